	.target	sm_80

	.elftype	@"ET_EXEC"


//--------------------- .note.nv.tkinfo           --------------------------
	.section	.note.nv.tkinfo,"",@"SHT_NOTE"
	.sectionflags	@"SHF_NOTE_NV_TKINFO"
	.tkinfo
        /*0018*/ 	.word	0x00000002
        /*0030*/ 	.string	""
        /*0030*/ 	.string	"ptxas"
        /*0030*/ 	.string	"Cuda compilation tools, release 13.0, V13.0.88"
        /*0030*/ 	.string	"Build cuda_13.0.r13.0/compiler.36424714_0"
        /*0030*/ 	.string	"-arch sm_80 -m 64 "



//--------------------- .note.nv.cuinfo           --------------------------
	.section	.note.nv.cuinfo,"",@"SHT_NOTE"
	.sectionflags	@"SHF_NOTE_NV_CUINFO"
        /*0018*/ 	.short	0x0002
        /*001a*/ 	.short	0x0050
        /*001c*/ 	.short	0x0082
	.zero		2


//--------------------- .nv.info                  --------------------------
	.section	.nv.info,"",@"SHT_CUDA_INFO"
	.align	4


	//----- nvinfo : EIATTR_REGCOUNT
	.align		4
        /*0000*/ 	.byte	0x04, 0x2f
        /*0002*/ 	.short	(.L_12 - .L_11)
	.align		4
.L_11:
        /*0004*/ 	.word	index@(_ZN5flash25flash_bwd_dot_do_o_kernelILb1E23Flash_bwd_kernel_traitsILi64ELi128ELi128ELi8ELi4ELi4ELi4ELb0ELb0EN7cutlass6half_tE19Flash_kernel_traitsILi64ELi128ELi128ELi8ES3_EEEEvNS_16Flash_bwd_paramsE)
        /*0008*/ 	.word	0x00000020


	//----- nvinfo : EIATTR_FRAME_SIZE
	.align		4
.L_12:
        /*000c*/ 	.byte	0x04, 0x11
        /*000e*/ 	.short	(.L_14 - .L_13)
	.align		4
.L_13:
        /*0010*/ 	.word	index@(_ZN5flash25flash_bwd_dot_do_o_kernelILb1E23Flash_bwd_kernel_traitsILi64ELi128ELi128ELi8ELi4ELi4ELi4ELb0ELb0EN7cutlass6half_tE19Flash_kernel_traitsILi64ELi128ELi128ELi8ES3_EEEEvNS_16Flash_bwd_paramsE)
        /*0014*/ 	.word	0x00000000


	//----- nvinfo : EIATTR_REGCOUNT
	.align		4
.L_14:
        /*0018*/ 	.byte	0x04, 0x2f
        /*001a*/ 	.short	(.L_16 - .L_15)
	.align		4
.L_15:
        /*001c*/ 	.word	index@(_ZN5flash25flash_bwd_dot_do_o_kernelILb0E23Flash_bwd_kernel_traitsILi64ELi128ELi128ELi8ELi4ELi4ELi4ELb0ELb0EN7cutlass6half_tE19Flash_kernel_traitsILi64ELi128ELi128ELi8ES3_EEEEvNS_16Flash_bwd_paramsE)
        /*0020*/ 	.word	0x00000020


	//----- nvinfo : EIATTR_FRAME_SIZE
	.align		4
.L_16:
        /*0024*/ 	.byte	0x04, 0x11
        /*0026*/ 	.short	(.L_18 - .L_17)
	.align		4
.L_17:
        /*0028*/ 	.word	index@(_ZN5flash25flash_bwd_dot_do_o_kernelILb0E23Flash_bwd_kernel_traitsILi64ELi128ELi128ELi8ELi4ELi4ELi4ELb0ELb0EN7cutlass6half_tE19Flash_kernel_traitsILi64ELi128ELi128ELi8ES3_EEEEvNS_16Flash_bwd_paramsE)
        /*002c*/ 	.word	0x00000000


	//----- nvinfo : EIATTR_REGCOUNT
	.align		4
.L_18:
        /*0030*/ 	.byte	0x04, 0x2f
        /*0032*/ 	.short	(.L_20 - .L_19)
	.align		4
.L_19:
        /*0034*/ 	.word	index@(_ZN5flash44flash_bwd_dq_dk_dv_loop_seqk_parallel_kernelI23Flash_bwd_kernel_traitsILi64ELi128ELi128ELi8ELi4ELi4ELi4ELb0ELb0EN7cutlass6half_tE19Flash_kernel_traitsILi64ELi128ELi128ELi8ES3_EELb0ELb1ELb0ELb1ELb0ELb0ELb1EEEvNS_16Flash_bwd_paramsE)
        /*0038*/ 	.word	0x000000ff


	//----- nvinfo : EIATTR_FRAME_SIZE
	.align		4
.L_20:
        /*003c*/ 	.byte	0x04, 0x11
        /*003e*/ 	.short	(.L_22 - .L_21)
	.align		4
.L_21:
        /*0040*/ 	.word	index@(_ZN5flash44flash_bwd_dq_dk_dv_loop_seqk_parallel_kernelI23Flash_bwd_kernel_traitsILi64ELi128ELi128ELi8ELi4ELi4ELi4ELb0ELb0EN7cutlass6half_tE19Flash_kernel_traitsILi64ELi128ELi128ELi8ES3_EELb0ELb1ELb0ELb1ELb0ELb0ELb1EEEvNS_16Flash_bwd_paramsE)
        /*0044*/ 	.word	0x000001f0


	//----- nvinfo : EIATTR_REGCOUNT
	.align		4
.L_22:
        /*0048*/ 	.byte	0x04, 0x2f
        /*004a*/ 	.short	(.L_24 - .L_23)
	.align		4
.L_23:
        /*004c*/ 	.word	index@(_ZN5flash44flash_bwd_dq_dk_dv_loop_seqk_parallel_kernelI23Flash_bwd_kernel_traitsILi64ELi128ELi128ELi8ELi4ELi4ELi4ELb0ELb0EN7cutlass6half_tE19Flash_kernel_traitsILi64ELi128ELi128ELi8ES3_EELb1ELb1ELb0ELb1ELb0ELb0ELb0EEEvNS_16Flash_bwd_paramsE)
        /*0050*/ 	.word	0x000000ff


	//----- nvinfo : EIATTR_FRAME_SIZE
	.align		4
.L_24:
        /*0054*/ 	.byte	0x04, 0x11
        /*0056*/ 	.short	(.L_26 - .L_25)
	.align		4
.L_25:
        /*0058*/ 	.word	index@(_ZN5flash44flash_bwd_dq_dk_dv_loop_seqk_parallel_kernelI23Flash_bwd_kernel_traitsILi64ELi128ELi128ELi8ELi4ELi4ELi4ELb0ELb0EN7cutlass6half_tE19Flash_kernel_traitsILi64ELi128ELi128ELi8ES3_EELb1ELb1ELb0ELb1ELb0ELb0ELb0EEEvNS_16Flash_bwd_paramsE)
        /*005c*/ 	.word	0x000000e0


	//----- nvinfo : EIATTR_REGCOUNT
	.align		4
.L_26:
        /*0060*/ 	.byte	0x04, 0x2f
        /*0062*/ 	.short	(.L_28 - .L_27)
	.align		4
.L_27:
        /*0064*/ 	.word	index@(_ZN5flash44flash_bwd_dq_dk_dv_loop_seqk_parallel_kernelI23Flash_bwd_kernel_traitsILi64ELi128ELi128ELi8ELi4ELi4ELi4ELb0ELb0EN7cutlass6half_tE19Flash_kernel_traitsILi64ELi128ELi128ELi8ES3_EELb0ELb1ELb0ELb0ELb0ELb1ELb1EEEvNS_16Flash_bwd_paramsE)
        /*0068*/ 	.word	0x000000ff


	//----- nvinfo : EIATTR_FRAME_SIZE
	.align		4
.L_28:
        /*006c*/ 	.byte	0x04, 0x11
        /*006e*/ 	.short	(.L_30 - .L_29)
	.align		4
.L_29:
        /*0070*/ 	.word	index@(_ZN5flash44flash_bwd_dq_dk_dv_loop_seqk_parallel_kernelI23Flash_bwd_kernel_traitsILi64ELi128ELi128ELi8ELi4ELi4ELi4ELb0ELb0EN7cutlass6half_tE19Flash_kernel_traitsILi64ELi128ELi128ELi8ES3_EELb0ELb1ELb0ELb0ELb0ELb1ELb1EEEvNS_16Flash_bwd_paramsE)
        /*0074*/ 	.word	0x00000160


	//----- nvinfo : EIATTR_REGCOUNT
	.align		4
.L_30:
        /*0078*/ 	.byte	0x04, 0x2f
        /*007a*/ 	.short	(.L_32 - .L_31)
	.align		4
.L_31:
        /*007c*/ 	.word	index@(_ZN5flash44flash_bwd_dq_dk_dv_loop_seqk_parallel_kernelI23Flash_bwd_kernel_traitsILi64ELi128ELi128ELi8ELi4ELi4ELi4ELb0ELb0EN7cutlass6half_tE19Flash_kernel_traitsILi64ELi128ELi128ELi8ES3_EELb1ELb1ELb0ELb0ELb0ELb1ELb0EEEvNS_16Flash_bwd_paramsE)
        /*0080*/ 	.word	0x000000ff


	//----- nvinfo : EIATTR_FRAME_SIZE
	.align		4
.L_32:
        /*0084*/ 	.byte	0x04, 0x11
        /*0086*/ 	.short	(.L_34 - .L_33)
	.align		4
.L_33:
        /*0088*/ 	.word	index@(_ZN5flash44flash_bwd_dq_dk_dv_loop_seqk_parallel_kernelI23Flash_bwd_kernel_traitsILi64ELi128ELi128ELi8ELi4ELi4ELi4ELb0ELb0EN7cutlass6half_tE19Flash_kernel_traitsILi64ELi128ELi128ELi8ES3_EELb1ELb1ELb0ELb0ELb0ELb1ELb0EEEvNS_16Flash_bwd_paramsE)
        /*008c*/ 	.word	0x00000050


	//----- nvinfo : EIATTR_REGCOUNT
	.align		4
.L_34:
        /*0090*/ 	.byte	0x04, 0x2f
        /*0092*/ 	.short	(.L_36 - .L_35)
	.align		4
.L_35:
        /*0094*/ 	.word	index@(_ZN5flash44flash_bwd_dq_dk_dv_loop_seqk_parallel_kernelI23Flash_bwd_kernel_traitsILi64ELi128ELi128ELi8ELi4ELi4ELi4ELb0ELb0EN7cutlass6half_tE19Flash_kernel_traitsILi64ELi128ELi128ELi8ES3_EELb0ELb1ELb0ELb0ELb1ELb1ELb1EEEvNS_16Flash_bwd_paramsE)
        /*0098*/ 	.word	0x000000ff


	//----- nvinfo : EIATTR_FRAME_SIZE
	.align		4
.L_36:
        /*009c*/ 	.byte	0x04, 0x11
        /*009e*/ 	.short	(.L_38 - .L_37)
	.align		4
.L_37:
        /*00a0*/ 	.word	index@(_ZN5flash44flash_bwd_dq_dk_dv_loop_seqk_parallel_kernelI23Flash_bwd_kernel_traitsILi64ELi128ELi128ELi8ELi4ELi4ELi4ELb0ELb0EN7cutlass6half_tE19Flash_kernel_traitsILi64ELi128ELi128ELi8ES3_EELb0ELb1ELb0ELb0ELb1ELb1ELb1EEEvNS_16Flash_bwd_paramsE)
        /*00a4*/ 	.word	0x00000158


	//----- nvinfo : EIATTR_REGCOUNT
	.align		4
.L_38:
        /*00a8*/ 	.byte	0x04, 0x2f
        /*00aa*/ 	.short	(.L_40 - .L_39)
	.align		4
.L_39:
        /*00ac*/ 	.word	index@(_ZN5flash44flash_bwd_dq_dk_dv_loop_seqk_parallel_kernelI23Flash_bwd_kernel_traitsILi64ELi128ELi128ELi8ELi4ELi4ELi4ELb0ELb0EN7cutlass6half_tE19Flash_kernel_traitsILi64ELi128ELi128ELi8ES3_EELb1ELb1ELb0ELb0ELb1ELb1ELb0EEEvNS_16Flash_bwd_paramsE)
        /*00b0*/ 	.word	0x000000ff


	//----- nvinfo : EIATTR_FRAME_SIZE
	.align		4
.L_40:
        /*00b4*/ 	.byte	0x04, 0x11
        /*00b6*/ 	.short	(.L_42 - .L_41)
	.align		4
.L_41:
        /*00b8*/ 	.word	index@(_ZN5flash44flash_bwd_dq_dk_dv_loop_seqk_parallel_kernelI23Flash_bwd_kernel_traitsILi64ELi128ELi128ELi8ELi4ELi4ELi4ELb0ELb0EN7cutlass6half_tE19Flash_kernel_traitsILi64ELi128ELi128ELi8ES3_EELb1ELb1ELb0ELb0ELb1ELb1ELb0EEEvNS_16Flash_bwd_paramsE)
        /*00bc*/ 	.word	0x00000050


	//----- nvinfo : EIATTR_REGCOUNT
	.align		4
.L_42:
        /*00c0*/ 	.byte	0x04, 0x2f
        /*00c2*/ 	.short	(.L_44 - .L_43)
	.align		4
.L_43:
        /*00c4*/ 	.word	index@(_ZN5flash44flash_bwd_dq_dk_dv_loop_seqk_parallel_kernelI23Flash_bwd_kernel_traitsILi64ELi128ELi128ELi8ELi4ELi4ELi4ELb0ELb0EN7cutlass6half_tE19Flash_kernel_traitsILi64ELi128ELi128ELi8ES3_EELb0ELb1ELb0ELb0ELb0ELb0ELb1EEEvNS_16Flash_bwd_paramsE)
        /*00c8*/ 	.word	0x000000ff


	//----- nvinfo : EIATTR_FRAME_SIZE
	.align		4
.L_44:
        /*00cc*/ 	.byte	0x04, 0x11
        /*00ce*/ 	.short	(.L_46 - .L_45)
	.align		4
.L_45:
        /*00d0*/ 	.word	index@(_ZN5flash44flash_bwd_dq_dk_dv_loop_seqk_parallel_kernelI23Flash_bwd_kernel_traitsILi64ELi128ELi128ELi8ELi4ELi4ELi4ELb0ELb0EN7cutlass6half_tE19Flash_kernel_traitsILi64ELi128ELi128ELi8ES3_EELb0ELb1ELb0ELb0ELb0ELb0ELb1EEEvNS_16Flash_bwd_paramsE)
        /*00d4*/ 	.word	0x00000170


	//----- nvinfo : EIATTR_REGCOUNT
	.align		4
.L_46:
        /*00d8*/ 	.byte	0x04, 0x2f
        /*00da*/ 	.short	(.L_48 - .L_47)
	.align		4
.L_47:
        /*00dc*/ 	.word	index@(_ZN5flash44flash_bwd_dq_dk_dv_loop_seqk_parallel_kernelI23Flash_bwd_kernel_traitsILi64ELi128ELi128ELi8ELi4ELi4ELi4ELb0ELb0EN7cutlass6half_tE19Flash_kernel_traitsILi64ELi128ELi128ELi8ES3_EELb1ELb1ELb0ELb0ELb0ELb0ELb0EEEvNS_16Flash_bwd_paramsE)
        /*00e0*/ 	.word	0x000000ff


	//----- nvinfo : EIATTR_FRAME_SIZE
	.align		4
.L_48:
        /*00e4*/ 	.byte	0x04, 0x11
        /*00e6*/ 	.short	(.L_50 - .L_49)
	.align		4
.L_49:
        /*00e8*/ 	.word	index@(_ZN5flash44flash_bwd_dq_dk_dv_loop_seqk_parallel_kernelI23Flash_bwd_kernel_traitsILi64ELi128ELi128ELi8ELi4ELi4ELi4ELb0ELb0EN7cutlass6half_tE19Flash_kernel_traitsILi64ELi128ELi128ELi8ES3_EELb1ELb1ELb0ELb0ELb0ELb0ELb0EEEvNS_16Flash_bwd_paramsE)
        /*00ec*/ 	.word	0x00000060


	//----- nvinfo : EIATTR_REGCOUNT
	.align		4
.L_50:
        /*00f0*/ 	.byte	0x04, 0x2f
        /*00f2*/ 	.short	(.L_52 - .L_51)
	.align		4
.L_51:
        /*00f4*/ 	.word	index@(_ZN5flash27flash_bwd_convert_dq_kernelI23Flash_bwd_kernel_traitsILi64ELi128ELi128ELi8ELi4ELi4ELi4ELb0ELb0EN7cutlass6half_tE19Flash_kernel_traitsILi64ELi128ELi128ELi8ES3_EEEEvNS_16Flash_bwd_paramsEi)
        /*00f8*/ 	.word	0x00000040


	//----- nvinfo : EIATTR_FRAME_SIZE
	.align		4
.L_52:
        /*00fc*/ 	.byte	0x04, 0x11
        /*00fe*/ 	.short	(.L_54 - .L_53)
	.align		4
.L_53:
        /*0100*/ 	.word	index@(_ZN5flash27flash_bwd_convert_dq_kernelI23Flash_bwd_kernel_traitsILi64ELi128ELi128ELi8ELi4ELi4ELi4ELb0ELb0EN7cutlass6half_tE19Flash_kernel_traitsILi64ELi128ELi128ELi8ES3_EEEEvNS_16Flash_bwd_paramsEi)
        /*0104*/ 	.word	0x00000000


	//----- nvinfo : EIATTR_REGCOUNT
	.align		4
.L_54:
        /*0108*/ 	.byte	0x04, 0x2f
        /*010a*/ 	.short	(.L_56 - .L_55)
	.align		4
.L_55:
        /*010c*/ 	.word	index@(_ZN5flash25flash_bwd_dot_do_o_kernelILb1E23Flash_bwd_kernel_traitsILi64ELi64ELi128ELi8ELi2ELi4ELi4ELb1ELb0EN7cutlass6half_tE19Flash_kernel_traitsILi64ELi64ELi128ELi8ES3_EEEEvNS_16Flash_bwd_paramsE)
        /*0110*/ 	.word	0x00000022


	//----- nvinfo : EIATTR_FRAME_SIZE
	.align		4
.L_56:
        /*0114*/ 	.byte	0x04, 0x11
        /*0116*/ 	.short	(.L_58 - .L_57)
	.align		4
.L_57:
        /*0118*/ 	.word	index@(_ZN5flash25flash_bwd_dot_do_o_kernelILb1E23Flash_bwd_kernel_traitsILi64ELi64ELi128ELi8ELi2ELi4ELi4ELb1ELb0EN7cutlass6half_tE19Flash_kernel_traitsILi64ELi64ELi128ELi8ES3_EEEEvNS_16Flash_bwd_paramsE)
        /*011c*/ 	.word	0x00000000


	//----- nvinfo : EIATTR_REGCOUNT
	.align		4
.L_58:
        /*0120*/ 	.byte	0x04, 0x2f
        /*0122*/ 	.short	(.L_60 - .L_59)
	.align		4
.L_59:
        /*0124*/ 	.word	index@(_ZN5flash25flash_bwd_dot_do_o_kernelILb0E23Flash_bwd_kernel_traitsILi64ELi64ELi128ELi8ELi2ELi4ELi4ELb1ELb0EN7cutlass6half_tE19Flash_kernel_traitsILi64ELi64ELi128ELi8ES3_EEEEvNS_16Flash_bwd_paramsE)
        /*0128*/ 	.word	0x00000020


	//----- nvinfo : EIATTR_FRAME_SIZE
	.align		4
.L_60:
        /*012c*/ 	.byte	0x04, 0x11
        /*012e*/ 	.short	(.L_62 - .L_61)
	.align		4
.L_61:
        /*0130*/ 	.word	index@(_ZN5flash25flash_bwd_dot_do_o_kernelILb0E23Flash_bwd_kernel_traitsILi64ELi64ELi128ELi8ELi2ELi4ELi4ELb1ELb0EN7cutlass6half_tE19Flash_kernel_traitsILi64ELi64ELi128ELi8ES3_EEEEvNS_16Flash_bwd_paramsE)
        /*0134*/ 	.word	0x00000000


	//----- nvinfo : EIATTR_REGCOUNT
	.align		4
.L_62:
        /*0138*/ 	.byte	0x04, 0x2f
        /*013a*/ 	.short	(.L_64 - .L_63)
	.align		4
.L_63:
        /*013c*/ 	.word	index@(_ZN5flash44flash_bwd_dq_dk_dv_loop_seqk_parallel_kernelI23Flash_bwd_kernel_traitsILi64ELi64ELi128ELi8ELi2ELi4ELi4ELb1ELb0EN7cutlass6half_tE19Flash_kernel_traitsILi64ELi64ELi128ELi8ES3_EELb0ELb1ELb0ELb1ELb0ELb0ELb1EEEvNS_16Flash_bwd_paramsE)
        /*0140*/ 	.word	0x000000ff


	//----- nvinfo : EIATTR_FRAME_SIZE
	.align		4
.L_64:
        /*0144*/ 	.byte	0x04, 0x11
        /*0146*/ 	.short	(.L_66 - .L_65)
	.align		4
.L_65:
        /*0148*/ 	.word	index@(_ZN5flash44flash_bwd_dq_dk_dv_loop_seqk_parallel_kernelI23Flash_bwd_kernel_traitsILi64ELi64ELi128ELi8ELi2ELi4ELi4ELb1ELb0EN7cutlass6half_tE19Flash_kernel_traitsILi64ELi64ELi128ELi8ES3_EELb0ELb1ELb0ELb1ELb0ELb0ELb1EEEvNS_16Flash_bwd_paramsE)
        /*014c*/ 	.word	0x00000048


	//----- nvinfo : EIATTR_REGCOUNT
	.align		4
.L_66:
        /*0150*/ 	.byte	0x04, 0x2f
        /*0152*/ 	.short	(.L_68 - .L_67)
	.align		4
.L_67:
        /*0154*/ 	.word	index@(_ZN5flash44flash_bwd_dq_dk_dv_loop_seqk_parallel_kernelI23Flash_bwd_kernel_traitsILi64ELi64ELi128ELi8ELi2ELi4ELi4ELb1ELb0EN7cutlass6half_tE19Flash_kernel_traitsILi64ELi64ELi128ELi8ES3_EELb1ELb1ELb0ELb1ELb0ELb0ELb0EEEvNS_16Flash_bwd_paramsE)
        /*0158*/ 	.word	0x000000ff


	//----- nvinfo : EIATTR_FRAME_SIZE
	.align		4
.L_68:
        /*015c*/ 	.byte	0x04, 0x11
        /*015e*/ 	.short	(.L_70 - .L_69)
	.align		4
.L_69:
        /*0160*/ 	.word	index@(_ZN5flash44flash_bwd_dq_dk_dv_loop_seqk_parallel_kernelI23Flash_bwd_kernel_traitsILi64ELi64ELi128ELi8ELi2ELi4ELi4ELb1ELb0EN7cutlass6half_tE19Flash_kernel_traitsILi64ELi64ELi128ELi8ES3_EELb1ELb1ELb0ELb1ELb0ELb0ELb0EEEvNS_16Flash_bwd_paramsE)
        /*0164*/ 	.word	0x00000020


	//----- nvinfo : EIATTR_REGCOUNT
	.align		4
.L_70:
        /*0168*/ 	.byte	0x04, 0x2f
        /*016a*/ 	.short	(.L_72 - .L_71)
	.align		4
.L_71:
        /*016c*/ 	.word	index@(_ZN5flash44flash_bwd_dq_dk_dv_loop_seqk_parallel_kernelI23Flash_bwd_kernel_traitsILi64ELi64ELi128ELi8ELi2ELi4ELi4ELb1ELb0EN7cutlass6half_tE19Flash_kernel_traitsILi64ELi64ELi128ELi8ES3_EELb0ELb1ELb0ELb0ELb0ELb1ELb1EEEvNS_16Flash_bwd_paramsE)
        /*0170*/ 	.word	0x000000ff


	//----- nvinfo : EIATTR_FRAME_SIZE
	.align		4
.L_72:
        /*0174*/ 	.byte	0x04, 0x11
        /*0176*/ 	.short	(.L_74 - .L_73)
	.align		4
.L_73:
        /*0178*/ 	.word	index@(_ZN5flash44flash_bwd_dq_dk_dv_loop_seqk_parallel_kernelI23Flash_bwd_kernel_traitsILi64ELi64ELi128ELi8ELi2ELi4ELi4ELb1ELb0EN7cutlass6half_tE19Flash_kernel_traitsILi64ELi64ELi128ELi8ES3_EELb0ELb1ELb0ELb0ELb0ELb1ELb1EEEvNS_16Flash_bwd_paramsE)
        /*017c*/ 	.word	0x00000020


	//----- nvinfo : EIATTR_REGCOUNT
	.align		4
.L_74:
        /*0180*/ 	.byte	0x04, 0x2f
        /*0182*/ 	.short	(.L_76 - .L_75)
	.align		4
.L_75:
        /*0184*/ 	.word	index@(_ZN5flash44flash_bwd_dq_dk_dv_loop_seqk_parallel_kernelI23Flash_bwd_kernel_traitsILi64ELi64ELi128ELi8ELi2ELi4ELi4ELb1ELb0EN7cutlass6half_tE19Flash_kernel_traitsILi64ELi64ELi128ELi8ES3_EELb1ELb1ELb0ELb0ELb0ELb1ELb0EEEvNS_16Flash_bwd_paramsE)
        /*0188*/ 	.word	0x000000fc


	//----- nvinfo : EIATTR_FRAME_SIZE
	.align		4
.L_76:
        /*018c*/ 	.byte	0x04, 0x11
        /*018e*/ 	.short	(.L_78 - .L_77)
	.align		4
.L_77:
        /*0190*/ 	.word	index@(_ZN5flash44flash_bwd_dq_dk_dv_loop_seqk_parallel_kernelI23Flash_bwd_kernel_traitsILi64ELi64ELi128ELi8ELi2ELi4ELi4ELb1ELb0EN7cutlass6half_tE19Flash_kernel_traitsILi64ELi64ELi128ELi8ES3_EELb1ELb1ELb0ELb0ELb0ELb1ELb0EEEvNS_16Flash_bwd_paramsE)
        /*0194*/ 	.word	0x00000000


	//----- nvinfo : EIATTR_REGCOUNT
	.align		4
.L_78:
        /*0198*/ 	.byte	0x04, 0x2f
        /*019a*/ 	.short	(.L_80 - .L_79)
	.align		4
.L_79:
        /*019c*/ 	.word	index@(_ZN5flash44flash_bwd_dq_dk_dv_loop_seqk_parallel_kernelI23Flash_bwd_kernel_traitsILi64ELi64ELi128ELi8ELi2ELi4ELi4ELb1ELb0EN7cutlass6half_tE19Flash_kernel_traitsILi64ELi64ELi128ELi8ES3_EELb0ELb1ELb0ELb0ELb1ELb1ELb1EEEvNS_16Flash_bwd_paramsE)
        /*01a0*/ 	.word	0x000000ff


	//----- nvinfo : EIATTR_FRAME_SIZE
	.align		4
.L_80:
        /*01a4*/ 	.byte	0x04, 0x11
        /*01a6*/ 	.short	(.L_82 - .L_81)
	.align		4
.L_81:
        /*01a8*/ 	.word	index@(_ZN5flash44flash_bwd_dq_dk_dv_loop_seqk_parallel_kernelI23Flash_bwd_kernel_traitsILi64ELi64ELi128ELi8ELi2ELi4ELi4ELb1ELb0EN7cutlass6half_tE19Flash_kernel_traitsILi64ELi64ELi128ELi8ES3_EELb0ELb1ELb0ELb0ELb1ELb1ELb1EEEvNS_16Flash_bwd_paramsE)
        /*01ac*/ 	.word	0x00000000


	//----- nvinfo : EIATTR_REGCOUNT
	.align		4
.L_82:
        /*01b0*/ 	.byte	0x04, 0x2f
        /*01b2*/ 	.short	(.L_84 - .L_83)
	.align		4
.L_83:
        /*01b4*/ 	.word	index@(_ZN5flash44flash_bwd_dq_dk_dv_loop_seqk_parallel_kernelI23Flash_bwd_kernel_traitsILi64ELi64ELi128ELi8ELi2ELi4ELi4ELb1ELb0EN7cutlass6half_tE19Flash_kernel_traitsILi64ELi64ELi128ELi8ES3_EELb1ELb1ELb0ELb0ELb1ELb1ELb0EEEvNS_16Flash_bwd_paramsE)
        /*01b8*/ 	.word	0x000000ff


	//----- nvinfo : EIATTR_FRAME_SIZE
	.align		4
.L_84:
        /*01bc*/ 	.byte	0x04, 0x11
        /*01be*/ 	.short	(.L_86 - .L_85)
	.align		4
.L_85:
        /*01c0*/ 	.word	index@(_ZN5flash44flash_bwd_dq_dk_dv_loop_seqk_parallel_kernelI23Flash_bwd_kernel_traitsILi64ELi64ELi128ELi8ELi2ELi4ELi4ELb1ELb0EN7cutlass6half_tE19Flash_kernel_traitsILi64ELi64ELi128ELi8ES3_EELb1ELb1ELb0ELb0ELb1ELb1ELb0EEEvNS_16Flash_bwd_paramsE)
        /*01c4*/ 	.word	0x00000000


	//----- nvinfo : EIATTR_REGCOUNT
	.align		4
.L_86:
        /*01c8*/ 	.byte	0x04, 0x2f
        /*01ca*/ 	.short	(.L_88 - .L_87)
	.align		4
.L_87:
        /*01cc*/ 	.word	index@(_ZN5flash44flash_bwd_dq_dk_dv_loop_seqk_parallel_kernelI23Flash_bwd_kernel_traitsILi64ELi64ELi128ELi8ELi2ELi4ELi4ELb1ELb0EN7cutlass6half_tE19Flash_kernel_traitsILi64ELi64ELi128ELi8ES3_EELb0ELb1ELb0ELb0ELb0ELb0ELb1EEEvNS_16Flash_bwd_paramsE)
        /*01d0*/ 	.word	0x000000ff


	//----- nvinfo : EIATTR_FRAME_SIZE
	.align		4
.L_88:
        /*01d4*/ 	.byte	0x04, 0x11
        /*01d6*/ 	.short	(.L_90 - .L_89)
	.align		4
.L_89:
        /*01d8*/ 	.word	index@(_ZN5flash44flash_bwd_dq_dk_dv_loop_seqk_parallel_kernelI23Flash_bwd_kernel_traitsILi64ELi64ELi128ELi8ELi2ELi4ELi4ELb1ELb0EN7cutlass6half_tE19Flash_kernel_traitsILi64ELi64ELi128ELi8ES3_EELb0ELb1ELb0ELb0ELb0ELb0ELb1EEEvNS_16Flash_bwd_paramsE)
        /*01dc*/ 	.word	0x00000020


	//----- nvinfo : EIATTR_REGCOUNT
	.align		4
.L_90:
        /*01e0*/ 	.byte	0x04, 0x2f
        /*01e2*/ 	.short	(.L_92 - .L_91)
	.align		4
.L_91:
        /*01e4*/ 	.word	index@(_ZN5flash44flash_bwd_dq_dk_dv_loop_seqk_parallel_kernelI23Flash_bwd_kernel_traitsILi64ELi64ELi128ELi8ELi2ELi4ELi4ELb1ELb0EN7cutlass6half_tE19Flash_kernel_traitsILi64ELi64ELi128ELi8ES3_EELb1ELb1ELb0ELb0ELb0ELb0ELb0EEEvNS_16Flash_bwd_paramsE)
        /*01e8*/ 	.word	0x000000ff


	//----- nvinfo : EIATTR_FRAME_SIZE
	.align		4
.L_92:
        /*01ec*/ 	.byte	0x04, 0x11
        /*01ee*/ 	.short	(.L_94 - .L_93)
	.align		4
.L_93:
        /*01f0*/ 	.word	index@(_ZN5flash44flash_bwd_dq_dk_dv_loop_seqk_parallel_kernelI23Flash_bwd_kernel_traitsILi64ELi64ELi128ELi8ELi2ELi4ELi4ELb1ELb0EN7cutlass6half_tE19Flash_kernel_traitsILi64ELi64ELi128ELi8ES3_EELb1ELb1ELb0ELb0ELb0ELb0ELb0EEEvNS_16Flash_bwd_paramsE)
        /*01f4*/ 	.word	0x00000008


	//----- nvinfo : EIATTR_REGCOUNT
	.align		4
.L_94:
        /*01f8*/ 	.byte	0x04, 0x2f
        /*01fa*/ 	.short	(.L_96 - .L_95)
	.align		4
.L_95:
        /*01fc*/ 	.word	index@(_ZN5flash27flash_bwd_convert_dq_kernelI23Flash_bwd_kernel_traitsILi64ELi64ELi128ELi8ELi2ELi4ELi4ELb1ELb0EN7cutlass6half_tE19Flash_kernel_traitsILi64ELi64ELi128ELi8ES3_EEEEvNS_16Flash_bwd_paramsEi)
        /*0200*/ 	.word	0x0000002a


	//----- nvinfo : EIATTR_FRAME_SIZE
	.align		4
.L_96:
        /*0204*/ 	.byte	0x04, 0x11
        /*0206*/ 	.short	(.L_98 - .L_97)
	.align		4
.L_97:
        /*0208*/ 	.word	index@(_ZN5flash27flash_bwd_convert_dq_kernelI23Flash_bwd_kernel_traitsILi64ELi64ELi128ELi8ELi2ELi4ELi4ELb1ELb0EN7cutlass6half_tE19Flash_kernel_traitsILi64ELi64ELi128ELi8ES3_EEEEvNS_16Flash_bwd_paramsEi)
        /*020c*/ 	.word	0x00000000


	//----- nvinfo : EIATTR_REGCOUNT
	.align		4
.L_98:
        /*0210*/ 	.byte	0x04, 0x2f
        /*0212*/ 	.short	(.L_100 - .L_99)
	.align		4
.L_99:
        /*0214*/ 	.word	index@(_ZN5flash44flash_bwd_dq_dk_dv_loop_seqk_parallel_kernelI23Flash_bwd_kernel_traitsILi64ELi128ELi128ELi8ELi4ELi4ELi4ELb0ELb0EN7cutlass6half_tE19Flash_kernel_traitsILi64ELi128ELi128ELi8ES3_EELb0ELb1ELb0ELb1ELb0ELb0ELb0EEEvNS_16Flash_bwd_paramsE)
        /*0218*/ 	.word	0x000000ff


	//----- nvinfo : EIATTR_FRAME_SIZE
	.align		4
.L_100:
        /*021c*/ 	.byte	0x04, 0x11
        /*021e*/ 	.short	(.L_102 - .L_101)
	.align		4
.L_101:
        /*0220*/ 	.word	index@(_ZN5flash44flash_bwd_dq_dk_dv_loop_seqk_parallel_kernelI23Flash_bwd_kernel_traitsILi64ELi128ELi128ELi8ELi4ELi4ELi4ELb0ELb0EN7cutlass6half_tE19Flash_kernel_traitsILi64ELi128ELi128ELi8ES3_EELb0ELb1ELb0ELb1ELb0ELb0ELb0EEEvNS_16Flash_bwd_paramsE)
        /*0224*/ 	.word	0x00000090


	//----- nvinfo : EIATTR_REGCOUNT
	.align		4
.L_102:
        /*0228*/ 	.byte	0x04, 0x2f
        /*022a*/ 	.short	(.L_104 - .L_103)
	.align		4
.L_103:
        /*022c*/ 	.word	index@(_ZN5flash44flash_bwd_dq_dk_dv_loop_seqk_parallel_kernelI23Flash_bwd_kernel_traitsILi64ELi128ELi128ELi8ELi4ELi4ELi4ELb0ELb0EN7cutlass6half_tE19Flash_kernel_traitsILi64ELi128ELi128ELi8ES3_EELb0ELb1ELb0ELb0ELb0ELb1ELb0EEEvNS_16Flash_bwd_paramsE)
        /*0230*/ 	.word	0x000000ff


	//----- nvinfo : EIATTR_FRAME_SIZE
	.align		4
.L_104:
        /*0234*/ 	.byte	0x04, 0x11
        /*0236*/ 	.short	(.L_106 - .L_105)
	.align		4
.L_105:
        /*0238*/ 	.word	index@(_ZN5flash44flash_bwd_dq_dk_dv_loop_seqk_parallel_kernelI23Flash_bwd_kernel_traitsILi64ELi128ELi128ELi8ELi4ELi4ELi4ELb0ELb0EN7cutlass6half_tE19Flash_kernel_traitsILi64ELi128ELi128ELi8ES3_EELb0ELb1ELb0ELb0ELb0ELb1ELb0EEEvNS_16Flash_bwd_paramsE)
        /*023c*/ 	.word	0x00000060


	//----- nvinfo : EIATTR_REGCOUNT
	.align		4
.L_106:
        /*0240*/ 	.byte	0x04, 0x2f
        /*0242*/ 	.short	(.L_108 - .L_107)
	.align		4
.L_107:
        /*0244*/ 	.word	index@(_ZN5flash44flash_bwd_dq_dk_dv_loop_seqk_parallel_kernelI23Flash_bwd_kernel_traitsILi64ELi128ELi128ELi8ELi4ELi4ELi4ELb0ELb0EN7cutlass6half_tE19Flash_kernel_traitsILi64ELi128ELi128ELi8ES3_EELb0ELb1ELb0ELb0ELb1ELb1ELb0EEEvNS_16Flash_bwd_paramsE)
        /*0248*/ 	.word	0x000000ff


	//----- nvinfo : EIATTR_FRAME_SIZE
	.align		4
.L_108:
        /*024c*/ 	.byte	0x04, 0x11
        /*024e*/ 	.short	(.L_110 - .L_109)
	.align		4
.L_109:
        /*0250*/ 	.word	index@(_ZN5flash44flash_bwd_dq_dk_dv_loop_seqk_parallel_kernelI23Flash_bwd_kernel_traitsILi64ELi128ELi128ELi8ELi4ELi4ELi4ELb0ELb0EN7cutlass6half_tE19Flash_kernel_traitsILi64ELi128ELi128ELi8ES3_EELb0ELb1ELb0ELb0ELb1ELb1ELb0EEEvNS_16Flash_bwd_paramsE)
        /*0254*/ 	.word	0x00000060


	//----- nvinfo : EIATTR_REGCOUNT
	.align		4
.L_110:
        /*0258*/ 	.byte	0x04, 0x2f
        /*025a*/ 	.short	(.L_112 - .L_111)
	.align		4
.L_111:
        /*025c*/ 	.word	index@(_ZN5flash44flash_bwd_dq_dk_dv_loop_seqk_parallel_kernelI23Flash_bwd_kernel_traitsILi64ELi128ELi128ELi8ELi4ELi4ELi4ELb0ELb0EN7cutlass6half_tE19Flash_kernel_traitsILi64ELi128ELi128ELi8ES3_EELb0ELb1ELb0ELb0ELb0ELb0ELb0EEEvNS_16Flash_bwd_paramsE)
        /*0260*/ 	.word	0x000000ff


	//----- nvinfo : EIATTR_FRAME_SIZE
	.align		4
.L_112:
        /*0264*/ 	.byte	0x04, 0x11
        /*0266*/ 	.short	(.L_114 - .L_113)
	.align		4
.L_113:
        /*0268*/ 	.word	index@(_ZN5flash44flash_bwd_dq_dk_dv_loop_seqk_parallel_kernelI23Flash_bwd_kernel_traitsILi64ELi128ELi128ELi8ELi4ELi4ELi4ELb0ELb0EN7cutlass6half_tE19Flash_kernel_traitsILi64ELi128ELi128ELi8ES3_EELb0ELb1ELb0ELb0ELb0ELb0ELb0EEEvNS_16Flash_bwd_paramsE)
        /*026c*/ 	.word	0x00000070


	//----- nvinfo : EIATTR_REGCOUNT
	.align		4
.L_114:
        /*0270*/ 	.byte	0x04, 0x2f
        /*0272*/ 	.short	(.L_116 - .L_115)
	.align		4
.L_115:
        /*0274*/ 	.word	index@(_ZN5flash44flash_bwd_dq_dk_dv_loop_seqk_parallel_kernelI23Flash_bwd_kernel_traitsILi64ELi64ELi128ELi8ELi2ELi4ELi4ELb1ELb0EN7cutlass6half_tE19Flash_kernel_traitsILi64ELi64ELi128ELi8ES3_EELb0ELb1ELb0ELb1ELb0ELb0ELb0EEEvNS_16Flash_bwd_paramsE)
        /*0278*/ 	.word	0x000000ff


	//----- nvinfo : EIATTR_FRAME_SIZE
	.align		4
.L_116:
        /*027c*/ 	.byte	0x04, 0x11
        /*027e*/ 	.short	(.L_118 - .L_117)
	.align		4
.L_117:
        /*0280*/ 	.word	index@(_ZN5flash44flash_bwd_dq_dk_dv_loop_seqk_parallel_kernelI23Flash_bwd_kernel_traitsILi64ELi64ELi128ELi8ELi2ELi4ELi4ELb1ELb0EN7cutlass6half_tE19Flash_kernel_traitsILi64ELi64ELi128ELi8ES3_EELb0ELb1ELb0ELb1ELb0ELb0ELb0EEEvNS_16Flash_bwd_paramsE)
        /*0284*/ 	.word	0x00000010


	//----- nvinfo : EIATTR_REGCOUNT
	.align		4
.L_118:
        /*0288*/ 	.byte	0x04, 0x2f
        /*028a*/ 	.short	(.L_120 - .L_119)
	.align		4
.L_119:
        /*028c*/ 	.word	index@(_ZN5flash44flash_bwd_dq_dk_dv_loop_seqk_parallel_kernelI23Flash_bwd_kernel_traitsILi64ELi64ELi128ELi8ELi2ELi4ELi4ELb1ELb0EN7cutlass6half_tE19Flash_kernel_traitsILi64ELi64ELi128ELi8ES3_EELb0ELb1ELb0ELb0ELb0ELb1ELb0EEEvNS_16Flash_bwd_paramsE)
        /*0290*/ 	.word	0x000000ff


	//----- nvinfo : EIATTR_FRAME_SIZE
	.align		4
.L_120:
        /*0294*/ 	.byte	0x04, 0x11
        /*0296*/ 	.short	(.L_122 - .L_121)
	.align		4
.L_121:
        /*0298*/ 	.word	index@(_ZN5flash44flash_bwd_dq_dk_dv_loop_seqk_parallel_kernelI23Flash_bwd_kernel_traitsILi64ELi64ELi128ELi8ELi2ELi4ELi4ELb1ELb0EN7cutlass6half_tE19Flash_kernel_traitsILi64ELi64ELi128ELi8ES3_EELb0ELb1ELb0ELb0ELb0ELb1ELb0EEEvNS_16Flash_bwd_paramsE)
        /*029c*/ 	.word	0x00000010


	//----- nvinfo : EIATTR_REGCOUNT
	.align		4
.L_122:
        /*02a0*/ 	.byte	0x04, 0x2f
        /*02a2*/ 	.short	(.L_124 - .L_123)
	.align		4
.L_123:
        /*02a4*/ 	.word	index@(_ZN5flash44flash_bwd_dq_dk_dv_loop_seqk_parallel_kernelI23Flash_bwd_kernel_traitsILi64ELi64ELi128ELi8ELi2ELi4ELi4ELb1ELb0EN7cutlass6half_tE19Flash_kernel_traitsILi64ELi64ELi128ELi8ES3_EELb0ELb1ELb0ELb0ELb1ELb1ELb0EEEvNS_16Flash_bwd_paramsE)
        /*02a8*/ 	.word	0x000000ff


	//----- nvinfo : EIATTR_FRAME_SIZE
	.align		4
.L_124:
        /*02ac*/ 	.byte	0x04, 0x11
        /*02ae*/ 	.short	(.L_126 - .L_125)
	.align		4
.L_125:
        /*02b0*/ 	.word	index@(_ZN5flash44flash_bwd_dq_dk_dv_loop_seqk_parallel_kernelI23Flash_bwd_kernel_traitsILi64ELi64ELi128ELi8ELi2ELi4ELi4ELb1ELb0EN7cutlass6half_tE19Flash_kernel_traitsILi64ELi64ELi128ELi8ES3_EELb0ELb1ELb0ELb0ELb1ELb1ELb0EEEvNS_16Flash_bwd_paramsE)
        /*02b4*/ 	.word	0x00000000


	//----- nvinfo : EIATTR_REGCOUNT
	.align		4
.L_126:
        /*02b8*/ 	.byte	0x04, 0x2f
        /*02ba*/ 	.short	(.L_128 - .L_127)
	.align		4
.L_127:
        /*02bc*/ 	.word	index@(_ZN5flash44flash_bwd_dq_dk_dv_loop_seqk_parallel_kernelI23Flash_bwd_kernel_traitsILi64ELi64ELi128ELi8ELi2ELi4ELi4ELb1ELb0EN7cutlass6half_tE19Flash_kernel_traitsILi64ELi64ELi128ELi8ES3_EELb0ELb1ELb0ELb0ELb0ELb0ELb0EEEvNS_16Flash_bwd_paramsE)
        /*02c0*/ 	.word	0x000000ff


	//----- nvinfo : EIATTR_FRAME_SIZE
	.align		4
.L_128:
        /*02c4*/ 	.byte	0x04, 0x11
        /*02c6*/ 	.short	(.L_130 - .L_129)
	.align		4
.L_129:
        /*02c8*/ 	.word	index@(_ZN5flash44flash_bwd_dq_dk_dv_loop_seqk_parallel_kernelI23Flash_bwd_kernel_traitsILi64ELi64ELi128ELi8ELi2ELi4ELi4ELb1ELb0EN7cutlass6half_tE19Flash_kernel_traitsILi64ELi64ELi128ELi8ES3_EELb0ELb1ELb0ELb0ELb0ELb0ELb0EEEvNS_16Flash_bwd_paramsE)
        /*02cc*/ 	.word	0x00000008


	//----- nvinfo : EIATTR_MIN_STACK_SIZE
	.align		4
.L_130:
        /*02d0*/ 	.byte	0x04, 0x12
        /*02d2*/ 	.short	(.L_132 - .L_131)
	.align		4
.L_131:
        /*02d4*/ 	.word	index@(_ZN5flash44flash_bwd_dq_dk_dv_loop_seqk_parallel_kernelI23Flash_bwd_kernel_traitsILi64ELi64ELi128ELi8ELi2ELi4ELi4ELb1ELb0EN7cutlass6half_tE19Flash_kernel_traitsILi64ELi64ELi128ELi8ES3_EELb0ELb1ELb0ELb0ELb0ELb0ELb0EEEvNS_16Flash_bwd_paramsE)
        /*02d8*/ 	.word	0x00000008


	//----- nvinfo : EIATTR_MIN_STACK_SIZE
	.align		4
.L_132:
        /*02dc*/ 	.byte	0x04, 0x12
        /*02de*/ 	.short	(.L_134 - .L_133)
	.align		4
.L_133:
        /*02e0*/ 	.word	index@(_ZN5flash44flash_bwd_dq_dk_dv_loop_seqk_parallel_kernelI23Flash_bwd_kernel_traitsILi64ELi64ELi128ELi8ELi2ELi4ELi4ELb1ELb0EN7cutlass6half_tE19Flash_kernel_traitsILi64ELi64ELi128ELi8ES3_EELb0ELb1ELb0ELb0ELb1ELb1ELb0EEEvNS_16Flash_bwd_paramsE)
        /*02e4*/ 	.word	0x00000000


	//----- nvinfo : EIATTR_MIN_STACK_SIZE
	.align		4
.L_134:
        /*02e8*/ 	.byte	0x04, 0x12
        /*02ea*/ 	.short	(.L_136 - .L_135)
	.align		4
.L_135:
        /*02ec*/ 	.word	index@(_ZN5flash44flash_bwd_dq_dk_dv_loop_seqk_parallel_kernelI23Flash_bwd_kernel_traitsILi64ELi64ELi128ELi8ELi2ELi4ELi4ELb1ELb0EN7cutlass6half_tE19Flash_kernel_traitsILi64ELi64ELi128ELi8ES3_EELb0ELb1ELb0ELb0ELb0ELb1ELb0EEEvNS_16Flash_bwd_paramsE)
        /*02f0*/ 	.word	0x00000010


	//----- nvinfo : EIATTR_MIN_STACK_SIZE
	.align		4
.L_136:
        /*02f4*/ 	.byte	0x04, 0x12
        /*02f6*/ 	.short	(.L_138 - .L_137)
	.align		4
.L_137:
        /*02f8*/ 	.word	index@(_ZN5flash44flash_bwd_dq_dk_dv_loop_seqk_parallel_kernelI23Flash_bwd_kernel_traitsILi64ELi64ELi128ELi8ELi2ELi4ELi4ELb1ELb0EN7cutlass6half_tE19Flash_kernel_traitsILi64ELi64ELi128ELi8ES3_EELb0ELb1ELb0ELb1ELb0ELb0ELb0EEEvNS_16Flash_bwd_paramsE)
        /*02fc*/ 	.word	0x00000010


	//----- nvinfo : EIATTR_MIN_STACK_SIZE
	.align		4
.L_138:
        /*0300*/ 	.byte	0x04, 0x12
        /*0302*/ 	.short	(.L_140 - .L_139)
	.align		4
.L_139:
        /*0304*/ 	.word	index@(_ZN5flash44flash_bwd_dq_dk_dv_loop_seqk_parallel_kernelI23Flash_bwd_kernel_traitsILi64ELi128ELi128ELi8ELi4ELi4ELi4ELb0ELb0EN7cutlass6half_tE19Flash_kernel_traitsILi64ELi128ELi128ELi8ES3_EELb0ELb1ELb0ELb0ELb0ELb0ELb0EEEvNS_16Flash_bwd_paramsE)
        /*0308*/ 	.word	0x00000070


	//----- nvinfo : EIATTR_MIN_STACK_SIZE
	.align		4
.L_140:
        /*030c*/ 	.byte	0x04, 0x12
        /*030e*/ 	.short	(.L_142 - .L_141)
	.align		4
.L_141:
        /*0310*/ 	.word	index@(_ZN5flash44flash_bwd_dq_dk_dv_loop_seqk_parallel_kernelI23Flash_bwd_kernel_traitsILi64ELi128ELi128ELi8ELi4ELi4ELi4ELb0ELb0EN7cutlass6half_tE19Flash_kernel_traitsILi64ELi128ELi128ELi8ES3_EELb0ELb1ELb0ELb0ELb1ELb1ELb0EEEvNS_16Flash_bwd_paramsE)
        /*0314*/ 	.word	0x00000060


	//----- nvinfo : EIATTR_MIN_STACK_SIZE
	.align		4
.L_142:
        /*0318*/ 	.byte	0x04, 0x12
        /*031a*/ 	.short	(.L_144 - .L_143)
	.align		4
.L_143:
        /*031c*/ 	.word	index@(_ZN5flash44flash_bwd_dq_dk_dv_loop_seqk_parallel_kernelI23Flash_bwd_kernel_traitsILi64ELi128ELi128ELi8ELi4ELi4ELi4ELb0ELb0EN7cutlass6half_tE19Flash_kernel_traitsILi64ELi128ELi128ELi8ES3_EELb0ELb1ELb0ELb0ELb0ELb1ELb0EEEvNS_16Flash_bwd_paramsE)
        /*0320*/ 	.word	0x00000060


	//----- nvinfo : EIATTR_MIN_STACK_SIZE
	.align		4
.L_144:
        /*0324*/ 	.byte	0x04, 0x12
        /*0326*/ 	.short	(.L_146 - .L_145)
	.align		4
.L_145:
        /*0328*/ 	.word	index@(_ZN5flash44flash_bwd_dq_dk_dv_loop_seqk_parallel_kernelI23Flash_bwd_kernel_traitsILi64ELi128ELi128ELi8ELi4ELi4ELi4ELb0ELb0EN7cutlass6half_tE19Flash_kernel_traitsILi64ELi128ELi128ELi8ES3_EELb0ELb1ELb0ELb1ELb0ELb0ELb0EEEvNS_16Flash_bwd_paramsE)
        /*032c*/ 	.word	0x00000090


	//----- nvinfo : EIATTR_MIN_STACK_SIZE
	.align		4
.L_146:
        /*0330*/ 	.byte	0x04, 0x12
        /*0332*/ 	.short	(.L_148 - .L_147)
	.align		4
.L_147:
        /*0334*/ 	.word	index@(_ZN5flash27flash_bwd_convert_dq_kernelI23Flash_bwd_kernel_traitsILi64ELi64ELi128ELi8ELi2ELi4ELi4ELb1ELb0EN7cutlass6half_tE19Flash_kernel_traitsILi64ELi64ELi128ELi8ES3_EEEEvNS_16Flash_bwd_paramsEi)
        /*0338*/ 	.word	0x00000000


	//----- nvinfo : EIATTR_MIN_STACK_SIZE
	.align		4
.L_148:
        /*033c*/ 	.byte	0x04, 0x12
        /*033e*/ 	.short	(.L_150 - .L_149)
	.align		4
.L_149:
        /*0340*/ 	.word	index@(_ZN5flash44flash_bwd_dq_dk_dv_loop_seqk_parallel_kernelI23Flash_bwd_kernel_traitsILi64ELi64ELi128ELi8ELi2ELi4ELi4ELb1ELb0EN7cutlass6half_tE19Flash_kernel_traitsILi64ELi64ELi128ELi8ES3_EELb1ELb1ELb0ELb0ELb0ELb0ELb0EEEvNS_16Flash_bwd_paramsE)
        /*0344*/ 	.word	0x00000008


	//----- nvinfo : EIATTR_MIN_STACK_SIZE
	.align		4
.L_150:
        /*0348*/ 	.byte	0x04, 0x12
        /*034a*/ 	.short	(.L_152 - .L_151)
	.align		4
.L_151:
        /*034c*/ 	.word	index@(_ZN5flash44flash_bwd_dq_dk_dv_loop_seqk_parallel_kernelI23Flash_bwd_kernel_traitsILi64ELi64ELi128ELi8ELi2ELi4ELi4ELb1ELb0EN7cutlass6half_tE19Flash_kernel_traitsILi64ELi64ELi128ELi8ES3_EELb0ELb1ELb0ELb0ELb0ELb0ELb1EEEvNS_16Flash_bwd_paramsE)
        /*0350*/ 	.word	0x00000020


	//----- nvinfo : EIATTR_MIN_STACK_SIZE
	.align		4
.L_152:
        /*0354*/ 	.byte	0x04, 0x12
        /*0356*/ 	.short	(.L_154 - .L_153)
	.align		4
.L_153:
        /*0358*/ 	.word	index@(_ZN5flash44flash_bwd_dq_dk_dv_loop_seqk_parallel_kernelI23Flash_bwd_kernel_traitsILi64ELi64ELi128ELi8ELi2ELi4ELi4ELb1ELb0EN7cutlass6half_tE19Flash_kernel_traitsILi64ELi64ELi128ELi8ES3_EELb1ELb1ELb0ELb0ELb1ELb1ELb0EEEvNS_16Flash_bwd_paramsE)
        /*035c*/ 	.word	0x00000000


	//----- nvinfo : EIATTR_MIN_STACK_SIZE
	.align		4
.L_154:
        /*0360*/ 	.byte	0x04, 0x12
        /*0362*/ 	.short	(.L_156 - .L_155)
	.align		4
.L_155:
        /*0364*/ 	.word	index@(_ZN5flash44flash_bwd_dq_dk_dv_loop_seqk_parallel_kernelI23Flash_bwd_kernel_traitsILi64ELi64ELi128ELi8ELi2ELi4ELi4ELb1ELb0EN7cutlass6half_tE19Flash_kernel_traitsILi64ELi64ELi128ELi8ES3_EELb0ELb1ELb0ELb0ELb1ELb1ELb1EEEvNS_16Flash_bwd_paramsE)
        /*0368*/ 	.word	0x00000000


	//----- nvinfo : EIATTR_MIN_STACK_SIZE
	.align		4
.L_156:
        /*036c*/ 	.byte	0x04, 0x12
        /*036e*/ 	.short	(.L_158 - .L_157)
	.align		4
.L_157:
        /*0370*/ 	.word	index@(_ZN5flash44flash_bwd_dq_dk_dv_loop_seqk_parallel_kernelI23Flash_bwd_kernel_traitsILi64ELi64ELi128ELi8ELi2ELi4ELi4ELb1ELb0EN7cutlass6half_tE19Flash_kernel_traitsILi64ELi64ELi128ELi8ES3_EELb1ELb1ELb0ELb0ELb0ELb1ELb0EEEvNS_16Flash_bwd_paramsE)
        /*0374*/ 	.word	0x00000000


	//----- nvinfo : EIATTR_MIN_STACK_SIZE
	.align		4
.L_158:
        /*0378*/ 	.byte	0x04, 0x12
        /*037a*/ 	.short	(.L_160 - .L_159)
	.align		4
.L_159:
        /*037c*/ 	.word	index@(_ZN5flash44flash_bwd_dq_dk_dv_loop_seqk_parallel_kernelI23Flash_bwd_kernel_traitsILi64ELi64ELi128ELi8ELi2ELi4ELi4ELb1ELb0EN7cutlass6half_tE19Flash_kernel_traitsILi64ELi64ELi128ELi8ES3_EELb0ELb1ELb0ELb0ELb0ELb1ELb1EEEvNS_16Flash_bwd_paramsE)
        /*0380*/ 	.word	0x00000020


	//----- nvinfo : EIATTR_MIN_STACK_SIZE
	.align		4
.L_160:
        /*0384*/ 	.byte	0x04, 0x12
        /*0386*/ 	.short	(.L_162 - .L_161)
	.align		4
.L_161:
        /*0388*/ 	.word	index@(_ZN5flash44flash_bwd_dq_dk_dv_loop_seqk_parallel_kernelI23Flash_bwd_kernel_traitsILi64ELi64ELi128ELi8ELi2ELi4ELi4ELb1ELb0EN7cutlass6half_tE19Flash_kernel_traitsILi64ELi64ELi128ELi8ES3_EELb1ELb1ELb0ELb1ELb0ELb0ELb0EEEvNS_16Flash_bwd_paramsE)
        /*038c*/ 	.word	0x00000020


	//----- nvinfo : EIATTR_MIN_STACK_SIZE
	.align		4
.L_162:
        /*0390*/ 	.byte	0x04, 0x12
        /*0392*/ 	.short	(.L_164 - .L_163)
	.align		4
.L_163:
        /*0394*/ 	.word	index@(_ZN5flash44flash_bwd_dq_dk_dv_loop_seqk_parallel_kernelI23Flash_bwd_kernel_traitsILi64ELi64ELi128ELi8ELi2ELi4ELi4ELb1ELb0EN7cutlass6half_tE19Flash_kernel_traitsILi64ELi64ELi128ELi8ES3_EELb0ELb1ELb0ELb1ELb0ELb0ELb1EEEvNS_16Flash_bwd_paramsE)
        /*0398*/ 	.word	0x00000048


	//----- nvinfo : EIATTR_MIN_STACK_SIZE
	.align		4
.L_164:
        /*039c*/ 	.byte	0x04, 0x12
        /*039e*/ 	.short	(.L_166 - .L_165)
	.align		4
.L_165:
        /*03a0*/ 	.word	index@(_ZN5flash25flash_bwd_dot_do_o_kernelILb0E23Flash_bwd_kernel_traitsILi64ELi64ELi128ELi8ELi2ELi4ELi4ELb1ELb0EN7cutlass6half_tE19Flash_kernel_traitsILi64ELi64ELi128ELi8ES3_EEEEvNS_16Flash_bwd_paramsE)
        /*03a4*/ 	.word	0x00000000


	//----- nvinfo : EIATTR_MIN_STACK_SIZE
	.align		4
.L_166:
        /*03a8*/ 	.byte	0x04, 0x12
        /*03aa*/ 	.short	(.L_168 - .L_167)
	.align		4
.L_167:
        /*03ac*/ 	.word	index@(_ZN5flash25flash_bwd_dot_do_o_kernelILb1E23Flash_bwd_kernel_traitsILi64ELi64ELi128ELi8ELi2ELi4ELi4ELb1ELb0EN7cutlass6half_tE19Flash_kernel_traitsILi64ELi64ELi128ELi8ES3_EEEEvNS_16Flash_bwd_paramsE)
        /*03b0*/ 	.word	0x00000000


	//----- nvinfo : EIATTR_MIN_STACK_SIZE
	.align		4
.L_168:
        /*03b4*/ 	.byte	0x04, 0x12
        /*03b6*/ 	.short	(.L_170 - .L_169)
	.align		4
.L_169:
        /*03b8*/ 	.word	index@(_ZN5flash27flash_bwd_convert_dq_kernelI23Flash_bwd_kernel_traitsILi64ELi128ELi128ELi8ELi4ELi4ELi4ELb0ELb0EN7cutlass6half_tE19Flash_kernel_traitsILi64ELi128ELi128ELi8ES3_EEEEvNS_16Flash_bwd_paramsEi)
        /*03bc*/ 	.word	0x00000000


	//----- nvinfo : EIATTR_MIN_STACK_SIZE
	.align		4
.L_170:
        /*03c0*/ 	.byte	0x04, 0x12
        /*03c2*/ 	.short	(.L_172 - .L_171)
	.align		4
.L_171:
        /*03c4*/ 	.word	index@(_ZN5flash44flash_bwd_dq_dk_dv_loop_seqk_parallel_kernelI23Flash_bwd_kernel_traitsILi64ELi128ELi128ELi8ELi4ELi4ELi4ELb0ELb0EN7cutlass6half_tE19Flash_kernel_traitsILi64ELi128ELi128ELi8ES3_EELb1ELb1ELb0ELb0ELb0ELb0ELb0EEEvNS_16Flash_bwd_paramsE)
        /*03c8*/ 	.word	0x00000060


	//----- nvinfo : EIATTR_MIN_STACK_SIZE
	.align		4
.L_172:
        /*03cc*/ 	.byte	0x04, 0x12
        /*03ce*/ 	.short	(.L_174 - .L_173)
	.align		4
.L_173:
        /*03d0*/ 	.word	index@(_ZN5flash44flash_bwd_dq_dk_dv_loop_seqk_parallel_kernelI23Flash_bwd_kernel_traitsILi64ELi128ELi128ELi8ELi4ELi4ELi4ELb0ELb0EN7cutlass6half_tE19Flash_kernel_traitsILi64ELi128ELi128ELi8ES3_EELb0ELb1ELb0ELb0ELb0ELb0ELb1EEEvNS_16Flash_bwd_paramsE)
        /*03d4*/ 	.word	0x00000170


	//----- nvinfo : EIATTR_MIN_STACK_SIZE
	.align		4
.L_174:
        /*03d8*/ 	.byte	0x04, 0x12
        /*03da*/ 	.short	(.L_176 - .L_175)
	.align		4
.L_175:
        /*03dc*/ 	.word	index@(_ZN5flash44flash_bwd_dq_dk_dv_loop_seqk_parallel_kernelI23Flash_bwd_kernel_traitsILi64ELi128ELi128ELi8ELi4ELi4ELi4ELb0ELb0EN7cutlass6half_tE19Flash_kernel_traitsILi64ELi128ELi128ELi8ES3_EELb1ELb1ELb0ELb0ELb1ELb1ELb0EEEvNS_16Flash_bwd_paramsE)
        /*03e0*/ 	.word	0x00000050


	//----- nvinfo : EIATTR_MIN_STACK_SIZE
	.align		4
.L_176:
        /*03e4*/ 	.byte	0x04, 0x12
        /*03e6*/ 	.short	(.L_178 - .L_177)
	.align		4
.L_177:
        /*03e8*/ 	.word	index@(_ZN5flash44flash_bwd_dq_dk_dv_loop_seqk_parallel_kernelI23Flash_bwd_kernel_traitsILi64ELi128ELi128ELi8ELi4ELi4ELi4ELb0ELb0EN7cutlass6half_tE19Flash_kernel_traitsILi64ELi128ELi128ELi8ES3_EELb0ELb1ELb0ELb0ELb1ELb1ELb1EEEvNS_16Flash_bwd_paramsE)
        /*03ec*/ 	.word	0x00000158


	//----- nvinfo : EIATTR_MIN_STACK_SIZE
	.align		4
.L_178:
        /*03f0*/ 	.byte	0x04, 0x12
        /*03f2*/ 	.short	(.L_180 - .L_179)
	.align		4
.L_179:
        /*03f4*/ 	.word	index@(_ZN5flash44flash_bwd_dq_dk_dv_loop_seqk_parallel_kernelI23Flash_bwd_kernel_traitsILi64ELi128ELi128ELi8ELi4ELi4ELi4ELb0ELb0EN7cutlass6half_tE19Flash_kernel_traitsILi64ELi128ELi128ELi8ES3_EELb1ELb1ELb0ELb0ELb0ELb1ELb0EEEvNS_16Flash_bwd_paramsE)
        /*03f8*/ 	.word	0x00000050


	//----- nvinfo : EIATTR_MIN_STACK_SIZE
	.align		4
.L_180:
        /*03fc*/ 	.byte	0x04, 0x12
        /*03fe*/ 	.short	(.L_182 - .L_181)
	.align		4
.L_181:
        /*0400*/ 	.word	index@(_ZN5flash44flash_bwd_dq_dk_dv_loop_seqk_parallel_kernelI23Flash_bwd_kernel_traitsILi64ELi128ELi128ELi8ELi4ELi4ELi4ELb0ELb0EN7cutlass6half_tE19Flash_kernel_traitsILi64ELi128ELi128ELi8ES3_EELb0ELb1ELb0ELb0ELb0ELb1ELb1EEEvNS_16Flash_bwd_paramsE)
        /*0404*/ 	.word	0x00000160


	//----- nvinfo : EIATTR_MIN_STACK_SIZE
	.align		4
.L_182:
        /*0408*/ 	.byte	0x04, 0x12
        /*040a*/ 	.short	(.L_184 - .L_183)
	.align		4
.L_183:
        /*040c*/ 	.word	index@(_ZN5flash44flash_bwd_dq_dk_dv_loop_seqk_parallel_kernelI23Flash_bwd_kernel_traitsILi64ELi128ELi128ELi8ELi4ELi4ELi4ELb0ELb0EN7cutlass6half_tE19Flash_kernel_traitsILi64ELi128ELi128ELi8ES3_EELb1ELb1ELb0ELb1ELb0ELb0ELb0EEEvNS_16Flash_bwd_paramsE)
        /*0410*/ 	.word	0x000000e0


	//----- nvinfo : EIATTR_MIN_STACK_SIZE
	.align		4
.L_184:
        /*0414*/ 	.byte	0x04, 0x12
        /*0416*/ 	.short	(.L_186 - .L_185)
	.align		4
.L_185:
        /*0418*/ 	.word	index@(_ZN5flash44flash_bwd_dq_dk_dv_loop_seqk_parallel_kernelI23Flash_bwd_kernel_traitsILi64ELi128ELi128ELi8ELi4ELi4ELi4ELb0ELb0EN7cutlass6half_tE19Flash_kernel_traitsILi64ELi128ELi128ELi8ES3_EELb0ELb1ELb0ELb1ELb0ELb0ELb1EEEvNS_16Flash_bwd_paramsE)
        /*041c*/ 	.word	0x000001f0


	//----- nvinfo : EIATTR_MIN_STACK_SIZE
	.align		4
.L_186:
        /*0420*/ 	.byte	0x04, 0x12
        /*0422*/ 	.short	(.L_188 - .L_187)
	.align		4
.L_187:
        /*0424*/ 	.word	index@(_ZN5flash25flash_bwd_dot_do_o_kernelILb0E23Flash_bwd_kernel_traitsILi64ELi128ELi128ELi8ELi4ELi4ELi4ELb0ELb0EN7cutlass6half_tE19Flash_kernel_traitsILi64ELi128ELi128ELi8ES3_EEEEvNS_16Flash_bwd_paramsE)
        /*0428*/ 	.word	0x00000000


	//----- nvinfo : EIATTR_MIN_STACK_SIZE
	.align		4
.L_188:
        /*042c*/ 	.byte	0x04, 0x12
        /*042e*/ 	.short	(.L_190 - .L_189)
	.align		4
.L_189:
        /*0430*/ 	.word	index@(_ZN5flash25flash_bwd_dot_do_o_kernelILb1E23Flash_bwd_kernel_traitsILi64ELi128ELi128ELi8ELi4ELi4ELi4ELb0ELb0EN7cutlass6half_tE19Flash_kernel_traitsILi64ELi128ELi128ELi8ES3_EEEEvNS_16Flash_bwd_paramsE)
        /*0434*/ 	.word	0x00000000
.L_190:


//--------------------- .nv.info._ZN5flash44flash_bwd_dq_dk_dv_loop_seqk_parallel_kernelI23Flash_bwd_kernel_traitsILi64ELi64ELi128ELi8ELi2ELi4ELi4ELb1ELb0EN7cutlass6half_tE19Flash_kernel_traitsILi64ELi64ELi128ELi8ES3_EELb0ELb1ELb0ELb0ELb0ELb0ELb0EEEvNS_16Flash_bwd_paramsE --------------------------
	.section	.nv.info._ZN5flash44flash_bwd_dq_dk_dv_loop_seqk_parallel_kernelI23Flash_bwd_kernel_traitsILi64ELi64ELi128ELi8ELi2ELi4ELi4ELb1ELb0EN7cutlass6half_tE19Flash_kernel_traitsILi64ELi64ELi128ELi8ES3_EELb0ELb1ELb0ELb0ELb0ELb0ELb0EEEvNS_16Flash_bwd_paramsE,"",@"SHT_CUDA_INFO"
	.sectionflags	@""
	.align	4


	//----- nvinfo : EIATTR_CUDA_API_VERSION
	.align		4
        /*0000*/ 	.byte	0x04, 0x37
        /*0002*/ 	.short	(.L_192 - .L_191)
.L_191:
        /*0004*/ 	.word	0x00000082


	//----- nvinfo : EIATTR_SW2861232_WAR
	.align		4
.L_192:
        /*0008*/ 	.byte	0x01, 0x35
	.zero		2


	//----- nvinfo : EIATTR_PARAM_CBANK
	.align		4
        /*000c*/ 	.byte	0x04, 0x0a
        /*000e*/ 	.short	(.L_194 - .L_193)
	.align		4
.L_193:
        /*0010*/ 	.word	index@(.nv.constant0._ZN5flash44flash_bwd_dq_dk_dv_loop_seqk_parallel_kernelI23Flash_bwd_kernel_traitsILi64ELi64ELi128ELi8ELi2ELi4ELi4ELb1ELb0EN7cutlass6half_tE19Flash_kernel_traitsILi64ELi64ELi128ELi8ES3_EELb0ELb1ELb0ELb0ELb0ELb0ELb0EEEvNS_16Flash_bwd_paramsE)
        /*0014*/ 	.short	0x0160
        /*0016*/ 	.short	0x0280


	//----- nvinfo : EIATTR_CBANK_PARAM_SIZE
	.align		4
.L_194:
        /*0018*/ 	.byte	0x03, 0x19
        /*001a*/ 	.short	0x0280


	//----- nvinfo : EIATTR_KPARAM_INFO
	.align		4
        /*001c*/ 	.byte	0x04, 0x17
        /*001e*/ 	.short	(.L_196 - .L_195)
.L_195:
        /*0020*/ 	.word	0x00000000
        /*0024*/ 	.short	0x0000
        /*0026*/ 	.short	0x0000
        /*0028*/ 	.byte	0x00, 0xf0, 0x01, 0x0a


	//----- nvinfo : EIATTR_MAXREG_COUNT
	.align		4
.L_196:
        /*002c*/ 	.byte	0x03, 0x1b
        /*002e*/ 	.short	0x00ff


	//----- nvinfo : EIATTR_NUM_BARRIERS
	.align		4
        /*0030*/ 	.byte	0x02, 0x4c
        /*0032*/ 	.byte	0x01
	.zero		1


	//----- nvinfo : EIATTR_ANNOTATIONS
	.align		4
        /*0034*/ 	.byte	0x04, 0x55
        /*0036*/ 	.short	(.L_198 - .L_197)


	//   ....[0]....
.L_197:
        /*0038*/ 	.word	0x00000001
        /*003c*/ 	.byte	0x40, 0x06, 0x00, 0x00, 0x01, 0x00, 0x00, 0x00, 0x90, 0x07, 0x00, 0x00, 0x01, 0x00, 0x00, 0x00
        /*004c*/ 	.byte	0x60, 0x14, 0x00, 0x00, 0x01, 0x00, 0x00, 0x00, 0xd0, 0x64, 0x00, 0x00


	//----- nvinfo : EIATTR_MERCURY_ISA_VERSION
	.align		4
.L_198:
        /*0058*/ 	.byte	0x03, 0x5f
        /*005a*/ 	.short	0x0000


	//----- nvinfo : EIATTR_EXIT_INSTR_OFFSETS
	.align		4
        /*005c*/ 	.byte	0x04, 0x1c
        /*005e*/ 	.short	(.L_200 - .L_199)


	//   ....[0]....
.L_199:
        /*0060*/ 	.word	0x00000090


	//   ....[1]....
        /*0064*/ 	.word	0x000076b0


	//----- nvinfo : EIATTR_CTAIDZ_USED
	.align		4
.L_200:
        /*0068*/ 	.byte	0x01, 0x04
	.zero		2


	//----- nvinfo : EIATTR_CRS_STACK_SIZE
	.align		4
        /*006c*/ 	.byte	0x04, 0x1e
        /*006e*/ 	.short	(.L_202 - .L_201)
.L_201:
        /*0070*/ 	.word	0x00000000
.L_202:


//--------------------- .nv.info._ZN5flash44flash_bwd_dq_dk_dv_loop_seqk_parallel_kernelI23Flash_bwd_kernel_traitsILi64ELi64ELi128ELi8ELi2ELi4ELi4ELb1ELb0EN7cutlass6half_tE19Flash_kernel_traitsILi64ELi64ELi128ELi8ES3_EELb0ELb1ELb0ELb0ELb1ELb1ELb0EEEvNS_16Flash_bwd_paramsE --------------------------
	.section	.nv.info._ZN5flash44flash_bwd_dq_dk_dv_loop_seqk_parallel_kernelI23Flash_bwd_kernel_traitsILi64ELi64ELi128ELi8ELi2ELi4ELi4ELb1ELb0EN7cutlass6half_tE19Flash_kernel_traitsILi64ELi64ELi128ELi8ES3_EELb0ELb1ELb0ELb0ELb1ELb1ELb0EEEvNS_16Flash_bwd_paramsE,"",@"SHT_CUDA_INFO"
	.sectionflags	@""
	.align	4


	//----- nvinfo : EIATTR_CUDA_API_VERSION
	.align		4
        /*0000*/ 	.byte	0x04, 0x37
        /*0002*/ 	.short	(.L_204 - .L_203)
.L_203:
        /*0004*/ 	.word	0x00000082


	//----- nvinfo : EIATTR_SW2861232_WAR
	.align		4
.L_204:
        /*0008*/ 	.byte	0x01, 0x35
	.zero		2


	//----- nvinfo : EIATTR_PARAM_CBANK
	.align		4
        /*000c*/ 	.byte	0x04, 0x0a
        /*000e*/ 	.short	(.L_206 - .L_205)
	.align		4
.L_205:
        /*0010*/ 	.word	index@(.nv.constant0._ZN5flash44flash_bwd_dq_dk_dv_loop_seqk_parallel_kernelI23Flash_bwd_kernel_traitsILi64ELi64ELi128ELi8ELi2ELi4ELi4ELb1ELb0EN7cutlass6half_tE19Flash_kernel_traitsILi64ELi64ELi128ELi8ES3_EELb0ELb1ELb0ELb0ELb1ELb1ELb0EEEvNS_16Flash_bwd_paramsE)
        /*0014*/ 	.short	0x0160
        /*0016*/ 	.short	0x0280


	//----- nvinfo : EIATTR_CBANK_PARAM_SIZE
	.align		4
.L_206:
        /*0018*/ 	.byte	0x03, 0x19
        /*001a*/ 	.short	0x0280


	//----- nvinfo : EIATTR_KPARAM_INFO
	.align		4
        /*001c*/ 	.byte	0x04, 0x17
        /*001e*/ 	.short	(.L_208 - .L_207)
.L_207:
        /*0020*/ 	.word	0x00000000
        /*0024*/ 	.short	0x0000
        /*0026*/ 	.short	0x0000
        /*0028*/ 	.byte	0x00, 0xf0, 0x01, 0x0a


	//----- nvinfo : EIATTR_MAXREG_COUNT
	.align		4
.L_208:
        /*002c*/ 	.byte	0x03, 0x1b
        /*002e*/ 	.short	0x00ff


	//----- nvinfo : EIATTR_NUM_BARRIERS
	.align		4
        /*0030*/ 	.byte	0x02, 0x4c
        /*0032*/ 	.byte	0x01
	.zero		1


	//----- nvinfo : EIATTR_MERCURY_ISA_VERSION
	.align		4
        /*0034*/ 	.byte	0x03, 0x5f
        /*0036*/ 	.short	0x0000


	//----- nvinfo : EIATTR_EXIT_INSTR_OFFSETS
	.align		4
        /*0038*/ 	.byte	0x04, 0x1c
        /*003a*/ 	.short	(.L_210 - .L_209)


	//   ....[0]....
.L_209:
        /*003c*/ 	.word	0x00000080


	//   ....[1]....
        /*0040*/ 	.word	0x000055c0


	//----- nvinfo : EIATTR_CTAIDZ_USED
	.align		4
.L_210:
        /*0044*/ 	.byte	0x01, 0x04
	.zero		2


//--------------------- .nv.info._ZN5flash44flash_bwd_dq_dk_dv_loop_seqk_parallel_kernelI23Flash_bwd_kernel_traitsILi64ELi64ELi128ELi8ELi2ELi4ELi4ELb1ELb0EN7cutlass6half_tE19Flash_kernel_traitsILi64ELi64ELi128ELi8ES3_EELb0ELb1ELb0ELb0ELb0ELb1ELb0EEEvNS_16Flash_bwd_paramsE --------------------------
	.section	.nv.info._ZN5flash44flash_bwd_dq_dk_dv_loop_seqk_parallel_kernelI23Flash_bwd_kernel_traitsILi64ELi64ELi128ELi8ELi2ELi4ELi4ELb1ELb0EN7cutlass6half_tE19Flash_kernel_traitsILi64ELi64ELi128ELi8ES3_EELb0ELb1ELb0ELb0ELb0ELb1ELb0EEEvNS_16Flash_bwd_paramsE,"",@"SHT_CUDA_INFO"
	.sectionflags	@""
	.align	4


	//----- nvinfo : EIATTR_CUDA_API_VERSION
	.align		4
        /*0000*/ 	.byte	0x04, 0x37
        /*0002*/ 	.short	(.L_212 - .L_211)
.L_211:
        /*0004*/ 	.word	0x00000082


	//----- nvinfo : EIATTR_SW2861232_WAR
	.align		4
.L_212:
        /*0008*/ 	.byte	0x01, 0x35
	.zero		2


	//----- nvinfo : EIATTR_PARAM_CBANK
	.align		4
        /*000c*/ 	.byte	0x04, 0x0a
        /*000e*/ 	.short	(.L_214 - .L_213)
	.align		4
.L_213:
        /*0010*/ 	.word	index@(.nv.constant0._ZN5flash44flash_bwd_dq_dk_dv_loop_seqk_parallel_kernelI23Flash_bwd_kernel_traitsILi64ELi64ELi128ELi8ELi2ELi4ELi4ELb1ELb0EN7cutlass6half_tE19Flash_kernel_traitsILi64ELi64ELi128ELi8ES3_EELb0ELb1ELb0ELb0ELb0ELb1ELb0EEEvNS_16Flash_bwd_paramsE)
        /*0014*/ 	.short	0x0160
        /*0016*/ 	.short	0x0280


	//----- nvinfo : EIATTR_CBANK_PARAM_SIZE
	.align		4
.L_214:
        /*0018*/ 	.byte	0x03, 0x19
        /*001a*/ 	.short	0x0280


	//----- nvinfo : EIATTR_KPARAM_INFO
	.align		4
        /*001c*/ 	.byte	0x04, 0x17
        /*001e*/ 	.short	(.L_216 - .L_215)
.L_215:
        /*0020*/ 	.word	0x00000000
        /*0024*/ 	.short	0x0000
        /*0026*/ 	.short	0x0000
        /*0028*/ 	.byte	0x00, 0xf0, 0x01, 0x0a


	//----- nvinfo : EIATTR_MAXREG_COUNT
	.align		4
.L_216:
        /*002c*/ 	.byte	0x03, 0x1b
        /*002e*/ 	.short	0x00ff


	//----- nvinfo : EIATTR_NUM_BARRIERS
	.align		4
        /*0030*/ 	.byte	0x02, 0x4c
        /*0032*/ 	.byte	0x01
	.zero		1


	//----- nvinfo : EIATTR_ANNOTATIONS
	.align		4
        /*0034*/ 	.byte	0x04, 0x55
        /*0036*/ 	.short	(.L_218 - .L_217)


	//   ....[0]....
.L_217:
        /*0038*/ 	.word	0x00000001
        /*003c*/ 	.byte	0x00, 0x05, 0x00, 0x00, 0x01, 0x00, 0x00, 0x00, 0x60, 0x06, 0x00, 0x00, 0x01, 0x00, 0x00, 0x00
        /*004c*/ 	.byte	0x10, 0x08, 0x00, 0x00, 0x01, 0x00, 0x00, 0x00, 0x70, 0x14, 0x00, 0x00, 0x01, 0x00, 0x00, 0x00
        /*005c*/ 	.byte	0xc0, 0x22, 0x00, 0x00, 0x01, 0x00, 0x00, 0x00, 0x40, 0x5e, 0x00, 0x00


	//----- nvinfo : EIATTR_MERCURY_ISA_VERSION
	.align		4
.L_218:
        /*0068*/ 	.byte	0x03, 0x5f
        /*006a*/ 	.short	0x0000


	//----- nvinfo : EIATTR_EXIT_INSTR_OFFSETS
	.align		4
        /*006c*/ 	.byte	0x04, 0x1c
        /*006e*/ 	.short	(.L_220 - .L_219)


	//   ....[0]....
.L_219:
        /*0070*/ 	.word	0x00000090


	//   ....[1]....
        /*0074*/ 	.word	0x00007010


	//----- nvinfo : EIATTR_CTAIDZ_USED
	.align		4
.L_220:
        /*0078*/ 	.byte	0x01, 0x04
	.zero		2


	//----- nvinfo : EIATTR_CRS_STACK_SIZE
	.align		4
        /*007c*/ 	.byte	0x04, 0x1e
        /*007e*/ 	.short	(.L_222 - .L_221)
.L_221:
        /*0080*/ 	.word	0x00000000
.L_222:


//--------------------- .nv.info._ZN5flash44flash_bwd_dq_dk_dv_loop_seqk_parallel_kernelI23Flash_bwd_kernel_traitsILi64ELi64ELi128ELi8ELi2ELi4ELi4ELb1ELb0EN7cutlass6half_tE19Flash_kernel_traitsILi64ELi64ELi128ELi8ES3_EELb0ELb1ELb0ELb1ELb0ELb0ELb0EEEvNS_16Flash_bwd_paramsE --------------------------
	.section	.nv.info._ZN5flash44flash_bwd_dq_dk_dv_loop_seqk_parallel_kernelI23Flash_bwd_kernel_traitsILi64ELi64ELi128ELi8ELi2ELi4ELi4ELb1ELb0EN7cutlass6half_tE19Flash_kernel_traitsILi64ELi64ELi128ELi8ES3_EELb0ELb1ELb0ELb1ELb0ELb0ELb0EEEvNS_16Flash_bwd_paramsE,"",@"SHT_CUDA_INFO"
	.sectionflags	@""
	.align	4


	//----- nvinfo : EIATTR_CUDA_API_VERSION
	.align		4
        /*0000*/ 	.byte	0x04, 0x37
        /*0002*/ 	.short	(.L_224 - .L_223)
.L_223:
        /*0004*/ 	.word	0x00000082


	//----- nvinfo : EIATTR_SW2861232_WAR
	.align		4
.L_224:
        /*0008*/ 	.byte	0x01, 0x35
	.zero		2


	//----- nvinfo : EIATTR_PARAM_CBANK
	.align		4
        /*000c*/ 	.byte	0x04, 0x0a
        /*000e*/ 	.short	(.L_226 - .L_225)
	.align		4
.L_225:
        /*0010*/ 	.word	index@(.nv.constant0._ZN5flash44flash_bwd_dq_dk_dv_loop_seqk_parallel_kernelI23Flash_bwd_kernel_traitsILi64ELi64ELi128ELi8ELi2ELi4ELi4ELb1ELb0EN7cutlass6half_tE19Flash_kernel_traitsILi64ELi64ELi128ELi8ES3_EELb0ELb1ELb0ELb1ELb0ELb0ELb0EEEvNS_16Flash_bwd_paramsE)
        /*0014*/ 	.short	0x0160
        /*0016*/ 	.short	0x0280


	//----- nvinfo : EIATTR_CBANK_PARAM_SIZE
	.align		4
.L_226:
        /*0018*/ 	.byte	0x03, 0x19
        /*001a*/ 	.short	0x0280


	//----- nvinfo : EIATTR_KPARAM_INFO
	.align		4
        /*001c*/ 	.byte	0x04, 0x17
        /*001e*/ 	.short	(.L_228 - .L_227)
.L_227:
        /*0020*/ 	.word	0x00000000
        /*0024*/ 	.short	0x0000
        /*0026*/ 	.short	0x0000
        /*0028*/ 	.byte	0x00, 0xf0, 0x01, 0x0a


	//----- nvinfo : EIATTR_MAXREG_COUNT
	.align		4
.L_228:
        /*002c*/ 	.byte	0x03, 0x1b
        /*002e*/ 	.short	0x00ff


	//----- nvinfo : EIATTR_NUM_BARRIERS
	.align		4
        /*0030*/ 	.byte	0x02, 0x4c
        /*0032*/ 	.byte	0x01
	.zero		1


	//----- nvinfo : EIATTR_ANNOTATIONS
	.align		4
        /*0034*/ 	.byte	0x04, 0x55
        /*0036*/ 	.short	(.L_230 - .L_229)


	//   ....[0]....
.L_229:
        /*0038*/ 	.word	0x00000001
        /*003c*/ 	.byte	0x30, 0x05, 0x00, 0x00, 0x01, 0x00, 0x00, 0x00, 0xa0, 0x08, 0x00, 0x00, 0x01, 0x00, 0x00, 0x00
        /*004c*/ 	.byte	0xf0, 0x08, 0x00, 0x00, 0x01, 0x00, 0x00, 0x00, 0x10, 0x09, 0x00, 0x00, 0x01, 0x00, 0x00, 0x00
        /*005c*/ 	.byte	0x80, 0x14, 0x00, 0x00, 0x01, 0x00, 0x00, 0x00, 0x60, 0x69, 0x00, 0x00, 0x01, 0x00, 0x00, 0x00
        /*006c*/ 	.byte	0x70, 0x69, 0x00, 0x00, 0x01, 0x00, 0x00, 0x00, 0x80, 0x69, 0x00, 0x00


	//----- nvinfo : EIATTR_MERCURY_ISA_VERSION
	.align		4
.L_230:
        /*0078*/ 	.byte	0x03, 0x5f
        /*007a*/ 	.short	0x0000


	//----- nvinfo : EIATTR_EXIT_INSTR_OFFSETS
	.align		4
        /*007c*/ 	.byte	0x04, 0x1c
        /*007e*/ 	.short	(.L_232 - .L_231)


	//   ....[0]....
.L_231:
        /*0080*/ 	.word	0x00000090


	//   ....[1]....
        /*0084*/ 	.word	0x00007b60


	//----- nvinfo : EIATTR_CTAIDZ_USED
	.align		4
.L_232:
        /*0088*/ 	.byte	0x01, 0x04
	.zero		2


	//----- nvinfo : EIATTR_CRS_STACK_SIZE
	.align		4
        /*008c*/ 	.byte	0x04, 0x1e
        /*008e*/ 	.short	(.L_234 - .L_233)
.L_233:
        /*0090*/ 	.word	0x00000000
.L_234:


//--------------------- .nv.info._ZN5flash44flash_bwd_dq_dk_dv_loop_seqk_parallel_kernelI23Flash_bwd_kernel_traitsILi64ELi128ELi128ELi8ELi4ELi4ELi4ELb0ELb0EN7cutlass6half_tE19Flash_kernel_traitsILi64ELi128ELi128ELi8ES3_EELb0ELb1ELb0ELb0ELb0ELb0ELb0EEEvNS_16Flash_bwd_paramsE --------------------------
	.section	.nv.info._ZN5flash44flash_bwd_dq_dk_dv_loop_seqk_parallel_kernelI23Flash_bwd_kernel_traitsILi64ELi128ELi128ELi8ELi4ELi4ELi4ELb0ELb0EN7cutlass6half_tE19Flash_kernel_traitsILi64ELi128ELi128ELi8ES3_EELb0ELb1ELb0ELb0ELb0ELb0ELb0EEEvNS_16Flash_bwd_paramsE,"",@"SHT_CUDA_INFO"
	.sectionflags	@""
	.align	4


	//----- nvinfo : EIATTR_CUDA_API_VERSION
	.align		4
        /*0000*/ 	.byte	0x04, 0x37
        /*0002*/ 	.short	(.L_236 - .L_235)
.L_235:
        /*0004*/ 	.word	0x00000082


	//----- nvinfo : EIATTR_SW2861232_WAR
	.align		4
.L_236:
        /*0008*/ 	.byte	0x01, 0x35
	.zero		2


	//----- nvinfo : EIATTR_PARAM_CBANK
	.align		4
        /*000c*/ 	.byte	0x04, 0x0a
        /*000e*/ 	.short	(.L_238 - .L_237)
	.align		4
.L_237:
        /*0010*/ 	.word	index@(.nv.constant0._ZN5flash44flash_bwd_dq_dk_dv_loop_seqk_parallel_kernelI23Flash_bwd_kernel_traitsILi64ELi128ELi128ELi8ELi4ELi4ELi4ELb0ELb0EN7cutlass6half_tE19Flash_kernel_traitsILi64ELi128ELi128ELi8ES3_EELb0ELb1ELb0ELb0ELb0ELb0ELb0EEEvNS_16Flash_bwd_paramsE)
        /*0014*/ 	.short	0x0160
        /*0016*/ 	.short	0x0280


	//----- nvinfo : EIATTR_CBANK_PARAM_SIZE
	.align		4
.L_238:
        /*0018*/ 	.byte	0x03, 0x19
        /*001a*/ 	.short	0x0280


	//----- nvinfo : EIATTR_KPARAM_INFO
	.align		4
        /*001c*/ 	.byte	0x04, 0x17
        /*001e*/ 	.short	(.L_240 - .L_239)
.L_239:
        /*0020*/ 	.word	0x00000000
        /*0024*/ 	.short	0x0000
        /*0026*/ 	.short	0x0000
        /*0028*/ 	.byte	0x00, 0xf0, 0x01, 0x0a


	//----- nvinfo : EIATTR_MAXREG_COUNT
	.align		4
.L_240:
        /*002c*/ 	.byte	0x03, 0x1b
        /*002e*/ 	.short	0x00ff


	//----- nvinfo : EIATTR_NUM_BARRIERS
	.align		4
        /*0030*/ 	.byte	0x02, 0x4c
        /*0032*/ 	.byte	0x01
	.zero		1


	//----- nvinfo : EIATTR_ANNOTATIONS
	.align		4
        /*0034*/ 	.byte	0x04, 0x55
        /*0036*/ 	.short	(.L_242 - .L_241)


	//   ....[0]....
.L_241:
        /*0038*/ 	.word	0x00000001
        /*003c*/ 	.byte	0xa0, 0x06, 0x00, 0x00, 0x01, 0x00, 0x00, 0x00, 0xe0, 0x07, 0x00, 0x00, 0x01, 0x00, 0x00, 0x00
        /* <DEDUP_REMOVED lines=26> */
        /*01ec*/ 	.byte	0xd0, 0x9e, 0x00, 0x00


	//----- nvinfo : EIATTR_MERCURY_ISA_VERSION
	.align		4
.L_242:
        /*01f0*/ 	.byte	0x03, 0x5f
        /*01f2*/ 	.short	0x0000


	//----- nvinfo : EIATTR_EXIT_INSTR_OFFSETS
	.align		4
        /*01f4*/ 	.byte	0x04, 0x1c
        /*01f6*/ 	.short	(.L_244 - .L_243)


	//   ....[0]....
.L_243:
        /*01f8*/ 	.word	0x000000a0


	//   ....[1]....
        /*01fc*/ 	.word	0x0000b230


	//----- nvinfo : EIATTR_CTAIDZ_USED
	.align		4
.L_244:
        /*0200*/ 	.byte	0x01, 0x04
	.zero		2


	//----- nvinfo : EIATTR_CRS_STACK_SIZE
	.align		4
        /*0204*/ 	.byte	0x04, 0x1e
        /*0206*/ 	.short	(.L_246 - .L_245)
.L_245:
        /*0208*/ 	.word	0x00000000
.L_246:


//--------------------- .nv.info._ZN5flash44flash_bwd_dq_dk_dv_loop_seqk_parallel_kernelI23Flash_bwd_kernel_traitsILi64ELi128ELi128ELi8ELi4ELi4ELi4ELb0ELb0EN7cutlass6half_tE19Flash_kernel_traitsILi64ELi128ELi128ELi8ES3_EELb0ELb1ELb0ELb0ELb1ELb1ELb0EEEvNS_16Flash_bwd_paramsE --------------------------
	.section	.nv.info._ZN5flash44flash_bwd_dq_dk_dv_loop_seqk_parallel_kernelI23Flash_bwd_kernel_traitsILi64ELi128ELi128ELi8ELi4ELi4ELi4ELb0ELb0EN7cutlass6half_tE19Flash_kernel_traitsILi64ELi128ELi128ELi8ES3_EELb0ELb1ELb0ELb0ELb1ELb1ELb0EEEvNS_16Flash_bwd_paramsE,"",@"SHT_CUDA_INFO"
	.sectionflags	@""
	.align	4


	//----- nvinfo : EIATTR_CUDA_API_VERSION
	.align		4
        /*0000*/ 	.byte	0x04, 0x37
        /*0002*/ 	.short	(.L_248 - .L_247)
.L_247:
        /*0004*/ 	.word	0x00000082


	//----- nvinfo : EIATTR_SW2861232_WAR
	.align		4
.L_248:
        /*0008*/ 	.byte	0x01, 0x35
	.zero		2


	//----- nvinfo : EIATTR_PARAM_CBANK
	.align		4
        /*000c*/ 	.byte	0x04, 0x0a
        /*000e*/ 	.short	(.L_250 - .L_249)
	.align		4
.L_249:
        /*0010*/ 	.word	index@(.nv.constant0._ZN5flash44flash_bwd_dq_dk_dv_loop_seqk_parallel_kernelI23Flash_bwd_kernel_traitsILi64ELi128ELi128ELi8ELi4ELi4ELi4ELb0ELb0EN7cutlass6half_tE19Flash_kernel_traitsILi64ELi128ELi128ELi8ES3_EELb0ELb1ELb0ELb0ELb1ELb1ELb0EEEvNS_16Flash_bwd_paramsE)
        /*0014*/ 	.short	0x0160
        /*0016*/ 	.short	0x0280


	//----- nvinfo : EIATTR_CBANK_PARAM_SIZE
	.align		4
.L_250:
        /*0018*/ 	.byte	0x03, 0x19
        /*001a*/ 	.short	0x0280


	//----- nvinfo : EIATTR_KPARAM_INFO
	.align		4
        /*001c*/ 	.byte	0x04, 0x17
        /*001e*/ 	.short	(.L_252 - .L_251)
.L_251:
        /*0020*/ 	.word	0x00000000
        /*0024*/ 	.short	0x0000
        /*0026*/ 	.short	0x0000
        /*0028*/ 	.byte	0x00, 0xf0, 0x01, 0x0a


	//----- nvinfo : EIATTR_MAXREG_COUNT
	.align		4
.L_252:
        /*002c*/ 	.byte	0x03, 0x1b
        /*002e*/ 	.short	0x00ff


	//----- nvinfo : EIATTR_NUM_BARRIERS
	.align		4
        /*0030*/ 	.byte	0x02, 0x4c
        /*0032*/ 	.byte	0x01
	.zero		1


	//----- nvinfo : EIATTR_ANNOTATIONS
	.align		4
        /*0034*/ 	.byte	0x04, 0x55
        /*0036*/ 	.short	(.L_254 - .L_253)


	//   ....[0]....
.L_253:
        /* <DEDUP_REMOVED lines=25> */
        /*01bc*/ 	.byte	0xa0, 0x76, 0x00, 0x00, 0x01, 0x00, 0x00, 0x00, 0xb0, 0x76, 0x00, 0x00


	//----- nvinfo : EIATTR_MERCURY_ISA_VERSION
	.align		4
.L_254:
        /*01c8*/ 	.byte	0x03, 0x5f
        /*01ca*/ 	.short	0x0000


	//----- nvinfo : EIATTR_EXIT_INSTR_OFFSETS
	.align		4
        /*01cc*/ 	.byte	0x04, 0x1c
        /*01ce*/ 	.short	(.L_256 - .L_255)


	//   ....[0]....
.L_255:
        /*01d0*/ 	.word	0x000000a0


	//   ....[1]....
        /*01d4*/ 	.word	0x00008330


	//----- nvinfo : EIATTR_CTAIDZ_USED
	.align		4
.L_256:
        /*01d8*/ 	.byte	0x01, 0x04
	.zero		2


//--------------------- .nv.info._ZN5flash44flash_bwd_dq_dk_dv_loop_seqk_parallel_kernelI23Flash_bwd_kernel_traitsILi64ELi128ELi128ELi8ELi4ELi4ELi4ELb0ELb0EN7cutlass6half_tE19Flash_kernel_traitsILi64ELi128ELi128ELi8ES3_EELb0ELb1ELb0ELb0ELb0ELb1ELb0EEEvNS_16Flash_bwd_paramsE --------------------------
	.section	.nv.info._ZN5flash44flash_bwd_dq_dk_dv_loop_seqk_parallel_kernelI23Flash_bwd_kernel_traitsILi64ELi128ELi128ELi8ELi4ELi4ELi4ELb0ELb0EN7cutlass6half_tE19Flash_kernel_traitsILi64ELi128ELi128ELi8ES3_EELb0ELb1ELb0ELb0ELb0ELb1ELb0EEEvNS_16Flash_bwd_paramsE,"",@"SHT_CUDA_INFO"
	.sectionflags	@""
	.align	4


	//----- nvinfo : EIATTR_CUDA_API_VERSION
	.align		4
        /*0000*/ 	.byte	0x04, 0x37
        /*0002*/ 	.short	(.L_258 - .L_257)
.L_257:
        /*0004*/ 	.word	0x00000082


	//----- nvinfo : EIATTR_SW2861232_WAR
	.align		4
.L_258:
        /*0008*/ 	.byte	0x01, 0x35
	.zero		2


	//----- nvinfo : EIATTR_PARAM_CBANK
	.align		4
        /*000c*/ 	.byte	0x04, 0x0a
        /*000e*/ 	.short	(.L_260 - .L_259)
	.align		4
.L_259:
        /*0010*/ 	.word	index@(.nv.constant0._ZN5flash44flash_bwd_dq_dk_dv_loop_seqk_parallel_kernelI23Flash_bwd_kernel_traitsILi64ELi128ELi128ELi8ELi4ELi4ELi4ELb0ELb0EN7cutlass6half_tE19Flash_kernel_traitsILi64ELi128ELi128ELi8ES3_EELb0ELb1ELb0ELb0ELb0ELb1ELb0EEEvNS_16Flash_bwd_paramsE)
        /*0014*/ 	.short	0x0160
        /*0016*/ 	.short	0x0280


	//----- nvinfo : EIATTR_CBANK_PARAM_SIZE
	.align		4
.L_260:
        /*0018*/ 	.byte	0x03, 0x19
        /*001a*/ 	.short	0x0280


	//----- nvinfo : EIATTR_KPARAM_INFO
	.align		4
        /*001c*/ 	.byte	0x04, 0x17
        /*001e*/ 	.short	(.L_262 - .L_261)
.L_261:
        /*0020*/ 	.word	0x00000000
        /*0024*/ 	.short	0x0000
        /*0026*/ 	.short	0x0000
        /*0028*/ 	.byte	0x00, 0xf0, 0x01, 0x0a


	//----- nvinfo : EIATTR_MAXREG_COUNT
	.align		4
.L_262:
        /*002c*/ 	.byte	0x03, 0x1b
        /*002e*/ 	.short	0x00ff


	//----- nvinfo : EIATTR_NUM_BARRIERS
	.align		4
        /*0030*/ 	.byte	0x02, 0x4c
        /*0032*/ 	.byte	0x01
	.zero		1


	//----- nvinfo : EIATTR_ANNOTATIONS
	.align		4
        /*0034*/ 	.byte	0x04, 0x55
        /*0036*/ 	.short	(.L_264 - .L_263)


	//   ....[0]....
.L_263:
        /* <DEDUP_REMOVED lines=25> */


	//----- nvinfo : EIATTR_MERCURY_ISA_VERSION
	.align		4
.L_264:
        /*01b0*/ 	.byte	0x03, 0x5f
        /*01b2*/ 	.short	0x0000


	//----- nvinfo : EIATTR_EXIT_INSTR_OFFSETS
	.align		4
        /*01b4*/ 	.byte	0x04, 0x1c
        /*01b6*/ 	.short	(.L_266 - .L_265)


	//   ....[0]....
.L_265:
        /*01b8*/ 	.word	0x000000a0


	//   ....[1]....
        /*01bc*/ 	.word	0x0000a4d0


	//----- nvinfo : EIATTR_CTAIDZ_USED
	.align		4
.L_266:
        /*01c0*/ 	.byte	0x01, 0x04
	.zero		2


	//----- nvinfo : EIATTR_CRS_STACK_SIZE
	.align		4
        /*01c4*/ 	.byte	0x04, 0x1e
        /*01c6*/ 	.short	(.L_268 - .L_267)
.L_267:
        /*01c8*/ 	.word	0x00000000
.L_268:


//--------------------- .nv.info._ZN5flash44flash_bwd_dq_dk_dv_loop_seqk_parallel_kernelI23Flash_bwd_kernel_traitsILi64ELi128ELi128ELi8ELi4ELi4ELi4ELb0ELb0EN7cutlass6half_tE19Flash_kernel_traitsILi64ELi128ELi128ELi8ES3_EELb0ELb1ELb0ELb1ELb0ELb0ELb0EEEvNS_16Flash_bwd_paramsE --------------------------
	.section	.nv.info._ZN5flash44flash_bwd_dq_dk_dv_loop_seqk_parallel_kernelI23Flash_bwd_kernel_traitsILi64ELi128ELi128ELi8ELi4ELi4ELi4ELb0ELb0EN7cutlass6half_tE19Flash_kernel_traitsILi64ELi128ELi128ELi8ES3_EELb0ELb1ELb0ELb1ELb0ELb0ELb0EEEvNS_16Flash_bwd_paramsE,"",@"SHT_CUDA_INFO"
	.sectionflags	@""
	.align	4


	//----- nvinfo : EIATTR_CUDA_API_VERSION
	.align		4
        /*0000*/ 	.byte	0x04, 0x37
        /*0002*/ 	.short	(.L_270 - .L_269)
.L_269:
        /*0004*/ 	.word	0x00000082


	//----- nvinfo : EIATTR_SW2861232_WAR
	.align		4
.L_270:
        /*0008*/ 	.byte	0x01, 0x35
	.zero		2


	//----- nvinfo : EIATTR_PARAM_CBANK
	.align		4
        /*000c*/ 	.byte	0x04, 0x0a
        /*000e*/ 	.short	(.L_272 - .L_271)
	.align		4
.L_271:
        /*0010*/ 	.word	index@(.nv.constant0._ZN5flash44flash_bwd_dq_dk_dv_loop_seqk_parallel_kernelI23Flash_bwd_kernel_traitsILi64ELi128ELi128ELi8ELi4ELi4ELi4ELb0ELb0EN7cutlass6half_tE19Flash_kernel_traitsILi64ELi128ELi128ELi8ES3_EELb0ELb1ELb0ELb1ELb0ELb0ELb0EEEvNS_16Flash_bwd_paramsE)
        /*0014*/ 	.short	0x0160
        /*0016*/ 	.short	0x0280


	//----- nvinfo : EIATTR_CBANK_PARAM_SIZE
	.align		4
.L_272:
        /*0018*/ 	.byte	0x03, 0x19
        /*001a*/ 	.short	0x0280


	//----- nvinfo : EIATTR_KPARAM_INFO
	.align		4
        /*001c*/ 	.byte	0x04, 0x17
        /*001e*/ 	.short	(.L_274 - .L_273)
.L_273:
        /*0020*/ 	.word	0x00000000
        /*0024*/ 	.short	0x0000
        /*0026*/ 	.short	0x0000
        /*0028*/ 	.byte	0x00, 0xf0, 0x01, 0x0a


	//----- nvinfo : EIATTR_MAXREG_COUNT
	.align		4
.L_274:
        /*002c*/ 	.byte	0x03, 0x1b
        /*002e*/ 	.short	0x00ff


	//----- nvinfo : EIATTR_NUM_BARRIERS
	.align		4
        /*0030*/ 	.byte	0x02, 0x4c
        /*0032*/ 	.byte	0x01
	.zero		1


	//----- nvinfo : EIATTR_ANNOTATIONS
	.align		4
        /*0034*/ 	.byte	0x04, 0x55
        /*0036*/ 	.short	(.L_276 - .L_275)


	//   ....[0]....
.L_275:
        /* <DEDUP_REMOVED lines=42> */


	//----- nvinfo : EIATTR_MERCURY_ISA_VERSION
	.align		4
.L_276:
        /*02c0*/ 	.byte	0x03, 0x5f
        /*02c2*/ 	.short	0x0000


	//----- nvinfo : EIATTR_EXIT_INSTR_OFFSETS
	.align		4
        /*02c4*/ 	.byte	0x04, 0x1c
        /*02c6*/ 	.short	(.L_278 - .L_277)


	//   ....[0]....
.L_277:
        /*02c8*/ 	.word	0x000000a0


	//   ....[1]....
        /*02cc*/ 	.word	0x0000b940


	//----- nvinfo : EIATTR_CTAIDZ_USED
	.align		4
.L_278:
        /*02d0*/ 	.byte	0x01, 0x04
	.zero		2


	//----- nvinfo : EIATTR_CRS_STACK_SIZE
	.align		4
        /*02d4*/ 	.byte	0x04, 0x1e
        /*02d6*/ 	.short	(.L_280 - .L_279)
.L_279:
        /*02d8*/ 	.word	0x00000000
.L_280:


//--------------------- .nv.info._ZN5flash27flash_bwd_convert_dq_kernelI23Flash_bwd_kernel_traitsILi64ELi64ELi128ELi8ELi2ELi4ELi4ELb1ELb0EN7cutlass6half_tE19Flash_kernel_traitsILi64ELi64ELi128ELi8ES3_EEEEvNS_16Flash_bwd_paramsEi --------------------------
	.section	.nv.info._ZN5flash27flash_bwd_convert_dq_kernelI23Flash_bwd_kernel_traitsILi64ELi64ELi128ELi8ELi2ELi4ELi4ELb1ELb0EN7cutlass6half_tE19Flash_kernel_traitsILi64ELi64ELi128ELi8ES3_EEEEvNS_16Flash_bwd_paramsEi,"",@"SHT_CUDA_INFO"
	.sectionflags	@""
	.align	4


	//----- nvinfo : EIATTR_CUDA_API_VERSION
	.align		4
        /*0000*/ 	.byte	0x04, 0x37
        /*0002*/ 	.short	(.L_282 - .L_281)
.L_281:
        /*0004*/ 	.word	0x00000082


	//----- nvinfo : EIATTR_SW2861232_WAR
	.align		4
.L_282:
        /*0008*/ 	.byte	0x01, 0x35
	.zero		2


	//----- nvinfo : EIATTR_PARAM_CBANK
	.align		4
        /*000c*/ 	.byte	0x04, 0x0a
        /*000e*/ 	.short	(.L_284 - .L_283)
	.align		4
.L_283:
        /*0010*/ 	.word	index@(.nv.constant0._ZN5flash27flash_bwd_convert_dq_kernelI23Flash_bwd_kernel_traitsILi64ELi64ELi128ELi8ELi2ELi4ELi4ELb1ELb0EN7cutlass6half_tE19Flash_kernel_traitsILi64ELi64ELi128ELi8ES3_EEEEvNS_16Flash_bwd_paramsEi)
        /*0014*/ 	.short	0x0160
        /*0016*/ 	.short	0x0284


	//----- nvinfo : EIATTR_CBANK_PARAM_SIZE
	.align		4
.L_284:
        /*0018*/ 	.byte	0x03, 0x19
        /*001a*/ 	.short	0x0284


	//----- nvinfo : EIATTR_KPARAM_INFO
	.align		4
        /*001c*/ 	.byte	0x04, 0x17
        /*001e*/ 	.short	(.L_286 - .L_285)
.L_285:
        /*0020*/ 	.word	0x00000000
        /*0024*/ 	.short	0x0001
        /*0026*/ 	.short	0x0280
        /*0028*/ 	.byte	0x00, 0xf0, 0x11, 0x00


	//----- nvinfo : EIATTR_KPARAM_INFO
	.align		4
.L_286:
        /*002c*/ 	.byte	0x04, 0x17
        /*002e*/ 	.short	(.L_288 - .L_287)
.L_287:
        /*0030*/ 	.word	0x00000000
        /*0034*/ 	.short	0x0000
        /*0036*/ 	.short	0x0000
        /*0038*/ 	.byte	0x00, 0xf0, 0x01, 0x0a


	//----- nvinfo : EIATTR_MAXREG_COUNT
	.align		4
.L_288:
        /*003c*/ 	.byte	0x03, 0x1b
        /*003e*/ 	.short	0x00ff


	//----- nvinfo : EIATTR_NUM_BARRIERS
	.align		4
        /*0040*/ 	.byte	0x02, 0x4c
        /*0042*/ 	.byte	0x01
	.zero		1


	//----- nvinfo : EIATTR_MERCURY_ISA_VERSION
	.align		4
        /*0044*/ 	.byte	0x03, 0x5f
        /*0046*/ 	.short	0x0000


	//----- nvinfo : EIATTR_EXIT_INSTR_OFFSETS
	.align		4
        /*0048*/ 	.byte	0x04, 0x1c
        /*004a*/ 	.short	(.L_290 - .L_289)


	//   ....[0]....
.L_289:
        /*004c*/ 	.word	0x00000170


	//   ....[1]....
        /*0050*/ 	.word	0x00001b70


	//   ....[2]....
        /*0054*/ 	.word	0x00001c30


	//----- nvinfo : EIATTR_CTAIDZ_USED
	.align		4
.L_290:
        /*0058*/ 	.byte	0x01, 0x04
	.zero		2


	//----- nvinfo : EIATTR_CRS_STACK_SIZE
	.align		4
        /*005c*/ 	.byte	0x04, 0x1e
        /*005e*/ 	.short	(.L_292 - .L_291)
.L_291:
        /*0060*/ 	.word	0x00000000
.L_292:


//--------------------- .nv.info._ZN5flash44flash_bwd_dq_dk_dv_loop_seqk_parallel_kernelI23Flash_bwd_kernel_traitsILi64ELi64ELi128ELi8ELi2ELi4ELi4ELb1ELb0EN7cutlass6half_tE19Flash_kernel_traitsILi64ELi64ELi128ELi8ES3_EELb1ELb1ELb0ELb0ELb0ELb0ELb0EEEvNS_16Flash_bwd_paramsE --------------------------
	.section	.nv.info._ZN5flash44flash_bwd_dq_dk_dv_loop_seqk_parallel_kernelI23Flash_bwd_kernel_traitsILi64ELi64ELi128ELi8ELi2ELi4ELi4ELb1ELb0EN7cutlass6half_tE19Flash_kernel_traitsILi64ELi64ELi128ELi8ES3_EELb1ELb1ELb0ELb0ELb0ELb0ELb0EEEvNS_16Flash_bwd_paramsE,"",@"SHT_CUDA_INFO"
	.sectionflags	@""
	.align	4


	//----- nvinfo : EIATTR_CUDA_API_VERSION
	.align		4
        /*0000*/ 	.byte	0x04, 0x37
        /*0002*/ 	.short	(.L_294 - .L_293)
.L_293:
        /*0004*/ 	.word	0x00000082


	//----- nvinfo : EIATTR_SW2861232_WAR
	.align		4
.L_294:
        /*0008*/ 	.byte	0x01, 0x35
	.zero		2


	//----- nvinfo : EIATTR_PARAM_CBANK
	.align		4
        /*000c*/ 	.byte	0x04, 0x0a
        /*000e*/ 	.short	(.L_296 - .L_295)
	.align		4
.L_295:
        /*0010*/ 	.word	index@(.nv.constant0._ZN5flash44flash_bwd_dq_dk_dv_loop_seqk_parallel_kernelI23Flash_bwd_kernel_traitsILi64ELi64ELi128ELi8ELi2ELi4ELi4ELb1ELb0EN7cutlass6half_tE19Flash_kernel_traitsILi64ELi64ELi128ELi8ES3_EELb1ELb1ELb0ELb0ELb0ELb0ELb0EEEvNS_16Flash_bwd_paramsE)
        /*0014*/ 	.short	0x0160
        /*0016*/ 	.short	0x0280


	//----- nvinfo : EIATTR_CBANK_PARAM_SIZE
	.align		4
.L_296:
        /*0018*/ 	.byte	0x03, 0x19
        /*001a*/ 	.short	0x0280


	//----- nvinfo : EIATTR_KPARAM_INFO
	.align		4
        /*001c*/ 	.byte	0x04, 0x17
        /*001e*/ 	.short	(.L_298 - .L_297)
.L_297:
        /*0020*/ 	.word	0x00000000
        /*0024*/ 	.short	0x0000
        /*0026*/ 	.short	0x0000
        /*0028*/ 	.byte	0x00, 0xf0, 0x01, 0x0a


	//----- nvinfo : EIATTR_MAXREG_COUNT
	.align		4
.L_298:
        /*002c*/ 	.byte	0x03, 0x1b
        /*002e*/ 	.short	0x00ff


	//----- nvinfo : EIATTR_NUM_BARRIERS
	.align		4
        /*0030*/ 	.byte	0x02, 0x4c
        /*0032*/ 	.byte	0x01
	.zero		1


	//----- nvinfo : EIATTR_ANNOTATIONS
	.align		4
        /*0034*/ 	.byte	0x04, 0x55
        /*0036*/ 	.short	(.L_300 - .L_299)


	//   ....[0]....
.L_299:
        /*0038*/ 	.word	0x00000001
        /*003c*/ 	.byte	0xb0, 0x07, 0x00, 0x00, 0x01, 0x00, 0x00, 0x00, 0x90, 0x74, 0x00, 0x00


	//----- nvinfo : EIATTR_MERCURY_ISA_VERSION
	.align		4
.L_300:
        /*0048*/ 	.byte	0x03, 0x5f
        /*004a*/ 	.short	0x0000


	//----- nvinfo : EIATTR_EXIT_INSTR_OFFSETS
	.align		4
        /*004c*/ 	.byte	0x04, 0x1c
        /*004e*/ 	.short	(.L_302 - .L_301)


	//   ....[0]....
.L_301:
        /*0050*/ 	.word	0x00000090


	//   ....[1]....
        /*0054*/ 	.word	0x00008870


	//----- nvinfo : EIATTR_CTAIDZ_USED
	.align		4
.L_302:
        /*0058*/ 	.byte	0x01, 0x04
	.zero		2


	//----- nvinfo : EIATTR_CRS_STACK_SIZE
	.align		4
        /*005c*/ 	.byte	0x04, 0x1e
        /*005e*/ 	.short	(.L_304 - .L_303)
.L_303:
        /*0060*/ 	.word	0x00000000
.L_304:


//--------------------- .nv.info._ZN5flash44flash_bwd_dq_dk_dv_loop_seqk_parallel_kernelI23Flash_bwd_kernel_traitsILi64ELi64ELi128ELi8ELi2ELi4ELi4ELb1ELb0EN7cutlass6half_tE19Flash_kernel_traitsILi64ELi64ELi128ELi8ES3_EELb0ELb1ELb0ELb0ELb0ELb0ELb1EEEvNS_16Flash_bwd_paramsE --------------------------
	.section	.nv.info._ZN5flash44flash_bwd_dq_dk_dv_loop_seqk_parallel_kernelI23Flash_bwd_kernel_traitsILi64ELi64ELi128ELi8ELi2ELi4ELi4ELb1ELb0EN7cutlass6half_tE19Flash_kernel_traitsILi64ELi64ELi128ELi8ES3_EELb0ELb1ELb0ELb0ELb0ELb0ELb1EEEvNS_16Flash_bwd_paramsE,"",@"SHT_CUDA_INFO"
	.sectionflags	@""
	.align	4


	//----- nvinfo : EIATTR_CUDA_API_VERSION
	.align		4
        /*0000*/ 	.byte	0x04, 0x37
        /*0002*/ 	.short	(.L_306 - .L_305)
.L_305:
        /*0004*/ 	.word	0x00000082


	//----- nvinfo : EIATTR_SW2861232_WAR
	.align		4
.L_306:
        /*0008*/ 	.byte	0x01, 0x35
	.zero		2


	//----- nvinfo : EIATTR_PARAM_CBANK
	.align		4
        /*000c*/ 	.byte	0x04, 0x0a
        /*000e*/ 	.short	(.L_308 - .L_307)
	.align		4
.L_307:
        /*0010*/ 	.word	index@(.nv.constant0._ZN5flash44flash_bwd_dq_dk_dv_loop_seqk_parallel_kernelI23Flash_bwd_kernel_traitsILi64ELi64ELi128ELi8ELi2ELi4ELi4ELb1ELb0EN7cutlass6half_tE19Flash_kernel_traitsILi64ELi64ELi128ELi8ES3_EELb0ELb1ELb0ELb0ELb0ELb0ELb1EEEvNS_16Flash_bwd_paramsE)
        /*0014*/ 	.short	0x0160
        /*0016*/ 	.short	0x0280


	//----- nvinfo : EIATTR_CBANK_PARAM_SIZE
	.align		4
.L_308:
        /*0018*/ 	.byte	0x03, 0x19
        /*001a*/ 	.short	0x0280


	//----- nvinfo : EIATTR_KPARAM_INFO
	.align		4
        /*001c*/ 	.byte	0x04, 0x17
        /*001e*/ 	.short	(.L_310 - .L_309)
.L_309:
        /*0020*/ 	.word	0x00000000
        /*0024*/ 	.short	0x0000
        /*0026*/ 	.short	0x0000
        /*0028*/ 	.byte	0x00, 0xf0, 0x01, 0x0a


	//----- nvinfo : EIATTR_MAXREG_COUNT
	.align		4
.L_310:
        /*002c*/ 	.byte	0x03, 0x1b
        /*002e*/ 	.short	0x00ff


	//----- nvinfo : EIATTR_NUM_BARRIERS
	.align		4
        /*0030*/ 	.byte	0x02, 0x4c
        /*0032*/ 	.byte	0x01
	.zero		1


	//----- nvinfo : EIATTR_ANNOTATIONS
	.align		4
        /*0034*/ 	.byte	0x04, 0x55
        /*0036*/ 	.short	(.L_312 - .L_311)


	//   ....[0]....
.L_311:
        /* <DEDUP_REMOVED lines=9> */


	//----- nvinfo : EIATTR_MERCURY_ISA_VERSION
	.align		4
.L_312:
        /*00b8*/ 	.byte	0x03, 0x5f
        /*00ba*/ 	.short	0x0000


	//----- nvinfo : EIATTR_EXIT_INSTR_OFFSETS
	.align		4
        /*00bc*/ 	.byte	0x04, 0x1c
        /*00be*/ 	.short	(.L_314 - .L_313)


	//   ....[0]....
.L_313:
        /*00c0*/ 	.word	0x000000a0


	//   ....[1]....
        /*00c4*/ 	.word	0x00008d90


	//----- nvinfo : EIATTR_CTAIDZ_USED
	.align		4
.L_314:
        /*00c8*/ 	.byte	0x01, 0x04
	.zero		2


	//----- nvinfo : EIATTR_CRS_STACK_SIZE
	.align		4
        /*00cc*/ 	.byte	0x04, 0x1e
        /*00ce*/ 	.short	(.L_316 - .L_315)
.L_315:
        /*00d0*/ 	.word	0x00000000
.L_316:


//--------------------- .nv.info._ZN5flash44flash_bwd_dq_dk_dv_loop_seqk_parallel_kernelI23Flash_bwd_kernel_traitsILi64ELi64ELi128ELi8ELi2ELi4ELi4ELb1ELb0EN7cutlass6half_tE19Flash_kernel_traitsILi64ELi64ELi128ELi8ES3_EELb1ELb1ELb0ELb0ELb1ELb1ELb0EEEvNS_16Flash_bwd_paramsE --------------------------
	.section	.nv.info._ZN5flash44flash_bwd_dq_dk_dv_loop_seqk_parallel_kernelI23Flash_bwd_kernel_traitsILi64ELi64ELi128ELi8ELi2ELi4ELi4ELb1ELb0EN7cutlass6half_tE19Flash_kernel_traitsILi64ELi64ELi128ELi8ES3_EELb1ELb1ELb0ELb0ELb1ELb1ELb0EEEvNS_16Flash_bwd_paramsE,"",@"SHT_CUDA_INFO"
	.sectionflags	@""
	.align	4


	//----- nvinfo : EIATTR_CUDA_API_VERSION
	.align		4
        /*0000*/ 	.byte	0x04, 0x37
        /*0002*/ 	.short	(.L_318 - .L_317)
.L_317:
        /*0004*/ 	.word	0x00000082


	//----- nvinfo : EIATTR_SW2861232_WAR
	.align		4
.L_318:
        /*0008*/ 	.byte	0x01, 0x35
	.zero		2


	//----- nvinfo : EIATTR_PARAM_CBANK
	.align		4
        /*000c*/ 	.byte	0x04, 0x0a
        /*000e*/ 	.short	(.L_320 - .L_319)
	.align		4
.L_319:
        /*0010*/ 	.word	index@(.nv.constant0._ZN5flash44flash_bwd_dq_dk_dv_loop_seqk_parallel_kernelI23Flash_bwd_kernel_traitsILi64ELi64ELi128ELi8ELi2ELi4ELi4ELb1ELb0EN7cutlass6half_tE19Flash_kernel_traitsILi64ELi64ELi128ELi8ES3_EELb1ELb1ELb0ELb0ELb1ELb1ELb0EEEvNS_16Flash_bwd_paramsE)
        /*0014*/ 	.short	0x0160
        /*0016*/ 	.short	0x0280


	//----- nvinfo : EIATTR_CBANK_PARAM_SIZE
	.align		4
.L_320:
        /*0018*/ 	.byte	0x03, 0x19
        /*001a*/ 	.short	0x0280


	//----- nvinfo : EIATTR_KPARAM_INFO
	.align		4
        /*001c*/ 	.byte	0x04, 0x17
        /*001e*/ 	.short	(.L_322 - .L_321)
.L_321:
        /*0020*/ 	.word	0x00000000
        /*0024*/ 	.short	0x0000
        /*0026*/ 	.short	0x0000
        /*0028*/ 	.byte	0x00, 0xf0, 0x01, 0x0a


	//----- nvinfo : EIATTR_MAXREG_COUNT
	.align		4
.L_322:
        /*002c*/ 	.byte	0x03, 0x1b
        /*002e*/ 	.short	0x00ff


	//----- nvinfo : EIATTR_NUM_BARRIERS
	.align		4
        /*0030*/ 	.byte	0x02, 0x4c
        /*0032*/ 	.byte	0x01
	.zero		1


	//----- nvinfo : EIATTR_MERCURY_ISA_VERSION
	.align		4
        /*0034*/ 	.byte	0x03, 0x5f
        /*0036*/ 	.short	0x0000


	//----- nvinfo : EIATTR_EXIT_INSTR_OFFSETS
	.align		4
        /*0038*/ 	.byte	0x04, 0x1c
        /*003a*/ 	.short	(.L_324 - .L_323)


	//   ....[0]....
.L_323:
        /*003c*/ 	.word	0x00000080


	//   ....[1]....
        /*0040*/ 	.word	0x000067b0


	//----- nvinfo : EIATTR_CTAIDZ_USED
	.align		4
.L_324:
        /*0044*/ 	.byte	0x01, 0x04
	.zero		2


//--------------------- .nv.info._ZN5flash44flash_bwd_dq_dk_dv_loop_seqk_parallel_kernelI23Flash_bwd_kernel_traitsILi64ELi64ELi128ELi8ELi2ELi4ELi4ELb1ELb0EN7cutlass6half_tE19Flash_kernel_traitsILi64ELi64ELi128ELi8ES3_EELb0ELb1ELb0ELb0ELb1ELb1ELb1EEEvNS_16Flash_bwd_paramsE --------------------------
	.section	.nv.info._ZN5flash44flash_bwd_dq_dk_dv_loop_seqk_parallel_kernelI23Flash_bwd_kernel_traitsILi64ELi64ELi128ELi8ELi2ELi4ELi4ELb1ELb0EN7cutlass6half_tE19Flash_kernel_traitsILi64ELi64ELi128ELi8ES3_EELb0ELb1ELb0ELb0ELb1ELb1ELb1EEEvNS_16Flash_bwd_paramsE,"",@"SHT_CUDA_INFO"
	.sectionflags	@""
	.align	4


	//----- nvinfo : EIATTR_CUDA_API_VERSION
	.align		4
        /*0000*/ 	.byte	0x04, 0x37
        /*0002*/ 	.short	(.L_326 - .L_325)
.L_325:
        /*0004*/ 	.word	0x00000082


	//----- nvinfo : EIATTR_SW2861232_WAR
	.align		4
.L_326:
        /*0008*/ 	.byte	0x01, 0x35
	.zero		2


	//----- nvinfo : EIATTR_PARAM_CBANK
	.align		4
        /*000c*/ 	.byte	0x04, 0x0a
        /*000e*/ 	.short	(.L_328 - .L_327)
	.align		4
.L_327:
        /*0010*/ 	.word	index@(.nv.constant0._ZN5flash44flash_bwd_dq_dk_dv_loop_seqk_parallel_kernelI23Flash_bwd_kernel_traitsILi64ELi64ELi128ELi8ELi2ELi4ELi4ELb1ELb0EN7cutlass6half_tE19Flash_kernel_traitsILi64ELi64ELi128ELi8ES3_EELb0ELb1ELb0ELb0ELb1ELb1ELb1EEEvNS_16Flash_bwd_paramsE)
        /*0014*/ 	.short	0x0160
        /*0016*/ 	.short	0x0280


	//----- nvinfo : EIATTR_CBANK_PARAM_SIZE
	.align		4
.L_328:
        /*0018*/ 	.byte	0x03, 0x19
        /*001a*/ 	.short	0x0280


	//----- nvinfo : EIATTR_KPARAM_INFO
	.align		4
        /*001c*/ 	.byte	0x04, 0x17
        /*001e*/ 	.short	(.L_330 - .L_329)
.L_329:
        /*0020*/ 	.word	0x00000000
        /*0024*/ 	.short	0x0000
        /*0026*/ 	.short	0x0000
        /*0028*/ 	.byte	0x00, 0xf0, 0x01, 0x0a


	//----- nvinfo : EIATTR_MAXREG_COUNT
	.align		4
.L_330:
        /*002c*/ 	.byte	0x03, 0x1b
        /*002e*/ 	.short	0x00ff


	//----- nvinfo : EIATTR_NUM_BARRIERS
	.align		4
        /*0030*/ 	.byte	0x02, 0x4c
        /*0032*/ 	.byte	0x01
	.zero		1


	//----- nvinfo : EIATTR_MERCURY_ISA_VERSION
	.align		4
        /*0034*/ 	.byte	0x03, 0x5f
        /*0036*/ 	.short	0x0000


	//----- nvinfo : EIATTR_EXIT_INSTR_OFFSETS
	.align		4
        /*0038*/ 	.byte	0x04, 0x1c
        /*003a*/ 	.short	(.L_332 - .L_331)


	//   ....[0]....
.L_331:
        /*003c*/ 	.word	0x00000090


	//   ....[1]....
        /*0040*/ 	.word	0x00006560


	//----- nvinfo : EIATTR_CTAIDZ_USED
	.align		4
.L_332:
        /*0044*/ 	.byte	0x01, 0x04
	.zero		2


//--------------------- .nv.info._ZN5flash44flash_bwd_dq_dk_dv_loop_seqk_parallel_kernelI23Flash_bwd_kernel_traitsILi64ELi64ELi128ELi8ELi2ELi4ELi4ELb1ELb0EN7cutlass6half_tE19Flash_kernel_traitsILi64ELi64ELi128ELi8ES3_EELb1ELb1ELb0ELb0ELb0ELb1ELb0EEEvNS_16Flash_bwd_paramsE --------------------------
	.section	.nv.info._ZN5flash44flash_bwd_dq_dk_dv_loop_seqk_parallel_kernelI23Flash_bwd_kernel_traitsILi64ELi64ELi128ELi8ELi2ELi4ELi4ELb1ELb0EN7cutlass6half_tE19Flash_kernel_traitsILi64ELi64ELi128ELi8ES3_EELb1ELb1ELb0ELb0ELb0ELb1ELb0EEEvNS_16Flash_bwd_paramsE,"",@"SHT_CUDA_INFO"
	.sectionflags	@""
	.align	4


	//----- nvinfo : EIATTR_CUDA_API_VERSION
	.align		4
        /*0000*/ 	.byte	0x04, 0x37
        /*0002*/ 	.short	(.L_334 - .L_333)
.L_333:
        /*0004*/ 	.word	0x00000082


	//----- nvinfo : EIATTR_SW2861232_WAR
	.align		4
.L_334:
        /*0008*/ 	.byte	0x01, 0x35
	.zero		2


	//----- nvinfo : EIATTR_PARAM_CBANK
	.align		4
        /*000c*/ 	.byte	0x04, 0x0a
        /*000e*/ 	.short	(.L_336 - .L_335)
	.align		4
.L_335:
        /*0010*/ 	.word	index@(.nv.constant0._ZN5flash44flash_bwd_dq_dk_dv_loop_seqk_parallel_kernelI23Flash_bwd_kernel_traitsILi64ELi64ELi128ELi8ELi2ELi4ELi4ELb1ELb0EN7cutlass6half_tE19Flash_kernel_traitsILi64ELi64ELi128ELi8ES3_EELb1ELb1ELb0ELb0ELb0ELb1ELb0EEEvNS_16Flash_bwd_paramsE)
        /*0014*/ 	.short	0x0160
        /*0016*/ 	.short	0x0280


	//----- nvinfo : EIATTR_CBANK_PARAM_SIZE
	.align		4
.L_336:
        /*0018*/ 	.byte	0x03, 0x19
        /*001a*/ 	.short	0x0280


	//----- nvinfo : EIATTR_KPARAM_INFO
	.align		4
        /*001c*/ 	.byte	0x04, 0x17
        /*001e*/ 	.short	(.L_338 - .L_337)
.L_337:
        /*0020*/ 	.word	0x00000000
        /*0024*/ 	.short	0x0000
        /*0026*/ 	.short	0x0000
        /*0028*/ 	.byte	0x00, 0xf0, 0x01, 0x0a


	//----- nvinfo : EIATTR_MAXREG_COUNT
	.align		4
.L_338:
        /*002c*/ 	.byte	0x03, 0x1b
        /*002e*/ 	.short	0x00ff


	//----- nvinfo : EIATTR_NUM_BARRIERS
	.align		4
        /*0030*/ 	.byte	0x02, 0x4c
        /*0032*/ 	.byte	0x01
	.zero		1


	//----- nvinfo : EIATTR_MERCURY_ISA_VERSION
	.align		4
        /*0034*/ 	.byte	0x03, 0x5f
        /*0036*/ 	.short	0x0000


	//----- nvinfo : EIATTR_EXIT_INSTR_OFFSETS
	.align		4
        /*0038*/ 	.byte	0x04, 0x1c
        /*003a*/ 	.short	(.L_340 - .L_339)


	//   ....[0]....
.L_339:
        /*003c*/ 	.word	0x00000080


	//   ....[1]....
        /*0040*/ 	.word	0x000080f0


	//----- nvinfo : EIATTR_CTAIDZ_USED
	.align		4
.L_340:
        /*0044*/ 	.byte	0x01, 0x04
	.zero		2


	//----- nvinfo : EIATTR_CRS_STACK_SIZE
	.align		4
        /*0048*/ 	.byte	0x04, 0x1e
        /*004a*/ 	.short	(.L_342 - .L_341)
.L_341:
        /*004c*/ 	.word	0x00000000
.L_342:


//--------------------- .nv.info._ZN5flash44flash_bwd_dq_dk_dv_loop_seqk_parallel_kernelI23Flash_bwd_kernel_traitsILi64ELi64ELi128ELi8ELi2ELi4ELi4ELb1ELb0EN7cutlass6half_tE19Flash_kernel_traitsILi64ELi64ELi128ELi8ES3_EELb0ELb1ELb0ELb0ELb0ELb1ELb1EEEvNS_16Flash_bwd_paramsE --------------------------
	.section	.nv.info._ZN5flash44flash_bwd_dq_dk_dv_loop_seqk_parallel_kernelI23Flash_bwd_kernel_traitsILi64ELi64ELi128ELi8ELi2ELi4ELi4ELb1ELb0EN7cutlass6half_tE19Flash_kernel_traitsILi64ELi64ELi128ELi8ES3_EELb0ELb1ELb0ELb0ELb0ELb1ELb1EEEvNS_16Flash_bwd_paramsE,"",@"SHT_CUDA_INFO"
	.sectionflags	@""
	.align	4


	//----- nvinfo : EIATTR_CUDA_API_VERSION
	.align		4
        /*0000*/ 	.byte	0x04, 0x37
        /*0002*/ 	.short	(.L_344 - .L_343)
.L_343:
        /*0004*/ 	.word	0x00000082


	//----- nvinfo : EIATTR_SW2861232_WAR
	.align		4
.L_344:
        /*0008*/ 	.byte	0x01, 0x35
	.zero		2


	//----- nvinfo : EIATTR_PARAM_CBANK
	.align		4
        /*000c*/ 	.byte	0x04, 0x0a
        /*000e*/ 	.short	(.L_346 - .L_345)
	.align		4
.L_345:
        /*0010*/ 	.word	index@(.nv.constant0._ZN5flash44flash_bwd_dq_dk_dv_loop_seqk_parallel_kernelI23Flash_bwd_kernel_traitsILi64ELi64ELi128ELi8ELi2ELi4ELi4ELb1ELb0EN7cutlass6half_tE19Flash_kernel_traitsILi64ELi64ELi128ELi8ES3_EELb0ELb1ELb0ELb0ELb0ELb1ELb1EEEvNS_16Flash_bwd_paramsE)
        /*0014*/ 	.short	0x0160
        /*0016*/ 	.short	0x0280


	//----- nvinfo : EIATTR_CBANK_PARAM_SIZE
	.align		4
.L_346:
        /*0018*/ 	.byte	0x03, 0x19
        /*001a*/ 	.short	0x0280


	//----- nvinfo : EIATTR_KPARAM_INFO
	.align		4
        /*001c*/ 	.byte	0x04, 0x17
        /*001e*/ 	.short	(.L_348 - .L_347)
.L_347:
        /*0020*/ 	.word	0x00000000
        /*0024*/ 	.short	0x0000
        /*0026*/ 	.short	0x0000
        /*0028*/ 	.byte	0x00, 0xf0, 0x01, 0x0a


	//----- nvinfo : EIATTR_MAXREG_COUNT
	.align		4
.L_348:
        /*002c*/ 	.byte	0x03, 0x1b
        /*002e*/ 	.short	0x00ff


	//----- nvinfo : EIATTR_NUM_BARRIERS
	.align		4
        /*0030*/ 	.byte	0x02, 0x4c
        /*0032*/ 	.byte	0x01
	.zero		1


	//----- nvinfo : EIATTR_ANNOTATIONS
	.align		4
        /*0034*/ 	.byte	0x04, 0x55
        /*0036*/ 	.short	(.L_350 - .L_349)


	//   ....[0]....
.L_349:
        /* <DEDUP_REMOVED lines=9> */


	//----- nvinfo : EIATTR_MERCURY_ISA_VERSION
	.align		4
.L_350:
        /*00b8*/ 	.byte	0x03, 0x5f
        /*00ba*/ 	.short	0x0000


	//----- nvinfo : EIATTR_EXIT_INSTR_OFFSETS
	.align		4
        /*00bc*/ 	.byte	0x04, 0x1c
        /*00be*/ 	.short	(.L_352 - .L_351)


	//   ....[0]....
.L_351:
        /*00c0*/ 	.word	0x000000a0


	//   ....[1]....
        /*00c4*/ 	.word	0x00008710


	//----- nvinfo : EIATTR_CTAIDZ_USED
	.align		4
.L_352:
        /*00c8*/ 	.byte	0x01, 0x04
	.zero		2


	//----- nvinfo : EIATTR_CRS_STACK_SIZE
	.align		4
        /*00cc*/ 	.byte	0x04, 0x1e
        /*00ce*/ 	.short	(.L_354 - .L_353)
.L_353:
        /*00d0*/ 	.word	0x00000000
.L_354:


//--------------------- .nv.info._ZN5flash44flash_bwd_dq_dk_dv_loop_seqk_parallel_kernelI23Flash_bwd_kernel_traitsILi64ELi64ELi128ELi8ELi2ELi4ELi4ELb1ELb0EN7cutlass6half_tE19Flash_kernel_traitsILi64ELi64ELi128ELi8ES3_EELb1ELb1ELb0ELb1ELb0ELb0ELb0EEEvNS_16Flash_bwd_paramsE --------------------------
	.section	.nv.info._ZN5flash44flash_bwd_dq_dk_dv_loop_seqk_parallel_kernelI23Flash_bwd_kernel_traitsILi64ELi64ELi128ELi8ELi2ELi4ELi4ELb1ELb0EN7cutlass6half_tE19Flash_kernel_traitsILi64ELi64ELi128ELi8ES3_EELb1ELb1ELb0ELb1ELb0ELb0ELb0EEEvNS_16Flash_bwd_paramsE,"",@"SHT_CUDA_INFO"
	.sectionflags	@""
	.align	4


	//----- nvinfo : EIATTR_CUDA_API_VERSION
	.align		4
        /*0000*/ 	.byte	0x04, 0x37
        /*0002*/ 	.short	(.L_356 - .L_355)
.L_355:
        /*0004*/ 	.word	0x00000082


	//----- nvinfo : EIATTR_SW2861232_WAR
	.align		4
.L_356:
        /*0008*/ 	.byte	0x01, 0x35
	.zero		2


	//----- nvinfo : EIATTR_PARAM_CBANK
	.align		4
        /*000c*/ 	.byte	0x04, 0x0a
        /*000e*/ 	.short	(.L_358 - .L_357)
	.align		4
.L_357:
        /*0010*/ 	.word	index@(.nv.constant0._ZN5flash44flash_bwd_dq_dk_dv_loop_seqk_parallel_kernelI23Flash_bwd_kernel_traitsILi64ELi64ELi128ELi8ELi2ELi4ELi4ELb1ELb0EN7cutlass6half_tE19Flash_kernel_traitsILi64ELi64ELi128ELi8ES3_EELb1ELb1ELb0ELb1ELb0ELb0ELb0EEEvNS_16Flash_bwd_paramsE)
        /*0014*/ 	.short	0x0160
        /*0016*/ 	.short	0x0280


	//----- nvinfo : EIATTR_CBANK_PARAM_SIZE
	.align		4
.L_358:
        /*0018*/ 	.byte	0x03, 0x19
        /*001a*/ 	.short	0x0280


	//----- nvinfo : EIATTR_KPARAM_INFO
	.align		4
        /*001c*/ 	.byte	0x04, 0x17
        /*001e*/ 	.short	(.L_360 - .L_359)
.L_359:
        /*0020*/ 	.word	0x00000000
        /*0024*/ 	.short	0x0000
        /*0026*/ 	.short	0x0000
        /*0028*/ 	.byte	0x00, 0xf0, 0x01, 0x0a


	//----- nvinfo : EIATTR_MAXREG_COUNT
	.align		4
.L_360:
        /*002c*/ 	.byte	0x03, 0x1b
        /*002e*/ 	.short	0x00ff


	//----- nvinfo : EIATTR_NUM_BARRIERS
	.align		4
        /*0030*/ 	.byte	0x02, 0x4c
        /*0032*/ 	.byte	0x01
	.zero		1


	//----- nvinfo : EIATTR_ANNOTATIONS
	.align		4
        /*0034*/ 	.byte	0x04, 0x55
        /*0036*/ 	.short	(.L_362 - .L_361)


	//   ....[0]....
.L_361:
        /* <DEDUP_REMOVED lines=10> */


	//----- nvinfo : EIATTR_MERCURY_ISA_VERSION
	.align		4
.L_362:
        /*00c0*/ 	.byte	0x03, 0x5f
        /*00c2*/ 	.short	0x0000


	//----- nvinfo : EIATTR_EXIT_INSTR_OFFSETS
	.align		4
        /*00c4*/ 	.byte	0x04, 0x1c
        /*00c6*/ 	.short	(.L_364 - .L_363)


	//   ....[0]....
.L_363:
        /*00c8*/ 	.word	0x00000090


	//   ....[1]....
        /*00cc*/ 	.word	0x00008ed0


	//----- nvinfo : EIATTR_CTAIDZ_USED
	.align		4
.L_364:
        /*00d0*/ 	.byte	0x01, 0x04
	.zero		2


	//----- nvinfo : EIATTR_CRS_STACK_SIZE
	.align		4
        /*00d4*/ 	.byte	0x04, 0x1e
        /*00d6*/ 	.short	(.L_366 - .L_365)
.L_365:
        /*00d8*/ 	.word	0x00000000
.L_366:


//--------------------- .nv.info._ZN5flash44flash_bwd_dq_dk_dv_loop_seqk_parallel_kernelI23Flash_bwd_kernel_traitsILi64ELi64ELi128ELi8ELi2ELi4ELi4ELb1ELb0EN7cutlass6half_tE19Flash_kernel_traitsILi64ELi64ELi128ELi8ES3_EELb0ELb1ELb0ELb1ELb0ELb0ELb1EEEvNS_16Flash_bwd_paramsE --------------------------
	.section	.nv.info._ZN5flash44flash_bwd_dq_dk_dv_loop_seqk_parallel_kernelI23Flash_bwd_kernel_traitsILi64ELi64ELi128ELi8ELi2ELi4ELi4ELb1ELb0EN7cutlass6half_tE19Flash_kernel_traitsILi64ELi64ELi128ELi8ES3_EELb0ELb1ELb0ELb1ELb0ELb0ELb1EEEvNS_16Flash_bwd_paramsE,"",@"SHT_CUDA_INFO"
	.sectionflags	@""
	.align	4


	//----- nvinfo : EIATTR_CUDA_API_VERSION
	.align		4
        /*0000*/ 	.byte	0x04, 0x37
        /*0002*/ 	.short	(.L_368 - .L_367)
.L_367:
        /*0004*/ 	.word	0x00000082


	//----- nvinfo : EIATTR_SW2861232_WAR
	.align		4
.L_368:
        /*0008*/ 	.byte	0x01, 0x35
	.zero		2


	//----- nvinfo : EIATTR_PARAM_CBANK
	.align		4
        /*000c*/ 	.byte	0x04, 0x0a
        /*000e*/ 	.short	(.L_370 - .L_369)
	.align		4
.L_369:
        /*0010*/ 	.word	index@(.nv.constant0._ZN5flash44flash_bwd_dq_dk_dv_loop_seqk_parallel_kernelI23Flash_bwd_kernel_traitsILi64ELi64ELi128ELi8ELi2ELi4ELi4ELb1ELb0EN7cutlass6half_tE19Flash_kernel_traitsILi64ELi64ELi128ELi8ES3_EELb0ELb1ELb0ELb1ELb0ELb0ELb1EEEvNS_16Flash_bwd_paramsE)
        /*0014*/ 	.short	0x0160
        /*0016*/ 	.short	0x0280


	//----- nvinfo : EIATTR_CBANK_PARAM_SIZE
	.align		4
.L_370:
        /*0018*/ 	.byte	0x03, 0x19
        /*001a*/ 	.short	0x0280


	//----- nvinfo : EIATTR_KPARAM_INFO
	.align		4
        /*001c*/ 	.byte	0x04, 0x17
        /*001e*/ 	.short	(.L_372 - .L_371)
.L_371:
        /*0020*/ 	.word	0x00000000
        /*0024*/ 	.short	0x0000
        /*0026*/ 	.short	0x0000
        /*0028*/ 	.byte	0x00, 0xf0, 0x01, 0x0a


	//----- nvinfo : EIATTR_MAXREG_COUNT
	.align		4
.L_372:
        /*002c*/ 	.byte	0x03, 0x1b
        /*002e*/ 	.short	0x00ff


	//----- nvinfo : EIATTR_NUM_BARRIERS
	.align		4
        /*0030*/ 	.byte	0x02, 0x4c
        /*0032*/ 	.byte	0x01
	.zero		1


	//----- nvinfo : EIATTR_ANNOTATIONS
	.align		4
        /*0034*/ 	.byte	0x04, 0x55
        /*0036*/ 	.short	(.L_374 - .L_373)


	//   ....[0]....
.L_373:
        /* <DEDUP_REMOVED lines=18> */


	//----- nvinfo : EIATTR_MERCURY_ISA_VERSION
	.align		4
.L_374:
        /*0148*/ 	.byte	0x03, 0x5f
        /*014a*/ 	.short	0x0000


	//----- nvinfo : EIATTR_EXIT_INSTR_OFFSETS
	.align		4
        /*014c*/ 	.byte	0x04, 0x1c
        /*014e*/ 	.short	(.L_376 - .L_375)


	//   ....[0]....
.L_375:
        /*0150*/ 	.word	0x000000a0


	//   ....[1]....
        /*0154*/ 	.word	0x00009170


	//----- nvinfo : EIATTR_CTAIDZ_USED
	.align		4
.L_376:
        /*0158*/ 	.byte	0x01, 0x04
	.zero		2


	//----- nvinfo : EIATTR_CRS_STACK_SIZE
	.align		4
        /*015c*/ 	.byte	0x04, 0x1e
        /*015e*/ 	.short	(.L_378 - .L_377)
.L_377:
        /*0160*/ 	.word	0x00000000
.L_378:


//--------------------- .nv.info._ZN5flash25flash_bwd_dot_do_o_kernelILb0E23Flash_bwd_kernel_traitsILi64ELi64ELi128ELi8ELi2ELi4ELi4ELb1ELb0EN7cutlass6half_tE19Flash_kernel_traitsILi64ELi64ELi128ELi8ES3_EEEEvNS_16Flash_bwd_paramsE --------------------------
	.section	.nv.info._ZN5flash25flash_bwd_dot_do_o_kernelILb0E23Flash_bwd_kernel_traitsILi64ELi64ELi128ELi8ELi2ELi4ELi4ELb1ELb0EN7cutlass6half_tE19Flash_kernel_traitsILi64ELi64ELi128ELi8ES3_EEEEvNS_16Flash_bwd_paramsE,"",@"SHT_CUDA_INFO"
	.sectionflags	@""
	.align	4


	//----- nvinfo : EIATTR_CUDA_API_VERSION
	.align		4
        /*0000*/ 	.byte	0x04, 0x37
        /*0002*/ 	.short	(.L_380 - .L_379)
.L_379:
        /*0004*/ 	.word	0x00000082


	//----- nvinfo : EIATTR_SW2861232_WAR
	.align		4
.L_380:
        /*0008*/ 	.byte	0x01, 0x35
	.zero		2


	//----- nvinfo : EIATTR_PARAM_CBANK
	.align		4
        /*000c*/ 	.byte	0x04, 0x0a
        /*000e*/ 	.short	(.L_382 - .L_381)
	.align		4
.L_381:
        /*0010*/ 	.word	index@(.nv.constant0._ZN5flash25flash_bwd_dot_do_o_kernelILb0E23Flash_bwd_kernel_traitsILi64ELi64ELi128ELi8ELi2ELi4ELi4ELb1ELb0EN7cutlass6half_tE19Flash_kernel_traitsILi64ELi64ELi128ELi8ES3_EEEEvNS_16Flash_bwd_paramsE)
        /*0014*/ 	.short	0x0160
        /*0016*/ 	.short	0x0280


	//----- nvinfo : EIATTR_CBANK_PARAM_SIZE
	.align		4
.L_382:
        /*0018*/ 	.byte	0x03, 0x19
        /*001a*/ 	.short	0x0280


	//----- nvinfo : EIATTR_KPARAM_INFO
	.align		4
        /*001c*/ 	.byte	0x04, 0x17
        /*001e*/ 	.short	(.L_384 - .L_383)
.L_383:
        /*0020*/ 	.word	0x00000000
        /*0024*/ 	.short	0x0000
        /*0026*/ 	.short	0x0000
        /*0028*/ 	.byte	0x00, 0xf0, 0x01, 0x0a


	//----- nvinfo : EIATTR_MAXREG_COUNT
	.align		4
.L_384:
        /*002c*/ 	.byte	0x03, 0x1b
        /*002e*/ 	.short	0x00ff


	//----- nvinfo : EIATTR_MERCURY_ISA_VERSION
	.align		4
        /*0030*/ 	.byte	0x03, 0x5f
        /*0032*/ 	.short	0x0000


	//----- nvinfo : EIATTR_COOP_GROUP_MASK_REGIDS
	.align		4
        /*0034*/ 	.byte	0x04, 0x29
        /*0036*/ 	.short	(.L_386 - .L_385)


	//   ....[0]....
.L_385:
        /*0038*/ 	.word	0xffffffff


	//   ....[1]....
        /*003c*/ 	.word	0xffffffff


	//   ....[2]....
        /*0040*/ 	.word	0xffffffff


	//   ....[3]....
        /*0044*/ 	.word	0xffffffff


	//   ....[4]....
        /*0048*/ 	.word	0xffffffff


	//   ....[5]....
        /*004c*/ 	.word	0xffffffff


	//----- nvinfo : EIATTR_COOP_GROUP_INSTR_OFFSETS
	.align		4
.L_386:
        /*0050*/ 	.byte	0x04, 0x28
        /*0052*/ 	.short	(.L_388 - .L_387)


	//   ....[0]....
.L_387:
        /*0054*/ 	.word	0x00000ac0


	//   ....[1]....
        /*0058*/ 	.word	0x00000af0


	//   ....[2]....
        /*005c*/ 	.word	0x00000b10


	//   ....[3]....
        /*0060*/ 	.word	0x00000b30


	//   ....[4]....
        /*0064*/ 	.word	0x00000b50


	//   ....[5]....
        /*0068*/ 	.word	0x00000b70


	//----- nvinfo : EIATTR_EXIT_INSTR_OFFSETS
	.align		4
.L_388:
        /*006c*/ 	.byte	0x04, 0x1c
        /*006e*/ 	.short	(.L_390 - .L_389)


	//   ....[0]....
.L_389:
        /*0070*/ 	.word	0x000000f0


	//   ....[1]....
        /*0074*/ 	.word	0x00000c00


	//   ....[2]....
        /*0078*/ 	.word	0x00000c30


	//----- nvinfo : EIATTR_CTAIDZ_USED
	.align		4
.L_390:
        /*007c*/ 	.byte	0x01, 0x04
	.zero		2


//--------------------- .nv.info._ZN5flash25flash_bwd_dot_do_o_kernelILb1E23Flash_bwd_kernel_traitsILi64ELi64ELi128ELi8ELi2ELi4ELi4ELb1ELb0EN7cutlass6half_tE19Flash_kernel_traitsILi64ELi64ELi128ELi8ES3_EEEEvNS_16Flash_bwd_paramsE --------------------------
	.section	.nv.info._ZN5flash25flash_bwd_dot_do_o_kernelILb1E23Flash_bwd_kernel_traitsILi64ELi64ELi128ELi8ELi2ELi4ELi4ELb1ELb0EN7cutlass6half_tE19Flash_kernel_traitsILi64ELi64ELi128ELi8ES3_EEEEvNS_16Flash_bwd_paramsE,"",@"SHT_CUDA_INFO"
	.sectionflags	@""
	.align	4


	//----- nvinfo : EIATTR_CUDA_API_VERSION
	.align		4
        /*0000*/ 	.byte	0x04, 0x37
        /*0002*/ 	.short	(.L_392 - .L_391)
.L_391:
        /*0004*/ 	.word	0x00000082


	//----- nvinfo : EIATTR_SW2861232_WAR
	.align		4
.L_392:
        /*0008*/ 	.byte	0x01, 0x35
	.zero		2


	//----- nvinfo : EIATTR_PARAM_CBANK
	.align		4
        /*000c*/ 	.byte	0x04, 0x0a
        /*000e*/ 	.short	(.L_394 - .L_393)
	.align		4
.L_393:
        /*0010*/ 	.word	index@(.nv.constant0._ZN5flash25flash_bwd_dot_do_o_kernelILb1E23Flash_bwd_kernel_traitsILi64ELi64ELi128ELi8ELi2ELi4ELi4ELb1ELb0EN7cutlass6half_tE19Flash_kernel_traitsILi64ELi64ELi128ELi8ES3_EEEEvNS_16Flash_bwd_paramsE)
        /*0014*/ 	.short	0x0160
        /*0016*/ 	.short	0x0280


	//----- nvinfo : EIATTR_CBANK_PARAM_SIZE
	.align		4
.L_394:
        /*0018*/ 	.byte	0x03, 0x19
        /*001a*/ 	.short	0x0280


	//----- nvinfo : EIATTR_KPARAM_INFO
	.align		4
        /*001c*/ 	.byte	0x04, 0x17
        /*001e*/ 	.short	(.L_396 - .L_395)
.L_395:
        /*0020*/ 	.word	0x00000000
        /*0024*/ 	.short	0x0000
        /*0026*/ 	.short	0x0000
        /*0028*/ 	.byte	0x00, 0xf0, 0x01, 0x0a


	//----- nvinfo : EIATTR_MAXREG_COUNT
	.align		4
.L_396:
        /*002c*/ 	.byte	0x03, 0x1b
        /*002e*/ 	.short	0x00ff


	//----- nvinfo : EIATTR_MERCURY_ISA_VERSION
	.align		4
        /*0030*/ 	.byte	0x03, 0x5f
        /*0032*/ 	.short	0x0000


	//----- nvinfo : EIATTR_COOP_GROUP_MASK_REGIDS
	.align		4
        /*0034*/ 	.byte	0x04, 0x29
        /*0036*/ 	.short	(.L_398 - .L_397)


	//   ....[0]....
.L_397:
        /*0038*/ 	.word	0xffffffff


	//   ....[1]....
        /*003c*/ 	.word	0xffffffff


	//   ....[2]....
        /*0040*/ 	.word	0xffffffff


	//   ....[3]....
        /*0044*/ 	.word	0xffffffff


	//   ....[4]....
        /*0048*/ 	.word	0xffffffff


	//   ....[5]....
        /*004c*/ 	.word	0xffffffff


	//----- nvinfo : EIATTR_COOP_GROUP_INSTR_OFFSETS
	.align		4
.L_398:
        /*0050*/ 	.byte	0x04, 0x28
        /*0052*/ 	.short	(.L_400 - .L_399)


	//   ....[0]....
.L_399:
        /*0054*/ 	.word	0x00000d40


	//   ....[1]....
        /*0058*/ 	.word	0x00000d50


	//   ....[2]....
        /*005c*/ 	.word	0x00000d80


	//   ....[3]....
        /*0060*/ 	.word	0x00000d90


	//   ....[4]....
        /*0064*/ 	.word	0x00000de0


	//   ....[5]....
        /*0068*/ 	.word	0x00000e10


	//----- nvinfo : EIATTR_EXIT_INSTR_OFFSETS
	.align		4
.L_400:
        /*006c*/ 	.byte	0x04, 0x1c
        /*006e*/ 	.short	(.L_402 - .L_401)


	//   ....[0]....
.L_401:
        /*0070*/ 	.word	0x000000f0


	//   ....[1]....
        /*0074*/ 	.word	0x00000f90


	//----- nvinfo : EIATTR_CTAIDZ_USED
	.align		4
.L_402:
        /*0078*/ 	.byte	0x01, 0x04
	.zero		2


//--------------------- .nv.info._ZN5flash27flash_bwd_convert_dq_kernelI23Flash_bwd_kernel_traitsILi64ELi128ELi128ELi8ELi4ELi4ELi4ELb0ELb0EN7cutlass6half_tE19Flash_kernel_traitsILi64ELi128ELi128ELi8ES3_EEEEvNS_16Flash_bwd_paramsEi --------------------------
	.section	.nv.info._ZN5flash27flash_bwd_convert_dq_kernelI23Flash_bwd_kernel_traitsILi64ELi128ELi128ELi8ELi4ELi4ELi4ELb0ELb0EN7cutlass6half_tE19Flash_kernel_traitsILi64ELi128ELi128ELi8ES3_EEEEvNS_16Flash_bwd_paramsEi,"",@"SHT_CUDA_INFO"
	.sectionflags	@""
	.align	4


	//----- nvinfo : EIATTR_CUDA_API_VERSION
	.align		4
        /*0000*/ 	.byte	0x04, 0x37
        /*0002*/ 	.short	(.L_404 - .L_403)
.L_403:
        /*0004*/ 	.word	0x00000082


	//----- nvinfo : EIATTR_SW2861232_WAR
	.align		4
.L_404:
        /*0008*/ 	.byte	0x01, 0x35
	.zero		2


	//----- nvinfo : EIATTR_PARAM_CBANK
	.align		4
        /*000c*/ 	.byte	0x04, 0x0a
        /*000e*/ 	.short	(.L_406 - .L_405)
	.align		4
.L_405:
        /*0010*/ 	.word	index@(.nv.constant0._ZN5flash27flash_bwd_convert_dq_kernelI23Flash_bwd_kernel_traitsILi64ELi128ELi128ELi8ELi4ELi4ELi4ELb0ELb0EN7cutlass6half_tE19Flash_kernel_traitsILi64ELi128ELi128ELi8ES3_EEEEvNS_16Flash_bwd_paramsEi)
        /*0014*/ 	.short	0x0160
        /*0016*/ 	.short	0x0284


	//----- nvinfo : EIATTR_CBANK_PARAM_SIZE
	.align		4
.L_406:
        /*0018*/ 	.byte	0x03, 0x19
        /*001a*/ 	.short	0x0284


	//----- nvinfo : EIATTR_KPARAM_INFO
	.align		4
        /*001c*/ 	.byte	0x04, 0x17
        /*001e*/ 	.short	(.L_408 - .L_407)
.L_407:
        /*0020*/ 	.word	0x00000000
        /*0024*/ 	.short	0x0001
        /*0026*/ 	.short	0x0280
        /*0028*/ 	.byte	0x00, 0xf0, 0x11, 0x00


	//----- nvinfo : EIATTR_KPARAM_INFO
	.align		4
.L_408:
        /*002c*/ 	.byte	0x04, 0x17
        /*002e*/ 	.short	(.L_410 - .L_409)
.L_409:
        /*0030*/ 	.word	0x00000000
        /*0034*/ 	.short	0x0000
        /*0036*/ 	.short	0x0000
        /*0038*/ 	.byte	0x00, 0xf0, 0x01, 0x0a


	//----- nvinfo : EIATTR_MAXREG_COUNT
	.align		4
.L_410:
        /*003c*/ 	.byte	0x03, 0x1b
        /*003e*/ 	.short	0x00ff


	//----- nvinfo : EIATTR_NUM_BARRIERS
	.align		4
        /*0040*/ 	.byte	0x02, 0x4c
        /*0042*/ 	.byte	0x01
	.zero		1


	//----- nvinfo : EIATTR_MERCURY_ISA_VERSION
	.align		4
        /*0044*/ 	.byte	0x03, 0x5f
        /*0046*/ 	.short	0x0000


	//----- nvinfo : EIATTR_EXIT_INSTR_OFFSETS
	.align		4
        /*0048*/ 	.byte	0x04, 0x1c
        /*004a*/ 	.short	(.L_412 - .L_411)


	//   ....[0]....
.L_411:
        /*004c*/ 	.word	0x000000f0


	//   ....[1]....
        /*0050*/ 	.word	0x00001910


	//   ....[2]....
        /*0054*/ 	.word	0x000019c0


	//----- nvinfo : EIATTR_CTAIDZ_USED
	.align		4
.L_412:
        /*0058*/ 	.byte	0x01, 0x04
	.zero		2


	//----- nvinfo : EIATTR_CRS_STACK_SIZE
	.align		4
        /*005c*/ 	.byte	0x04, 0x1e
        /*005e*/ 	.short	(.L_414 - .L_413)
.L_413:
        /*0060*/ 	.word	0x00000000
.L_414:


//--------------------- .nv.info._ZN5flash44flash_bwd_dq_dk_dv_loop_seqk_parallel_kernelI23Flash_bwd_kernel_traitsILi64ELi128ELi128ELi8ELi4ELi4ELi4ELb0ELb0EN7cutlass6half_tE19Flash_kernel_traitsILi64ELi128ELi128ELi8ES3_EELb1ELb1ELb0ELb0ELb0ELb0ELb0EEEvNS_16Flash_bwd_paramsE --------------------------
	.section	.nv.info._ZN5flash44flash_bwd_dq_dk_dv_loop_seqk_parallel_kernelI23Flash_bwd_kernel_traitsILi64ELi128ELi128ELi8ELi4ELi4ELi4ELb0ELb0EN7cutlass6half_tE19Flash_kernel_traitsILi64ELi128ELi128ELi8ES3_EELb1ELb1ELb0ELb0ELb0ELb0ELb0EEEvNS_16Flash_bwd_paramsE,"",@"SHT_CUDA_INFO"
	.sectionflags	@""
	.align	4


	//----- nvinfo : EIATTR_CUDA_API_VERSION
	.align		4
        /*0000*/ 	.byte	0x04, 0x37
        /*0002*/ 	.short	(.L_416 - .L_415)
.L_415:
        /*0004*/ 	.word	0x00000082


	//----- nvinfo : EIATTR_SW2861232_WAR
	.align		4
.L_416:
        /*0008*/ 	.byte	0x01, 0x35
	.zero		2


	//----- nvinfo : EIATTR_PARAM_CBANK
	.align		4
        /*000c*/ 	.byte	0x04, 0x0a
        /*000e*/ 	.short	(.L_418 - .L_417)
	.align		4
.L_417:
        /*0010*/ 	.word	index@(.nv.constant0._ZN5flash44flash_bwd_dq_dk_dv_loop_seqk_parallel_kernelI23Flash_bwd_kernel_traitsILi64ELi128ELi128ELi8ELi4ELi4ELi4ELb0ELb0EN7cutlass6half_tE19Flash_kernel_traitsILi64ELi128ELi128ELi8ES3_EELb1ELb1ELb0ELb0ELb0ELb0ELb0EEEvNS_16Flash_bwd_paramsE)
        /*0014*/ 	.short	0x0160
        /*0016*/ 	.short	0x0280


	//----- nvinfo : EIATTR_CBANK_PARAM_SIZE
	.align		4
.L_418:
        /*0018*/ 	.byte	0x03, 0x19
        /*001a*/ 	.short	0x0280


	//----- nvinfo : EIATTR_KPARAM_INFO
	.align		4
        /*001c*/ 	.byte	0x04, 0x17
        /*001e*/ 	.short	(.L_420 - .L_419)
.L_419:
        /*0020*/ 	.word	0x00000000
        /*0024*/ 	.short	0x0000
        /*0026*/ 	.short	0x0000
        /*0028*/ 	.byte	0x00, 0xf0, 0x01, 0x0a


	//----- nvinfo : EIATTR_MAXREG_COUNT
	.align		4
.L_420:
        /*002c*/ 	.byte	0x03, 0x1b
        /*002e*/ 	.short	0x00ff


	//----- nvinfo : EIATTR_NUM_BARRIERS
	.align		4
        /*0030*/ 	.byte	0x02, 0x4c
        /*0032*/ 	.byte	0x01
	.zero		1


	//----- nvinfo : EIATTR_ANNOTATIONS
	.align		4
        /*0034*/ 	.byte	0x04, 0x55
        /*0036*/ 	.short	(.L_422 - .L_421)


	//   ....[0]....
.L_421:
        /* <DEDUP_REMOVED lines=26> */


	//----- nvinfo : EIATTR_MERCURY_ISA_VERSION
	.align		4
.L_422:
        /*01c8*/ 	.byte	0x03, 0x5f
        /*01ca*/ 	.short	0x0000


	//----- nvinfo : EIATTR_EXIT_INSTR_OFFSETS
	.align		4
        /*01cc*/ 	.byte	0x04, 0x1c
        /*01ce*/ 	.short	(.L_424 - .L_423)


	//   ....[0]....
.L_423:
        /*01d0*/ 	.word	0x000000a0


	//   ....[1]....
        /*01d4*/ 	.word	0x0000d3e0


	//----- nvinfo : EIATTR_CTAIDZ_USED
	.align		4
.L_424:
        /*01d8*/ 	.byte	0x01, 0x04
	.zero		2


	//----- nvinfo : EIATTR_CRS_STACK_SIZE
	.align		4
        /*01dc*/ 	.byte	0x04, 0x1e
        /*01de*/ 	.short	(.L_426 - .L_425)
.L_425:
        /*01e0*/ 	.word	0x00000000
.L_426:


//--------------------- .nv.info._ZN5flash44flash_bwd_dq_dk_dv_loop_seqk_parallel_kernelI23Flash_bwd_kernel_traitsILi64ELi128ELi128ELi8ELi4ELi4ELi4ELb0ELb0EN7cutlass6half_tE19Flash_kernel_traitsILi64ELi128ELi128ELi8ES3_EELb0ELb1ELb0ELb0ELb0ELb0ELb1EEEvNS_16Flash_bwd_paramsE --------------------------
	.section	.nv.info._ZN5flash44flash_bwd_dq_dk_dv_loop_seqk_parallel_kernelI23Flash_bwd_kernel_traitsILi64ELi128ELi128ELi8ELi4ELi4ELi4ELb0ELb0EN7cutlass6half_tE19Flash_kernel_traitsILi64ELi128ELi128ELi8ES3_EELb0ELb1ELb0ELb0ELb0ELb0ELb1EEEvNS_16Flash_bwd_paramsE,"",@"SHT_CUDA_INFO"
	.sectionflags	@""
	.align	4


	//----- nvinfo : EIATTR_CUDA_API_VERSION
	.align		4
        /*0000*/ 	.byte	0x04, 0x37
        /*0002*/ 	.short	(.L_428 - .L_427)
.L_427:
        /*0004*/ 	.word	0x00000082


	//----- nvinfo : EIATTR_SW2861232_WAR
	.align		4
.L_428:
        /*0008*/ 	.byte	0x01, 0x35
	.zero		2


	//----- nvinfo : EIATTR_PARAM_CBANK
	.align		4
        /*000c*/ 	.byte	0x04, 0x0a
        /*000e*/ 	.short	(.L_430 - .L_429)
	.align		4
.L_429:
        /*0010*/ 	.word	index@(.nv.constant0._ZN5flash44flash_bwd_dq_dk_dv_loop_seqk_parallel_kernelI23Flash_bwd_kernel_traitsILi64ELi128ELi128ELi8ELi4ELi4ELi4ELb0ELb0EN7cutlass6half_tE19Flash_kernel_traitsILi64ELi128ELi128ELi8ES3_EELb0ELb1ELb0ELb0ELb0ELb0ELb1EEEvNS_16Flash_bwd_paramsE)
        /*0014*/ 	.short	0x0160
        /*0016*/ 	.short	0x0280


	//----- nvinfo : EIATTR_CBANK_PARAM_SIZE
	.align		4
.L_430:
        /*0018*/ 	.byte	0x03, 0x19
        /*001a*/ 	.short	0x0280


	//----- nvinfo : EIATTR_KPARAM_INFO
	.align		4
        /*001c*/ 	.byte	0x04, 0x17
        /*001e*/ 	.short	(.L_432 - .L_431)
.L_431:
        /*0020*/ 	.word	0x00000000
        /*0024*/ 	.short	0x0000
        /*0026*/ 	.short	0x0000
        /*0028*/ 	.byte	0x00, 0xf0, 0x01, 0x0a


	//----- nvinfo : EIATTR_MAXREG_COUNT
	.align		4
.L_432:
        /*002c*/ 	.byte	0x03, 0x1b
        /*002e*/ 	.short	0x00ff


	//----- nvinfo : EIATTR_NUM_BARRIERS
	.align		4
        /*0030*/ 	.byte	0x02, 0x4c
        /*0032*/ 	.byte	0x01
	.zero		1


	//----- nvinfo : EIATTR_ANNOTATIONS
	.align		4
        /*0034*/ 	.byte	0x04, 0x55
        /*0036*/ 	.short	(.L_434 - .L_433)


	//   ....[0]....
.L_433:
        /* <DEDUP_REMOVED lines=98> */


	//----- nvinfo : EIATTR_MERCURY_ISA_VERSION
	.align		4
.L_434:
        /*0640*/ 	.byte	0x03, 0x5f
        /*0642*/ 	.short	0x0000


	//----- nvinfo : EIATTR_EXIT_INSTR_OFFSETS
	.align		4
        /*0644*/ 	.byte	0x04, 0x1c
        /*0646*/ 	.short	(.L_436 - .L_435)


	//   ....[0]....
.L_435:
        /*0648*/ 	.word	0x000000a0


	//   ....[1]....
        /*064c*/ 	.word	0x0000d0d0


	//----- nvinfo : EIATTR_CTAIDZ_USED
	.align		4
.L_436:
        /*0650*/ 	.byte	0x01, 0x04
	.zero		2


	//----- nvinfo : EIATTR_CRS_STACK_SIZE
	.align		4
        /*0654*/ 	.byte	0x04, 0x1e
        /*0656*/ 	.short	(.L_438 - .L_437)
.L_437:
        /*0658*/ 	.word	0x00000000
.L_438:


//--------------------- .nv.info._ZN5flash44flash_bwd_dq_dk_dv_loop_seqk_parallel_kernelI23Flash_bwd_kernel_traitsILi64ELi128ELi128ELi8ELi4ELi4ELi4ELb0ELb0EN7cutlass6half_tE19Flash_kernel_traitsILi64ELi128ELi128ELi8ES3_EELb1ELb1ELb0ELb0ELb1ELb1ELb0EEEvNS_16Flash_bwd_paramsE --------------------------
	.section	.nv.info._ZN5flash44flash_bwd_dq_dk_dv_loop_seqk_parallel_kernelI23Flash_bwd_kernel_traitsILi64ELi128ELi128ELi8ELi4ELi4ELi4ELb0ELb0EN7cutlass6half_tE19Flash_kernel_traitsILi64ELi128ELi128ELi8ES3_EELb1ELb1ELb0ELb0ELb1ELb1ELb0EEEvNS_16Flash_bwd_paramsE,"",@"SHT_CUDA_INFO"
	.sectionflags	@""
	.align	4


	//----- nvinfo : EIATTR_CUDA_API_VERSION
	.align		4
        /*0000*/ 	.byte	0x04, 0x37
        /*0002*/ 	.short	(.L_440 - .L_439)
.L_439:
        /*0004*/ 	.word	0x00000082


	//----- nvinfo : EIATTR_SW2861232_WAR
	.align		4
.L_440:
        /*0008*/ 	.byte	0x01, 0x35
	.zero		2


	//----- nvinfo : EIATTR_PARAM_CBANK
	.align		4
        /*000c*/ 	.byte	0x04, 0x0a
        /*000e*/ 	.short	(.L_442 - .L_441)
	.align		4
.L_441:
        /*0010*/ 	.word	index@(.nv.constant0._ZN5flash44flash_bwd_dq_dk_dv_loop_seqk_parallel_kernelI23Flash_bwd_kernel_traitsILi64ELi128ELi128ELi8ELi4ELi4ELi4ELb0ELb0EN7cutlass6half_tE19Flash_kernel_traitsILi64ELi128ELi128ELi8ES3_EELb1ELb1ELb0ELb0ELb1ELb1ELb0EEEvNS_16Flash_bwd_paramsE)
        /*0014*/ 	.short	0x0160
        /*0016*/ 	.short	0x0280


	//----- nvinfo : EIATTR_CBANK_PARAM_SIZE
	.align		4
.L_442:
        /*0018*/ 	.byte	0x03, 0x19
        /*001a*/ 	.short	0x0280


	//----- nvinfo : EIATTR_KPARAM_INFO
	.align		4
        /*001c*/ 	.byte	0x04, 0x17
        /*001e*/ 	.short	(.L_444 - .L_443)
.L_443:
        /*0020*/ 	.word	0x00000000
        /*0024*/ 	.short	0x0000
        /*0026*/ 	.short	0x0000
        /*0028*/ 	.byte	0x00, 0xf0, 0x01, 0x0a


	//----- nvinfo : EIATTR_MAXREG_COUNT
	.align		4
.L_444:
        /*002c*/ 	.byte	0x03, 0x1b
        /*002e*/ 	.short	0x00ff


	//----- nvinfo : EIATTR_NUM_BARRIERS
	.align		4
        /*0030*/ 	.byte	0x02, 0x4c
        /*0032*/ 	.byte	0x01
	.zero		1


	//----- nvinfo : EIATTR_ANNOTATIONS
	.align		4
        /*0034*/ 	.byte	0x04, 0x55
        /*0036*/ 	.short	(.L_446 - .L_445)


	//   ....[0]....
.L_445:
        /* <DEDUP_REMOVED lines=23> */


	//----- nvinfo : EIATTR_MERCURY_ISA_VERSION
	.align		4
.L_446:
        /*0190*/ 	.byte	0x03, 0x5f
        /*0192*/ 	.short	0x0000


	//----- nvinfo : EIATTR_EXIT_INSTR_OFFSETS
	.align		4
        /*0194*/ 	.byte	0x04, 0x1c
        /*0196*/ 	.short	(.L_448 - .L_447)


	//   ....[0]....
.L_447:
        /*0198*/ 	.word	0x000000a0


	//   ....[1]....
        /*019c*/ 	.word	0x0000a540


	//----- nvinfo : EIATTR_CTAIDZ_USED
	.align		4
.L_448:
        /*01a0*/ 	.byte	0x01, 0x04
	.zero		2


//--------------------- .nv.info._ZN5flash44flash_bwd_dq_dk_dv_loop_seqk_parallel_kernelI23Flash_bwd_kernel_traitsILi64ELi128ELi128ELi8ELi4ELi4ELi4ELb0ELb0EN7cutlass6half_tE19Flash_kernel_traitsILi64ELi128ELi128ELi8ES3_EELb0ELb1ELb0ELb0ELb1ELb1ELb1EEEvNS_16Flash_bwd_paramsE --------------------------
	.section	.nv.info._ZN5flash44flash_bwd_dq_dk_dv_loop_seqk_parallel_kernelI23Flash_bwd_kernel_traitsILi64ELi128ELi128ELi8ELi4ELi4ELi4ELb0ELb0EN7cutlass6half_tE19Flash_kernel_traitsILi64ELi128ELi128ELi8ES3_EELb0ELb1ELb0ELb0ELb1ELb1ELb1EEEvNS_16Flash_bwd_paramsE,"",@"SHT_CUDA_INFO"
	.sectionflags	@""
	.align	4


	//----- nvinfo : EIATTR_CUDA_API_VERSION
	.align		4
        /*0000*/ 	.byte	0x04, 0x37
        /*0002*/ 	.short	(.L_450 - .L_449)
.L_449:
        /*0004*/ 	.word	0x00000082


	//----- nvinfo : EIATTR_SW2861232_WAR
	.align		4
.L_450:
        /*0008*/ 	.byte	0x01, 0x35
	.zero		2


	//----- nvinfo : EIATTR_PARAM_CBANK
	.align		4
        /*000c*/ 	.byte	0x04, 0x0a
        /*000e*/ 	.short	(.L_452 - .L_451)
	.align		4
.L_451:
        /*0010*/ 	.word	index@(.nv.constant0._ZN5flash44flash_bwd_dq_dk_dv_loop_seqk_parallel_kernelI23Flash_bwd_kernel_traitsILi64ELi128ELi128ELi8ELi4ELi4ELi4ELb0ELb0EN7cutlass6half_tE19Flash_kernel_traitsILi64ELi128ELi128ELi8ES3_EELb0ELb1ELb0ELb0ELb1ELb1ELb1EEEvNS_16Flash_bwd_paramsE)
        /*0014*/ 	.short	0x0160
        /*0016*/ 	.short	0x0280


	//----- nvinfo : EIATTR_CBANK_PARAM_SIZE
	.align		4
.L_452:
        /*0018*/ 	.byte	0x03, 0x19
        /*001a*/ 	.short	0x0280


	//----- nvinfo : EIATTR_KPARAM_INFO
	.align		4
        /*001c*/ 	.byte	0x04, 0x17
        /*001e*/ 	.short	(.L_454 - .L_453)
.L_453:
        /*0020*/ 	.word	0x00000000
        /*0024*/ 	.short	0x0000
        /*0026*/ 	.short	0x0000
        /*0028*/ 	.byte	0x00, 0xf0, 0x01, 0x0a


	//----- nvinfo : EIATTR_MAXREG_COUNT
	.align		4
.L_454:
        /*002c*/ 	.byte	0x03, 0x1b
        /*002e*/ 	.short	0x00ff


	//----- nvinfo : EIATTR_NUM_BARRIERS
	.align		4
        /*0030*/ 	.byte	0x02, 0x4c
        /*0032*/ 	.byte	0x01
	.zero		1


	//----- nvinfo : EIATTR_ANNOTATIONS
	.align		4
        /*0034*/ 	.byte	0x04, 0x55
        /*0036*/ 	.short	(.L_456 - .L_455)


	//   ....[0]....
.L_455:
        /* <DEDUP_REMOVED lines=92> */


	//----- nvinfo : EIATTR_MERCURY_ISA_VERSION
	.align		4
.L_456:
        /*05e8*/ 	.byte	0x03, 0x5f
        /*05ea*/ 	.short	0x0000


	//----- nvinfo : EIATTR_EXIT_INSTR_OFFSETS
	.align		4
        /*05ec*/ 	.byte	0x04, 0x1c
        /*05ee*/ 	.short	(.L_458 - .L_457)


	//   ....[0]....
.L_457:
        /*05f0*/ 	.word	0x000000a0


	//   ....[1]....
        /*05f4*/ 	.word	0x0000a370


	//----- nvinfo : EIATTR_CTAIDZ_USED
	.align		4
.L_458:
        /*05f8*/ 	.byte	0x01, 0x04
	.zero		2


//--------------------- .nv.info._ZN5flash44flash_bwd_dq_dk_dv_loop_seqk_parallel_kernelI23Flash_bwd_kernel_traitsILi64ELi128ELi128ELi8ELi4ELi4ELi4ELb0ELb0EN7cutlass6half_tE19Flash_kernel_traitsILi64ELi128ELi128ELi8ES3_EELb1ELb1ELb0ELb0ELb0ELb1ELb0EEEvNS_16Flash_bwd_paramsE --------------------------
	.section	.nv.info._ZN5flash44flash_bwd_dq_dk_dv_loop_seqk_parallel_kernelI23Flash_bwd_kernel_traitsILi64ELi128ELi128ELi8ELi4ELi4ELi4ELb0ELb0EN7cutlass6half_tE19Flash_kernel_traitsILi64ELi128ELi128ELi8ES3_EELb1ELb1ELb0ELb0ELb0ELb1ELb0EEEvNS_16Flash_bwd_paramsE,"",@"SHT_CUDA_INFO"
	.sectionflags	@""
	.align	4


	//----- nvinfo : EIATTR_CUDA_API_VERSION
	.align		4
        /*0000*/ 	.byte	0x04, 0x37
        /*0002*/ 	.short	(.L_460 - .L_459)
.L_459:
        /*0004*/ 	.word	0x00000082


	//----- nvinfo : EIATTR_SW2861232_WAR
	.align		4
.L_460:
        /*0008*/ 	.byte	0x01, 0x35
	.zero		2


	//----- nvinfo : EIATTR_PARAM_CBANK
	.align		4
        /*000c*/ 	.byte	0x04, 0x0a
        /*000e*/ 	.short	(.L_462 - .L_461)
	.align		4
.L_461:
        /*0010*/ 	.word	index@(.nv.constant0._ZN5flash44flash_bwd_dq_dk_dv_loop_seqk_parallel_kernelI23Flash_bwd_kernel_traitsILi64ELi128ELi128ELi8ELi4ELi4ELi4ELb0ELb0EN7cutlass6half_tE19Flash_kernel_traitsILi64ELi128ELi128ELi8ES3_EELb1ELb1ELb0ELb0ELb0ELb1ELb0EEEvNS_16Flash_bwd_paramsE)
        /*0014*/ 	.short	0x0160
        /*0016*/ 	.short	0x0280


	//----- nvinfo : EIATTR_CBANK_PARAM_SIZE
	.align		4
.L_462:
        /*0018*/ 	.byte	0x03, 0x19
        /*001a*/ 	.short	0x0280


	//----- nvinfo : EIATTR_KPARAM_INFO
	.align		4
        /*001c*/ 	.byte	0x04, 0x17
        /*001e*/ 	.short	(.L_464 - .L_463)
.L_463:
        /*0020*/ 	.word	0x00000000
        /*0024*/ 	.short	0x0000
        /*0026*/ 	.short	0x0000
        /*0028*/ 	.byte	0x00, 0xf0, 0x01, 0x0a


	//----- nvinfo : EIATTR_MAXREG_COUNT
	.align		4
.L_464:
        /*002c*/ 	.byte	0x03, 0x1b
        /*002e*/ 	.short	0x00ff


	//----- nvinfo : EIATTR_NUM_BARRIERS
	.align		4
        /*0030*/ 	.byte	0x02, 0x4c
        /*0032*/ 	.byte	0x01
	.zero		1


	//----- nvinfo : EIATTR_ANNOTATIONS
	.align		4
        /*0034*/ 	.byte	0x04, 0x55
        /*0036*/ 	.short	(.L_466 - .L_465)


	//   ....[0]....
.L_465:
        /* <DEDUP_REMOVED lines=21> */


	//----- nvinfo : EIATTR_MERCURY_ISA_VERSION
	.align		4
.L_466:
        /*0178*/ 	.byte	0x03, 0x5f
        /*017a*/ 	.short	0x0000


	//----- nvinfo : EIATTR_EXIT_INSTR_OFFSETS
	.align		4
        /*017c*/ 	.byte	0x04, 0x1c
        /*017e*/ 	.short	(.L_468 - .L_467)


	//   ....[0]....
.L_467:
        /*0180*/ 	.word	0x000000a0


	//   ....[1]....
        /*0184*/ 	.word	0x0000c650


	//----- nvinfo : EIATTR_CTAIDZ_USED
	.align		4
.L_468:
        /*0188*/ 	.byte	0x01, 0x04
	.zero		2


	//----- nvinfo : EIATTR_CRS_STACK_SIZE
	.align		4
        /*018c*/ 	.byte	0x04, 0x1e
        /*018e*/ 	.short	(.L_470 - .L_469)
.L_469:
        /*0190*/ 	.word	0x00000000
.L_470:


//--------------------- .nv.info._ZN5flash44flash_bwd_dq_dk_dv_loop_seqk_parallel_kernelI23Flash_bwd_kernel_traitsILi64ELi128ELi128ELi8ELi4ELi4ELi4ELb0ELb0EN7cutlass6half_tE19Flash_kernel_traitsILi64ELi128ELi128ELi8ES3_EELb0ELb1ELb0ELb0ELb0ELb1ELb1EEEvNS_16Flash_bwd_paramsE --------------------------
	.section	.nv.info._ZN5flash44flash_bwd_dq_dk_dv_loop_seqk_parallel_kernelI23Flash_bwd_kernel_traitsILi64ELi128ELi128ELi8ELi4ELi4ELi4ELb0ELb0EN7cutlass6half_tE19Flash_kernel_traitsILi64ELi128ELi128ELi8ES3_EELb0ELb1ELb0ELb0ELb0ELb1ELb1EEEvNS_16Flash_bwd_paramsE,"",@"SHT_CUDA_INFO"
	.sectionflags	@""
	.align	4


	//----- nvinfo : EIATTR_CUDA_API_VERSION
	.align		4
        /*0000*/ 	.byte	0x04, 0x37
        /*0002*/ 	.short	(.L_472 - .L_471)
.L_471:
        /*0004*/ 	.word	0x00000082


	//----- nvinfo : EIATTR_SW2861232_WAR
	.align		4
.L_472:
        /*0008*/ 	.byte	0x01, 0x35
	.zero		2


	//----- nvinfo : EIATTR_PARAM_CBANK
	.align		4
        /*000c*/ 	.byte	0x04, 0x0a
        /*000e*/ 	.short	(.L_474 - .L_473)
	.align		4
.L_473:
        /*0010*/ 	.word	index@(.nv.constant0._ZN5flash44flash_bwd_dq_dk_dv_loop_seqk_parallel_kernelI23Flash_bwd_kernel_traitsILi64ELi128ELi128ELi8ELi4ELi4ELi4ELb0ELb0EN7cutlass6half_tE19Flash_kernel_traitsILi64ELi128ELi128ELi8ES3_EELb0ELb1ELb0ELb0ELb0ELb1ELb1EEEvNS_16Flash_bwd_paramsE)
        /*0014*/ 	.short	0x0160
        /*0016*/ 	.short	0x0280


	//----- nvinfo : EIATTR_CBANK_PARAM_SIZE
	.align		4
.L_474:
        /*0018*/ 	.byte	0x03, 0x19
        /*001a*/ 	.short	0x0280


	//----- nvinfo : EIATTR_KPARAM_INFO
	.align		4
        /*001c*/ 	.byte	0x04, 0x17
        /*001e*/ 	.short	(.L_476 - .L_475)
.L_475:
        /*0020*/ 	.word	0x00000000
        /*0024*/ 	.short	0x0000
        /*0026*/ 	.short	0x0000
        /*0028*/ 	.byte	0x00, 0xf0, 0x01, 0x0a


	//----- nvinfo : EIATTR_MAXREG_COUNT
	.align		4
.L_476:
        /*002c*/ 	.byte	0x03, 0x1b
        /*002e*/ 	.short	0x00ff


	//----- nvinfo : EIATTR_NUM_BARRIERS
	.align		4
        /*0030*/ 	.byte	0x02, 0x4c
        /*0032*/ 	.byte	0x01
	.zero		1


	//----- nvinfo : EIATTR_ANNOTATIONS
	.align		4
        /*0034*/ 	.byte	0x04, 0x55
        /*0036*/ 	.short	(.L_478 - .L_477)


	//   ....[0]....
.L_477:
        /* <DEDUP_REMOVED lines=95> */


	//----- nvinfo : EIATTR_MERCURY_ISA_VERSION
	.align		4
.L_478:
        /*0610*/ 	.byte	0x03, 0x5f
        /*0612*/ 	.short	0x0000


	//----- nvinfo : EIATTR_EXIT_INSTR_OFFSETS
	.align		4
        /*0614*/ 	.byte	0x04, 0x1c
        /*0616*/ 	.short	(.L_480 - .L_479)


	//   ....[0]....
.L_479:
        /*0618*/ 	.word	0x000000a0


	//   ....[1]....
        /*061c*/ 	.word	0x0000c4a0


	//----- nvinfo : EIATTR_CTAIDZ_USED
	.align		4
.L_480:
        /*0620*/ 	.byte	0x01, 0x04
	.zero		2


	//----- nvinfo : EIATTR_CRS_STACK_SIZE
	.align		4
        /*0624*/ 	.byte	0x04, 0x1e
        /*0626*/ 	.short	(.L_482 - .L_481)
.L_481:
        /*0628*/ 	.word	0x00000000
.L_482:


//--------------------- .nv.info._ZN5flash44flash_bwd_dq_dk_dv_loop_seqk_parallel_kernelI23Flash_bwd_kernel_traitsILi64ELi128ELi128ELi8ELi4ELi4ELi4ELb0ELb0EN7cutlass6half_tE19Flash_kernel_traitsILi64ELi128ELi128ELi8ES3_EELb1ELb1ELb0ELb1ELb0ELb0ELb0EEEvNS_16Flash_bwd_paramsE --------------------------
	.section	.nv.info._ZN5flash44flash_bwd_dq_dk_dv_loop_seqk_parallel_kernelI23Flash_bwd_kernel_traitsILi64ELi128ELi128ELi8ELi4ELi4ELi4ELb0ELb0EN7cutlass6half_tE19Flash_kernel_traitsILi64ELi128ELi128ELi8ES3_EELb1ELb1ELb0ELb1ELb0ELb0ELb0EEEvNS_16Flash_bwd_paramsE,"",@"SHT_CUDA_INFO"
	.sectionflags	@""
	.align	4


	//----- nvinfo : EIATTR_CUDA_API_VERSION
	.align		4
        /*0000*/ 	.byte	0x04, 0x37
        /*0002*/ 	.short	(.L_484 - .L_483)
.L_483:
        /*0004*/ 	.word	0x00000082


	//----- nvinfo : EIATTR_SW2861232_WAR
	.align		4
.L_484:
        /*0008*/ 	.byte	0x01, 0x35
	.zero		2


	//----- nvinfo : EIATTR_PARAM_CBANK
	.align		4
        /*000c*/ 	.byte	0x04, 0x0a
        /*000e*/ 	.short	(.L_486 - .L_485)
	.align		4
.L_485:
        /*0010*/ 	.word	index@(.nv.constant0._ZN5flash44flash_bwd_dq_dk_dv_loop_seqk_parallel_kernelI23Flash_bwd_kernel_traitsILi64ELi128ELi128ELi8ELi4ELi4ELi4ELb0ELb0EN7cutlass6half_tE19Flash_kernel_traitsILi64ELi128ELi128ELi8ES3_EELb1ELb1ELb0ELb1ELb0ELb0ELb0EEEvNS_16Flash_bwd_paramsE)
        /*0014*/ 	.short	0x0160
        /*0016*/ 	.short	0x0280


	//----- nvinfo : EIATTR_CBANK_PARAM_SIZE
	.align		4
.L_486:
        /*0018*/ 	.byte	0x03, 0x19
        /*001a*/ 	.short	0x0280


	//----- nvinfo : EIATTR_KPARAM_INFO
	.align		4
        /*001c*/ 	.byte	0x04, 0x17
        /*001e*/ 	.short	(.L_488 - .L_487)
.L_487:
        /*0020*/ 	.word	0x00000000
        /*0024*/ 	.short	0x0000
        /*0026*/ 	.short	0x0000
        /*0028*/ 	.byte	0x00, 0xf0, 0x01, 0x0a


	//----- nvinfo : EIATTR_MAXREG_COUNT
	.align		4
.L_488:
        /*002c*/ 	.byte	0x03, 0x1b
        /*002e*/ 	.short	0x00ff


	//----- nvinfo : EIATTR_NUM_BARRIERS
	.align		4
        /*0030*/ 	.byte	0x02, 0x4c
        /*0032*/ 	.byte	0x01
	.zero		1


	//----- nvinfo : EIATTR_ANNOTATIONS
	.align		4
        /*0034*/ 	.byte	0x04, 0x55
        /*0036*/ 	.short	(.L_490 - .L_489)


	//   ....[0]....
.L_489:
        /* <DEDUP_REMOVED lines=61> */


	//----- nvinfo : EIATTR_MERCURY_ISA_VERSION
	.align		4
.L_490:
        /*03f8*/ 	.byte	0x03, 0x5f
        /*03fa*/ 	.short	0x0000


	//----- nvinfo : EIATTR_EXIT_INSTR_OFFSETS
	.align		4
        /*03fc*/ 	.byte	0x04, 0x1c
        /*03fe*/ 	.short	(.L_492 - .L_491)


	//   ....[0]....
.L_491:
        /*0400*/ 	.word	0x000000a0


	//   ....[1]....
        /*0404*/ 	.word	0x0000ded0


	//----- nvinfo : EIATTR_CTAIDZ_USED
	.align		4
.L_492:
        /*0408*/ 	.byte	0x01, 0x04
	.zero		2


	//----- nvinfo : EIATTR_CRS_STACK_SIZE
	.align		4
        /*040c*/ 	.byte	0x04, 0x1e
        /*040e*/ 	.short	(.L_494 - .L_493)
.L_493:
        /*0410*/ 	.word	0x00000000
.L_494:


//--------------------- .nv.info._ZN5flash44flash_bwd_dq_dk_dv_loop_seqk_parallel_kernelI23Flash_bwd_kernel_traitsILi64ELi128ELi128ELi8ELi4ELi4ELi4ELb0ELb0EN7cutlass6half_tE19Flash_kernel_traitsILi64ELi128ELi128ELi8ES3_EELb0ELb1ELb0ELb1ELb0ELb0ELb1EEEvNS_16Flash_bwd_paramsE --------------------------
	.section	.nv.info._ZN5flash44flash_bwd_dq_dk_dv_loop_seqk_parallel_kernelI23Flash_bwd_kernel_traitsILi64ELi128ELi128ELi8ELi4ELi4ELi4ELb0ELb0EN7cutlass6half_tE19Flash_kernel_traitsILi64ELi128ELi128ELi8ES3_EELb0ELb1ELb0ELb1ELb0ELb0ELb1EEEvNS_16Flash_bwd_paramsE,"",@"SHT_CUDA_INFO"
	.sectionflags	@""
	.align	4


	//----- nvinfo : EIATTR_CUDA_API_VERSION
	.align		4
        /*0000*/ 	.byte	0x04, 0x37
        /*0002*/ 	.short	(.L_496 - .L_495)
.L_495:
        /*0004*/ 	.word	0x00000082


	//----- nvinfo : EIATTR_SW2861232_WAR
	.align		4
.L_496:
        /*0008*/ 	.byte	0x01, 0x35
	.zero		2


	//----- nvinfo : EIATTR_PARAM_CBANK
	.align		4
        /*000c*/ 	.byte	0x04, 0x0a
        /*000e*/ 	.short	(.L_498 - .L_497)
	.align		4
.L_497:
        /*0010*/ 	.word	index@(.nv.constant0._ZN5flash44flash_bwd_dq_dk_dv_loop_seqk_parallel_kernelI23Flash_bwd_kernel_traitsILi64ELi128ELi128ELi8ELi4ELi4ELi4ELb0ELb0EN7cutlass6half_tE19Flash_kernel_traitsILi64ELi128ELi128ELi8ES3_EELb0ELb1ELb0ELb1ELb0ELb0ELb1EEEvNS_16Flash_bwd_paramsE)
        /*0014*/ 	.short	0x0160
        /*0016*/ 	.short	0x0280


	//----- nvinfo : EIATTR_CBANK_PARAM_SIZE
	.align		4
.L_498:
        /*0018*/ 	.byte	0x03, 0x19
        /*001a*/ 	.short	0x0280


	//----- nvinfo : EIATTR_KPARAM_INFO
	.align		4
        /*001c*/ 	.byte	0x04, 0x17
        /*001e*/ 	.short	(.L_500 - .L_499)
.L_499:
        /*0020*/ 	.word	0x00000000
        /*0024*/ 	.short	0x0000
        /*0026*/ 	.short	0x0000
        /*0028*/ 	.byte	0x00, 0xf0, 0x01, 0x0a


	//----- nvinfo : EIATTR_MAXREG_COUNT
	.align		4
.L_500:
        /*002c*/ 	.byte	0x03, 0x1b
        /*002e*/ 	.short	0x00ff


	//----- nvinfo : EIATTR_NUM_BARRIERS
	.align		4
        /*0030*/ 	.byte	0x02, 0x4c
        /*0032*/ 	.byte	0x01
	.zero		1


	//----- nvinfo : EIATTR_ANNOTATIONS
	.align		4
        /*0034*/ 	.byte	0x04, 0x55
        /*0036*/ 	.short	(.L_502 - .L_501)


	//   ....[0]....
.L_501:
        /* <DEDUP_REMOVED lines=129> */


	//----- nvinfo : EIATTR_MERCURY_ISA_VERSION
	.align		4
.L_502:
        /*0838*/ 	.byte	0x03, 0x5f
        /*083a*/ 	.short	0x0000


	//----- nvinfo : EIATTR_EXIT_INSTR_OFFSETS
	.align		4
        /*083c*/ 	.byte	0x04, 0x1c
        /*083e*/ 	.short	(.L_504 - .L_503)


	//   ....[0]....
.L_503:
        /*0840*/ 	.word	0x000000a0


	//   ....[1]....
        /*0844*/ 	.word	0x0000d660


	//----- nvinfo : EIATTR_CTAIDZ_USED
	.align		4
.L_504:
        /*0848*/ 	.byte	0x01, 0x04
	.zero		2


	//----- nvinfo : EIATTR_CRS_STACK_SIZE
	.align		4
        /*084c*/ 	.byte	0x04, 0x1e
        /*084e*/ 	.short	(.L_506 - .L_505)
.L_505:
        /*0850*/ 	.word	0x00000000
.L_506:


//--------------------- .nv.info._ZN5flash25flash_bwd_dot_do_o_kernelILb0E23Flash_bwd_kernel_traitsILi64ELi128ELi128ELi8ELi4ELi4ELi4ELb0ELb0EN7cutlass6half_tE19Flash_kernel_traitsILi64ELi128ELi128ELi8ES3_EEEEvNS_16Flash_bwd_paramsE --------------------------
	.section	.nv.info._ZN5flash25flash_bwd_dot_do_o_kernelILb0E23Flash_bwd_kernel_traitsILi64ELi128ELi128ELi8ELi4ELi4ELi4ELb0ELb0EN7cutlass6half_tE19Flash_kernel_traitsILi64ELi128ELi128ELi8ES3_EEEEvNS_16Flash_bwd_paramsE,"",@"SHT_CUDA_INFO"
	.sectionflags	@""
	.align	4


	//----- nvinfo : EIATTR_CUDA_API_VERSION
	.align		4
        /*0000*/ 	.byte	0x04, 0x37
        /*0002*/ 	.short	(.L_508 - .L_507)
.L_507:
        /*0004*/ 	.word	0x00000082


	//----- nvinfo : EIATTR_SW2861232_WAR
	.align		4
.L_508:
        /*0008*/ 	.byte	0x01, 0x35
	.zero		2


	//----- nvinfo : EIATTR_PARAM_CBANK
	.align		4
        /*000c*/ 	.byte	0x04, 0x0a
        /*000e*/ 	.short	(.L_510 - .L_509)
	.align		4
.L_509:
        /*0010*/ 	.word	index@(.nv.constant0._ZN5flash25flash_bwd_dot_do_o_kernelILb0E23Flash_bwd_kernel_traitsILi64ELi128ELi128ELi8ELi4ELi4ELi4ELb0ELb0EN7cutlass6half_tE19Flash_kernel_traitsILi64ELi128ELi128ELi8ES3_EEEEvNS_16Flash_bwd_paramsE)
        /*0014*/ 	.short	0x0160
        /*0016*/ 	.short	0x0280


	//----- nvinfo : EIATTR_CBANK_PARAM_SIZE
	.align		4
.L_510:
        /*0018*/ 	.byte	0x03, 0x19
        /*001a*/ 	.short	0x0280


	//----- nvinfo : EIATTR_KPARAM_INFO
	.align		4
        /*001c*/ 	.byte	0x04, 0x17
        /*001e*/ 	.short	(.L_512 - .L_511)
.L_511:
        /*0020*/ 	.word	0x00000000
        /*0024*/ 	.short	0x0000
        /*0026*/ 	.short	0x0000
        /*0028*/ 	.byte	0x00, 0xf0, 0x01, 0x0a


	//----- nvinfo : EIATTR_MAXREG_COUNT
	.align		4
.L_512:
        /*002c*/ 	.byte	0x03, 0x1b
        /*002e*/ 	.short	0x00ff


	//----- nvinfo : EIATTR_MERCURY_ISA_VERSION
	.align		4
        /*0030*/ 	.byte	0x03, 0x5f
        /*0032*/ 	.short	0x0000


	//----- nvinfo : EIATTR_COOP_GROUP_MASK_REGIDS
	.align		4
        /*0034*/ 	.byte	0x04, 0x29
        /*0036*/ 	.short	(.L_514 - .L_513)


	//   ....[0]....
.L_513:
        /*0038*/ 	.word	0xffffffff


	//   ....[1]....
        /*003c*/ 	.word	0xffffffff


	//   ....[2]....
        /*0040*/ 	.word	0xffffffff


	//   ....[3]....
        /*0044*/ 	.word	0xffffffff


	//   ....[4]....
        /*0048*/ 	.word	0xffffffff


	//   ....[5]....
        /*004c*/ 	.word	0xffffffff


	//   ....[6]....
        /*0050*/ 	.word	0xffffffff


	//   ....[7]....
        /*0054*/ 	.word	0xffffffff


	//   ....[8]....
        /*0058*/ 	.word	0xffffffff


	//   ....[9]....
        /*005c*/ 	.word	0xffffffff


	//   ....[10]....
        /*0060*/ 	.word	0xffffffff


	//   ....[11]....
        /*0064*/ 	.word	0xffffffff


	//----- nvinfo : EIATTR_COOP_GROUP_INSTR_OFFSETS
	.align		4
.L_514:
        /*0068*/ 	.byte	0x04, 0x28
        /*006a*/ 	.short	(.L_516 - .L_515)


	//   ....[0]....
.L_515:
        /*006c*/ 	.word	0x00001160


	//   ....[1]....
        /*0070*/ 	.word	0x00001180


	//   ....[2]....
        /*0074*/ 	.word	0x00001190


	//   ....[3]....
        /*0078*/ 	.word	0x000011a0


	//   ....[4]....
        /*007c*/ 	.word	0x000011e0


	//   ....[5]....
        /*0080*/ 	.word	0x000011f0


	//   ....[6]....
        /*0084*/ 	.word	0x00001200


	//   ....[7]....
        /*0088*/ 	.word	0x00001220


	//   ....[8]....
        /*008c*/ 	.word	0x00001260


	//   ....[9]....
        /*0090*/ 	.word	0x00001270


	//   ....[10]....
        /*0094*/ 	.word	0x00001280


	//   ....[11]....
        /*0098*/ 	.word	0x000012a0


	//----- nvinfo : EIATTR_EXIT_INSTR_OFFSETS
	.align		4
.L_516:
        /*009c*/ 	.byte	0x04, 0x1c
        /*009e*/ 	.short	(.L_518 - .L_517)


	//   ....[0]....
.L_517:
        /*00a0*/ 	.word	0x000000f0


	//   ....[1]....
        /*00a4*/ 	.word	0x00001350


	//   ....[2]....
        /*00a8*/ 	.word	0x00001380


	//----- nvinfo : EIATTR_CTAIDZ_USED
	.align		4
.L_518:
        /*00ac*/ 	.byte	0x01, 0x04
	.zero		2


//--------------------- .nv.info._ZN5flash25flash_bwd_dot_do_o_kernelILb1E23Flash_bwd_kernel_traitsILi64ELi128ELi128ELi8ELi4ELi4ELi4ELb0ELb0EN7cutlass6half_tE19Flash_kernel_traitsILi64ELi128ELi128ELi8ES3_EEEEvNS_16Flash_bwd_paramsE --------------------------
	.section	.nv.info._ZN5flash25flash_bwd_dot_do_o_kernelILb1E23Flash_bwd_kernel_traitsILi64ELi128ELi128ELi8ELi4ELi4ELi4ELb0ELb0EN7cutlass6half_tE19Flash_kernel_traitsILi64ELi128ELi128ELi8ES3_EEEEvNS_16Flash_bwd_paramsE,"",@"SHT_CUDA_INFO"
	.sectionflags	@""
	.align	4


	//----- nvinfo : EIATTR_CUDA_API_VERSION
	.align		4
        /*0000*/ 	.byte	0x04, 0x37
        /*0002*/ 	.short	(.L_520 - .L_519)
.L_519:
        /*0004*/ 	.word	0x00000082


	//----- nvinfo : EIATTR_SW2861232_WAR
	.align		4
.L_520:
        /*0008*/ 	.byte	0x01, 0x35
	.zero		2


	//----- nvinfo : EIATTR_PARAM_CBANK
	.align		4
        /*000c*/ 	.byte	0x04, 0x0a
        /*000e*/ 	.short	(.L_522 - .L_521)
	.align		4
.L_521:
        /*0010*/ 	.word	index@(.nv.constant0._ZN5flash25flash_bwd_dot_do_o_kernelILb1E23Flash_bwd_kernel_traitsILi64ELi128ELi128ELi8ELi4ELi4ELi4ELb0ELb0EN7cutlass6half_tE19Flash_kernel_traitsILi64ELi128ELi128ELi8ES3_EEEEvNS_16Flash_bwd_paramsE)
        /*0014*/ 	.short	0x0160
        /*0016*/ 	.short	0x0280


	//----- nvinfo : EIATTR_CBANK_PARAM_SIZE
	.align		4
.L_522:
        /*0018*/ 	.byte	0x03, 0x19
        /*001a*/ 	.short	0x0280


	//----- nvinfo : EIATTR_KPARAM_INFO
	.align		4
        /*001c*/ 	.byte	0x04, 0x17
        /*001e*/ 	.short	(.L_524 - .L_523)
.L_523:
        /*0020*/ 	.word	0x00000000
        /*0024*/ 	.short	0x0000
        /*0026*/ 	.short	0x0000
        /*0028*/ 	.byte	0x00, 0xf0, 0x01, 0x0a


	//----- nvinfo : EIATTR_MAXREG_COUNT
	.align		4
.L_524:
        /*002c*/ 	.byte	0x03, 0x1b
        /*002e*/ 	.short	0x00ff


	//----- nvinfo : EIATTR_MERCURY_ISA_VERSION
	.align		4
        /*0030*/ 	.byte	0x03, 0x5f
        /*0032*/ 	.short	0x0000


	//----- nvinfo : EIATTR_COOP_GROUP_MASK_REGIDS
	.align		4
        /*0034*/ 	.byte	0x04, 0x29
        /*0036*/ 	.short	(.L_526 - .L_525)


	//   ....[0]....
.L_525:
        /*0038*/ 	.word	0xffffffff


	//   ....[1]....
        /*003c*/ 	.word	0xffffffff


	//   ....[2]....
        /*0040*/ 	.word	0xffffffff


	//   ....[3]....
        /*0044*/ 	.word	0xffffffff


	//   ....[4]....
        /*0048*/ 	.word	0xffffffff


	//   ....[5]....
        /*004c*/ 	.word	0xffffffff


	//   ....[6]....
        /*0050*/ 	.word	0xffffffff


	//   ....[7]....
        /*0054*/ 	.word	0xffffffff


	//   ....[8]....
        /*0058*/ 	.word	0xffffffff


	//   ....[9]....
        /*005c*/ 	.word	0xffffffff


	//   ....[10]....
        /*0060*/ 	.word	0xffffffff


	//   ....[11]....
        /*0064*/ 	.word	0xffffffff


	//----- nvinfo : EIATTR_COOP_GROUP_INSTR_OFFSETS
	.align		4
.L_526:
        /*0068*/ 	.byte	0x04, 0x28
        /*006a*/ 	.short	(.L_528 - .L_527)


	//   ....[0]....
.L_527:
        /*006c*/ 	.word	0x000010b0


	//   ....[1]....
        /*0070*/ 	.word	0x000011b0


	//   ....[2]....
        /*0074*/ 	.word	0x00001370


	//   ....[3]....
        /*0078*/ 	.word	0x00001440


	//   ....[4]....
        /*007c*/ 	.word	0x00001460


	//   ....[5]....
        /*0080*/ 	.word	0x00001470


	//   ....[6]....
        /*0084*/ 	.word	0x00001490


	//   ....[7]....
        /*0088*/ 	.word	0x000014d0


	//   ....[8]....
        /*008c*/ 	.word	0x00001510


	//   ....[9]....
        /*0090*/ 	.word	0x00001520


	//   ....[10]....
        /*0094*/ 	.word	0x000015a0


	//   ....[11]....
        /*0098*/ 	.word	0x000015c0


	//----- nvinfo : EIATTR_EXIT_INSTR_OFFSETS
	.align		4
.L_528:
        /*009c*/ 	.byte	0x04, 0x1c
        /*009e*/ 	.short	(.L_530 - .L_529)


	//   ....[0]....
.L_529:
        /*00a0*/ 	.word	0x000000f0


	//   ....[1]....
        /*00a4*/ 	.word	0x00001720


	//----- nvinfo : EIATTR_CTAIDZ_USED
	.align		4
.L_530:
        /*00a8*/ 	.byte	0x01, 0x04
	.zero		2


//--------------------- .nv.callgraph             --------------------------
	.section	.nv.callgraph,"",@"SHT_CUDA_CALLGRAPH"
	.align	4
	.sectionentsize	8
	.align		4
        /*0000*/ 	.word	0x00000000
	.align		4
        /*0004*/ 	.word	0xffffffff
	.align		4
        /*0008*/ 	.word	0x00000000
	.align		4
        /*000c*/ 	.word	0xfffffffe
	.align		4
        /*0010*/ 	.word	0x00000000
	.align		4
        /*0014*/ 	.word	0xfffffffd
	.align		4
        /*0018*/ 	.word	0x00000000
	.align		4
        /*001c*/ 	.word	0xfffffffc


//--------------------- .nv.rel.action            --------------------------
	.section	.nv.rel.action,"",@"SHT_CUDA_RELOCINFO"
	.align	8
	.sectionentsize	8
        /*0000*/ 	.byte	0x73, 0x00, 0x00, 0x00, 0x00, 0x00, 0x00, 0x00, 0x00, 0x00, 0x00, 0x11, 0x25, 0x00, 0x05, 0x36


//--------------------- .nv.constant4             --------------------------
	.section	.nv.constant4,"a",@progbits
	.align	8
	.align		8
.nv.constant4:
        /*0000*/ 	.dword	_ZN72_INTERNAL_5bd93074_36_flash_bwd_hdim64_fp16_causal_sm80_cu_ea41c527_28254cuda3std3__45__cpo5beginE
	.align		8
        /*0008*/ 	.dword	_ZN72_INTERNAL_5bd93074_36_flash_bwd_hdim64_fp16_causal_sm80_cu_ea41c527_28254cuda3std3__45__cpo3endE
	.align		8
        /*0010*/ 	.dword	_ZN72_INTERNAL_5bd93074_36_flash_bwd_hdim64_fp16_causal_sm80_cu_ea41c527_28254cuda3std3__45__cpo6cbeginE
	.align		8
        /*0018*/ 	.dword	_ZN72_INTERNAL_5bd93074_36_flash_bwd_hdim64_fp16_causal_sm80_cu_ea41c527_28254cuda3std3__45__cpo4cendE
	.align		8
        /*0020*/ 	.dword	_ZN72_INTERNAL_5bd93074_36_flash_bwd_hdim64_fp16_causal_sm80_cu_ea41c527_28254cuda3std3__474_GLOBAL__N__5bd93074_36_flash_bwd_hdim64_fp16_causal_sm80_cu_ea41c527_28256ignoreE
	.align		8
        /*0028*/ 	.dword	_ZN72_INTERNAL_5bd93074_36_flash_bwd_hdim64_fp16_causal_sm80_cu_ea41c527_28254cuda3std3__419piecewise_constructE
	.align		8
        /*0030*/ 	.dword	_ZN72_INTERNAL_5bd93074_36_flash_bwd_hdim64_fp16_causal_sm80_cu_ea41c527_28254cuda3std3__48in_placeE
	.align		8
        /*0038*/ 	.dword	_ZN72_INTERNAL_5bd93074_36_flash_bwd_hdim64_fp16_causal_sm80_cu_ea41c527_28254cuda3std6ranges3__45__cpo4swapE
	.align		8
        /*0040*/ 	.dword	_ZN72_INTERNAL_5bd93074_36_flash_bwd_hdim64_fp16_causal_sm80_cu_ea41c527_28254cuda3std6ranges3__45__cpo9iter_moveE
	.align		8
        /*0048*/ 	.dword	_ZN72_INTERNAL_5bd93074_36_flash_bwd_hdim64_fp16_causal_sm80_cu_ea41c527_28254cute7productE
	.align		8
        /*0050*/ 	.dword	_ZN72_INTERNAL_5bd93074_36_flash_bwd_hdim64_fp16_causal_sm80_cu_ea41c527_28254cute1_E


//--------------------- .nv.constant0._ZN5flash44flash_bwd_dq_dk_dv_loop_seqk_parallel_kernelI23Flash_bwd_kernel_traitsILi64ELi64ELi128ELi8ELi2ELi4ELi4ELb1ELb0EN7cutlass6half_tE19Flash_kernel_traitsILi64ELi64ELi128ELi8ES3_EELb0ELb1ELb0ELb0ELb0ELb0ELb0EEEvNS_16Flash_bwd_paramsE --------------------------
	.section	.nv.constant0._ZN5flash44flash_bwd_dq_dk_dv_loop_seqk_parallel_kernelI23Flash_bwd_kernel_traitsILi64ELi64ELi128ELi8ELi2ELi4ELi4ELb1ELb0EN7cutlass6half_tE19Flash_kernel_traitsILi64ELi64ELi128ELi8ES3_EELb0ELb1ELb0ELb0ELb0ELb0ELb0EEEvNS_16Flash_bwd_paramsE,"a",@progbits
	.sectionflags	@""
	.align	4
.nv.constant0._ZN5flash44flash_bwd_dq_dk_dv_loop_seqk_parallel_kernelI23Flash_bwd_kernel_traitsILi64ELi64ELi128ELi8ELi2ELi4ELi4ELb1ELb0EN7cutlass6half_tE19Flash_kernel_traitsILi64ELi64ELi128ELi8ES3_EELb0ELb1ELb0ELb0ELb0ELb0ELb0EEEvNS_16Flash_bwd_paramsE:
	.zero		992


//--------------------- .nv.constant0._ZN5flash44flash_bwd_dq_dk_dv_loop_seqk_parallel_kernelI23Flash_bwd_kernel_traitsILi64ELi64ELi128ELi8ELi2ELi4ELi4ELb1ELb0EN7cutlass6half_tE19Flash_kernel_traitsILi64ELi64ELi128ELi8ES3_EELb0ELb1ELb0ELb0ELb1ELb1ELb0EEEvNS_16Flash_bwd_paramsE --------------------------
	.section	.nv.constant0._ZN5flash44flash_bwd_dq_dk_dv_loop_seqk_parallel_kernelI23Flash_bwd_kernel_traitsILi64ELi64ELi128ELi8ELi2ELi4ELi4ELb1ELb0EN7cutlass6half_tE19Flash_kernel_traitsILi64ELi64ELi128ELi8ES3_EELb0ELb1ELb0ELb0ELb1ELb1ELb0EEEvNS_16Flash_bwd_paramsE,"a",@progbits
	.sectionflags	@""
	.align	4
.nv.constant0._ZN5flash44flash_bwd_dq_dk_dv_loop_seqk_parallel_kernelI23Flash_bwd_kernel_traitsILi64ELi64ELi128ELi8ELi2ELi4ELi4ELb1ELb0EN7cutlass6half_tE19Flash_kernel_traitsILi64ELi64ELi128ELi8ES3_EELb0ELb1ELb0ELb0ELb1ELb1ELb0EEEvNS_16Flash_bwd_paramsE:
	.zero		992


//--------------------- .nv.constant0._ZN5flash44flash_bwd_dq_dk_dv_loop_seqk_parallel_kernelI23Flash_bwd_kernel_traitsILi64ELi64ELi128ELi8ELi2ELi4ELi4ELb1ELb0EN7cutlass6half_tE19Flash_kernel_traitsILi64ELi64ELi128ELi8ES3_EELb0ELb1ELb0ELb0ELb0ELb1ELb0EEEvNS_16Flash_bwd_paramsE --------------------------
	.section	.nv.constant0._ZN5flash44flash_bwd_dq_dk_dv_loop_seqk_parallel_kernelI23Flash_bwd_kernel_traitsILi64ELi64ELi128ELi8ELi2ELi4ELi4ELb1ELb0EN7cutlass6half_tE19Flash_kernel_traitsILi64ELi64ELi128ELi8ES3_EELb0ELb1ELb0ELb0ELb0ELb1ELb0EEEvNS_16Flash_bwd_paramsE,"a",@progbits
	.sectionflags	@""
	.align	4
.nv.constant0._ZN5flash44flash_bwd_dq_dk_dv_loop_seqk_parallel_kernelI23Flash_bwd_kernel_traitsILi64ELi64ELi128ELi8ELi2ELi4ELi4ELb1ELb0EN7cutlass6half_tE19Flash_kernel_traitsILi64ELi64ELi128ELi8ES3_EELb0ELb1ELb0ELb0ELb0ELb1ELb0EEEvNS_16Flash_bwd_paramsE:
	.zero		992


//--------------------- .nv.constant0._ZN5flash44flash_bwd_dq_dk_dv_loop_seqk_parallel_kernelI23Flash_bwd_kernel_traitsILi64ELi64ELi128ELi8ELi2ELi4ELi4ELb1ELb0EN7cutlass6half_tE19Flash_kernel_traitsILi64ELi64ELi128ELi8ES3_EELb0ELb1ELb0ELb1ELb0ELb0ELb0EEEvNS_16Flash_bwd_paramsE --------------------------
	.section	.nv.constant0._ZN5flash44flash_bwd_dq_dk_dv_loop_seqk_parallel_kernelI23Flash_bwd_kernel_traitsILi64ELi64ELi128ELi8ELi2ELi4ELi4ELb1ELb0EN7cutlass6half_tE19Flash_kernel_traitsILi64ELi64ELi128ELi8ES3_EELb0ELb1ELb0ELb1ELb0ELb0ELb0EEEvNS_16Flash_bwd_paramsE,"a",@progbits
	.sectionflags	@""
	.align	4
.nv.constant0._ZN5flash44flash_bwd_dq_dk_dv_loop_seqk_parallel_kernelI23Flash_bwd_kernel_traitsILi64ELi64ELi128ELi8ELi2ELi4ELi4ELb1ELb0EN7cutlass6half_tE19Flash_kernel_traitsILi64ELi64ELi128ELi8ES3_EELb0ELb1ELb0ELb1ELb0ELb0ELb0EEEvNS_16Flash_bwd_paramsE:
	.zero		992


//--------------------- .nv.constant0._ZN5flash44flash_bwd_dq_dk_dv_loop_seqk_parallel_kernelI23Flash_bwd_kernel_traitsILi64ELi128ELi128ELi8ELi4ELi4ELi4ELb0ELb0EN7cutlass6half_tE19Flash_kernel_traitsILi64ELi128ELi128ELi8ES3_EELb0ELb1ELb0ELb0ELb0ELb0ELb0EEEvNS_16Flash_bwd_paramsE --------------------------
	.section	.nv.constant0._ZN5flash44flash_bwd_dq_dk_dv_loop_seqk_parallel_kernelI23Flash_bwd_kernel_traitsILi64ELi128ELi128ELi8ELi4ELi4ELi4ELb0ELb0EN7cutlass6half_tE19Flash_kernel_traitsILi64ELi128ELi128ELi8ES3_EELb0ELb1ELb0ELb0ELb0ELb0ELb0EEEvNS_16Flash_bwd_paramsE,"a",@progbits
	.sectionflags	@""
	.align	4
.nv.constant0._ZN5flash44flash_bwd_dq_dk_dv_loop_seqk_parallel_kernelI23Flash_bwd_kernel_traitsILi64ELi128ELi128ELi8ELi4ELi4ELi4ELb0ELb0EN7cutlass6half_tE19Flash_kernel_traitsILi64ELi128ELi128ELi8ES3_EELb0ELb1ELb0ELb0ELb0ELb0ELb0EEEvNS_16Flash_bwd_paramsE:
	.zero		992


//--------------------- .nv.constant0._ZN5flash44flash_bwd_dq_dk_dv_loop_seqk_parallel_kernelI23Flash_bwd_kernel_traitsILi64ELi128ELi128ELi8ELi4ELi4ELi4ELb0ELb0EN7cutlass6half_tE19Flash_kernel_traitsILi64ELi128ELi128ELi8ES3_EELb0ELb1ELb0ELb0ELb1ELb1ELb0EEEvNS_16Flash_bwd_paramsE --------------------------
	.section	.nv.constant0._ZN5flash44flash_bwd_dq_dk_dv_loop_seqk_parallel_kernelI23Flash_bwd_kernel_traitsILi64ELi128ELi128ELi8ELi4ELi4ELi4ELb0ELb0EN7cutlass6half_tE19Flash_kernel_traitsILi64ELi128ELi128ELi8ES3_EELb0ELb1ELb0ELb0ELb1ELb1ELb0EEEvNS_16Flash_bwd_paramsE,"a",@progbits
	.sectionflags	@""
	.align	4
.nv.constant0._ZN5flash44flash_bwd_dq_dk_dv_loop_seqk_parallel_kernelI23Flash_bwd_kernel_traitsILi64ELi128ELi128ELi8ELi4ELi4ELi4ELb0ELb0EN7cutlass6half_tE19Flash_kernel_traitsILi64ELi128ELi128ELi8ES3_EELb0ELb1ELb0ELb0ELb1ELb1ELb0EEEvNS_16Flash_bwd_paramsE:
	.zero		992


//--------------------- .nv.constant0._ZN5flash44flash_bwd_dq_dk_dv_loop_seqk_parallel_kernelI23Flash_bwd_kernel_traitsILi64ELi128ELi128ELi8ELi4ELi4ELi4ELb0ELb0EN7cutlass6half_tE19Flash_kernel_traitsILi64ELi128ELi128ELi8ES3_EELb0ELb1ELb0ELb0ELb0ELb1ELb0EEEvNS_16Flash_bwd_paramsE --------------------------
	.section	.nv.constant0._ZN5flash44flash_bwd_dq_dk_dv_loop_seqk_parallel_kernelI23Flash_bwd_kernel_traitsILi64ELi128ELi128ELi8ELi4ELi4ELi4ELb0ELb0EN7cutlass6half_tE19Flash_kernel_traitsILi64ELi128ELi128ELi8ES3_EELb0ELb1ELb0ELb0ELb0ELb1ELb0EEEvNS_16Flash_bwd_paramsE,"a",@progbits
	.sectionflags	@""
	.align	4
.nv.constant0._ZN5flash44flash_bwd_dq_dk_dv_loop_seqk_parallel_kernelI23Flash_bwd_kernel_traitsILi64ELi128ELi128ELi8ELi4ELi4ELi4ELb0ELb0EN7cutlass6half_tE19Flash_kernel_traitsILi64ELi128ELi128ELi8ES3_EELb0ELb1ELb0ELb0ELb0ELb1ELb0EEEvNS_16Flash_bwd_paramsE:
	.zero		992


//--------------------- .nv.constant0._ZN5flash44flash_bwd_dq_dk_dv_loop_seqk_parallel_kernelI23Flash_bwd_kernel_traitsILi64ELi128ELi128ELi8ELi4ELi4ELi4ELb0ELb0EN7cutlass6half_tE19Flash_kernel_traitsILi64ELi128ELi128ELi8ES3_EELb0ELb1ELb0ELb1ELb0ELb0ELb0EEEvNS_16Flash_bwd_paramsE --------------------------
	.section	.nv.constant0._ZN5flash44flash_bwd_dq_dk_dv_loop_seqk_parallel_kernelI23Flash_bwd_kernel_traitsILi64ELi128ELi128ELi8ELi4ELi4ELi4ELb0ELb0EN7cutlass6half_tE19Flash_kernel_traitsILi64ELi128ELi128ELi8ES3_EELb0ELb1ELb0ELb1ELb0ELb0ELb0EEEvNS_16Flash_bwd_paramsE,"a",@progbits
	.sectionflags	@""
	.align	4
.nv.constant0._ZN5flash44flash_bwd_dq_dk_dv_loop_seqk_parallel_kernelI23Flash_bwd_kernel_traitsILi64ELi128ELi128ELi8ELi4ELi4ELi4ELb0ELb0EN7cutlass6half_tE19Flash_kernel_traitsILi64ELi128ELi128ELi8ES3_EELb0ELb1ELb0ELb1ELb0ELb0ELb0EEEvNS_16Flash_bwd_paramsE:
	.zero		992


//--------------------- .nv.constant0._ZN5flash27flash_bwd_convert_dq_kernelI23Flash_bwd_kernel_traitsILi64ELi64ELi128ELi8ELi2ELi4ELi4ELb1ELb0EN7cutlass6half_tE19Flash_kernel_traitsILi64ELi64ELi128ELi8ES3_EEEEvNS_16Flash_bwd_paramsEi --------------------------
	.section	.nv.constant0._ZN5flash27flash_bwd_convert_dq_kernelI23Flash_bwd_kernel_traitsILi64ELi64ELi128ELi8ELi2ELi4ELi4ELb1ELb0EN7cutlass6half_tE19Flash_kernel_traitsILi64ELi64ELi128ELi8ES3_EEEEvNS_16Flash_bwd_paramsEi,"a",@progbits
	.sectionflags	@""
	.align	4
.nv.constant0._ZN5flash27flash_bwd_convert_dq_kernelI23Flash_bwd_kernel_traitsILi64ELi64ELi128ELi8ELi2ELi4ELi4ELb1ELb0EN7cutlass6half_tE19Flash_kernel_traitsILi64ELi64ELi128ELi8ES3_EEEEvNS_16Flash_bwd_paramsEi:
	.zero		996


//--------------------- .nv.constant0._ZN5flash44flash_bwd_dq_dk_dv_loop_seqk_parallel_kernelI23Flash_bwd_kernel_traitsILi64ELi64ELi128ELi8ELi2ELi4ELi4ELb1ELb0EN7cutlass6half_tE19Flash_kernel_traitsILi64ELi64ELi128ELi8ES3_EELb1ELb1ELb0ELb0ELb0ELb0ELb0EEEvNS_16Flash_bwd_paramsE --------------------------
	.section	.nv.constant0._ZN5flash44flash_bwd_dq_dk_dv_loop_seqk_parallel_kernelI23Flash_bwd_kernel_traitsILi64ELi64ELi128ELi8ELi2ELi4ELi4ELb1ELb0EN7cutlass6half_tE19Flash_kernel_traitsILi64ELi64ELi128ELi8ES3_EELb1ELb1ELb0ELb0ELb0ELb0ELb0EEEvNS_16Flash_bwd_paramsE,"a",@progbits
	.sectionflags	@""
	.align	4
.nv.constant0._ZN5flash44flash_bwd_dq_dk_dv_loop_seqk_parallel_kernelI23Flash_bwd_kernel_traitsILi64ELi64ELi128ELi8ELi2ELi4ELi4ELb1ELb0EN7cutlass6half_tE19Flash_kernel_traitsILi64ELi64ELi128ELi8ES3_EELb1ELb1ELb0ELb0ELb0ELb0ELb0EEEvNS_16Flash_bwd_paramsE:
	.zero		992


//--------------------- .nv.constant0._ZN5flash44flash_bwd_dq_dk_dv_loop_seqk_parallel_kernelI23Flash_bwd_kernel_traitsILi64ELi64ELi128ELi8ELi2ELi4ELi4ELb1ELb0EN7cutlass6half_tE19Flash_kernel_traitsILi64ELi64ELi128ELi8ES3_EELb0ELb1ELb0ELb0ELb0ELb0ELb1EEEvNS_16Flash_bwd_paramsE --------------------------
	.section	.nv.constant0._ZN5flash44flash_bwd_dq_dk_dv_loop_seqk_parallel_kernelI23Flash_bwd_kernel_traitsILi64ELi64ELi128ELi8ELi2ELi4ELi4ELb1ELb0EN7cutlass6half_tE19Flash_kernel_traitsILi64ELi64ELi128ELi8ES3_EELb0ELb1ELb0ELb0ELb0ELb0ELb1EEEvNS_16Flash_bwd_paramsE,"a",@progbits
	.sectionflags	@""
	.align	4
.nv.constant0._ZN5flash44flash_bwd_dq_dk_dv_loop_seqk_parallel_kernelI23Flash_bwd_kernel_traitsILi64ELi64ELi128ELi8ELi2ELi4ELi4ELb1ELb0EN7cutlass6half_tE19Flash_kernel_traitsILi64ELi64ELi128ELi8ES3_EELb0ELb1ELb0ELb0ELb0ELb0ELb1EEEvNS_16Flash_bwd_paramsE:
	.zero		992


//--------------------- .nv.constant0._ZN5flash44flash_bwd_dq_dk_dv_loop_seqk_parallel_kernelI23Flash_bwd_kernel_traitsILi64ELi64ELi128ELi8ELi2ELi4ELi4ELb1ELb0EN7cutlass6half_tE19Flash_kernel_traitsILi64ELi64ELi128ELi8ES3_EELb1ELb1ELb0ELb0ELb1ELb1ELb0EEEvNS_16Flash_bwd_paramsE --------------------------
	.section	.nv.constant0._ZN5flash44flash_bwd_dq_dk_dv_loop_seqk_parallel_kernelI23Flash_bwd_kernel_traitsILi64ELi64ELi128ELi8ELi2ELi4ELi4ELb1ELb0EN7cutlass6half_tE19Flash_kernel_traitsILi64ELi64ELi128ELi8ES3_EELb1ELb1ELb0ELb0ELb1ELb1ELb0EEEvNS_16Flash_bwd_paramsE,"a",@progbits
	.sectionflags	@""
	.align	4
.nv.constant0._ZN5flash44flash_bwd_dq_dk_dv_loop_seqk_parallel_kernelI23Flash_bwd_kernel_traitsILi64ELi64ELi128ELi8ELi2ELi4ELi4ELb1ELb0EN7cutlass6half_tE19Flash_kernel_traitsILi64ELi64ELi128ELi8ES3_EELb1ELb1ELb0ELb0ELb1ELb1ELb0EEEvNS_16Flash_bwd_paramsE:
	.zero		992


//--------------------- .nv.constant0._ZN5flash44flash_bwd_dq_dk_dv_loop_seqk_parallel_kernelI23Flash_bwd_kernel_traitsILi64ELi64ELi128ELi8ELi2ELi4ELi4ELb1ELb0EN7cutlass6half_tE19Flash_kernel_traitsILi64ELi64ELi128ELi8ES3_EELb0ELb1ELb0ELb0ELb1ELb1ELb1EEEvNS_16Flash_bwd_paramsE --------------------------
	.section	.nv.constant0._ZN5flash44flash_bwd_dq_dk_dv_loop_seqk_parallel_kernelI23Flash_bwd_kernel_traitsILi64ELi64ELi128ELi8ELi2ELi4ELi4ELb1ELb0EN7cutlass6half_tE19Flash_kernel_traitsILi64ELi64ELi128ELi8ES3_EELb0ELb1ELb0ELb0ELb1ELb1ELb1EEEvNS_16Flash_bwd_paramsE,"a",@progbits
	.sectionflags	@""
	.align	4
.nv.constant0._ZN5flash44flash_bwd_dq_dk_dv_loop_seqk_parallel_kernelI23Flash_bwd_kernel_traitsILi64ELi64ELi128ELi8ELi2ELi4ELi4ELb1ELb0EN7cutlass6half_tE19Flash_kernel_traitsILi64ELi64ELi128ELi8ES3_EELb0ELb1ELb0ELb0ELb1ELb1ELb1EEEvNS_16Flash_bwd_paramsE:
	.zero		992


//--------------------- .nv.constant0._ZN5flash44flash_bwd_dq_dk_dv_loop_seqk_parallel_kernelI23Flash_bwd_kernel_traitsILi64ELi64ELi128ELi8ELi2ELi4ELi4ELb1ELb0EN7cutlass6half_tE19Flash_kernel_traitsILi64ELi64ELi128ELi8ES3_EELb1ELb1ELb0ELb0ELb0ELb1ELb0EEEvNS_16Flash_bwd_paramsE --------------------------
	.section	.nv.constant0._ZN5flash44flash_bwd_dq_dk_dv_loop_seqk_parallel_kernelI23Flash_bwd_kernel_traitsILi64ELi64ELi128ELi8ELi2ELi4ELi4ELb1ELb0EN7cutlass6half_tE19Flash_kernel_traitsILi64ELi64ELi128ELi8ES3_EELb1ELb1ELb0ELb0ELb0ELb1ELb0EEEvNS_16Flash_bwd_paramsE,"a",@progbits
	.sectionflags	@""
	.align	4
.nv.constant0._ZN5flash44flash_bwd_dq_dk_dv_loop_seqk_parallel_kernelI23Flash_bwd_kernel_traitsILi64ELi64ELi128ELi8ELi2ELi4ELi4ELb1ELb0EN7cutlass6half_tE19Flash_kernel_traitsILi64ELi64ELi128ELi8ES3_EELb1ELb1ELb0ELb0ELb0ELb1ELb0EEEvNS_16Flash_bwd_paramsE:
	.zero		992


//--------------------- .nv.constant0._ZN5flash44flash_bwd_dq_dk_dv_loop_seqk_parallel_kernelI23Flash_bwd_kernel_traitsILi64ELi64ELi128ELi8ELi2ELi4ELi4ELb1ELb0EN7cutlass6half_tE19Flash_kernel_traitsILi64ELi64ELi128ELi8ES3_EELb0ELb1ELb0ELb0ELb0ELb1ELb1EEEvNS_16Flash_bwd_paramsE --------------------------
	.section	.nv.constant0._ZN5flash44flash_bwd_dq_dk_dv_loop_seqk_parallel_kernelI23Flash_bwd_kernel_traitsILi64ELi64ELi128ELi8ELi2ELi4ELi4ELb1ELb0EN7cutlass6half_tE19Flash_kernel_traitsILi64ELi64ELi128ELi8ES3_EELb0ELb1ELb0ELb0ELb0ELb1ELb1EEEvNS_16Flash_bwd_paramsE,"a",@progbits
	.sectionflags	@""
	.align	4
.nv.constant0._ZN5flash44flash_bwd_dq_dk_dv_loop_seqk_parallel_kernelI23Flash_bwd_kernel_traitsILi64ELi64ELi128ELi8ELi2ELi4ELi4ELb1ELb0EN7cutlass6half_tE19Flash_kernel_traitsILi64ELi64ELi128ELi8ES3_EELb0ELb1ELb0ELb0ELb0ELb1ELb1EEEvNS_16Flash_bwd_paramsE:
	.zero		992


//--------------------- .nv.constant0._ZN5flash44flash_bwd_dq_dk_dv_loop_seqk_parallel_kernelI23Flash_bwd_kernel_traitsILi64ELi64ELi128ELi8ELi2ELi4ELi4ELb1ELb0EN7cutlass6half_tE19Flash_kernel_traitsILi64ELi64ELi128ELi8ES3_EELb1ELb1ELb0ELb1ELb0ELb0ELb0EEEvNS_16Flash_bwd_paramsE --------------------------
	.section	.nv.constant0._ZN5flash44flash_bwd_dq_dk_dv_loop_seqk_parallel_kernelI23Flash_bwd_kernel_traitsILi64ELi64ELi128ELi8ELi2ELi4ELi4ELb1ELb0EN7cutlass6half_tE19Flash_kernel_traitsILi64ELi64ELi128ELi8ES3_EELb1ELb1ELb0ELb1ELb0ELb0ELb0EEEvNS_16Flash_bwd_paramsE,"a",@progbits
	.sectionflags	@""
	.align	4
.nv.constant0._ZN5flash44flash_bwd_dq_dk_dv_loop_seqk_parallel_kernelI23Flash_bwd_kernel_traitsILi64ELi64ELi128ELi8ELi2ELi4ELi4ELb1ELb0EN7cutlass6half_tE19Flash_kernel_traitsILi64ELi64ELi128ELi8ES3_EELb1ELb1ELb0ELb1ELb0ELb0ELb0EEEvNS_16Flash_bwd_paramsE:
	.zero		992


//--------------------- .nv.constant0._ZN5flash44flash_bwd_dq_dk_dv_loop_seqk_parallel_kernelI23Flash_bwd_kernel_traitsILi64ELi64ELi128ELi8ELi2ELi4ELi4ELb1ELb0EN7cutlass6half_tE19Flash_kernel_traitsILi64ELi64ELi128ELi8ES3_EELb0ELb1ELb0ELb1ELb0ELb0ELb1EEEvNS_16Flash_bwd_paramsE --------------------------
	.section	.nv.constant0._ZN5flash44flash_bwd_dq_dk_dv_loop_seqk_parallel_kernelI23Flash_bwd_kernel_traitsILi64ELi64ELi128ELi8ELi2ELi4ELi4ELb1ELb0EN7cutlass6half_tE19Flash_kernel_traitsILi64ELi64ELi128ELi8ES3_EELb0ELb1ELb0ELb1ELb0ELb0ELb1EEEvNS_16Flash_bwd_paramsE,"a",@progbits
	.sectionflags	@""
	.align	4
.nv.constant0._ZN5flash44flash_bwd_dq_dk_dv_loop_seqk_parallel_kernelI23Flash_bwd_kernel_traitsILi64ELi64ELi128ELi8ELi2ELi4ELi4ELb1ELb0EN7cutlass6half_tE19Flash_kernel_traitsILi64ELi64ELi128ELi8ES3_EELb0ELb1ELb0ELb1ELb0ELb0ELb1EEEvNS_16Flash_bwd_paramsE:
	.zero		992


//--------------------- .nv.constant0._ZN5flash25flash_bwd_dot_do_o_kernelILb0E23Flash_bwd_kernel_traitsILi64ELi64ELi128ELi8ELi2ELi4ELi4ELb1ELb0EN7cutlass6half_tE19Flash_kernel_traitsILi64ELi64ELi128ELi8ES3_EEEEvNS_16Flash_bwd_paramsE --------------------------
	.section	.nv.constant0._ZN5flash25flash_bwd_dot_do_o_kernelILb0E23Flash_bwd_kernel_traitsILi64ELi64ELi128ELi8ELi2ELi4ELi4ELb1ELb0EN7cutlass6half_tE19Flash_kernel_traitsILi64ELi64ELi128ELi8ES3_EEEEvNS_16Flash_bwd_paramsE,"a",@progbits
	.sectionflags	@""
	.align	4
.nv.constant0._ZN5flash25flash_bwd_dot_do_o_kernelILb0E23Flash_bwd_kernel_traitsILi64ELi64ELi128ELi8ELi2ELi4ELi4ELb1ELb0EN7cutlass6half_tE19Flash_kernel_traitsILi64ELi64ELi128ELi8ES3_EEEEvNS_16Flash_bwd_paramsE:
	.zero		992


//--------------------- .nv.constant0._ZN5flash25flash_bwd_dot_do_o_kernelILb1E23Flash_bwd_kernel_traitsILi64ELi64ELi128ELi8ELi2ELi4ELi4ELb1ELb0EN7cutlass6half_tE19Flash_kernel_traitsILi64ELi64ELi128ELi8ES3_EEEEvNS_16Flash_bwd_paramsE --------------------------
	.section	.nv.constant0._ZN5flash25flash_bwd_dot_do_o_kernelILb1E23Flash_bwd_kernel_traitsILi64ELi64ELi128ELi8ELi2ELi4ELi4ELb1ELb0EN7cutlass6half_tE19Flash_kernel_traitsILi64ELi64ELi128ELi8ES3_EEEEvNS_16Flash_bwd_paramsE,"a",@progbits
	.sectionflags	@""
	.align	4
.nv.constant0._ZN5flash25flash_bwd_dot_do_o_kernelILb1E23Flash_bwd_kernel_traitsILi64ELi64ELi128ELi8ELi2ELi4ELi4ELb1ELb0EN7cutlass6half_tE19Flash_kernel_traitsILi64ELi64ELi128ELi8ES3_EEEEvNS_16Flash_bwd_paramsE:
	.zero		992


//--------------------- .nv.constant0._ZN5flash27flash_bwd_convert_dq_kernelI23Flash_bwd_kernel_traitsILi64ELi128ELi128ELi8ELi4ELi4ELi4ELb0ELb0EN7cutlass6half_tE19Flash_kernel_traitsILi64ELi128ELi128ELi8ES3_EEEEvNS_16Flash_bwd_paramsEi --------------------------
	.section	.nv.constant0._ZN5flash27flash_bwd_convert_dq_kernelI23Flash_bwd_kernel_traitsILi64ELi128ELi128ELi8ELi4ELi4ELi4ELb0ELb0EN7cutlass6half_tE19Flash_kernel_traitsILi64ELi128ELi128ELi8ES3_EEEEvNS_16Flash_bwd_paramsEi,"a",@progbits
	.sectionflags	@""
	.align	4
.nv.constant0._ZN5flash27flash_bwd_convert_dq_kernelI23Flash_bwd_kernel_traitsILi64ELi128ELi128ELi8ELi4ELi4ELi4ELb0ELb0EN7cutlass6half_tE19Flash_kernel_traitsILi64ELi128ELi128ELi8ES3_EEEEvNS_16Flash_bwd_paramsEi:
	.zero		996


//--------------------- .nv.constant0._ZN5flash44flash_bwd_dq_dk_dv_loop_seqk_parallel_kernelI23Flash_bwd_kernel_traitsILi64ELi128ELi128ELi8ELi4ELi4ELi4ELb0ELb0EN7cutlass6half_tE19Flash_kernel_traitsILi64ELi128ELi128ELi8ES3_EELb1ELb1ELb0ELb0ELb0ELb0ELb0EEEvNS_16Flash_bwd_paramsE --------------------------
	.section	.nv.constant0._ZN5flash44flash_bwd_dq_dk_dv_loop_seqk_parallel_kernelI23Flash_bwd_kernel_traitsILi64ELi128ELi128ELi8ELi4ELi4ELi4ELb0ELb0EN7cutlass6half_tE19Flash_kernel_traitsILi64ELi128ELi128ELi8ES3_EELb1ELb1ELb0ELb0ELb0ELb0ELb0EEEvNS_16Flash_bwd_paramsE,"a",@progbits
	.sectionflags	@""
	.align	4
.nv.constant0._ZN5flash44flash_bwd_dq_dk_dv_loop_seqk_parallel_kernelI23Flash_bwd_kernel_traitsILi64ELi128ELi128ELi8ELi4ELi4ELi4ELb0ELb0EN7cutlass6half_tE19Flash_kernel_traitsILi64ELi128ELi128ELi8ES3_EELb1ELb1ELb0ELb0ELb0ELb0ELb0EEEvNS_16Flash_bwd_paramsE:
	.zero		992


//--------------------- .nv.constant0._ZN5flash44flash_bwd_dq_dk_dv_loop_seqk_parallel_kernelI23Flash_bwd_kernel_traitsILi64ELi128ELi128ELi8ELi4ELi4ELi4ELb0ELb0EN7cutlass6half_tE19Flash_kernel_traitsILi64ELi128ELi128ELi8ES3_EELb0ELb1ELb0ELb0ELb0ELb0ELb1EEEvNS_16Flash_bwd_paramsE --------------------------
	.section	.nv.constant0._ZN5flash44flash_bwd_dq_dk_dv_loop_seqk_parallel_kernelI23Flash_bwd_kernel_traitsILi64ELi128ELi128ELi8ELi4ELi4ELi4ELb0ELb0EN7cutlass6half_tE19Flash_kernel_traitsILi64ELi128ELi128ELi8ES3_EELb0ELb1ELb0ELb0ELb0ELb0ELb1EEEvNS_16Flash_bwd_paramsE,"a",@progbits
	.sectionflags	@""
	.align	4
.nv.constant0._ZN5flash44flash_bwd_dq_dk_dv_loop_seqk_parallel_kernelI23Flash_bwd_kernel_traitsILi64ELi128ELi128ELi8ELi4ELi4ELi4ELb0ELb0EN7cutlass6half_tE19Flash_kernel_traitsILi64ELi128ELi128ELi8ES3_EELb0ELb1ELb0ELb0ELb0ELb0ELb1EEEvNS_16Flash_bwd_paramsE:
	.zero		992


//--------------------- .nv.constant0._ZN5flash44flash_bwd_dq_dk_dv_loop_seqk_parallel_kernelI23Flash_bwd_kernel_traitsILi64ELi128ELi128ELi8ELi4ELi4ELi4ELb0ELb0EN7cutlass6half_tE19Flash_kernel_traitsILi64ELi128ELi128ELi8ES3_EELb1ELb1ELb0ELb0ELb1ELb1ELb0EEEvNS_16Flash_bwd_paramsE --------------------------
	.section	.nv.constant0._ZN5flash44flash_bwd_dq_dk_dv_loop_seqk_parallel_kernelI23Flash_bwd_kernel_traitsILi64ELi128ELi128ELi8ELi4ELi4ELi4ELb0ELb0EN7cutlass6half_tE19Flash_kernel_traitsILi64ELi128ELi128ELi8ES3_EELb1ELb1ELb0ELb0ELb1ELb1ELb0EEEvNS_16Flash_bwd_paramsE,"a",@progbits
	.sectionflags	@""
	.align	4
.nv.constant0._ZN5flash44flash_bwd_dq_dk_dv_loop_seqk_parallel_kernelI23Flash_bwd_kernel_traitsILi64ELi128ELi128ELi8ELi4ELi4ELi4ELb0ELb0EN7cutlass6half_tE19Flash_kernel_traitsILi64ELi128ELi128ELi8ES3_EELb1ELb1ELb0ELb0ELb1ELb1ELb0EEEvNS_16Flash_bwd_paramsE:
	.zero		992


//--------------------- .nv.constant0._ZN5flash44flash_bwd_dq_dk_dv_loop_seqk_parallel_kernelI23Flash_bwd_kernel_traitsILi64ELi128ELi128ELi8ELi4ELi4ELi4ELb0ELb0EN7cutlass6half_tE19Flash_kernel_traitsILi64ELi128ELi128ELi8ES3_EELb0ELb1ELb0ELb0ELb1ELb1ELb1EEEvNS_16Flash_bwd_paramsE --------------------------
	.section	.nv.constant0._ZN5flash44flash_bwd_dq_dk_dv_loop_seqk_parallel_kernelI23Flash_bwd_kernel_traitsILi64ELi128ELi128ELi8ELi4ELi4ELi4ELb0ELb0EN7cutlass6half_tE19Flash_kernel_traitsILi64ELi128ELi128ELi8ES3_EELb0ELb1ELb0ELb0ELb1ELb1ELb1EEEvNS_16Flash_bwd_paramsE,"a",@progbits
	.sectionflags	@""
	.align	4
.nv.constant0._ZN5flash44flash_bwd_dq_dk_dv_loop_seqk_parallel_kernelI23Flash_bwd_kernel_traitsILi64ELi128ELi128ELi8ELi4ELi4ELi4ELb0ELb0EN7cutlass6half_tE19Flash_kernel_traitsILi64ELi128ELi128ELi8ES3_EELb0ELb1ELb0ELb0ELb1ELb1ELb1EEEvNS_16Flash_bwd_paramsE:
	.zero		992


//--------------------- .nv.constant0._ZN5flash44flash_bwd_dq_dk_dv_loop_seqk_parallel_kernelI23Flash_bwd_kernel_traitsILi64ELi128ELi128ELi8ELi4ELi4ELi4ELb0ELb0EN7cutlass6half_tE19Flash_kernel_traitsILi64ELi128ELi128ELi8ES3_EELb1ELb1ELb0ELb0ELb0ELb1ELb0EEEvNS_16Flash_bwd_paramsE --------------------------
	.section	.nv.constant0._ZN5flash44flash_bwd_dq_dk_dv_loop_seqk_parallel_kernelI23Flash_bwd_kernel_traitsILi64ELi128ELi128ELi8ELi4ELi4ELi4ELb0ELb0EN7cutlass6half_tE19Flash_kernel_traitsILi64ELi128ELi128ELi8ES3_EELb1ELb1ELb0ELb0ELb0ELb1ELb0EEEvNS_16Flash_bwd_paramsE,"a",@progbits
	.sectionflags	@""
	.align	4
.nv.constant0._ZN5flash44flash_bwd_dq_dk_dv_loop_seqk_parallel_kernelI23Flash_bwd_kernel_traitsILi64ELi128ELi128ELi8ELi4ELi4ELi4ELb0ELb0EN7cutlass6half_tE19Flash_kernel_traitsILi64ELi128ELi128ELi8ES3_EELb1ELb1ELb0ELb0ELb0ELb1ELb0EEEvNS_16Flash_bwd_paramsE:
	.zero		992


//--------------------- .nv.constant0._ZN5flash44flash_bwd_dq_dk_dv_loop_seqk_parallel_kernelI23Flash_bwd_kernel_traitsILi64ELi128ELi128ELi8ELi4ELi4ELi4ELb0ELb0EN7cutlass6half_tE19Flash_kernel_traitsILi64ELi128ELi128ELi8ES3_EELb0ELb1ELb0ELb0ELb0ELb1ELb1EEEvNS_16Flash_bwd_paramsE --------------------------
	.section	.nv.constant0._ZN5flash44flash_bwd_dq_dk_dv_loop_seqk_parallel_kernelI23Flash_bwd_kernel_traitsILi64ELi128ELi128ELi8ELi4ELi4ELi4ELb0ELb0EN7cutlass6half_tE19Flash_kernel_traitsILi64ELi128ELi128ELi8ES3_EELb0ELb1ELb0ELb0ELb0ELb1ELb1EEEvNS_16Flash_bwd_paramsE,"a",@progbits
	.sectionflags	@""
	.align	4
.nv.constant0._ZN5flash44flash_bwd_dq_dk_dv_loop_seqk_parallel_kernelI23Flash_bwd_kernel_traitsILi64ELi128ELi128ELi8ELi4ELi4ELi4ELb0ELb0EN7cutlass6half_tE19Flash_kernel_traitsILi64ELi128ELi128ELi8ES3_EELb0ELb1ELb0ELb0ELb0ELb1ELb1EEEvNS_16Flash_bwd_paramsE:
	.zero		992


//--------------------- .nv.constant0._ZN5flash44flash_bwd_dq_dk_dv_loop_seqk_parallel_kernelI23Flash_bwd_kernel_traitsILi64ELi128ELi128ELi8ELi4ELi4ELi4ELb0ELb0EN7cutlass6half_tE19Flash_kernel_traitsILi64ELi128ELi128ELi8ES3_EELb1ELb1ELb0ELb1ELb0ELb0ELb0EEEvNS_16Flash_bwd_paramsE --------------------------
	.section	.nv.constant0._ZN5flash44flash_bwd_dq_dk_dv_loop_seqk_parallel_kernelI23Flash_bwd_kernel_traitsILi64ELi128ELi128ELi8ELi4ELi4ELi4ELb0ELb0EN7cutlass6half_tE19Flash_kernel_traitsILi64ELi128ELi128ELi8ES3_EELb1ELb1ELb0ELb1ELb0ELb0ELb0EEEvNS_16Flash_bwd_paramsE,"a",@progbits
	.sectionflags	@""
	.align	4
.nv.constant0._ZN5flash44flash_bwd_dq_dk_dv_loop_seqk_parallel_kernelI23Flash_bwd_kernel_traitsILi64ELi128ELi128ELi8ELi4ELi4ELi4ELb0ELb0EN7cutlass6half_tE19Flash_kernel_traitsILi64ELi128ELi128ELi8ES3_EELb1ELb1ELb0ELb1ELb0ELb0ELb0EEEvNS_16Flash_bwd_paramsE:
	.zero		992


//--------------------- .nv.constant0._ZN5flash44flash_bwd_dq_dk_dv_loop_seqk_parallel_kernelI23Flash_bwd_kernel_traitsILi64ELi128ELi128ELi8ELi4ELi4ELi4ELb0ELb0EN7cutlass6half_tE19Flash_kernel_traitsILi64ELi128ELi128ELi8ES3_EELb0ELb1ELb0ELb1ELb0ELb0ELb1EEEvNS_16Flash_bwd_paramsE --------------------------
	.section	.nv.constant0._ZN5flash44flash_bwd_dq_dk_dv_loop_seqk_parallel_kernelI23Flash_bwd_kernel_traitsILi64ELi128ELi128ELi8ELi4ELi4ELi4ELb0ELb0EN7cutlass6half_tE19Flash_kernel_traitsILi64ELi128ELi128ELi8ES3_EELb0ELb1ELb0ELb1ELb0ELb0ELb1EEEvNS_16Flash_bwd_paramsE,"a",@progbits
	.sectionflags	@""
	.align	4
.nv.constant0._ZN5flash44flash_bwd_dq_dk_dv_loop_seqk_parallel_kernelI23Flash_bwd_kernel_traitsILi64ELi128ELi128ELi8ELi4ELi4ELi4ELb0ELb0EN7cutlass6half_tE19Flash_kernel_traitsILi64ELi128ELi128ELi8ES3_EELb0ELb1ELb0ELb1ELb0ELb0ELb1EEEvNS_16Flash_bwd_paramsE:
	.zero		992


//--------------------- .nv.constant0._ZN5flash25flash_bwd_dot_do_o_kernelILb0E23Flash_bwd_kernel_traitsILi64ELi128ELi128ELi8ELi4ELi4ELi4ELb0ELb0EN7cutlass6half_tE19Flash_kernel_traitsILi64ELi128ELi128ELi8ES3_EEEEvNS_16Flash_bwd_paramsE --------------------------
	.section	.nv.constant0._ZN5flash25flash_bwd_dot_do_o_kernelILb0E23Flash_bwd_kernel_traitsILi64ELi128ELi128ELi8ELi4ELi4ELi4ELb0ELb0EN7cutlass6half_tE19Flash_kernel_traitsILi64ELi128ELi128ELi8ES3_EEEEvNS_16Flash_bwd_paramsE,"a",@progbits
	.sectionflags	@""
	.align	4
.nv.constant0._ZN5flash25flash_bwd_dot_do_o_kernelILb0E23Flash_bwd_kernel_traitsILi64ELi128ELi128ELi8ELi4ELi4ELi4ELb0ELb0EN7cutlass6half_tE19Flash_kernel_traitsILi64ELi128ELi128ELi8ES3_EEEEvNS_16Flash_bwd_paramsE:
	.zero		992


//--------------------- .nv.constant0._ZN5flash25flash_bwd_dot_do_o_kernelILb1E23Flash_bwd_kernel_traitsILi64ELi128ELi128ELi8ELi4ELi4ELi4ELb0ELb0EN7cutlass6half_tE19Flash_kernel_traitsILi64ELi128ELi128ELi8ES3_EEEEvNS_16Flash_bwd_paramsE --------------------------
	.section	.nv.constant0._ZN5flash25flash_bwd_dot_do_o_kernelILb1E23Flash_bwd_kernel_traitsILi64ELi128ELi128ELi8ELi4ELi4ELi4ELb0ELb0EN7cutlass6half_tE19Flash_kernel_traitsILi64ELi128ELi128ELi8ES3_EEEEvNS_16Flash_bwd_paramsE,"a",@progbits
	.sectionflags	@""
	.align	4
.nv.constant0._ZN5flash25flash_bwd_dot_do_o_kernelILb1E23Flash_bwd_kernel_traitsILi64ELi128ELi128ELi8ELi4ELi4ELi4ELb0ELb0EN7cutlass6half_tE19Flash_kernel_traitsILi64ELi128ELi128ELi8ES3_EEEEvNS_16Flash_bwd_paramsE:
	.zero		992


//--------------------- .text._ZN5flash44flash_bwd_dq_dk_dv_loop_seqk_parallel_kernelI23Flash_bwd_kernel_traitsILi64ELi64ELi128ELi8ELi2ELi4ELi4ELb1ELb0EN7cutlass6half_tE19Flash_kernel_traitsILi64ELi64ELi128ELi8ES3_EELb0ELb1ELb0ELb0ELb0ELb0ELb0EEEvNS_16Flash_bwd_paramsE --------------------------
	.section	.text._ZN5flash44flash_bwd_dq_dk_dv_loop_seqk_parallel_kernelI23Flash_bwd_kernel_traitsILi64ELi64ELi128ELi8ELi2ELi4ELi4ELb1ELb0EN7cutlass6half_tE19Flash_kernel_traitsILi64ELi64ELi128ELi8ES3_EELb0ELb1ELb0ELb0ELb0ELb0ELb0EEEvNS_16Flash_bwd_paramsE,"ax",@progbits
	.sectioninfo	@"SHI_REGISTERS=255"
	.align	128
        .global         _ZN5flash44flash_bwd_dq_dk_dv_loop_seqk_parallel_kernelI23Flash_bwd_kernel_traitsILi64ELi64ELi128ELi8ELi2ELi4ELi4ELb1ELb0EN7cutlass6half_tE19Flash_kernel_traitsILi64ELi64ELi128ELi8ES3_EELb0ELb1ELb0ELb0ELb0ELb0ELb0EEEvNS_16Flash_bwd_paramsE
        .type           _ZN5flash44flash_bwd_dq_dk_dv_loop_seqk_parallel_kernelI23Flash_bwd_kernel_traitsILi64ELi64ELi128ELi8ELi2ELi4ELi4ELb1ELb0EN7cutlass6half_tE19Flash_kernel_traitsILi64ELi64ELi128ELi8ES3_EELb0ELb1ELb0ELb0ELb0ELb0ELb0EEEvNS_16Flash_bwd_paramsE,@function
        .size           _ZN5flash44flash_bwd_dq_dk_dv_loop_seqk_parallel_kernelI23Flash_bwd_kernel_traitsILi64ELi64ELi128ELi8ELi2ELi4ELi4ELb1ELb0EN7cutlass6half_tE19Flash_kernel_traitsILi64ELi64ELi128ELi8ES3_EELb0ELb1ELb0ELb0ELb0ELb0ELb0EEEvNS_16Flash_bwd_paramsE,(.L_x_1251 - _ZN5flash44flash_bwd_dq_dk_dv_loop_seqk_parallel_kernelI23Flash_bwd_kernel_traitsILi64ELi64ELi128ELi8ELi2ELi4ELi4ELb1ELb0EN7cutlass6half_tE19Flash_kernel_traitsILi64ELi64ELi128ELi8ES3_EELb0ELb1ELb0ELb0ELb0ELb0ELb0EEEvNS_16Flash_bwd_paramsE)
        .other          _ZN5flash44flash_bwd_dq_dk_dv_loop_seqk_parallel_kernelI23Flash_bwd_kernel_traitsILi64ELi64ELi128ELi8ELi2ELi4ELi4ELb1ELb0EN7cutlass6half_tE19Flash_kernel_traitsILi64ELi64ELi128ELi8ES3_EELb0ELb1ELb0ELb0ELb0ELb0ELb0EEEvNS_16Flash_bwd_paramsE,@"STO_CUDA_ENTRY STV_DEFAULT"
_ZN5flash44flash_bwd_dq_dk_dv_loop_seqk_parallel_kernelI23Flash_bwd_kernel_traitsILi64ELi64ELi128ELi8ELi2ELi4ELi4ELb1ELb0EN7cutlass6half_tE19Flash_kernel_traitsILi64ELi64ELi128ELi8ES3_EELb0ELb1ELb0ELb0ELb0ELb0ELb0EEEvNS_16Flash_bwd_paramsE:
.text._ZN5flash44flash_bwd_dq_dk_dv_loop_seqk_parallel_kernelI23Flash_bwd_kernel_traitsILi64ELi64ELi128ELi8ELi2ELi4ELi4ELb1ELb0EN7cutlass6half_tE19Flash_kernel_traitsILi64ELi64ELi128ELi8ES3_EELb0ELb1ELb0ELb0ELb0ELb0ELb0EEEvNS_16Flash_bwd_paramsE:
[----:B------:R-:W-:Y:S02]  /*0000*/  MOV R1, c[0x0][0x28] ;  /* 0x00000a0000017a02 */ /* 0x000fe40000000f00 */
[----:B------:R-:W1:Y:S01]  /*0010*/  S2R R226, SR_CTAID.X ;  /* 0x0000000000e27919 */ /* 0x000e620000002500 */
[----:B------:R-:W-:Y:S01]  /*0020*/  ULDC UR5, c[0x0][0x218] ;  /* 0x0000860000057ab9 */ /* 0x000fe20000000800 */
[----:B------:R-:W-:Y:S01]  /*0030*/  IADD3 R1, R1, -0x8, RZ ;  /* 0xfffffff801017810 */ /* 0x000fe20007ffe0ff */
[----:B------:R-:W-:-:S04]  /*0040*/  UIADD3 UR5, UR5, 0x7f, URZ ;  /* 0x0000007f05057890 */ /* 0x000fc8000fffe03f */
[----:B------:R-:W-:-:S04]  /*0050*/  USHF.R.S32.HI UR4, URZ, 0x1f, UR5 ;  /* 0x0000001f3f047899 */ /* 0x000fc80008011405 */
[----:B------:R-:W-:-:S04]  /*0060*/  ULEA.HI UR4, UR4, UR5, URZ, 0x7 ;  /* 0x0000000504047291 */ /* 0x000fc8000f8f383f */
[----:B------:R-:W-:-:S06]  /*0070*/  USHF.R.S32.HI UR4, URZ, 0x7, UR4 ;  /* 0x000000073f047899 */ /* 0x000fcc0008011404 */
[----:B-1----:R-:W-:-:S13]  /*0080*/  ISETP.GE.AND P0, PT, R226, UR4, PT ;  /* 0x00000004e2007c0c */ /* 0x002fda000bf06270 */
[----:B------:R-:W-:Y:S05]  /*0090*/  @P0 EXIT ;  /* 0x000000000000094d */ /* 0x000fea0003800000 */
[----:B------:R-:W1:Y:S01]  /*00a0*/  S2R R16, SR_TID.X ;  /* 0x0000000000107919 */ /* 0x000e620000002100 */
[----:B------:R-:W-:Y:S01]  /*00b0*/  IMAD.MOV.U32 R183, RZ, RZ, -0x10 ;  /* 0xfffffff0ffb77424 */ /* 0x000fe200078e00ff */
[----:B------:R-:W-:Y:S02]  /*00c0*/  ULDC.64 UR6, c[0x0][0x118] ;  /* 0x0000460000067ab9 */ /* 0x000fe40000000a00 */
[----:B------:R-:W2:Y:S01]  /*00d0*/  S2R R251, SR_CTAID.Y ;  /* 0x0000000000fb7919 */ /* 0x000ea20000002600 */
[----:B-1----:R-:W-:Y:S01]  /*00e0*/  SHF.R.S32.HI R15, RZ, 0x1f, R16 ;  /* 0x0000001fff0f7819 */ /* 0x002fe20000011410 */
[----:B------:R-:W-:-:S03]  /*00f0*/  IMAD.SHL.U32 R237, R16, 0x2, RZ ;  /* 0x0000000210ed7824 */ /* 0x000fc600078e00ff */
[CC--:B------:R-:W-:Y:S02]  /*0100*/  LEA.HI R4, R15.reuse, R16.reuse, RZ, 0x4 ;  /* 0x000000100f047211 */ /* 0x0c0fe400078f20ff */
[C---:B------:R-:W-:Y:S02]  /*0110*/  LEA.HI R18, R15.reuse, R16, RZ, 0x3 ;  /* 0x000000100f127211 */ /* 0x040fe400078f18ff */
[----:B------:R-:W-:Y:S02]  /*0120*/  SHF.R.S32.HI R2, RZ, 0x4, R4 ;  /* 0x00000004ff027819 */ /* 0x000fe40000011404 */
[----:B------:R-:W-:Y:S02]  /*0130*/  SHF.R.S32.HI R218, RZ, 0x3, R18 ;  /* 0x00000003ffda7819 */ /* 0x000fe40000011412 */
[----:B------:R-:W-:Y:S02]  /*0140*/  LEA.HI R0, R4, R2, RZ, 0x1 ;  /* 0x0000000204007211 */ /* 0x000fe400078f08ff */
[----:B------:R-:W-:-:S02]  /*0150*/  LEA.HI R17, R15, R16, RZ, 0x2 ;  /* 0x000000100f117211 */ /* 0x000fc400078f10ff */
[----:B------:R-:W-:Y:S02]  /*0160*/  LOP3.LUT R0, R0, 0xfffffffe, RZ, 0xc0, !PT ;  /* 0xfffffffe00007812 */ /* 0x000fe400078ec0ff */
[--C-:B------:R-:W-:Y:S02]  /*0170*/  SHF.R.S32.HI R9, RZ, 0x2, R17.reuse ;  /* 0x00000002ff097819 */ /* 0x100fe40000011411 */
[----:B------:R-:W-:Y:S01]  /*0180*/  SHF.R.S32.HI R3, RZ, 0x1f, R17 ;  /* 0x0000001fff037819 */ /* 0x000fe20000011411 */
[----:B------:R-:W-:Y:S01]  /*0190*/  IMAD.IADD R12, R2, 0x1, -R0 ;  /* 0x00000001020c7824 */ /* 0x000fe200078e0a00 */
[----:B------:R-:W-:Y:S01]  /*01a0*/  LOP3.LUT R0, R18, 0xfffffff8, RZ, 0xc0, !PT ;  /* 0xfffffff812007812 */ /* 0x000fe200078ec0ff */
[----:B------:R-:W-:Y:S01]  /*01b0*/  IMAD.SHL.U32 R2, R218, 0x40, RZ ;  /* 0x00000040da027824 */ /* 0x000fe200078e00ff */
[----:B------:R-:W-:Y:S02]  /*01c0*/  LEA.HI R10, R15, R16, RZ, 0x5 ;  /* 0x000000100f0a7211 */ /* 0x000fe400078f28ff */
[----:B------:R-:W-:Y:S01]  /*01d0*/  LEA.HI R3, R3, R9, RZ, 0x3 ;  /* 0x0000000903037211 */ /* 0x000fe200078f18ff */
[----:B------:R-:W-:Y:S01]  /*01e0*/  IMAD.IADD R0, R16, 0x1, -R0 ;  /* 0x0000000110007824 */ /* 0x000fe200078e0a00 */
[----:B------:R-:W-:-:S02]  /*01f0*/  LOP3.LUT R2, R2, 0x1c0, RZ, 0xc0, !PT ;  /* 0x000001c002027812 */ /* 0x000fc400078ec0ff */
[--C-:B------:R-:W-:Y:S01]  /*0200*/  SHF.R.S32.HI R20, RZ, 0x5, R10.reuse ;  /* 0x00000005ff147819 */ /* 0x100fe2000001140a */
[----:B------:R-:W-:Y:S01]  /*0210*/  IMAD.SHL.U32 R206, R0, 0x8, RZ ;  /* 0x0000000800ce7824 */ /* 0x000fe200078e00ff */
[----:B------:R-:W-:Y:S02]  /*0220*/  SHF.R.S32.HI R7, RZ, 0x1f, R10 ;  /* 0x0000001fff077819 */ /* 0x000fe4000001140a */
[----:B------:R-:W-:Y:S02]  /*0230*/  LOP3.LUT R5, R3, 0xfffffff8, RZ, 0xc0, !PT ;  /* 0xfffffff803057812 */ /* 0x000fe400078ec0ff */
[----:B------:R-:W-:Y:S02]  /*0240*/  SHF.R.U32.HI R6, RZ, 0x3, R2 ;  /* 0x00000003ff067819 */ /* 0x000fe40000011602 */
[----:B------:R-:W-:Y:S01]  /*0250*/  LOP3.LUT R3, R2, 0x38, R206, 0xf8, !PT ;  /* 0x0000003802037812 */ /* 0x000fe200078ef8ce */
[----:B------:R-:W-:Y:S01]  /*0260*/  IMAD.IADD R9, R9, 0x1, -R5 ;  /* 0x0000000109097824 */ /* 0x000fe200078e0a05 */
[----:B------:R-:W-:-:S02]  /*0270*/  LOP3.LUT R2, R4, 0xfffffff0, RZ, 0xc0, !PT ;  /* 0xfffffff004027812 */ /* 0x000fc400078ec0ff */
[----:B------:R-:W-:Y:S02]  /*0280*/  LEA.HI R4, R7, R20, RZ, 0x2 ;  /* 0x0000001407047211 */ /* 0x000fe400078f10ff */
[----:B------:R-:W-:Y:S01]  /*0290*/  LOP3.LUT R11, R3, R6, RZ, 0x3c, !PT ;  /* 0x00000006030b7212 */ /* 0x000fe200078e3cff */
[----:B------:R-:W-:Y:S01]  /*02a0*/  IMAD.IADD R2, R16, 0x1, -R2 ;  /* 0x0000000110027824 */ /* 0x000fe200078e0a02 */
[----:B------:R-:W-:Y:S02]  /*02b0*/  LOP3.LUT R3, R4, 0xfffffffc, RZ, 0xc0, !PT ;  /* 0xfffffffc04037812 */ /* 0x000fe400078ec0ff */
[C---:B------:R-:W-:Y:S02]  /*02c0*/  LOP3.LUT P4, RZ, R0.reuse, 0x2, RZ, 0xc0, !PT ;  /* 0x0000000200ff7812 */ /* 0x040fe4000788c0ff */
[C---:B------:R-:W-:Y:S01]  /*02d0*/  LOP3.LUT P3, RZ, R0.reuse, 0x4, RZ, 0xc0, !PT ;  /* 0x0000000400ff7812 */ /* 0x040fe2000786c0ff */
[----:B------:R-:W-:Y:S01]  /*02e0*/  IMAD.SHL.U32 R0, R0, 0x40, RZ ;  /* 0x0000004000007824 */ /* 0x000fe200078e00ff */
[----:B------:R-:W-:Y:S01]  /*02f0*/  SHF.R.S32.HI R5, RZ, 0x1f, R2 ;  /* 0x0000001fff057819 */ /* 0x000fe20000011402 */
[----:B------:R-:W-:Y:S01]  /*0300*/  IMAD.IADD R171, R20, 0x1, -R3 ;  /* 0x0000000114ab7824 */ /* 0x000fe200078e0a03 */
[----:B------:R-:W-:-:S02]  /*0310*/  LEA.HI R4, R15, R16, RZ, 0x6 ;  /* 0x000000100f047211 */ /* 0x000fc400078f30ff */
[----:B------:R-:W-:Y:S01]  /*0320*/  LOP3.LUT R0, R0, 0x1c0, RZ, 0xc0, !PT ;  /* 0x000001c000007812 */ /* 0x000fe200078ec0ff */
[----:B------:R-:W-:Y:S01]  /*0330*/  IMAD.SHL.U32 R3, R171, 0x10, RZ ;  /* 0x00000010ab037824 */ /* 0x000fe200078e00ff */
[----:B------:R-:W-:Y:S02]  /*0340*/  LEA.HI R13, R5, R2, RZ, 0x3 ;  /* 0x00000002050d7211 */ /* 0x000fe400078f18ff */
[C---:B------:R-:W-:Y:S02]  /*0350*/  LOP3.LUT R174, R0.reuse, 0x8, R18, 0xf8, !PT ;  /* 0x0000000800ae7812 */ /* 0x040fe400078ef812 */
[----:B------:R-:W-:Y:S01]  /*0360*/  LOP3.LUT R8, R0, 0x30, R3, 0xf8, !PT ;  /* 0x0000003000087812 */ /* 0x000fe200078ef803 */
[----:B------:R-:W-:Y:S01]  /*0370*/  IMAD.SHL.U32 R3, R12, 0x200, RZ ;  /* 0x000002000c037824 */ /* 0x000fe200078e00ff */
[----:B------:R-:W-:Y:S02]  /*0380*/  LOP3.LUT R7, R13, 0xfffffff8, RZ, 0xc0, !PT ;  /* 0xfffffff80d077812 */ /* 0x000fe400078ec0ff */
[----:B------:R-:W-:-:S02]  /*0390*/  SHF.R.S32.HI R4, RZ, 0x6, R4 ;  /* 0x00000006ff047819 */ /* 0x000fc40000011404 */
[----:B------:R-:W-:Y:S01]  /*03a0*/  SHF.R.U32.HI R0, RZ, 0x3, R0 ;  /* 0x00000003ff007819 */ /* 0x000fe20000011600 */
[----:B------:R-:W-:Y:S01]  /*03b0*/  IMAD.IADD R14, R2, 0x1, -R7 ;  /* 0x00000001020e7824 */ /* 0x000fe200078e0a07 */
[----:B------:R-:W-:Y:S01]  /*03c0*/  LOP3.LUT R2, R8, 0x8, R18, 0xf8, !PT ;  /* 0x0000000808027812 */ /* 0x000fe200078ef812 */
[----:B------:R-:W-:Y:S01]  /*03d0*/  IMAD R6, R4, 0x800, R3 ;  /* 0x0000080004067824 */ /* 0x000fe200078e0203 */
[----:B------:R-:W-:Y:S01]  /*03e0*/  LOP3.LUT R174, R174, R0, RZ, 0x3c, !PT ;  /* 0x00000000aeae7212 */ /* 0x000fe200078e3cff */
[C---:B------:R-:W-:Y:S01]  /*03f0*/  IMAD R252, R4.reuse, 0x200, R11 ;  /* 0x0000020004fc7824 */ /* 0x040fe200078e020b */
[----:B------:R-:W-:Y:S01]  /*0400*/  LOP3.LUT R5, R9, 0x1, RZ, 0xc0, !PT ;  /* 0x0000000109057812 */ /* 0x000fe200078ec0ff */
[----:B------:R-:W-:Y:S01]  /*0410*/  IMAD.SHL.U32 R4, R4, 0x20, RZ ;  /* 0x0000002004047824 */ /* 0x000fe200078e00ff */
[----:B------:R-:W-:Y:S01]  /*0420*/  LOP3.LUT R3, R3, R2, R0, 0xf6, !PT ;  /* 0x0000000203037212 */ /* 0x000fe200078ef600 */
[----:B------:R-:W-:Y:S01]  /*0430*/  IMAD.IADD R174, R6, 0x1, R174 ;  /* 0x0000000106ae7824 */ /* 0x000fe200078e02ae */
[----:B------:R-:W-:Y:S01]  /*0440*/  LOP3.LUT R6, R10, 0xffffffe0, RZ, 0xc0, !PT ;  /* 0xffffffe00a067812 */ /* 0x000fe200078ec0ff */
[----:B------:R-:W-:Y:S01]  /*0450*/  IMAD.SHL.U32 R193, R252, 0x2, RZ ;  /* 0x00000002fcc17824 */ /* 0x000fe200078e00ff */
[----:B------:R-:W-:Y:S01]  /*0460*/  LEA.HI R2, R15, R16, RZ, 0x7 ;  /* 0x000000100f027211 */ /* 0x000fe200078f38ff */
[----:B------:R-:W-:Y:S01]  /*0470*/  IMAD.SHL.U32 R174, R174, 0x2, RZ ;  /* 0x00000002aeae7824 */ /* 0x000fe200078e00ff */
[----:B------:R-:W-:Y:S01]  /*0480*/  ISETP.NE.U32.AND P0, PT, R5, 0x1, PT ;  /* 0x000000010500780c */ /* 0x000fe20003f05070 */
[----:B------:R-:W-:Y:S01]  /*0490*/  IMAD.IADD R19, R16, 0x1, -R6 ;  /* 0x0000000110137824 */ /* 0x000fe200078e0a06 */
[----:B------:R-:W-:Y:S01]  /*04a0*/  LOP3.LUT R5, R17, 0x7ffffffc, RZ, 0xc0, !PT ;  /* 0x7ffffffc11057812 */ /* 0x000fe200078ec0ff */
[----:B------:R-:W-:Y:S01]  /*04b0*/  IMAD.SHL.U32 R3, R3, 0x2, RZ ;  /* 0x0000000203037824 */ /* 0x000fe200078e00ff */
[----:B------:R-:W-:-:S02]  /*04c0*/  LEA.HI R0, R10, R20, RZ, 0x1 ;  /* 0x000000140a007211 */ /* 0x000fc400078f08ff */
[----:B------:R-:W-:Y:S01]  /*04d0*/  SHF.R.S32.HI R2, RZ, 0x7, R2 ;  /* 0x00000007ff027819 */ /* 0x000fe20000011402 */
[----:B------:R-:W-:Y:S01]  /*04e0*/  IMAD.IADD R5, R16, 0x1, -R5 ;  /* 0x0000000110057824 */ /* 0x000fe200078e0a05 */
[----:B------:R-:W-:Y:S01]  /*04f0*/  LOP3.LUT R6, R0, 0xfffffffe, RZ, 0xc0, !PT ;  /* 0xfffffffe00067812 */ /* 0x000fe200078ec0ff */
[C---:B------:R-:W-:Y:S01]  /*0500*/  IMAD.SHL.U32 R0, R9.reuse, 0x40, RZ ;  /* 0x0000004009007824 */ /* 0x040fe200078e00ff */
[----:B------:R-:W-:Y:S01]  /*0510*/  R2P PR, R9, 0x6 ;  /* 0x0000000609007804 */ /* 0x000fe20000000000 */
[----:B------:R-:W-:Y:S01]  /*0520*/  IMAD.SHL.U32 R7, R2, 0x8, RZ ;  /* 0x0000000802077824 */ /* 0x000fe200078e00ff */
[----:B------:R-:W-:Y:S01]  /*0530*/  LOP3.LUT R237, R4, 0x6, R237, 0xf8, !PT ;  /* 0x0000000604ed7812 */ /* 0x000fe200078ef8ed */
[----:B------:R-:W-:Y:S01]  /*0540*/  IMAD.SHL.U32 R9, R5, 0x2, RZ ;  /* 0x0000000205097824 */ /* 0x000fe200078e00ff */
[----:B------:R-:W-:Y:S01]  /*0550*/  LOP3.LUT R0, R0, 0x1c0, RZ, 0xc0, !PT ;  /* 0x000001c000007812 */ /* 0x000fe200078ec0ff */
[----:B------:R-:W-:Y:S01]  /*0560*/  IMAD.IADD R180, R20, 0x1, -R6 ;  /* 0x0000000114b47824 */ /* 0x000fe200078e0a06 */
[----:B------:R-:W-:Y:S01]  /*0570*/  LOP3.LUT R5, R7, 0x8, RZ, 0xc0, !PT ;  /* 0x0000000807057812 */ /* 0x000fe200078ec0ff */
[----:B------:R-:W-:Y:S01]  /*0580*/  IMAD R6, R2, 0x1000, R9 ;  /* 0x0000100002067824 */ /* 0x000fe200078e0209 */
[----:B------:R-:W-:Y:S01]  /*0590*/  SHF.R.U32.HI R2, RZ, 0x3, R0 ;  /* 0x00000003ff027819 */ /* 0x000fe20000011600 */
[----:B------:R-:W-:Y:S01]  /*05a0*/  IMAD.SHL.U32 R7, R12, 0x10, RZ ;  /* 0x000000100c077824 */ /* 0x000fe200078e00ff */
[----:B------:R-:W-:Y:S01]  /*05b0*/  LOP3.LUT R4, R0, 0x20, R4, 0xf8, !PT ;  /* 0x0000002000047812 */ /* 0x000fe200078ef804 */
[----:B------:R-:W-:Y:S01]  /*05c0*/  IMAD R8, R180, 0x400, R6 ;  /* 0x00000400b4087824 */ /* 0x000fe200078e0206 */
[----:B------:R-:W-:Y:S01]  /*05d0*/  LOP3.LUT R11, R2, R0, R5, 0x1e, !PT ;  /* 0x00000000020b7212 */ /* 0x000fe200078e1e05 */
[----:B------:R-:W-:Y:S01]  /*05e0*/  IMAD.SHL.U32 R6, R14, 0x40, RZ ;  /* 0x000000400e067824 */ /* 0x000fe200078e00ff */
[----:B------:R-:W-:Y:S01]  /*05f0*/  LOP3.LUT R10, R5, 0x10, R7, 0xf8, !PT ;  /* 0x00000010050a7812 */ /* 0x000fe200078ef807 */
[----:B------:R-:W-:Y:S01]  /*0600*/  IMAD.SHL.U32 R0, R12, 0x8, RZ ;  /* 0x000000080c007824 */ /* 0x000fe200078e00ff */
[----:B------:R-:W-:Y:S01]  /*0610*/  SHF.R.S32.HI R5, RZ, 0x1f, R19 ;  /* 0x0000001fff057819 */ /* 0x000fe20000011413 */
[----:B------:R-:W-:Y:S01]  /*0620*/  IMAD.SHL.U32 R7, R13, 0x40, RZ ;  /* 0x000000400d077824 */ /* 0x000fe200078e00ff */
[----:B------:R-:W-:Y:S01]  /*0630*/  LOP3.LUT R4, R4, R2, RZ, 0x3c, !PT ;  /* 0x0000000204047212 */ /* 0x000fe200078e3cff */
[----:B------:R1:W-:Y:S01]  /*0640*/  STL [R1+0x4], R19 ;  /* 0x0000041301007387 */ /* 0x0003e20000100800 */
[----:B------:R-:W-:-:S02]  /*0650*/  LEA.HI R5, R5, R19, RZ, 0x2 ;  /* 0x0000001305057211 */ /* 0x000fc400078f10ff */
[----:B------:R-:W-:Y:S01]  /*0660*/  LOP3.LUT R2, R6, 0x1c0, RZ, 0xc0, !PT ;  /* 0x000001c006027812 */ /* 0x000fe200078ec0ff */
[----:B------:R-:W-:Y:S01]  /*0670*/  IMAD.IADD R189, R4, 0x1, R8 ;  /* 0x0000000104bd7824 */ /* 0x000fe200078e0208 */
[----:B------:R-:W-:Y:S01]  /*0680*/  SHF.R.S32.HI R6, RZ, 0x2, R5 ;  /* 0x00000002ff067819 */ /* 0x000fe20000011405 */
[----:B------:R-:W-:Y:S01]  /*0690*/  IMAD R5, R171, 0x400, R9 ;  /* 0x00000400ab057824 */ /* 0x000fe200078e0209 */
[----:B------:R-:W-:Y:S01]  /*06a0*/  SHF.R.U32.HI R4, RZ, 0x3, R2 ;  /* 0x00000003ff047819 */ /* 0x000fe20000011602 */
[----:B------:R-:W-:Y:S01]  /*06b0*/  IMAD.SHL.U32 R189, R189, 0x2, RZ ;  /* 0x00000002bdbd7824 */ /* 0x000fe200078e00ff */
[----:B------:R-:W-:Y:S01]  /*06c0*/  LOP3.LUT R8, R2, 0x8, R0, 0xf8, !PT ;  /* 0x0000000802087812 */ /* 0x000fe200078ef800 */
[----:B------:R-:W-:Y:S01]  /*06d0*/  IMAD.IADD R5, R5, 0x1, R11 ;  /* 0x0000000105057824 */ /* 0x000fe200078e020b */
[----:B------:R-:W-:Y:S01]  /*06e0*/  LOP3.LUT R0, R7, 0xfffffe00, RZ, 0xc0, !PT ;  /* 0xfffffe0007007812 */ /* 0x000fe200078ec0ff */
[----:B------:R-:W-:Y:S01]  /*06f0*/  IMAD R240, R180, 0x10, R6 ;  /* 0x00000010b4f07824 */ /* 0x000fe200078e0206 */
[----:B------:R-:W-:-:S02]  /*0700*/  LOP3.LUT R2, R4, R10, R2, 0x1e, !PT ;  /* 0x0000000a04027212 */ /* 0x000fc400078e1e02 */
[----:B------:R-:W-:Y:S01]  /*0710*/  LEA R241, R5, 0x6000, 0x1 ;  /* 0x0000600005f17811 */ /* 0x000fe200078e08ff */
[----:B------:R-:W-:Y:S01]  /*0720*/  IMAD R180, R180, 0x400, R0 ;  /* 0x00000400b4b47824 */ /* 0x000fe200078e0200 */
[----:B------:R-:W-:Y:S01]  /*0730*/  SHF.R.S32.HI R6, RZ, 0x1f, R240 ;  /* 0x0000001fff067819 */ /* 0x000fe200000114f0 */
[----:B------:R-:W-:Y:S01]  /*0740*/  IMAD R171, R171, 0x400, R0 ;  /* 0x00000400abab7824 */ /* 0x000fe200078e0200 */
[C---:B------:R-:W-:Y:S02]  /*0750*/  IADD3 R6, R241.reuse, 0x420, RZ ;  /* 0x00000420f1067810 */ /* 0x040fe40007ffe0ff */
[----:B------:R-:W-:Y:S02]  /*0760*/  @P1 IADD3 R6, R241, 0x3e0, RZ ;  /* 0x000003e0f1061810 */ /* 0x000fe40007ffe0ff */
[----:B------:R-:W-:Y:S02]  /*0770*/  LOP3.LUT R4, R8, R4, RZ, 0x3c, !PT ;  /* 0x0000000408047212 */ /* 0x000fe400078e3cff */
[----:B------:R-:W-:Y:S01]  /*0780*/  LOP3.LUT R179, R2, R0, RZ, 0xfc, !PT ;  /* 0x0000000002b37212 */ /* 0x000fe200078efcff */
[----:B------:R1:W-:Y:S01]  /*0790*/  STL [R1], R6 ;  /* 0x0000000601007387 */ /* 0x0003e20000100800 */
[----:B------:R-:W-:Y:S01]  /*07a0*/  IMAD.MOV.U32 R0, RZ, RZ, 0x40 ;  /* 0x00000040ff007424 */ /* 0x000fe200078e00ff */
[----:B------:R-:W-:Y:S01]  /*07b0*/  IADD3 R2, R240, -0x40, RZ ;  /* 0xffffffc0f0027810 */ /* 0x000fe20007ffe0ff */
[----:B------:R-:W-:Y:S01]  /*07c0*/  IMAD.IADD R180, R180, 0x1, R4 ;  /* 0x00000001b4b47824 */ /* 0x000fe200078e0204 */
[----:B------:R-:W-:Y:S01]  /*07d0*/  SEL R183, R183, 0x10, !P0 ;  /* 0x00000010b7b77807 */ /* 0x000fe20004000000 */
[----:B------:R-:W-:Y:S01]  /*07e0*/  IMAD.IADD R171, R4, 0x1, R171 ;  /* 0x0000000104ab7824 */ /* 0x000fe200078e02ab */
[----:B------:R-:W-:Y:S01]  /*07f0*/  SEL R0, R0, 0xffffffc0, !P3 ;  /* 0xffffffc000007807 */ /* 0x000fe20005800000 */
[----:B------:R-:W-:Y:S01]  /*0800*/  IMAD.MOV.U32 R4, RZ, RZ, 0x20 ;  /* 0x00000020ff047424 */ /* 0x000fe200078e00ff */
[----:B------:R-:W-:Y:S01]  /*0810*/  IADD3 R242, R241, 0x40, RZ ;  /* 0x00000040f1f27810 */ /* 0x000fe20007ffe0ff */
[----:B------:R-:W-:Y:S01]  /*0820*/  IMAD.IADD R190, R189, 0x1, R183 ;  /* 0x00000001bdbe7824 */ /* 0x000fe200078e02b7 */
[----:B------:R-:W-:Y:S01]  /*0830*/  @P2 IADD3 R242, R241, -0x40, RZ ;  /* 0xffffffc0f1f22810 */ /* 0x000fe20007ffe0ff */
[----:B------:R-:W-:Y:S01]  /*0840*/  IMAD.IADD R175, R174, 0x1, R0 ;  /* 0x00000001aeaf7824 */ /* 0x000fe200078e0200 */
[----:B------:R-:W-:Y:S01]  /*0850*/  SEL R176, R4, 0xffffffe0, !P4 ;  /* 0xffffffe004b07807 */ /* 0x000fe20006000000 */
[----:B------:R-:W-:Y:S01]  /*0860*/  IMAD.SHL.U32 R235, R2, 0x4, RZ ;  /* 0x0000000402eb7824 */ /* 0x000fe200078e00ff */
[----:B------:R-:W-:-:S02]  /*0870*/  SEL R4, R4, 0xffffffe0, !P1 ;  /* 0xffffffe004047807 */ /* 0x000fc40004800000 */
[----:B------:R-:W-:Y:S01]  /*0880*/  SHF.R.S32.HI R236, RZ, 0x1f, R2 ;  /* 0x0000001fffec7819 */ /* 0x000fe20000011402 */
[----:B------:R-:W-:Y:S01]  /*0890*/  IMAD.IADD R177, R174, 0x1, R176 ;  /* 0x00000001aeb17824 */ /* 0x000fe200078e02b0 */
[----:B------:R-:W-:Y:S01]  /*08a0*/  LEA R171, R171, 0xa000, 0x1 ;  /* 0x0000a000abab7811 */ /* 0x000fe200078e08ff */
[----:B------:R-:W-:Y:S01]  /*08b0*/  IMAD.IADD R188, R189, 0x1, R4 ;  /* 0x00000001bdbc7824 */ /* 0x000fe200078e0204 */
[----:B------:R-:W-:Y:S01]  /*08c0*/  SHF.L.U64.HI R236, R2, 0x2, R236 ;  /* 0x0000000202ec7819 */ /* 0x000fe200000102ec */
[----:B------:R-:W-:Y:S02]  /*08d0*/  IMAD.IADD R176, R176, 0x1, R175 ;  /* 0x00000001b0b07824 */ /* 0x000fe400078e02af */
[C---:B------:R-:W-:Y:S02]  /*08e0*/  IMAD.IADD R244, R4.reuse, 0x1, R241 ;  /* 0x0000000104f47824 */ /* 0x040fe400078e02f1 */
[----:B------:R-:W-:Y:S02]  /*08f0*/  IMAD.IADD R183, R183, 0x1, R188 ;  /* 0x00000001b7b77824 */ /* 0x000fe400078e02bc */
[----:B-12---:R-:W-:-:S02]  /*0900*/  IMAD.IADD R243, R4, 0x1, R242 ;  /* 0x0000000104f37824 */ /* 0x006fc400078e02f2 */
.L_x_68:
[----:B-1----:R-:W1:Y:S01]  /*0910*/  LDC.U8 R0, c[0x0][0x312] ;  /* 0x0000c480ff007b82 */ /* 0x002e620000000000 */
[----:B------:R-:W-:Y:S01]  /*0920*/  ISETP.NE.U32.AND P2, PT, RZ, c[0x0][0x240], PT ;  /* 0x00009000ff007a0c */ /* 0x000fe20003f45070 */
[----:B------:R-:W-:Y:S01]  /*0930*/  IMAD.SHL.U32 R9, R251, 0x4, RZ ;  /* 0x00000004fb097824 */ /* 0x000fe200078e00ff */
[----:B------:R-:W-:-:S02]  /*0940*/  ISETP.NE.U32.AND P3, PT, RZ, c[0x0][0x250], PT ;  /* 0x00009400ff007a0c */ /* 0x000fc40003f65070 */
[----:B------:R-:W-:Y:S02]  /*0950*/  SHF.R.S32.HI R30, RZ, 0x1f, R251 ;  /* 0x0000001fff1e7819 */ /* 0x000fe400000114fb */
[----:B------:R-:W-:Y:S02]  /*0960*/  ISETP.NE.AND.EX P2, PT, RZ, c[0x0][0x244], PT, P2 ;  /* 0x00009100ff007a0c */ /* 0x000fe40003f45320 */
[----:B------:R-:W-:Y:S02]  /*0970*/  ISETP.NE.AND.EX P3, PT, RZ, c[0x0][0x254], PT, P3 ;  /* 0x00009500ff007a0c */ /* 0x000fe40003f65330 */
[----:B------:R-:W-:Y:S02]  /*0980*/  SHF.L.U64.HI R8, R251, 0x2, R30 ;  /* 0x00000002fb087819 */ /* 0x000fe4000001021e */
[----:B--2---:R-:W-:Y:S02]  /*0990*/  IADD3 R4, P0, R9, c[0x0][0x240], RZ ;  /* 0x0000900009047a10 */ /* 0x004fe40007f1e0ff */
[----:B------:R-:W-:-:S02]  /*09a0*/  ISETP.EQ.U32.AND P5, PT, RZ, c[0x0][0x248], PT ;  /* 0x00009200ff007a0c */ /* 0x000fc40003fa2070 */
[----:B------:R-:W-:Y:S01]  /*09b0*/  IADD3.X R5, R8, c[0x0][0x244], RZ, P0, !PT ;  /* 0x0000910008057a10 */ /* 0x000fe200007fe4ff */
[----:B------:R-:W-:-:S04]  /*09c0*/  IMAD.MOV.U32 R225, RZ, RZ, RZ ;  /* 0x000000ffffe17224 */ /* 0x000fc800078e00ff */
[----:B---3--:R2:W3:Y:S01]  /*09d0*/  @P2 LDG.E R2, [R4.64+0x4] ;  /* 0x0000040604022981 */ /* 0x0084e2000c1e1900 */
[----:B------:R-:W-:Y:S02]  /*09e0*/  @P3 IADD3 R6, P0, R9, c[0x0][0x250], RZ ;  /* 0x0000940009063a10 */ /* 0x000fe40007f1e0ff */
[----:B-1----:R-:W-:Y:S01]  /*09f0*/  ISETP.NE.AND P4, PT, R0, RZ, PT ;  /* 0x000000ff0000720c */ /* 0x002fe20003f85270 */
[----:B------:R-:W-:-:S03]  /*0a00*/  IMAD.MOV.U32 R0, RZ, RZ, -0x1 ;  /* 0xffffffffff007424 */ /* 0x000fc600078e00ff */
[----:B------:R-:W-:-:S03]  /*0a10*/  ISETP.EQ.OR.EX P5, PT, RZ, c[0x0][0x24c], !P4, P5 ;  /* 0x00009300ff007a0c */ /* 0x000fc600067a2750 */
[----:B------:R2:W3:Y:S01]  /*0a20*/  @P2 LDG.E R0, [R4.64] ;  /* 0x0000000604002981 */ /* 0x0004e2000c1e1900 */
[----:B------:R-:W-:Y:S01]  /*0a30*/  IMAD.MOV.U32 R238, RZ, RZ, -0x1 ;  /* 0xffffffffffee7424 */ /* 0x000fe200078e00ff */
[----:B------:R-:W-:-:S05]  /*0a40*/  @P3 IADD3.X R7, R8, c[0x0][0x254], RZ, P0, !PT ;  /* 0x0000950008073a10 */ /* 0x000fca00007fe4ff */
[----:B-----5:R1:W5:Y:S01]  /*0a50*/  @P3 LDG.E R225, [R6.64] ;  /* 0x0000000606e13981 */ /* 0x020362000c1e1900 */
[----:B--2---:R-:W-:-:S04]  /*0a60*/  IADD3 R4, P1, R9, c[0x0][0x248], RZ ;  /* 0x0000920009047a10 */ /* 0x004fc80007f3e0ff */
[----:B------:R-:W-:-:S05]  /*0a70*/  IADD3.X R5, R8, c[0x0][0x24c], RZ, P1, !PT ;  /* 0x0000930008057a10 */ /* 0x000fca0000ffe4ff */
[----:B------:R1:W5:Y:S01]  /*0a80*/  @!P5 LDG.E R238, [R4.64] ;  /* 0x0000000604eed981 */ /* 0x000362000c1e1900 */
[----:B------:R-:W-:-:S04]  /*0a90*/  ISETP.NE.U32.AND P0, PT, RZ, c[0x0][0x248], PT ;  /* 0x00009200ff007a0c */ /* 0x000fc80003f05070 */
[----:B------:R-:W-:Y:S01]  /*0aa0*/  ISETP.NE.AND.EX P0, PT, RZ, c[0x0][0x24c], PT, P0 ;  /* 0x00009300ff007a0c */ /* 0x000fe20003f05300 */
[----:B---3--:R-:W-:Y:S02]  /*0ab0*/  @P2 IMAD.IADD R19, R2, 0x1, -R0 ;  /* 0x0000000102132824 */ /* 0x008fe400078e0a00 */
[----:B------:R-:W-:Y:S02]  /*0ac0*/  IMAD.MOV.U32 R2, RZ, RZ, c[0x0][0x218] ;  /* 0x00008600ff027624 */ /* 0x000fe400078e00ff */
[----:B------:R-:W-:-:S08]  /*0ad0*/  @!P2 IMAD.MOV.U32 R19, RZ, RZ, c[0x0][0x214] ;  /* 0x00008500ff13a624 */ /* 0x000fd000078e00ff */
[----:B----4-:R-:W-:Y:S05]  /*0ae0*/  @!P0 BRA `(.L_x_0) ;  /* 0x0000003000008947 */ /* 0x010fea0003800000 */
[----:B-1----:R-:W2:Y:S02]  /*0af0*/  @P4 LDG.E R2, [R4.64+0x4] ;  /* 0x0000040604024981 */ /* 0x002ea4000c1e1900 */
[----:B--2--5:R-:W-:-:S06]  /*0b00*/  @P4 IADD3 R2, R2, -R238, RZ ;  /* 0x800000ee02024210 */ /* 0x024fcc0007ffe0ff */
[----:B------:R1:W5:Y:S02]  /*0b10*/  @!P4 LDG.E R2, [R4.64] ;  /* 0x000000060402c981 */ /* 0x000364000c1e1900 */
.L_x_0:
[----:B-1----:R-:W-:-:S04]  /*0b20*/  ISETP.NE.U32.AND P1, PT, RZ, c[0x0][0x258], PT ;  /* 0x00009600ff007a0c */ /* 0x002fc80003f25070 */
[----:B------:R-:W-:-:S13]  /*0b30*/  ISETP.NE.AND.EX P1, PT, RZ, c[0x0][0x25c], PT, P1 ;  /* 0x00009700ff007a0c */ /* 0x000fda0003f25310 */
[----:B------:R-:W-:-:S04]  /*0b40*/  @P1 IADD3 R4, P0, R9, c[0x0][0x258], RZ ;  /* 0x0000960009041a10 */ /* 0x000fc80007f1e0ff */
[----:B------:R-:W-:-:S06]  /*0b50*/  @P1 IADD3.X R5, R8, c[0x0][0x25c], RZ, P0, !PT ;  /* 0x0000970008051a10 */ /* 0x000fcc00007fe4ff */
[----:B------:R-:W2:Y:S01]  /*0b60*/  @P1 LDG.E R5, [R4.64] ;  /* 0x0000000604051981 */ /* 0x000ea2000c1e1900 */
[----:B------:R-:W-:Y:S01]  /*0b70*/  @!P1 ISETP.NE.U32.AND P0, PT, RZ, c[0x0][0x268], PT ;  /* 0x00009a00ff009a0c */ /* 0x000fe20003f05070 */
[----:B------:R-:W-:-:S03]  /*0b80*/  IMAD.SHL.U32 R233, R226, 0x80, RZ ;  /* 0x00000080e2e97824 */ /* 0x000fc600078e00ff */
[----:B------:R-:W-:-:S04]  /*0b90*/  @!P1 ISETP.NE.AND.EX P0, PT, RZ, c[0x0][0x26c], PT, P0 ;  /* 0x00009b00ff009a0c */ /* 0x000fc80003f05300 */
[----:B------:R-:W-:Y:S01]  /*0ba0*/  @!P1 SEL R4, RZ, c[0x0][0x21c], !P0 ;  /* 0x00008700ff049a07 */ /* 0x000fe20004000000 */
[----:B--2--5:R-:W-:-:S03]  /*0bb0*/  @P1 IMAD.IADD R194, R5, 0x1, -R225 ;  /* 0x0000000105c21824 */ /* 0x024fc600078e0ae1 */
[----:B------:R-:W-:-:S04]  /*0bc0*/  @!P1 IADD3 R194, R4, R2, -R225 ;  /* 0x0000000204c29210 */ /* 0x000fc80007ffe8e1 */
[----:B------:R-:W-:-:S13]  /*0bd0*/  ISETP.GT.AND P0, PT, R194, R233, PT ;  /* 0x000000e9c200720c */ /* 0x000fda0003f04270 */
[----:B------:R-:W-:Y:S05]  /*0be0*/  @!P0 BRA `(.L_x_1) ;  /* 0x00006a3000008947 */ /* 0x000fea0003800000 */
[----:B------:R-:W-:Y:S01]  /*0bf0*/  ISETP.NE.AND P0, PT, R238, -0x1, PT ;  /* 0xffffffffee00780c */ /* 0x000fe20003f05270 */
[----:B------:R-:W-:Y:S01]  /*0c00*/  IMAD R4, R30, c[0x0][0x178], RZ ;  /* 0x00005e001e047a24 */ /* 0x000fe200078e02ff */
[----:B------:R-:W-:Y:S01]  /*0c10*/  IADD3 R2, R19, 0x3f, RZ ;  /* 0x0000003f13027810 */ /* 0x000fe20007ffe0ff */
[C---:B------:R-:W-:Y:S01]  /*0c20*/  IMAD.WIDE.U32 R26, R251.reuse, c[0x0][0x178], RZ ;  /* 0x00005e00fb1a7a25 */ /* 0x040fe200078e00ff */
[C---:B------:R-:W-:Y:S02]  /*0c30*/  ISETP.NE.AND P1, PT, R0.reuse, -0x1, PT ;  /* 0xffffffff0000780c */ /* 0x040fe40003f25270 */
[----:B------:R-:W-:Y:S01]  /*0c40*/  SHF.R.S32.HI R8, RZ, 0x1f, R2 ;  /* 0x0000001fff087819 */ /* 0x000fe20000011402 */
[----:B------:R-:W-:Y:S02]  /*0c50*/  IMAD R4, R251, c[0x0][0x17c], R4 ;  /* 0x00005f00fb047a24 */ /* 0x000fe400078e0204 */
[----:B------:R-:W-:Y:S01]  /*0c60*/  IMAD.WIDE.U32 R6, R0, c[0x0][0x190], RZ ;  /* 0x0000640000067a25 */ /* 0x000fe200078e00ff */
[----:B------:R-:W-:-:S03]  /*0c70*/  LEA.HI R8, R8, R2, RZ, 0x6 ;  /* 0x0000000208087211 */ /* 0x000fc600078f30ff */
[----:B------:R-:W-:Y:S01]  /*0c80*/  IMAD R10, R0, c[0x0][0x194], RZ ;  /* 0x00006500000a7a24 */ /* 0x000fe200078e02ff */
[----:B------:R-:W-:Y:S01]  /*0c90*/  LOP3.LUT R9, R8, 0xffffffc0, RZ, 0xc0, !PT ;  /* 0xffffffc008097812 */ /* 0x000fe200078ec0ff */
[----:B------:R-:W-:Y:S01]  /*0ca0*/  @P0 IMAD.IADD R2, R225, 0x1, R238 ;  /* 0x00000001e1020824 */ /* 0x000fe200078e02ee */
[----:B------:R-:W-:Y:S01]  /*0cb0*/  SEL R26, R26, R6, !P1 ;  /* 0x000000061a1a7207 */ /* 0x000fe20004800000 */
[----:B------:R-:W-:Y:S01]  /*0cc0*/  IMAD.IADD R23, R27, 0x1, R4 ;  /* 0x000000011b177824 */ /* 0x000fe200078e0204 */
[----:B------:R-:W-:Y:S01]  /*0cd0*/  @P1 IADD3 R23, R7, R10, RZ ;  /* 0x0000000a07171210 */ /* 0x000fe20007ffe0ff */
[C---:B------:R-:W-:Y:S01]  /*0ce0*/  @P0 IMAD.WIDE.U32 R4, R2.reuse, c[0x0][0x198], RZ ;  /* 0x0000660002040a25 */ /* 0x040fe200078e00ff */
[----:B------:R-:W-:Y:S02]  /*0cf0*/  IADD3 R10, R9, -0x40, RZ ;  /* 0xffffffc0090a7810 */ /* 0x000fe40007ffe0ff */
[----:B------:R-:W-:Y:S01]  /*0d00*/  SHF.R.S32.HI R182, RZ, 0x6, R8 ;  /* 0x00000006ffb67819 */ /* 0x000fe20000011408 */
[----:B------:R-:W-:Y:S01]  /*0d10*/  @P0 IMAD R28, R2, c[0x0][0x19c], R5 ;  /* 0x00006700021c0a24 */ /* 0x000fe200078e0205 */
[----:B------:R-:W-:Y:S01]  /*0d20*/  SHF.R.S32.HI R16, RZ, 0x1f, R10 ;  /* 0x0000001fff107819 */ /* 0x000fe2000001140a */
[----:B------:R-:W-:Y:S01]  /*0d30*/  @P0 IMAD.MOV.U32 R27, RZ, RZ, R4 ;  /* 0x000000ffff1b0224 */ /* 0x000fe200078e0004 */
[----:B------:R-:W-:Y:S05]  /*0d40*/  @P0 BRA `(.L_x_2) ;  /* 0x000000a000000947 */ /* 0x000fea0003800000 */
[----:B------:R-:W-:Y:S01]  /*0d50*/  SHF.R.S32.HI R2, RZ, 0x1f, R225 ;  /* 0x0000001fff027819 */ /* 0x000fe200000114e1 */
[----:B------:R-:W-:-:S04]  /*0d60*/  IMAD.WIDE.U32 R4, R225, c[0x0][0x198], RZ ;  /* 0x00006600e1047a25 */ /* 0x000fc800078e00ff */
[----:B------:R-:W-:Y:S02]  /*0d70*/  IMAD R2, R2, c[0x0][0x198], RZ ;  /* 0x0000660002027a24 */ /* 0x000fe400078e02ff */
[----:B------:R-:W-:Y:S02]  /*0d80*/  IMAD R6, R30, c[0x0][0x180], RZ ;  /* 0x000060001e067a24 */ /* 0x000fe400078e02ff */
[----:B------:R-:W-:-:S05]  /*0d90*/  IMAD R2, R225, c[0x0][0x19c], R2 ;  /* 0x00006700e1027a24 */ /* 0x000fca00078e0202 */
[----:B------:R-:W-:Y:S01]  /*0da0*/  IADD3 R5, R5, R2, RZ ;  /* 0x0000000205057210 */ /* 0x000fe20007ffe0ff */
[----:B------:R-:W-:-:S04]  /*0db0*/  IMAD R2, R251, c[0x0][0x184], R6 ;  /* 0x00006100fb027a24 */ /* 0x000fc800078e0206 */
[----:B------:R-:W-:-:S05]  /*0dc0*/  IMAD.WIDE.U32 R4, R251, c[0x0][0x180], R4 ;  /* 0x00006000fb047a25 */ /* 0x000fca00078e0004 */
[----:B------:R-:W-:Y:S02]  /*0dd0*/  IADD3 R28, R5, R2, RZ ;  /* 0x00000002051c7210 */ /* 0x000fe40007ffe0ff */
[----:B------:R-:W-:Y:S02]  /*0de0*/  MOV R27, R4 ;  /* 0x00000004001b7202 */ /* 0x000fe40000000f00 */
.L_x_2:
[----:B------:R-:W-:-:S05]  /*0df0*/  @P0 IADD3 R2, R225, R238, RZ ;  /* 0x000000eee1020210 */ /* 0x000fca0007ffe0ff */
[----:B------:R-:W-:-:S04]  /*0e00*/  @P0 IMAD.WIDE.U32 R4, R2, c[0x0][0x1a0], RZ ;  /* 0x0000680002040a25 */ /* 0x000fc800078e00ff */
[----:B------:R-:W-:Y:S01]  /*0e10*/  @P0 IMAD R24, R2, c[0x0][0x1a4], R5 ;  /* 0x0000690002180a24 */ /* 0x000fe200078e0205 */
[----:B------:R-:W-:Y:S01]  /*0e20*/  @P0 MOV R22, R4 ;  /* 0x0000000400160202 */ /* 0x000fe20000000f00 */
        /* <DEDUP_REMOVED lines=11> */
.L_x_3:
[----:B------:R-:W-:Y:S01]  /*0ee0*/  IABS R11, c[0x0][0x1c8] ;  /* 0x00007200000b7a13 */ /* 0x000fe20000000000 */
[----:B------:R-:W1:Y:S01]  /*0ef0*/  S2R R34, SR_CTAID.Z ;  /* 0x0000000000227919 */ /* 0x000e620000002700 */
[----:B------:R-:W-:Y:S01]  /*0f00*/  IMAD.MOV.U32 R14, RZ, RZ, c[0x0][0x224] ;  /* 0x00008900ff0e7624 */ /* 0x000fe200078e00ff */
[----:B------:R-:W2:Y:S01]  /*0f10*/  LDC.U8 R17, c[0x0][0x328] ;  /* 0x0000ca00ff117b82 */ /* 0x000ea20000000000 */
[----:B------:R-:W3:Y:S01]  /*0f20*/  I2F.RP R4, R11 ;  /* 0x0000000b00047306 */ /* 0x000ee20000209400 */
[C---:B------:R-:W-:Y:S01]  /*0f30*/  @P1 IMAD.WIDE.U32 R6, R0.reuse, c[0x0][0x370], RZ ;  /* 0x0000dc0000061a25 */ /* 0x040fe200078e00ff */
[----:B------:R-:W4:Y:S01]  /*0f40*/  S2R R25, SR_CTAID.X ;  /* 0x0000000000197919 */ /* 0x000f220000002500 */
[----:B------:R-:W-:Y:S02]  /*0f50*/  SHF.R.S32.HI R14, RZ, 0x1f, R14 ;  /* 0x0000001fff0e7819 */ /* 0x000fe4000001140e */
[----:B------:R-:W-:Y:S01]  /*0f60*/  @P1 IMAD R13, R0, c[0x0][0x374], R7 ;  /* 0x0000dd00000d1a24 */ /* 0x000fe200078e0207 */
[----:B------:R-:W-:Y:S01]  /*0f70*/  @P1 MOV R12, R6 ;  /* 0x00000006000c1202 */ /* 0x000fe20000000f00 */
[----:B------:R-:W-:Y:S01]  /*0f80*/  @!P1 IMAD.WIDE.U32 R6, R251, c[0x0][0x368], RZ ;  /* 0x0000da00fb069a25 */ /* 0x000fe200078e00ff */
[----:B------:R-:W5:Y:S03]  /*0f90*/  LDC.U8 R29, c[0x0][0x3d0] ;  /* 0x0000f400ff1d7b82 */ /* 0x000f660000000000 */
[----:B------:R-:W-:-:S02]  /*0fa0*/  IMAD.MOV.U32 R245, RZ, RZ, c[0x0][0x22c] ;  /* 0x00008b00fff57624 */ /* 0x000fc400078e00ff */
[----:B------:R-:W-:Y:S02]  /*0fb0*/  @!P1 IMAD.MOV.U32 R12, RZ, RZ, R6 ;  /* 0x000000ffff0c9224 */ /* 0x000fe400078e0006 */
[----:B------:R-:W-:Y:S01]  /*0fc0*/  IMAD.WIDE R20, R245, c[0x0][0x1c0], RZ ;  /* 0x00007000f5147a25 */ /* 0x000fe200078e02ff */
[----:B---3--:R-:W3:Y:S03]  /*0fd0*/  MUFU.RCP R4, R4 ;  /* 0x0000000400047308 */ /* 0x008ee60000001000 */
[----:B------:R-:W-:Y:S01]  /*0fe0*/  IMAD.SHL.U32 R6, R251, 0x80, RZ ;  /* 0x00000080fb067824 */ /* 0x000fe200078e00ff */
[----:B-1----:R-:W-:Y:S02]  /*0ff0*/  IABS R8, R34 ;  /* 0x0000002200087213 */ /* 0x002fe40000000000 */
[----:B------:R-:W-:Y:S02]  /*1000*/  LOP3.LUT R9, R34, c[0x0][0x1c8], RZ, 0x3c, !PT ;  /* 0x0000720022097a12 */ /* 0x000fe400078e3cff */
[----:B--2---:R-:W-:-:S02]  /*1010*/  ISETP.NE.AND P3, PT, R17, RZ, PT ;  /* 0x000000ff1100720c */ /* 0x004fc40003f65270 */
[----:B------:R-:W-:Y:S02]  /*1020*/  ISETP.GE.AND P4, PT, R9, RZ, PT ;  /* 0x000000ff0900720c */ /* 0x000fe40003f86270 */
[----:B------:R-:W-:Y:S02]  /*1030*/  SHF.L.U64.HI R9, R251, 0x7, R30 ;  /* 0x00000007fb097819 */ /* 0x000fe4000001021e */
[----:B------:R-:W-:Y:S02]  /*1040*/  SHF.R.S32.HI R32, RZ, 0x1f, R34 ;  /* 0x0000001fff207819 */ /* 0x000fe40000011422 */
[----:B---3--:R-:W-:Y:S02]  /*1050*/  IADD3 R4, R4, 0xffffffe, RZ ;  /* 0x0ffffffe04047810 */ /* 0x008fe40007ffe0ff */
[----:B------:R-:W-:Y:S02]  /*1060*/  SEL R9, R9, RZ, P2 ;  /* 0x000000ff09097207 */ /* 0x000fe40001000000 */
[----:B------:R-:W1:Y:S02]  /*1070*/  F2I.FTZ.U32.TRUNC.NTZ R5, R4 ;  /* 0x0000000400057305 */ /* 0x000e64000021f000 */
[----:B-1----:R-:W-:Y:S01]  /*1080*/  IADD3 R2, RZ, -R5, RZ ;  /* 0x80000005ff027210 */ /* 0x002fe20007ffe0ff */
[----:B------:R-:W-:-:S04]  /*1090*/  IMAD.MOV.U32 R4, RZ, RZ, RZ ;  /* 0x000000ffff047224 */ /* 0x000fc800078e00ff */
[----:B------:R-:W-:-:S04]  /*10a0*/  IMAD R2, R2, R11, RZ ;  /* 0x0000000b02027224 */ /* 0x000fc800078e02ff */
[----:B------:R-:W-:-:S04]  /*10b0*/  IMAD.HI.U32 R2, R5, R2, R4 ;  /* 0x0000000205027227 */ /* 0x000fc800078e0004 */
[----:B------:R-:W-:Y:S02]  /*10c0*/  @!P1 IMAD R5, R30, c[0x0][0x368], RZ ;  /* 0x0000da001e059a24 */ /* 0x000fe400078e02ff */
[----:B------:R-:W-:-:S04]  /*10d0*/  IMAD.HI.U32 R2, R2, R8, RZ ;  /* 0x0000000802027227 */ /* 0x000fc800078e00ff */
[----:B------:R-:W-:Y:S01]  /*10e0*/  @!P1 IMAD R5, R251, c[0x0][0x36c], R5 ;  /* 0x0000db00fb059a24 */ /* 0x000fe200078e0205 */
[----:B------:R-:W-:-:S04]  /*10f0*/  IADD3 R4, -R2, RZ, RZ ;  /* 0x000000ff02047210 */ /* 0x000fc80007ffe1ff */
[----:B------:R-:W-:Y:S01]  /*1100*/  @!P1 IADD3 R13, R7, R5, RZ ;  /* 0x00000005070d9210 */ /* 0x000fe20007ffe0ff */
[----:B------:R-:W-:Y:S02]  /*1110*/  IMAD R4, R11, R4, R8 ;  /* 0x000000040b047224 */ /* 0x000fe400078e0208 */
[----:B------:R-:W-:Y:S02]  /*1120*/  IMAD R8, R14, R251, RZ ;  /* 0x000000fb0e087224 */ /* 0x000fe400078e02ff */
[----:B------:R-:W-:Y:S01]  /*1130*/  IMAD.WIDE.U32 R14, R251, c[0x0][0x224], RZ ;  /* 0x00008900fb0e7a25 */ /* 0x000fe200078e00ff */
[----:B------:R-:W-:-:S03]  /*1140*/  ISETP.GT.U32.AND P5, PT, R11, R4, PT ;  /* 0x000000040b00720c */ /* 0x000fc60003fa4070 */
[----:B------:R-:W-:Y:S02]  /*1150*/  IMAD R5, R30, c[0x0][0x224], R8 ;  /* 0x000089001e057a24 */ /* 0x000fe400078e0208 */
[----:B------:R-:W-:-:S03]  /*1160*/  IMAD R8, R21, R14, RZ ;  /* 0x0000000e15087224 */ /* 0x000fc600078e02ff */
[----:B------:R-:W-:Y:S01]  /*1170*/  IADD3 R5, R15, R5, RZ ;  /* 0x000000050f057210 */ /* 0x000fe20007ffe0ff */
[----:B------:R-:W-:-:S04]  /*1180*/  IMAD.WIDE.U32 R14, R20, R14, RZ ;  /* 0x0000000e140e7225 */ /* 0x000fc800078e00ff */
[----:B------:R-:W-:Y:S01]  /*1190*/  @!P5 IADD3 R4, R4, -R11, RZ ;  /* 0x8000000b0404d210 */ /* 0x000fe20007ffe0ff */
[----:B------:R-:W-:Y:S01]  /*11a0*/  IMAD R8, R20, R5, R8 ;  /* 0x0000000514087224 */ /* 0x000fe200078e0208 */
[----:B------:R-:W-:Y:S01]  /*11b0*/  SEL R5, R6, RZ, P2 ;  /* 0x000000ff06057207 */ /* 0x000fe20001000000 */
[-C--:B------:R-:W-:Y:S01]  /*11c0*/  IMAD.WIDE.U32 R6, R20, R0.reuse, RZ ;  /* 0x0000000014067225 */ /* 0x080fe200078e00ff */
[----:B------:R-:W-:Y:S02]  /*11d0*/  ISETP.GE.U32.AND P6, PT, R4, R11, PT ;  /* 0x0000000b0400720c */ /* 0x000fe40003fc6070 */
[----:B------:R-:W-:Y:S01]  /*11e0*/  IADD3 R5, P2, R10, R5, RZ ;  /* 0x000000050a057210 */ /* 0x000fe20007f5e0ff */
[C---:B------:R-:W-:Y:S01]  /*11f0*/  IMAD R11, R21.reuse, R0, RZ ;  /* 0x00000000150b7224 */ /* 0x040fe200078e02ff */
[----:B------:R-:W-:Y:S02]  /*1200*/  @!P5 IADD3 R2, R2, 0x1, RZ ;  /* 0x000000010202d810 */ /* 0x000fe40007ffe0ff */
[----:B------:R-:W-:Y:S01]  /*1210*/  ISETP.NE.AND P5, PT, RZ, c[0x0][0x1c8], PT ;  /* 0x00007200ff007a0c */ /* 0x000fe20003fa5270 */
[----:B------:R-:W-:Y:S01]  /*1220*/  IMAD.X R4, R16, 0x1, R9, P2 ;  /* 0x0000000110047824 */ /* 0x000fe200010e0609 */
[----:B------:R-:W-:Y:S01]  /*1230*/  SEL R18, R14, R6, !P1 ;  /* 0x000000060e127207 */ /* 0x000fe20004800000 */
[-C--:B------:R-:W-:Y:S01]  /*1240*/  IMAD R17, R21, R5.reuse, RZ ;  /* 0x0000000515117224 */ /* 0x080fe200078e02ff */
[----:B------:R-:W-:Y:S01]  /*1250*/  IADD3 R15, R15, R8, RZ ;  /* 0x000000080f0f7210 */ /* 0x000fe20007ffe0ff */
[----:B------:R-:W-:Y:S01]  /*1260*/  IMAD.WIDE.U32 R8, R20, R5, RZ ;  /* 0x0000000514087225 */ /* 0x000fe200078e00ff */
[----:B-----5:R-:W-:-:S02]  /*1270*/  ISETP.NE.AND P2, PT, R29, RZ, PT ;  /* 0x000000ff1d00720c */ /* 0x020fc40003f45270 */
[----:B------:R-:W-:Y:S01]  /*1280*/  @P6 IADD3 R2, R2, 0x1, RZ ;  /* 0x0000000102026810 */ /* 0x000fe20007ffe0ff */
[----:B------:R-:W-:Y:S01]  /*1290*/  IMAD R6, R20, R4, R17 ;  /* 0x0000000414067224 */ /* 0x000fe200078e0211 */
[----:B------:R-:W-:Y:S01]  /*12a0*/  @P1 IADD3 R15, R7, R11, RZ ;  /* 0x0000000b070f1210 */ /* 0x000fe20007ffe0ff */
[----:B------:R-:W-:Y:S02]  /*12b0*/  @P3 IMAD R4, R251, c[0x0][0x214], RZ ;  /* 0x00008500fb043a24 */ /* 0x000fe400078e02ff */
[----:B------:R-:W-:Y:S01]  /*12c0*/  IMAD.MOV.U32 R14, RZ, RZ, R2 ;  /* 0x000000ffff0e7224 */ /* 0x000fe200078e0002 */
[----:B------:R-:W-:Y:S01]  /*12d0*/  IADD3 R11, R9, R6, RZ ;  /* 0x00000006090b7210 */ /* 0x000fe20007ffe0ff */
[C---:B----4-:R-:W-:Y:S01]  /*12e0*/  IMAD.WIDE.U32 R20, R25.reuse, c[0x0][0x3d8], RZ ;  /* 0x0000f60019147a25 */ /* 0x050fe200078e00ff */
[----:B------:R-:W-:Y:S02]  /*12f0*/  @P3 SEL R4, R4, R0, !P1 ;  /* 0x0000000004043207 */ /* 0x000fe40004800000 */
[----:B------:R-:W-:Y:S01]  /*1300*/  @!P4 IADD3 R14, -R14, RZ, RZ ;  /* 0x000000ff0e0ec210 */ /* 0x000fe20007ffe1ff */
[----:B------:R-:W-:Y:S01]  /*1310*/  IMAD R5, R25, c[0x0][0x3dc], R21 ;  /* 0x0000f70019057a24 */ /* 0x000fe200078e0215 */
[----:B------:R-:W-:Y:S01]  /*1320*/  @!P5 LOP3.LUT R14, RZ, c[0x0][0x1c8], RZ, 0x33, !PT ;  /* 0x00007200ff0eda12 */ /* 0x000fe200078e33ff */
[----:B------:R-:W-:Y:S01]  /*1330*/  IMAD R29, R34, c[0x0][0x22c], RZ ;  /* 0x00008b00221d7a24 */ /* 0x000fe200078e02ff */
[----:B------:R-:W-:Y:S01]  /*1340*/  SEL R21, R20, RZ, P2 ;  /* 0x000000ff14157207 */ /* 0x000fe20001000000 */
[----:B------:R-:W-:Y:S01]  /*1350*/  @!P3 IMAD R7, R251, c[0x0][0x1c0], R34 ;  /* 0x00007000fb07ba24 */ /* 0x000fe200078e0222 */
[----:B------:R-:W-:Y:S01]  /*1360*/  SHF.R.S32.HI R20, RZ, 0x1f, R233 ;  /* 0x0000001fff147819 */ /* 0x000fe200000114e9 */
[----:B------:R-:W-:Y:S01]  /*1370*/  @P3 IMAD R2, R34, c[0x0][0x234], R4 ;  /* 0x00008d0022023a24 */ /* 0x000fe200078e0204 */
[----:B------:R-:W-:Y:S01]  /*1380*/  SHF.R.S32.HI R31, RZ, 0x1f, R29 ;  /* 0x0000001fff1f7819 */ /* 0x000fe2000001141d */
[----:B------:R-:W-:Y:S01]  /*1390*/  @!P3 IMAD R2, R7, c[0x0][0x214], RZ ;  /* 0x000085000702ba24 */ /* 0x000fe200078e02ff */
[----:B------:R-:W-:-:S02]  /*13a0*/  SEL R17, R5, RZ, P2 ;  /* 0x000000ff05117207 */ /* 0x000fc40001000000 */
[----:B------:R-:W-:Y:S01]  /*13b0*/  SHF.R.S32.HI R25, RZ, 0x1f, R14 ;  /* 0x0000001fff197819 */ /* 0x000fe2000001140e */
[----:B------:R-:W-:Y:S05]  /*13c0*/  @!P3 BRA `(.L_x_4) ;  /* 0x000000700000b947 */ /* 0x000fea0003800000 */
[C---:B------:R-:W-:Y:S01]  /*13d0*/  @!P1 IMAD R0, R251.reuse, c[0x0][0x224], RZ ;  /* 0x00008900fb009a24 */ /* 0x040fe200078e02ff */
[----:B------:R-:W-:Y:S02]  /*13e0*/  MOV R5, 0x80 ;  /* 0x0000008000057802 */ /* 0x000fe40000000f00 */
[----:B------:R-:W-:Y:S02]  /*13f0*/  MOV R4, c[0x0][0x210] ;  /* 0x0000840000047a02 */ /* 0x000fe40000000f00 */
[----:B------:R-:W-:-:S03]  /*1400*/  LEA R0, R251, R0, 0x7 ;  /* 0x00000000fb007211 */ /* 0x000fc600078e38ff */
[----:B------:R-:W-:-:S04]  /*1410*/  IMAD R4, R5, R4, c[0x0][0x234] ;  /* 0x00008d0005047624 */ /* 0x000fc800078e0204 */
[----:B------:R-:W-:Y:S01]  /*1420*/  IMAD R0, R4, R34, R0 ;  /* 0x0000002204007224 */ /* 0x000fe200078e0200 */
[----:B------:R-:W-:Y:S05]  /*1430*/  BRA `(.L_x_5) ;  /* 0x0000002000007947 */ /* 0x000fea0003800000 */
.L_x_4:
[----:B------:R-:W-:-:S04]  /*1440*/  IMAD R0, R251, c[0x0][0x1c0], R34 ;  /* 0x00007000fb007a24 */ /* 0x000fc800078e0222 */
[----:B------:R-:W-:Y:S02]  /*1450*/  IMAD R0, R0, c[0x0][0x224], RZ ;  /* 0x0000890000007a24 */ /* 0x000fe400078e02ff */
.L_x_5:
[----:B------:R-:W2:Y:S01]  /*1460*/  LDL R37, [R1+0x4] ;  /* 0x0000040001257983 */ /* 0x000ea20000100800 */
[----:B------:R-:W-:Y:S01]  /*1470*/  IMAD R245, R245, c[0x0][0x1c0], RZ ;  /* 0x00007000f5f57a24 */ /* 0x000fe200078e02ff */
[----:B------:R-:W-:Y:S01]  /*1480*/  IADD3 R4, P1, R206, R12, RZ ;  /* 0x0000000cce047210 */ /* 0x000fe20007f3e0ff */
[----:B------:R-:W-:Y:S01]  /*1490*/  IMAD.IADD R6, R10, 0x1, R2 ;  /* 0x000000010a067824 */ /* 0x000fe200078e0202 */
[----:B------:R-:W1:Y:S01]  /*14a0*/  S2R R35, SR_TID.X ;  /* 0x0000000000237919 */ /* 0x000e620000002100 */
[----:B------:R-:W-:Y:S01]  /*14b0*/  SHF.R.S32.HI R207, RZ, 0x1f, R206 ;  /* 0x0000001fffcf7819 */ /* 0x000fe200000114ce */
[----:B------:R-:W-:Y:S01]  /*14c0*/  IMAD.SHL.U32 R222, R245, 0x40, RZ ;  /* 0x00000040f5de7824 */ /* 0x000fe200078e00ff */
[----:B------:R-:W-:Y:S01]  /*14d0*/  BSSY B1, `(.L_x_1) ;  /* 0x0000614000017945 */ /* 0x000fe20003800000 */
[----:B------:R-:W3:Y:S01]  /*14e0*/  S2R R36, SR_TID.X ;  /* 0x0000000000247919 */ /* 0x000ee20000002100 */
[----:B------:R-:W-:Y:S02]  /*14f0*/  IMAD.MOV.U32 R33, RZ, RZ, 0x4 ;  /* 0x00000004ff217424 */ /* 0x000fe400078e00ff */
[----:B------:R-:W-:Y:S01]  /*1500*/  IMAD.X R5, R207, 0x1, R13, P1 ;  /* 0x00000001cf057824 */ /* 0x000fe200008e060d */
[----:B------:R-:W-:Y:S01]  /*1510*/  IADD3 R7, P3, P1, R8, R222, R29 ;  /* 0x000000de08077210 */ /* 0x000fe2000797e01d */
[----:B------:R-:W-:Y:S01]  /*1520*/  IMAD.WIDE R8, R6, R33, c[0x0][0x200] ;  /* 0x0000800006087625 */ /* 0x000fe200078e0221 */
[----:B------:R-:W-:-:S02]  /*1530*/  IADD3 R13, R10, R0, RZ ;  /* 0x000000000a0d7210 */ /* 0x000fc40007ffe0ff */
[----:B------:R-:W-:Y:S01]  /*1540*/  SHF.R.S32.HI R0, RZ, 0x1f, R222 ;  /* 0x0000001fff007819 */ /* 0x000fe200000114de */
[----:B------:R-:W-:Y:S01]  /*1550*/  IMAD R2, R16, c[0x0][0x370], RZ ;  /* 0x0000dc0010027a24 */ /* 0x000fe200078e02ff */
[----:B------:R-:W-:Y:S01]  /*1560*/  IADD3 R6, P4, R218, R10, RZ ;  /* 0x0000000ada067210 */ /* 0x000fe20007f9e0ff */
[----:B------:R-:W-:Y:S01]  /*1570*/  IMAD.MOV.U32 R214, RZ, RZ, R9 ;  /* 0x000000ffffd67224 */ /* 0x000fe200078e0009 */
[----:B------:R-:W-:Y:S01]  /*1580*/  SHF.R.S32.HI R29, RZ, 0x1f, R218 ;  /* 0x0000001fff1d7819 */ /* 0x000fe200000114da */
[C---:B------:R-:W-:Y:S01]  /*1590*/  IMAD R2, R10.reuse, c[0x0][0x374], R2 ;  /* 0x0000dd000a027a24 */ /* 0x040fe200078e0202 */
[----:B------:R-:W-:Y:S01]  /*15a0*/  IADD3.X R9, R11, R0, R31, P3, P1 ;  /* 0x000000000b097210 */ /* 0x000fe20001fe241f */
[----:B------:R-:W-:Y:S01]  /*15b0*/  IMAD.WIDE.U32 R4, R10, c[0x0][0x370], R4 ;  /* 0x0000dc000a047a25 */ /* 0x000fe200078e0004 */
[----:B------:R-:W-:-:S03]  /*15c0*/  IADD3.X R0, R29, R16, RZ, P4, !PT ;  /* 0x000000101d007210 */ /* 0x000fc600027fe4ff */
[----:B------:R-:W-:Y:S01]  /*15d0*/  IMAD.IADD R5, R5, 0x1, R2 ;  /* 0x0000000105057824 */ /* 0x000fe200078e0202 */
[----:B-1----:R-:W-:Y:S01]  /*15e0*/  SHF.R.S32.HI R35, RZ, 0x1f, R35 ;  /* 0x0000001fff237819 */ /* 0x002fe20000011423 */
[----:B------:R-:W-:Y:S01]  /*15f0*/  IMAD R0, R0, c[0x0][0x190], RZ ;  /* 0x0000640000007a24 */ /* 0x000fe200078e02ff */
[----:B------:R-:W-:Y:S01]  /*1600*/  IADD3 R2, -R194, R19, R233 ;  /* 0x00000013c2027210 */ /* 0x000fe20007ffe1e9 */
[----:B------:R-:W-:Y:S01]  /*1610*/  IMAD.MOV.U32 R215, RZ, RZ, R8 ;  /* 0x000000ffffd77224 */ /* 0x000fe200078e0008 */
[----:B---3--:R-:W-:Y:S01]  /*1620*/  LEA.HI R35, R35, R36, RZ, 0x5 ;  /* 0x0000002423237211 */ /* 0x008fe200078f28ff */
[----:B------:R-:W-:Y:S01]  /*1630*/  IMAD R12, R6, c[0x0][0x194], R0 ;  /* 0x00006500060c7a24 */ /* 0x000fe200078e0200 */
[----:B------:R-:W-:Y:S01]  /*1640*/  IADD3 R2, R2, -c[0x0][0x2e8], RZ ;  /* 0x8000ba0002027a10 */ /* 0x000fe20007ffe0ff */
[----:B------:R-:W-:Y:S01]  /*1650*/  IMAD R11, R32, c[0x0][0x378], RZ ;  /* 0x0000de00200b7a24 */ /* 0x000fe200078e02ff */
[----:B------:R-:W-:Y:S01]  /*1660*/  SHF.R.S32.HI R35, RZ, 0x5, R35 ;  /* 0x00000005ff237819 */ /* 0x000fe20000011423 */
[----:B------:R-:W-:Y:S01]  /*1670*/  IMAD.WIDE.U32 R4, R34, c[0x0][0x378], R4 ;  /* 0x0000de0022047a25 */ /* 0x000fe200078e0004 */
[----:B------:R-:W-:-:S02]  /*1680*/  IADD3 R8, P3, P1, R21, R7, R18 ;  /* 0x0000000715087210 */ /* 0x000fc4000797e012 */
[----:B------:R-:W-:Y:S01]  /*1690*/  SHF.R.S32.HI R10, RZ, 0x1f, R2 ;  /* 0x0000001fff0a7819 */ /* 0x000fe20000011402 */
[----:B------:R-:W-:Y:S01]  /*16a0*/  IMAD.WIDE.U32 R6, R6, c[0x0][0x190], R206 ;  /* 0x0000640006067a25 */ /* 0x000fe200078e00ce */
[----:B------:R-:W-:Y:S02]  /*16b0*/  IADD3.X R9, R17, R9, R15, P3, P1 ;  /* 0x0000000911097210 */ /* 0x000fe40001fe240f */
[----:B------:R-:W-:Y:S01]  /*16c0*/  LEA.HI R10, R10, R2, RZ, 0x6 ;  /* 0x000000020a0a7211 */ /* 0x000fe200078f30ff */
[----:B------:R-:W-:Y:S01]  /*16d0*/  IMAD R11, R34, c[0x0][0x37c], R11 ;  /* 0x0000df00220b7a24 */ /* 0x000fe200078e020b */
[----:B------:R-:W-:Y:S01]  /*16e0*/  IADD3 R6, P3, R26, R6, RZ ;  /* 0x000000061a067210 */ /* 0x000fe20007f7e0ff */
[----:B------:R-:W-:Y:S02]  /*16f0*/  IMAD R2, R32, c[0x0][0x1a8], RZ ;  /* 0x00006a0020027a24 */ /* 0x000fe400078e02ff */
[----:B------:R-:W-:Y:S01]  /*1700*/  IMAD.IADD R5, R5, 0x1, R11 ;  /* 0x0000000105057824 */ /* 0x000fe200078e020b */
[----:B------:R-:W-:Y:S01]  /*1710*/  IADD3.X R7, R23, R7, R12, P3, !PT ;  /* 0x0000000717077210 */ /* 0x000fe20001ffe40c */
[----:B------:R-:W-:-:S02]  /*1720*/  IMAD R2, R34, c[0x0][0x1ac], R2 ;  /* 0x00006b0022027a24 */ /* 0x000fc400078e0202 */
[----:B------:R-:W-:-:S04]  /*1730*/  IMAD.WIDE.U32 R4, R218, c[0x0][0x370], R4 ;  /* 0x0000dc00da047a25 */ /* 0x000fc800078e0004 */
[----:B------:R-:W-:Y:S01]  /*1740*/  IMAD.WIDE.U32 R6, R34, c[0x0][0x1a8], R6 ;  /* 0x00006a0022067a25 */ /* 0x000fe200078e0006 */
[----:B------:R-:W-:-:S03]  /*1750*/  LEA R184, P3, R4, c[0x0][0x330], 0x1 ;  /* 0x0000cc0004b87a11 */ /* 0x000fc600078608ff */
[----:B------:R-:W-:Y:S01]  /*1760*/  IMAD.IADD R2, R7, 0x1, R2 ;  /* 0x0000000107027824 */ /* 0x000fe200078e0202 */
[----:B------:R-:W-:-:S04]  /*1770*/  LEA R186, P4, R6, c[0x0][0x160], 0x1 ;  /* 0x0000580006ba7a11 */ /* 0x000fc800078808ff */
[----:B------:R-:W-:Y:S01]  /*1780*/  LEA.HI.X R187, R6, c[0x0][0x164], R2, 0x1, P4 ;  /* 0x0000590006bb7a11 */ /* 0x000fe200020f0c02 */
[----:B--2---:R-:W-:-:S05]  /*1790*/  IMAD R0, R35, R245, R37 ;  /* 0x000000f523007224 */ /* 0x004fca00078e0225 */
[----:B------:R-:W-:-:S04]  /*17a0*/  IADD3 R8, P1, R0, R8, RZ ;  /* 0x0000000800087210 */ /* 0x000fc80007f3e0ff */
[----:B------:R-:W-:Y:S01]  /*17b0*/  LEA.HI.X.SX32 R191, R0, R9, 0x1, P1 ;  /* 0x0000000900bf7211 */ /* 0x000fe200008f0eff */
[----:B------:R-:W-:Y:S01]  /*17c0*/  IMAD R0, R29, c[0x0][0x370], RZ ;  /* 0x0000dc001d007a24 */ /* 0x000fe200078e02ff */
[----:B------:R-:W-:Y:S01]  /*17d0*/  SHF.R.S32.HI R9, RZ, 0x6, R10 ;  /* 0x00000006ff097819 */ /* 0x000fe2000001140a */
[----:B------:R-:W-:Y:S01]  /*17e0*/  IMAD.WIDE R10, R13, R33, c[0x0][0x3c8] ;  /* 0x0000f2000d0a7625 */ /* 0x000fe200078e0221 */
[----:B------:R-:W-:Y:S02]  /*17f0*/  LEA R192, P1, R8, c[0x0][0x350], 0x2 ;  /* 0x0000d40008c07a11 */ /* 0x000fe400078210ff */
[----:B------:R-:W-:Y:S01]  /*1800*/  IMNMX R223, RZ, R9, !PT ;  /* 0x00000009ffdf7217 */ /* 0x000fe20007800200 */
[----:B------:R-:W-:Y:S01]  /*1810*/  IMAD R0, R218, c[0x0][0x374], R0 ;  /* 0x0000dd00da007a24 */ /* 0x000fe200078e0200 */
[----:B------:R-:W-:Y:S01]  /*1820*/  MOV R217, R10 ;  /* 0x0000000a00d97202 */ /* 0x000fe20000000f00 */
[----:B------:R-:W-:Y:S01]  /*1830*/  IMAD.MOV.U32 R216, RZ, RZ, R11 ;  /* 0x000000ffffd87224 */ /* 0x000fe200078e000b */
[----:B------:R-:W-:Y:S01]  /*1840*/  ISETP.GT.AND P5, PT, R182, R223, PT ;  /* 0x000000dfb600720c */ /* 0x000fe20003fa4270 */
[----:B------:R-:W-:Y:S01]  /*1850*/  IMAD.IADD R0, R5, 0x1, R0 ;  /* 0x0000000105007824 */ /* 0x000fe200078e0200 */
[----:B------:R-:W-:-:S02]  /*1860*/  LEA.HI.X R191, R8, c[0x0][0x354], R191, 0x2, P1 ;  /* 0x0000d50008bf7a11 */ /* 0x000fc400008f14bf */
[----:B------:R-:W-:Y:S02]  /*1870*/  IADD3 R182, R182, -0x1, RZ ;  /* 0xffffffffb6b67810 */ /* 0x000fe40007ffe0ff */
[----:B------:R-:W-:-:S07]  /*1880*/  LEA.HI.X R185, R4, c[0x0][0x334], R0, 0x1, P3 ;  /* 0x0000cd0004b97a11 */ /* 0x000fce00018f0c00 */
[----:B------:R-:W-:Y:S05]  /*1890*/  @P5 BRA `(.L_x_6) ;  /* 0x00000a2000005947 */ /* 0x000fea0003800000 */
        /* <DEDUP_REMOVED lines=15> */
.L_x_7:
        /* <DEDUP_REMOVED lines=15> */
.L_x_8:
[----:B------:R-:W-:Y:S01]  /*1a80*/  IMAD R11, R226, -0x80, R194 ;  /* 0xffffff80e20b7824 */ /* 0x000fe200078e02c2 */
[----:B------:R-:W-:Y:S01]  /*1a90*/  ISETP.GE.AND P4, PT, R206, c[0x0][0x220], PT ;  /* 0x00008800ce007a0c */ /* 0x000fe20003f86270 */
[----:B------:R-:W-:Y:S01]  /*1aa0*/  IMAD R0, R20, c[0x0][0x3a0], RZ ;  /* 0x0000e80014007a24 */ /* 0x000fe200078e02ff */
[----:B------:R-:W-:Y:S01]  /*1ab0*/  BSSY B0, `(.L_x_9) ;  /* 0x0000014000007945 */ /* 0x000fe20003800000 */
[----:B------:R-:W-:Y:S01]  /*1ac0*/  IMAD.WIDE.U32 R4, R233, c[0x0][0x3a0], R206 ;  /* 0x0000e800e9047a25 */ /* 0x000fe200078e00ce */
[----:B------:R-:W-:-:S03]  /*1ad0*/  ISETP.GE.OR P3, PT, R218, R11, P4 ;  /* 0x0000000bda00720c */ /* 0x000fc60002766670 */
[----:B------:R-:W-:Y:S01]  /*1ae0*/  IMAD R0, R233, c[0x0][0x3a4], R0 ;  /* 0x0000e900e9007a24 */ /* 0x000fe200078e0200 */
[----:B------:R-:W-:-:S04]  /*1af0*/  IADD3 R4, P0, R2, R4, RZ ;  /* 0x0000000402047210 */ /* 0x000fc80007f1e0ff */
[----:B------:R-:W-:Y:S01]  /*1b00*/  IADD3.X R5, R6, R5, R0, P0, !PT ;  /* 0x0000000506057210 */ /* 0x000fe200007fe400 */
[----:B------:R-:W-:-:S04]  /*1b10*/  IMAD R0, R32, c[0x0][0x3b8], RZ ;  /* 0x0000ee0020007a24 */ /* 0x000fc800078e02ff */
[C---:B------:R-:W-:Y:S02]  /*1b20*/  IMAD R0, R34.reuse, c[0x0][0x3bc], R0 ;  /* 0x0000ef0022007a24 */ /* 0x040fe400078e0200 */
[----:B------:R-:W-:-:S05]  /*1b30*/  IMAD.WIDE.U32 R4, R34, c[0x0][0x3b8], R4 ;  /* 0x0000ee0022047a25 */ /* 0x000fca00078e0004 */
[----:B------:R-:W-:Y:S01]  /*1b40*/  IADD3 R10, R5, R0, RZ ;  /* 0x00000000050a7210 */ /* 0x000fe20007ffe0ff */
[----:B------:R-:W-:Y:S05]  /*1b50*/  @P3 BRA `(.L_x_10) ;  /* 0x0000009000003947 */ /* 0x000fea0003800000 */
[----:B------:R-:W-:Y:S01]  /*1b60*/  MOV R6, R4 ;  /* 0x0000000400067202 */ /* 0x000fe20000000f00 */
[----:B------:R-:W-:Y:S01]  /*1b70*/  IMAD R0, R29, c[0x0][0x3a0], RZ ;  /* 0x0000e8001d007a24 */ /* 0x000fe200078e02ff */
[----:B------:R-:W-:-:S03]  /*1b80*/  MOV R7, R10 ;  /* 0x0000000a00077202 */ /* 0x000fc60000000f00 */
[C---:B------:R-:W-:Y:S02]  /*1b90*/  IMAD R0, R218.reuse, c[0x0][0x3a4], R0 ;  /* 0x0000e900da007a24 */ /* 0x040fe400078e0200 */
[----:B------:R-:W-:-:S05]  /*1ba0*/  IMAD.WIDE.U32 R6, R218, c[0x0][0x3a0], R6 ;  /* 0x0000e800da067a25 */ /* 0x000fca00078e0006 */
[----:B------:R-:W-:Y:S02]  /*1bb0*/  IADD3 R0, R7, R0, RZ ;  /* 0x0000000007007210 */ /* 0x000fe40007ffe0ff */
[----:B------:R-:W-:-:S04]  /*1bc0*/  LEA R8, P0, R6, c[0x0][0x340], 0x1 ;  /* 0x0000d00006087a11 */ /* 0x000fc800078008ff */
[----:B------:R-:W-:-:S05]  /*1bd0*/  LEA.HI.X R9, R6, c[0x0][0x344], R0, 0x1, P0 ;  /* 0x0000d10006097a11 */ /* 0x000fca00000f0c00 */
[----:B------:R1:W-:Y:S04]  /*1be0*/  STG.E.128 [R8.64], RZ ;  /* 0x000000ff08007986 */ /* 0x0003e8000c101d06 */
.L_x_10:
[----:B------:R-:W-:Y:S05]  /*1bf0*/  BSYNC B0 ;  /* 0x0000000000007941 */ /* 0x000fea0003800000 */
.L_x_9:
[----:B------:R-:W-:Y:S01]  /*1c00*/  IADD3 R0, R218, 0x20, RZ ;  /* 0x00000020da007810 */ /* 0x000fe20007ffe0ff */
[----:B------:R-:W-:Y:S03]  /*1c10*/  BSSY B0, `(.L_x_11) ;  /* 0x000000e000007945 */ /* 0x000fe60003800000 */
[----:B------:R-:W-:-:S13]  /*1c20*/  ISETP.GE.OR P2, PT, R0, R11, P4 ;  /* 0x0000000b0000720c */ /* 0x000fda0002746670 */
[----:B------:R-:W-:Y:S05]  /*1c30*/  @P2 BRA `(.L_x_12) ;  /* 0x000000b000002947 */ /* 0x000fea0003800000 */
[----:B------:R-:W-:Y:S01]  /*1c40*/  IADD3 R0, P0, R218, 0x20, RZ ;  /* 0x00000020da007810 */ /* 0x000fe20007f1e0ff */
[----:B------:R-:W-:Y:S01]  /*1c50*/  IMAD.MOV.U32 R6, RZ, RZ, R4 ;  /* 0x000000ffff067224 */ /* 0x000fe200078e0004 */
[----:B------:R-:W-:-:S03]  /*1c60*/  MOV R7, R10 ;  /* 0x0000000a00077202 */ /* 0x000fc60000000f00 */
[----:B------:R-:W-:Y:S02]  /*1c70*/  IMAD.X R2, RZ, RZ, R29, P0 ;  /* 0x000000ffff027224 */ /* 0x000fe400000e061d */
[----:B------:R-:W-:-:S04]  /*1c80*/  IMAD.WIDE.U32 R6, R0, c[0x0][0x3a0], R6 ;  /* 0x0000e80000067a25 */ /* 0x000fc800078e0006 */
[----:B------:R-:W-:Y:S01]  /*1c90*/  IMAD R2, R2, c[0x0][0x3a0], RZ ;  /* 0x0000e80002027a24 */ /* 0x000fe200078e02ff */
[----:B-1----:R-:W-:-:S03]  /*1ca0*/  LEA R8, P0, R6, c[0x0][0x340], 0x1 ;  /* 0x0000d00006087a11 */ /* 0x002fc600078008ff */
[----:B------:R-:W-:-:S05]  /*1cb0*/  IMAD R0, R0, c[0x0][0x3a4], R2 ;  /* 0x0000e90000007a24 */ /* 0x000fca00078e0202 */
[----:B------:R-:W-:-:S04]  /*1cc0*/  IADD3 R0, R7, R0, RZ ;  /* 0x0000000007007210 */ /* 0x000fc80007ffe0ff */
[----:B------:R-:W-:-:S05]  /*1cd0*/  LEA.HI.X R9, R6, c[0x0][0x344], R0, 0x1, P0 ;  /* 0x0000d10006097a11 */ /* 0x000fca00000f0c00 */
[----:B------:R1:W-:Y:S02]  /*1ce0*/  STG.E.128 [R8.64], RZ ;  /* 0x000000ff08007986 */ /* 0x0003e4000c101d06 */
.L_x_12:
[----:B------:R-:W-:Y:S05]  /*1cf0*/  BSYNC B0 ;  /* 0x0000000000007941 */ /* 0x000fea0003800000 */
.L_x_11:
        /* <DEDUP_REMOVED lines=15> */
.L_x_14:
[----:B------:R-:W-:Y:S05]  /*1df0*/  BSYNC B0 ;  /* 0x0000000000007941 */ /* 0x000fea0003800000 */
.L_x_13:
[----:B------:R-:W-:Y:S01]  /*1e00*/  IADD3 R0, R218, 0x60, RZ ;  /* 0x00000060da007810 */ /* 0x000fe20007ffe0ff */
[----:B------:R-:W-:Y:S03]  /*1e10*/  BSSY B0, `(.L_x_15) ;  /* 0x000000d000007945 */ /* 0x000fe60003800000 */
[----:B------:R-:W-:-:S13]  /*1e20*/  ISETP.GE.OR P0, PT, R0, R11, P4 ;  /* 0x0000000b0000720c */ /* 0x000fda0002706670 */
[----:B------:R-:W-:Y:S05]  /*1e30*/  @P0 BRA `(.L_x_16) ;  /* 0x000000a000000947 */ /* 0x000fea0003800000 */
[----:B------:R-:W-:Y:S02]  /*1e40*/  IADD3 R0, P4, R218, 0x60, RZ ;  /* 0x00000060da007810 */ /* 0x000fe40007f9e0ff */
[----:B------:R-:W-:Y:S02]  /*1e50*/  MOV R5, R10 ;  /* 0x0000000a00057202 */ /* 0x000fe40000000f00 */
[----:B------:R-:W-:-:S03]  /*1e60*/  IADD3.X R2, RZ, R29, RZ, P4, !PT ;  /* 0x0000001dff027210 */ /* 0x000fc600027fe4ff */
[----:B------:R-:W-:-:S04]  /*1e70*/  IMAD.WIDE.U32 R6, R0, c[0x0][0x3a0], R4 ;  /* 0x0000e80000067a25 */ /* 0x000fc800078e0004 */
[----:B------:R-:W-:Y:S01]  /*1e80*/  IMAD R2, R2, c[0x0][0x3a0], RZ ;  /* 0x0000e80002027a24 */ /* 0x000fe200078e02ff */
[----:B------:R-:W-:-:S03]  /*1e90*/  LEA R4, P4, R6, c[0x0][0x340], 0x1 ;  /* 0x0000d00006047a11 */ /* 0x000fc600078808ff */
[----:B------:R-:W-:-:S05]  /*1ea0*/  IMAD R0, R0, c[0x0][0x3a4], R2 ;  /* 0x0000e90000007a24 */ /* 0x000fca00078e0202 */
[----:B------:R-:W-:-:S04]  /*1eb0*/  IADD3 R0, R7, R0, RZ ;  /* 0x0000000007007210 */ /* 0x000fc80007ffe0ff */
[----:B------:R-:W-:-:S05]  /*1ec0*/  LEA.HI.X R5, R6, c[0x0][0x344], R0, 0x1, P4 ;  /* 0x0000d10006057a11 */ /* 0x000fca00020f0c00 */
[----:B------:R2:W-:Y:S02]  /*1ed0*/  STG.E.128 [R4.64], RZ ;  /* 0x000000ff04007986 */ /* 0x0005e4000c101d06 */
.L_x_16:
[----:B------:R-:W-:Y:S05]  /*1ee0*/  BSYNC B0 ;  /* 0x0000000000007941 */ /* 0x000fea0003800000 */
.L_x_15:
[C---:B--2---:R-:W-:Y:S01]  /*1ef0*/  IMAD.WIDE.U32 R4, R233.reuse, c[0x0][0x3a8], R206 ;  /* 0x0000ea00e9047a25 */ /* 0x044fe200078e00ce */
[----:B------:R-:W-:Y:S03]  /*1f00*/  BSSY B0, `(.L_x_17) ;  /* 0x0000013000007945 */ /* 0x000fe60003800000 */
[----:B------:R-:W-:Y:S01]  /*1f10*/  IMAD R0, R20, c[0x0][0x3a8], RZ ;  /* 0x0000ea0014007a24 */ /* 0x000fe200078e02ff */
[----:B------:R-:W-:Y:S01]  /*1f20*/  IADD3 R4, P4, R12, R4, RZ ;  /* 0x000000040c047210 */ /* 0x000fe20007f9e0ff */
[----:B------:R-:W-:Y:S02]  /*1f30*/  IMAD R2, R32, c[0x0][0x3c0], RZ ;  /* 0x0000f00020027a24 */ /* 0x000fe400078e02ff */
[----:B------:R-:W-:-:S05]  /*1f40*/  IMAD R0, R233, c[0x0][0x3ac], R0 ;  /* 0x0000eb00e9007a24 */ /* 0x000fca00078e0200 */
[----:B------:R-:W-:Y:S01]  /*1f50*/  IADD3.X R5, R13, R5, R0, P4, !PT ;  /* 0x000000050d057210 */ /* 0x000fe200027fe400 */
[----:B------:R-:W-:-:S04]  /*1f60*/  IMAD R0, R34, c[0x0][0x3c4], R2 ;  /* 0x0000f10022007a24 */ /* 0x000fc800078e0202 */
        /* <DEDUP_REMOVED lines=9> */
[----:B-1----:R-:W-:-:S04]  /*2000*/  LEA R8, P3, R6, c[0x0][0x348], 0x1 ;  /* 0x0000d20006087a11 */ /* 0x002fc800078608ff */
[----:B------:R-:W-:-:S05]  /*2010*/  LEA.HI.X R9, R6, c[0x0][0x34c], R0, 0x1, P3 ;  /* 0x0000d30006097a11 */ /* 0x000fca00018f0c00 */
[----:B------:R1:W-:Y:S04]  /*2020*/  STG.E.128 [R8.64], RZ ;  /* 0x000000ff08007986 */ /* 0x0003e8000c101d06 */
.L_x_18:
[----:B------:R-:W-:Y:S05]  /*2030*/  BSYNC B0 ;  /* 0x0000000000007941 */ /* 0x000fea0003800000 */
.L_x_17:
[----:B------:R-:W-:Y:S01]  /*2040*/  BSSY B0, `(.L_x_19) ;  /* 0x000000d000007945 */ /* 0x000fe20003800000 */
        /* <DEDUP_REMOVED lines=12> */
.L_x_20:
[----:B------:R-:W-:Y:S05]  /*2110*/  BSYNC B0 ;  /* 0x0000000000007941 */ /* 0x000fea0003800000 */
.L_x_19:
        /* <DEDUP_REMOVED lines=13> */
.L_x_22:
[----:B------:R-:W-:Y:S05]  /*21f0*/  BSYNC B0 ;  /* 0x0000000000007941 */ /* 0x000fea0003800000 */
.L_x_21:
        /* <DEDUP_REMOVED lines=10> */
[----:B------:R2:W-:Y:S01]  /*22a0*/  STG.E.128 [R4.64], RZ ;  /* 0x000000ff04007986 */ /* 0x0005e2000c101d06 */
[----:B------:R-:W-:Y:S05]  /*22b0*/  BRA `(.L_x_23) ;  /* 0x0000535000007947 */ /* 0x000fea0003800000 */
.L_x_6:
[----:B------:R-:W-:Y:S01]  /*22c0*/  @P2 BAR.SYNC.DEFER_BLOCKING 0x0 ;  /* 0x0000000000002b1d */ /* 0x000fe20000010000 */
[----:B------:R-:W-:Y:S01]  /*22d0*/  IMAD R11, R226, -0x80, R194 ;  /* 0xffffff80e20b7824 */ /* 0x000fe200078e02c2 */
[----:B------:R-:W-:Y:S01]  /*22e0*/  LEA.HI R2, R182, R182, RZ, 0x1 ;  /* 0x000000b6b6027211 */ /* 0x000fe200078f08ff */
[----:B------:R-:W-:-:S03]  /*22f0*/  IMAD.WIDE.U32 R4, R233, c[0x0][0x1a0], R206 ;  /* 0x00006800e9047a25 */ /* 0x000fc600078e00ce */
[----:B------:R-:W-:Y:S01]  /*2300*/  ISETP.GE.AND P3, PT, R218, R11, PT ;  /* 0x0000000bda00720c */ /* 0x000fe20003f66270 */
[----:B------:R-:W-:Y:S01]  /*2310*/  IMAD R0, R20, c[0x0][0x1a0], RZ ;  /* 0x0000680014007a24 */ /* 0x000fe200078e02ff */
[----:B------:R-:W-:Y:S01]  /*2320*/  IADD3 R4, P0, R22, R4, RZ ;  /* 0x0000000416047210 */ /* 0x000fe20007f1e0ff */
[----:B------:R-:W-:Y:S01]  /*2330*/  BSSY B0, `(.L_x_24) ;  /* 0x000001c000007945 */ /* 0x000fe20003800000 */
[----:B------:R-:W-:Y:S01]  /*2340*/  LOP3.LUT R2, R2, 0xfffffffe, RZ, 0xc0, !PT ;  /* 0xfffffffe02027812 */ /* 0x000fe200078ec0ff */
[----:B------:R-:W-:Y:S01]  /*2350*/  IMAD R0, R233, c[0x0][0x1a4], R0 ;  /* 0x00006900e9007a24 */ /* 0x000fe200078e0200 */
[----:B------:R-:W-:Y:S02]  /*2360*/  P2R R12, PR, RZ, 0x8 ;  /* 0x00000008ff0c7803 */ /* 0x000fe40000000000 */
[----:B------:R-:W-:Y:S02]  /*2370*/  IADD3 R2, R182, -R2, RZ ;  /* 0x80000002b6027210 */ /* 0x000fe40007ffe0ff */
[----:B------:R-:W-:Y:S01]  /*2380*/  IADD3.X R5, R24, R5, R0, P0, !PT ;  /* 0x0000000518057210 */ /* 0x000fe200007fe400 */
[----:B------:R-:W-:Y:S01]  /*2390*/  IMAD R0, R25, c[0x0][0x1b8], RZ ;  /* 0x00006e0019007a24 */ /* 0x000fe200078e02ff */
[----:B------:R-:W-:-:S03]  /*23a0*/  ISETP.NE.AND P1, PT, R2, 0x1, PT ;  /* 0x000000010200780c */ /* 0x000fc60003f25270 */
[C---:B------:R-:W-:Y:S02]  /*23b0*/  IMAD R0, R14.reuse, c[0x0][0x1bc], R0 ;  /* 0x00006f000e007a24 */ /* 0x040fe400078e0200 */
[----:B------:R-:W-:Y:S01]  /*23c0*/  IMAD.WIDE.U32 R4, R14, c[0x0][0x1b8], R4 ;  /* 0x00006e000e047a25 */ /* 0x000fe200078e0004 */
[----:B------:R1:W-:Y:S04]  /*23d0*/  @P3 STS.128 [R193+0xa000], RZ ;  /* 0x00a000ffc1003388 */ /* 0x0003e80000000c00 */
[----:B------:R-:W-:Y:S01]  /*23e0*/  IADD3 R10, R5, R0, RZ ;  /* 0x00000000050a7210 */ /* 0x000fe20007ffe0ff */
[----:B------:R-:W-:Y:S05]  /*23f0*/  @P3 BRA `(.L_x_25) ;  /* 0x000000f000003947 */ /* 0x000fea0003800000 */
[----:B------:R-:W-:-:S13]  /*2400*/  ISETP.GE.AND P0, PT, R206, c[0x0][0x220], PT ;  /* 0x00008800ce007a0c */ /* 0x000fda0003f06270 */
[----:B------:R2:W-:Y:S01]  /*2410*/  @P0 STS.128 [R193+0xa000], RZ ;  /* 0x00a000ffc1000388 */ /* 0x0005e20000000c00 */
        /* <DEDUP_REMOVED lines=9> */
[----:B------:R-:W-:Y:S01]  /*24b0*/  @!PT LDS RZ, [RZ] ;  /* 0x00000000fffff984 */ /* 0x000fe20000000800 */
[----:B------:R-:W-:Y:S01]  /*24c0*/  @!PT LDS RZ, [RZ] ;  /* 0x00000000fffff984 */ /* 0x000fe20000000800 */
[----:B------:R-:W-:Y:S01]  /*24d0*/  @!PT LDS RZ, [RZ] ;  /* 0x00000000fffff984 */ /* 0x000fe20000000800 */
[----:B------:R3:W-:Y:S04]  /*24e0*/  LDGSTS.E.BYPASS.LTC128B.128 [R193+0xa000], [R8.64] ;  /* 0x0a00000008c17fae */ /* 0x0007e8000b901d46 */
.L_x_25:
[----:B------:R-:W-:Y:S05]  /*24f0*/  BSYNC B0 ;  /* 0x0000000000007941 */ /* 0x000fea0003800000 */
.L_x_24:
[----:B------:R-:W-:Y:S01]  /*2500*/  IADD3 R13, R218, 0x20, RZ ;  /* 0x00000020da0d7810 */ /* 0x000fe20007ffe0ff */
[----:B------:R-:W-:Y:S03]  /*2510*/  BSSY B0, `(.L_x_26) ;  /* 0x0000015000007945 */ /* 0x000fe60003800000 */
[----:B------:R-:W-:-:S13]  /*2520*/  ISETP.GE.AND P6, PT, R13, R11, PT ;  /* 0x0000000b0d00720c */ /* 0x000fda0003fc6270 */
[----:B------:R4:W-:Y:S01]  /*2530*/  @P6 STS.128 [R193+0xb000], RZ ;  /* 0x00b000ffc1006388 */ /* 0x0009e20000000c00 */
[----:B------:R-:W-:Y:S05]  /*2540*/  @P6 BRA `(.L_x_27) ;  /* 0x0000011000006947 */ /* 0x000fea0003800000 */
[----:B------:R-:W-:-:S13]  /*2550*/  ISETP.GE.AND P0, PT, R206, c[0x0][0x220], PT ;  /* 0x00008800ce007a0c */ /* 0x000fda0003f06270 */
[----:B------:R1:W-:Y:S01]  /*2560*/  @P0 STS.128 [R193+0xb000], RZ ;  /* 0x00b000ffc1000388 */ /* 0x0003e20000000c00 */
[----:B------:R-:W-:Y:S05]  /*2570*/  @P0 BRA `(.L_x_27) ;  /* 0x000000e000000947 */ /* 0x000fea0003800000 */
[----:B------:R-:W-:Y:S01]  /*2580*/  IADD3 R0, P0, R218, 0x20, RZ ;  /* 0x00000020da007810 */ /* 0x000fe20007f1e0ff */
[----:B------:R-:W-:Y:S01]  /*2590*/  IMAD.MOV.U32 R6, RZ, RZ, R4 ;  /* 0x000000ffff067224 */ /* 0x000fe200078e0004 */
[----:B------:R-:W-:-:S03]  /*25a0*/  MOV R7, R10 ;  /* 0x0000000a00077202 */ /* 0x000fc60000000f00 */
[----:B------:R-:W-:Y:S02]  /*25b0*/  IMAD.X R2, RZ, RZ, R29, P0 ;  /* 0x000000ffff027224 */ /* 0x000fe400000e061d */
[----:B------:R-:W-:-:S04]  /*25c0*/  IMAD.WIDE.U32 R6, R0, c[0x0][0x1a0], R6 ;  /* 0x0000680000067a25 */ /* 0x000fc800078e0006 */
[----:B------:R-:W-:Y:S01]  /*25d0*/  IMAD R2, R2, c[0x0][0x1a0], RZ ;  /* 0x0000680002027a24 */ /* 0x000fe200078e02ff */
[----:B---3--:R-:W-:-:S03]  /*25e0*/  LEA R8, P0, R6, c[0x0][0x170], 0x1 ;  /* 0x00005c0006087a11 */ /* 0x008fc600078008ff */
[----:B------:R-:W-:-:S05]  /*25f0*/  IMAD R0, R0, c[0x0][0x1a4], R2 ;  /* 0x0000690000007a24 */ /* 0x000fca00078e0202 */
[----:B------:R-:W-:-:S04]  /*2600*/  IADD3 R0, R7, R0, RZ ;  /* 0x0000000007007210 */ /* 0x000fc80007ffe0ff */
[----:B------:R-:W-:-:S05]  /*2610*/  LEA.HI.X R9, R6, c[0x0][0x174], R0, 0x1, P0 ;  /* 0x00005d0006097a11 */ /* 0x000fca00000f0c00 */
[----:B------:R-:W-:Y:S01]  /*2620*/  @!PT LDS RZ, [RZ] ;  /* 0x00000000fffff984 */ /* 0x000fe20000000800 */
[----:B------:R-:W-:Y:S01]  /*2630*/  @!PT LDS RZ, [RZ] ;  /* 0x00000000fffff984 */ /* 0x000fe20000000800 */
[----:B------:R-:W-:Y:S01]  /*2640*/  @!PT LDS RZ, [RZ] ;  /* 0x00000000fffff984 */ /* 0x000fe20000000800 */
[----:B------:R3:W-:Y:S02]  /*2650*/  LDGSTS.E.BYPASS.LTC128B.128 [R193+0xb000], [R8.64] ;  /* 0x0b00000008c17fae */ /* 0x0007e4000b901d46 */
.L_x_27:
[----:B------:R-:W-:Y:S05]  /*2660*/  BSYNC B0 ;  /* 0x0000000000007941 */ /* 0x000fea0003800000 */
.L_x_26:
        /* <DEDUP_REMOVED lines=22> */
.L_x_29:
[----:B------:R-:W-:Y:S05]  /*27d0*/  BSYNC B0 ;  /* 0x0000000000007941 */ /* 0x000fea0003800000 */
.L_x_28:
        /* <DEDUP_REMOVED lines=17> */
[----:B------:R-:W-:Y:S01]  /*28f0*/  @!PT LDS RZ, [RZ] ;  /* 0x00000000fffff984 */ /* 0x000fe20000000800 */
[----:B------:R-:W-:Y:S01]  /*2900*/  @!PT LDS RZ, [RZ] ;  /* 0x00000000fffff984 */ /* 0x000fe20000000800 */
[----:B------:R-:W-:Y:S01]  /*2910*/  @!PT LDS RZ, [RZ] ;  /* 0x00000000fffff984 */ /* 0x000fe20000000800 */
[----:B------:R1:W-:Y:S02]  /*2920*/  LDGSTS.E.BYPASS.LTC128B.128 [R193+0xd000], [R4.64] ;  /* 0x0d00000004c17fae */ /* 0x0003e4000b901d46 */
.L_x_31:
[----:B------:R-:W-:Y:S05]  /*2930*/  BSYNC B0 ;  /* 0x0000000000007941 */ /* 0x000fea0003800000 */
.L_x_30:
[----:B------:R-:W-:Y:S01]  /*2940*/  IMAD R0, R182, -0x40, R19 ;  /* 0xffffffc0b6007824 */ /* 0x000fe200078e0213 */
[----:B------:R-:W0:Y:S01]  /*2950*/  LDGDEPBAR ;  /* 0x00000000000079af */ /* 0x000e220000000000 */
[----:B------:R-:W-:Y:S03]  /*2960*/  BSSY B0, `(.L_x_32) ;  /* 0x000000b000007945 */ /* 0x000fe60003800000 */
[----:B------:R-:W-:-:S13]  /*2970*/  ISETP.GE.AND P3, PT, R218, R0, PT ;  /* 0x00000000da00720c */ /* 0x000fda0003f66270 */
[----:B------:R1:W-:Y:S01]  /*2980*/  @P3 STS.128 [R193+0x4000], RZ ;  /* 0x004000ffc1003388 */ /* 0x0003e20000000c00 */
[----:B------:R-:W-:Y:S05]  /*2990*/  @P3 BRA `(.L_x_33) ;  /* 0x0000007000003947 */ /* 0x000fea0003800000 */
[----:B------:R-:W-:-:S13]  /*29a0*/  ISETP.GE.AND P0, PT, R206, c[0x0][0x220], PT ;  /* 0x00008800ce007a0c */ /* 0x000fda0003f06270 */
[----:B------:R1:W-:Y:S01]  /*29b0*/  @P0 STS.128 [R193+0x4000], RZ ;  /* 0x004000ffc1000388 */ /* 0x0003e20000000c00 */
[----:B------:R-:W-:Y:S05]  /*29c0*/  @P0 BRA `(.L_x_33) ;  /* 0x0000004000000947 */ /* 0x000fea0003800000 */
[----:B------:R-:W-:Y:S01]  /*29d0*/  @!PT LDS RZ, [RZ] ;  /* 0x00000000fffff984 */ /* 0x000fe20000000800 */
[----:B------:R-:W-:Y:S01]  /*29e0*/  @!PT LDS RZ, [RZ] ;  /* 0x00000000fffff984 */ /* 0x000fe20000000800 */
[----:B------:R-:W-:Y:S01]  /*29f0*/  @!PT LDS RZ, [RZ] ;  /* 0x00000000fffff984 */ /* 0x000fe20000000800 */
[----:B------:R1:W-:Y:S02]  /*2a00*/  LDGSTS.E.BYPASS.LTC128B.128 [R193+0x4000], [R184.64] ;  /* 0x04000000b8c17fae */ /* 0x0003e4000b901d46 */
.L_x_33:
[----:B------:R-:W-:Y:S05]  /*2a10*/  BSYNC B0 ;  /* 0x0000000000007941 */ /* 0x000fea0003800000 */
.L_x_32:
[----:B------:R-:W-:Y:S01]  /*2a20*/  ISETP.GE.AND P2, PT, R13, R0, PT ;  /* 0x000000000d00720c */ /* 0x000fe20003f46270 */
[----:B------:R-:W-:-:S12]  /*2a30*/  BSSY B0, `(.L_x_34) ;  /* 0x000000e000007945 */ /* 0x000fd80003800000 */
[----:B------:R1:W-:Y:S01]  /*2a40*/  @P2 STS.128 [R193+0x5000], RZ ;  /* 0x005000ffc1002388 */ /* 0x0003e20000000c00 */
[----:B------:R-:W-:Y:S05]  /*2a50*/  @P2 BRA `(.L_x_35) ;  /* 0x000000b000002947 */ /* 0x000fea0003800000 */
[----:B------:R-:W-:-:S13]  /*2a60*/  ISETP.GE.AND P0, PT, R206, c[0x0][0x220], PT ;  /* 0x00008800ce007a0c */ /* 0x000fda0003f06270 */
[----:B------:R1:W-:Y:S01]  /*2a70*/  @P0 STS.128 [R193+0x5000], RZ ;  /* 0x005000ffc1000388 */ /* 0x0003e20000000c00 */
[----:B------:R-:W-:Y:S05]  /*2a80*/  @P0 BRA `(.L_x_35) ;  /* 0x0000008000000947 */ /* 0x000fea0003800000 */
[----:B------:R-:W-:Y:S02]  /*2a90*/  IMAD.MOV.U32 R2, RZ, RZ, c[0x0][0x370] ;  /* 0x0000dc00ff027624 */ /* 0x000fe400078e00ff */
[----:B-1----:R-:W-:-:S03]  /*2aa0*/  IMAD.MOV.U32 R5, RZ, RZ, c[0x0][0x374] ;  /* 0x0000dd00ff057624 */ /* 0x002fc600078e00ff */
[----:B------:R-:W-:-:S04]  /*2ab0*/  LEA R4, P0, R2, R184, 0x6 ;  /* 0x000000b802047211 */ /* 0x000fc800078030ff */
[----:B------:R-:W-:-:S05]  /*2ac0*/  LEA.HI.X R5, R2, R185, R5, 0x6, P0 ;  /* 0x000000b902057211 */ /* 0x000fca00000f3405 */
[----:B------:R-:W-:Y:S01]  /*2ad0*/  @!PT LDS RZ, [RZ] ;  /* 0x00000000fffff984 */ /* 0x000fe20000000800 */
[----:B------:R-:W-:Y:S01]  /*2ae0*/  @!PT LDS RZ, [RZ] ;  /* 0x00000000fffff984 */ /* 0x000fe20000000800 */
[----:B------:R-:W-:Y:S01]  /*2af0*/  @!PT LDS RZ, [RZ] ;  /* 0x00000000fffff984 */ /* 0x000fe20000000800 */
[----:B------:R1:W-:Y:S04]  /*2b00*/  LDGSTS.E.BYPASS.LTC128B.128 [R193+0x5000], [R4.64] ;  /* 0x0500000004c17fae */ /* 0x0003e8000b901d46 */
.L_x_35:
[----:B------:R-:W-:Y:S05]  /*2b10*/  BSYNC B0 ;  /* 0x0000000000007941 */ /* 0x000fea0003800000 */
.L_x_34:
[----:B------:R-:W-:Y:S01]  /*2b20*/  IADD3 R2, R252, 0x1000, RZ ;  /* 0x00001000fc027810 */ /* 0x000fe20007ffe0ff */
[----:B------:R-:W-:Y:S03]  /*2b30*/  BSSY B0, `(.L_x_36) ;  /* 0x0000012000007945 */ /* 0x000fe60003800000 */
[----:B------:R-:W-:-:S05]  /*2b40*/  SEL R2, R2, R252, !P1 ;  /* 0x000000fc02027207 */ /* 0x000fca0004800000 */
[----:B------:R-:W-:-:S05]  /*2b50*/  IMAD.SHL.U32 R181, R2, 0x2, RZ ;  /* 0x0000000202b57824 */ /* 0x000fca00078e00ff */
[----:B------:R1:W-:Y:S04]  /*2b60*/  @P3 STS [R181], RZ ;  /* 0x000000ffb5003388 */ /* 0x0003e80000000800 */
[----:B------:R1:W-:Y:S04]  /*2b70*/  @P3 STS [R181+0x4], RZ ;  /* 0x000004ffb5003388 */ /* 0x0003e80000000800 */
[----:B------:R1:W-:Y:S04]  /*2b80*/  @P3 STS [R181+0x8], RZ ;  /* 0x000008ffb5003388 */ /* 0x0003e80000000800 */
[----:B------:R1:W-:Y:S01]  /*2b90*/  @P3 STS [R181+0xc], RZ ;  /* 0x00000cffb5003388 */ /* 0x0003e20000000800 */
[----:B------:R-:W-:Y:S05]  /*2ba0*/  @P3 BRA `(.L_x_37) ;  /* 0x000000a000003947 */ /* 0x000fea0003800000 */
[----:B------:R-:W-:-:S13]  /*2bb0*/  ISETP.GE.AND P0, PT, R206, c[0x0][0x220], PT ;  /* 0x00008800ce007a0c */ /* 0x000fda0003f06270 */
[----:B------:R1:W-:Y:S04]  /*2bc0*/  @P0 STS [R181], RZ ;  /* 0x000000ffb5000388 */ /* 0x0003e80000000800 */
[----:B------:R1:W-:Y:S04]  /*2bd0*/  @P0 STS [R181+0x4], RZ ;  /* 0x000004ffb5000388 */ /* 0x0003e80000000800 */
[----:B------:R1:W-:Y:S04]  /*2be0*/  @P0 STS [R181+0x8], RZ ;  /* 0x000008ffb5000388 */ /* 0x0003e80000000800 */
[----:B------:R1:W-:Y:S01]  /*2bf0*/  @P0 STS [R181+0xc], RZ ;  /* 0x00000cffb5000388 */ /* 0x0003e20000000800 */
[----:B------:R-:W-:Y:S05]  /*2c00*/  @P0 BRA `(.L_x_37) ;  /* 0x0000004000000947 */ /* 0x000fea0003800000 */
[----:B------:R-:W-:Y:S01]  /*2c10*/  @!PT LDS RZ, [RZ] ;  /* 0x00000000fffff984 */ /* 0x000fe20000000800 */
[----:B------:R-:W-:Y:S01]  /*2c20*/  @!PT LDS RZ, [RZ] ;  /* 0x00000000fffff984 */ /* 0x000fe20000000800 */
[----:B------:R-:W-:Y:S01]  /*2c30*/  @!PT LDS RZ, [RZ] ;  /* 0x00000000fffff984 */ /* 0x000fe20000000800 */
[----:B------:R1:W-:Y:S02]  /*2c40*/  LDGSTS.E.BYPASS.LTC128B.128 [R181], [R186.64] ;  /* 0x00000000bab57fae */ /* 0x0003e4000b901d46 */
.L_x_37:
[----:B------:R-:W-:Y:S05]  /*2c50*/  BSYNC B0 ;  /* 0x0000000000007941 */ /* 0x000fea0003800000 */
.L_x_36:
[----:B------:R1:W-:Y:S01]  /*2c60*/  @P2 STS [R181+0x1000], RZ ;  /* 0x001000ffb5002388 */ /* 0x0003e20000000800 */
[----:B------:R-:W-:Y:S03]  /*2c70*/  BSSY B0, `(.L_x_38) ;  /* 0x0000013000007945 */ /* 0x000fe60003800000 */
[----:B------:R1:W-:Y:S04]  /*2c80*/  @P2 STS [R181+0x1004], RZ ;  /* 0x001004ffb5002388 */ /* 0x0003e80000000800 */
[----:B------:R1:W-:Y:S04]  /*2c90*/  @P2 STS [R181+0x1008], RZ ;  /* 0x001008ffb5002388 */ /* 0x0003e80000000800 */
[----:B------:R1:W-:Y:S01]  /*2ca0*/  @P2 STS [R181+0x100c], RZ ;  /* 0x00100cffb5002388 */ /* 0x0003e20000000800 */
[----:B------:R-:W-:Y:S05]  /*2cb0*/  @P2 BRA `(.L_x_39) ;  /* 0x000000e000002947 */ /* 0x000fea0003800000 */
[----:B------:R-:W-:-:S13]  /*2cc0*/  ISETP.GE.AND P0, PT, R206, c[0x0][0x220], PT ;  /* 0x00008800ce007a0c */ /* 0x000fda0003f06270 */
[----:B------:R1:W-:Y:S04]  /*2cd0*/  @P0 STS [R181+0x1000], RZ ;  /* 0x001000ffb5000388 */ /* 0x0003e80000000800 */
[----:B------:R1:W-:Y:S04]  /*2ce0*/  @P0 STS [R181+0x1004], RZ ;  /* 0x001004ffb5000388 */ /* 0x0003e80000000800 */
[----:B------:R1:W-:Y:S04]  /*2cf0*/  @P0 STS [R181+0x1008], RZ ;  /* 0x001008ffb5000388 */ /* 0x0003e80000000800 */
[----:B------:R1:W-:Y:S01]  /*2d00*/  @P0 STS [R181+0x100c], RZ ;  /* 0x00100cffb5000388 */ /* 0x0003e20000000800 */
        /* <DEDUP_REMOVED lines=9> */
.L_x_39:
[----:B------:R-:W-:Y:S05]  /*2da0*/  BSYNC B0 ;  /* 0x0000000000007941 */ /* 0x000fea0003800000 */
.L_x_38:
[C---:B------:R-:W-:Y:S01]  /*2db0*/  IADD3 R2, R240.reuse, 0x28, RZ ;  /* 0x00000028f0027810 */ /* 0x040fe20007ffe0ff */
[----:B-1----:R-:W-:Y:S01]  /*2dc0*/  IMAD.SHL.U32 R5, R240, 0x4, RZ ;  /* 0x00000004f0057824 */ /* 0x002fe200078e00ff */
[----:B------:R-:W-:Y:S01]  /*2dd0*/  SHF.R.S32.HI R10, RZ, 0x1f, R240 ;  /* 0x0000001fff0a7819 */ /* 0x000fe200000114f0 */
[----:B------:R-:W-:Y:S01]  /*2de0*/  IMAD.MOV.U32 R213, RZ, RZ, 0x7f800000 ;  /* 0x7f800000ffd57424 */ /* 0x000fe200078e00ff */
[----:B------:R-:W-:Y:S02]  /*2df0*/  ISETP.GE.AND P2, PT, R2, R0, PT ;  /* 0x000000000200720c */ /* 0x000fe40003f46270 */
[----:B------:R-:W-:Y:S01]  /*2e00*/  SHF.R.S32.HI R4, RZ, 0x1f, R2 ;  /* 0x0000001fff047819 */ /* 0x000fe20000011402 */
[----:B------:R-:W-:Y:S01]  /*2e10*/  IMAD.MOV.U32 R211, RZ, RZ, 0x7f800000 ;  /* 0x7f800000ffd37424 */ /* 0x000fe200078e00ff */
[----:B---3--:R-:W-:Y:S02]  /*2e20*/  SHF.L.U64.HI R8, R240, 0x2, R10 ;  /* 0x00000002f0087819 */ /* 0x008fe4000001020a */
[----:B------:R-:W-:-:S07]  /*2e30*/  ISETP.NE.AND P3, PT, R12, RZ, PT ;  /* 0x000000ff0c00720c */ /* 0x000fce0003f65270 */
[----:B------:R-:W-:-:S04]  /*2e40*/  @!P2 LEA R6, P0, R2, R215, 0x2 ;  /* 0x000000d70206a211 */ /* 0x000fc800078010ff */
[----:B------:R-:W-:Y:S02]  /*2e50*/  @!P2 LEA.HI.X R7, R2, R214, R4, 0x2, P0 ;  /* 0x000000d60207a211 */ /* 0x000fe400000f1404 */
[----:B------:R-:W-:Y:S02]  /*2e60*/  IADD3 R4, P0, R5, R215, RZ ;  /* 0x000000d705047210 */ /* 0x000fe40007f1e0ff */
[----:B------:R-:W-:Y:S01]  /*2e70*/  IADD3 R2, R240, 0x8, RZ ;  /* 0x00000008f0027810 */ /* 0x000fe20007ffe0ff */
[----:B------:R1:W5:Y:S02]  /*2e80*/  @!P2 LDG.E R211, [R6.64] ;  /* 0x0000000606d3a981 */ /* 0x000364000c1e1900 */
[----:B------:R-:W-:Y:S01]  /*2e90*/  IMAD.X R5, R8, 0x1, R214, P0 ;  /* 0x0000000108057824 */ /* 0x000fe200000e06d6 */
[----:B------:R-:W-:Y:S01]  /*2ea0*/  ISETP.GE.AND P0, PT, R240, R0, PT ;  /* 0x00000000f000720c */ /* 0x000fe20003f06270 */
[----:B------:R-:W-:-:S12]  /*2eb0*/  IMAD.MOV.U32 R212, RZ, RZ, 0x7f800000 ;  /* 0x7f800000ffd47424 */ /* 0x000fd800078e00ff */
[----:B------:R3:W5:Y:S01]  /*2ec0*/  @!P0 LDG.E R213, [R4.64] ;  /* 0x0000000604d58981 */ /* 0x000762000c1e1900 */
[----:B------:R-:W-:Y:S02]  /*2ed0*/  ISETP.GE.AND P0, PT, R2, R0, PT ;  /* 0x000000000200720c */ /* 0x000fe40003f06270 */
[----:B------:R-:W-:Y:S01]  /*2ee0*/  IADD3 R2, R240, 0x20, RZ ;  /* 0x00000020f0027810 */ /* 0x000fe20007ffe0ff */
[----:B------:R-:W-:-:S10]  /*2ef0*/  IMAD.MOV.U32 R210, RZ, RZ, 0x7f800000 ;  /* 0x7f800000ffd27424 */ /* 0x000fd400078e00ff */
[----:B------:R3:W5:Y:S01]  /*2f00*/  @!P0 LDG.E R212, [R4.64+0x20] ;  /* 0x0000200604d48981 */ /* 0x000762000c1e1900 */
[----:B------:R-:W-:Y:S01]  /*2f10*/  ISETP.GE.AND P0, PT, R2, R0, PT ;  /* 0x000000000200720c */ /* 0x000fe20003f06270 */
[----:B------:R-:W-:Y:S02]  /*2f20*/  IMAD R0, R20, c[0x0][0x198], RZ ;  /* 0x0000660014007a24 */ /* 0x000fe400078e02ff */
[----:B------:R1:W-:Y:S02]  /*2f30*/  @P3 STS.128 [R193+0x6000], RZ ;  /* 0x006000ffc1003388 */ /* 0x0003e40000000c00 */
[----:B------:R-:W-:-:S08]  /*2f40*/  IMAD R0, R233, c[0x0][0x19c], R0 ;  /* 0x00006700e9007a24 */ /* 0x000fd000078e0200 */
[----:B------:R3:W5:Y:S01]  /*2f50*/  @!P0 LDG.E R210, [R4.64+0x80] ;  /* 0x0000800604d28981 */ /* 0x000762000c1e1900 */
[----:B------:R-:W-:Y:S01]  /*2f60*/  BSSY B0, `(.L_x_40) ;  /* 0x0000018000007945 */ /* 0x000fe20003800000 */
[----:B---3--:R-:W-:-:S05]  /*2f70*/  IMAD.WIDE.U32 R4, R233, c[0x0][0x198], R206 ;  /* 0x00006600e9047a25 */ /* 0x008fca00078e00ce */
[----:B------:R-:W-:-:S04]  /*2f80*/  IADD3 R4, P0, R27, R4, RZ ;  /* 0x000000041b047210 */ /* 0x000fc80007f1e0ff */
[----:B------:R-:W-:Y:S01]  /*2f90*/  IADD3.X R5, R28, R5, R0, P0, !PT ;  /* 0x000000051c057210 */ /* 0x000fe200007fe400 */
[----:B------:R-:W-:-:S04]  /*2fa0*/  IMAD R0, R25, c[0x0][0x1b0], RZ ;  /* 0x00006c0019007a24 */ /* 0x000fc800078e02ff */
[C---:B------:R-:W-:Y:S02]  /*2fb0*/  IMAD R0, R14.reuse, c[0x0][0x1b4], R0 ;  /* 0x00006d000e007a24 */ /* 0x040fe400078e0200 */
[----:B------:R-:W-:-:S04]  /*2fc0*/  IMAD.WIDE.U32 R4, R14, c[0x0][0x1b0], R4 ;  /* 0x00006c000e047a25 */ /* 0x000fc800078e0004 */
[----:B------:R-:W-:Y:S01]  /*2fd0*/  IMAD.IADD R2, R5, 0x1, R0 ;  /* 0x0000000105027824 */ /* 0x000fe200078e0200 */
[----:B------:R-:W-:Y:S05]  /*2fe0*/  @P3 BRA `(.L_x_41) ;  /* 0x000000f000003947 */ /* 0x000fea0003800000 */
[----:B-1----:R-:W-:-:S13]  /*2ff0*/  ISETP.GE.AND P0, PT, R206, c[0x0][0x220], PT ;  /* 0x00008800ce007a0c */ /* 0x002fda0003f06270 */
        /* <DEDUP_REMOVED lines=14> */
.L_x_41:
[----:B-1----:R-:W-:Y:S05]  /*30e0*/  BSYNC B0 ;  /* 0x0000000000007941 */ /* 0x002fea0003800000 */
.L_x_40:
[----:B------:R1:W-:Y:S01]  /*30f0*/  @P6 STS.128 [R193+0x7000], RZ ;  /* 0x007000ffc1006388 */ /* 0x0003e20000000c00 */
[----:B------:R-:W-:Y:S01]  /*3100*/  BSSY B0, `(.L_x_42) ;  /* 0x0000013000007945 */ /* 0x000fe20003800000 */
[----:B------:R-:W-:Y:S05]  /*3110*/  @P6 BRA `(.L_x_43) ;  /* 0x0000011000006947 */ /* 0x000fea0003800000 */
[----:B------:R-:W-:-:S13]  /*3120*/  ISETP.GE.AND P0, PT, R206, c[0x0][0x220], PT ;  /* 0x00008800ce007a0c */ /* 0x000fda0003f06270 */
[----:B------:R1:W-:Y:S01]  /*3130*/  @P0 STS.128 [R193+0x7000], RZ ;  /* 0x007000ffc1000388 */ /* 0x0003e20000000c00 */
[----:B------:R-:W-:Y:S05]  /*3140*/  @P0 BRA `(.L_x_43) ;  /* 0x000000e000000947 */ /* 0x000fea0003800000 */
[----:B------:R-:W-:Y:S02]  /*3150*/  IADD3 R0, P0, R218, 0x20, RZ ;  /* 0x00000020da007810 */ /* 0x000fe40007f1e0ff */
[----:B------:R-:W-:-:S03]  /*3160*/  MOV R7, R2 ;  /* 0x0000000200077202 */ /* 0x000fc60000000f00 */
[----:B------:R-:W-:-:S04]  /*3170*/  IMAD.X R6, RZ, RZ, R29, P0 ;  /* 0x000000ffff067224 */ /* 0x000fc800000e061d */
[----:B---3--:R-:W-:Y:S02]  /*3180*/  IMAD R8, R6, c[0x0][0x198], RZ ;  /* 0x0000660006087a24 */ /* 0x008fe400078e02ff */
[----:B------:R-:W-:-:S04]  /*3190*/  IMAD.MOV.U32 R6, RZ, RZ, R4 ;  /* 0x000000ffff067224 */ /* 0x000fc800078e0004 */
[----:B------:R-:W-:-:S04]  /*31a0*/  IMAD.WIDE.U32 R6, R0, c[0x0][0x198], R6 ;  /* 0x0000660000067a25 */ /* 0x000fc800078e0006 */
[----:B------:R-:W-:Y:S01]  /*31b0*/  IMAD R0, R0, c[0x0][0x19c], R8 ;  /* 0x0000670000007a24 */ /* 0x000fe200078e0208 */
[----:B------:R-:W-:-:S04]  /*31c0*/  LEA R8, P0, R6, c[0x0][0x168], 0x1 ;  /* 0x00005a0006087a11 */ /* 0x000fc800078008ff */
[----:B------:R-:W-:-:S04]  /*31d0*/  IADD3 R0, R7, R0, RZ ;  /* 0x0000000007007210 */ /* 0x000fc80007ffe0ff */
[----:B------:R-:W-:-:S05]  /*31e0*/  LEA.HI.X R9, R6, c[0x0][0x16c], R0, 0x1, P0 ;  /* 0x00005b0006097a11 */ /* 0x000fca00000f0c00 */
[----:B------:R-:W-:Y:S01]  /*31f0*/  @!PT LDS RZ, [RZ] ;  /* 0x00000000fffff984 */ /* 0x000fe20000000800 */
[----:B------:R-:W-:Y:S01]  /*3200*/  @!PT LDS RZ, [RZ] ;  /* 0x00000000fffff984 */ /* 0x000fe20000000800 */
[----:B------:R-:W-:Y:S01]  /*3210*/  @!PT LDS RZ, [RZ] ;  /* 0x00000000fffff984 */ /* 0x000fe20000000800 */
[----:B------:R3:W-:Y:S02]  /*3220*/  LDGSTS.E.BYPASS.LTC128B.128 [R193+0x7000], [R8.64] ;  /* 0x0700000008c17fae */ /* 0x0007e4000b901d46 */
.L_x_43:
[----:B------:R-:W-:Y:S05]  /*3230*/  BSYNC B0 ;  /* 0x0000000000007941 */ /* 0x000fea0003800000 */
.L_x_42:
        /* <DEDUP_REMOVED lines=20> */
.L_x_45:
[----:B------:R-:W-:Y:S05]  /*3380*/  BSYNC B0 ;  /* 0x0000000000007941 */ /* 0x000fea0003800000 */
.L_x_44:
[----:B------:R1:W-:Y:S01]  /*3390*/  @P4 STS.128 [R193+0x9000], RZ ;  /* 0x009000ffc1004388 */ /* 0x0003e20000000c00 */
[----:B------:R-:W-:Y:S01]  /*33a0*/  BSSY B0, `(.L_x_46) ;  /* 0x0000012000007945 */ /* 0x000fe20003800000 */
[----:B------:R-:W-:Y:S05]  /*33b0*/  @P4 BRA `(.L_x_47) ;  /* 0x0000010000004947 */ /* 0x000fea0003800000 */
[----:B------:R-:W-:-:S13]  /*33c0*/  ISETP.GE.AND P0, PT, R206, c[0x0][0x220], PT ;  /* 0x00008800ce007a0c */ /* 0x000fda0003f06270 */
[----:B------:R1:W-:Y:S01]  /*33d0*/  @P0 STS.128 [R193+0x9000], RZ ;  /* 0x009000ffc1000388 */ /* 0x0003e20000000c00 */
[----:B------:R-:W-:Y:S05]  /*33e0*/  @P0 BRA `(.L_x_47) ;  /* 0x000000d000000947 */ /* 0x000fea0003800000 */
[----:B------:R-:W-:-:S04]  /*33f0*/  IADD3 R0, P0, R218, 0x60, RZ ;  /* 0x00000060da007810 */ /* 0x000fc80007f1e0ff */
[----:B------:R-:W-:-:S05]  /*3400*/  IADD3.X R5, RZ, R29, RZ, P0, !PT ;  /* 0x0000001dff057210 */ /* 0x000fca00007fe4ff */
[----:B------:R-:W-:Y:S01]  /*3410*/  IMAD R6, R5, c[0x0][0x198], RZ ;  /* 0x0000660005067a24 */ /* 0x000fe200078e02ff */
[----:B------:R-:W-:-:S05]  /*3420*/  MOV R5, R2 ;  /* 0x0000000200057202 */ /* 0x000fca0000000f00 */
[----:B---3--:R-:W-:-:S04]  /*3430*/  IMAD.WIDE.U32 R8, R0, c[0x0][0x198], R4 ;  /* 0x0000660000087a25 */ /* 0x008fc800078e0004 */
        /* <DEDUP_REMOVED lines=8> */
.L_x_47:
[----:B------:R-:W-:Y:S05]  /*34c0*/  BSYNC B0 ;  /* 0x0000000000007941 */ /* 0x000fea0003800000 */
.L_x_46:
[----:B------:R-:W0:Y:S01]  /*34d0*/  LDGDEPBAR ;  /* 0x00000000000079af */ /* 0x000e220000000000 */
[C---:B------:R-:W-:Y:S01]  /*34e0*/  IMAD.SHL.U32 R239, R245.reuse, 0x10, RZ ;  /* 0x00000010f5ef7824 */ /* 0x040fe200078e00ff */
[C---:B------:R-:W-:Y:S01]  /*34f0*/  SHF.L.U32 R248, R245.reuse, 0x5, RZ ;  /* 0x00000005f5f87819 */ /* 0x040fe200000006ff */
[----:B------:R-:W-:Y:S01]  /*3500*/  IMAD.SHL.U32 R224, R245, 0x8, RZ ;  /* 0x00000008f5e07824 */ /* 0x000fe200078e00ff */
[----:B------:R-:W1:Y:S01]  /*3510*/  S2R R2, SR_TID.X ;  /* 0x0000000000027919 */ /* 0x000e620000002100 */
[----:B------:R-:W-:Y:S01]  /*3520*/  IMAD.MOV.U32 R178, RZ, RZ, 0x20 ;  /* 0x00000020ffb27424 */ /* 0x000fe200078e00ff */
[----:B------:R-:W-:Y:S01]  /*3530*/  IADD3 R234, R239, 0x20, RZ ;  /* 0x00000020efea7810 */ /* 0x000fe20007ffe0ff */
[----:B------:R-:W-:Y:S01]  /*3540*/  IMAD.MOV.U32 R128, RZ, RZ, 0x40 ;  /* 0x00000040ff807424 */ /* 0x000fe200078e00ff */
[----:B------:R-:W-:Y:S01]  /*3550*/  CS2R R94, SRZ ;  /* 0x00000000005e7805 */ /* 0x000fe2000001ff00 */
[----:B------:R-:W-:Y:S01]  /*3560*/  IMAD.SHL.U32 R170, R180, 0x2, RZ ;  /* 0x00000002b4aa7824 */ /* 0x000fe200078e00ff */
[----:B------:R-:W-:Y:S01]  /*3570*/  CS2R R92, SRZ ;  /* 0x00000000005c7805 */ /* 0x000fe2000001ff00 */
[C---:B------:R-:W-:Y:S01]  /*3580*/  IMAD.IADD R232, R224.reuse, 0x1, R234 ;  /* 0x00000001e0e87824 */ /* 0x040fe200078e02ea */
[----:B------:R-:W-:Y:S01]  /*3590*/  CS2R R98, SRZ ;  /* 0x0000000000627805 */ /* 0x000fe2000001ff00 */
[C---:B------:R-:W-:Y:S01]  /*35a0*/  IMAD R249, R245.reuse, 0x18, RZ ;  /* 0x00000018f5f97824 */ /* 0x040fe200078e02ff */
[----:B------:R-:W-:Y:S01]  /*35b0*/  CS2R R96, SRZ ;  /* 0x0000000000607805 */ /* 0x000fe2000001ff00 */
[C---:B------:R-:W-:Y:S01]  /*35c0*/  IMAD.IADD R250, R224.reuse, 0x1, R232 ;  /* 0x00000001e0fa7824 */ /* 0x040fe200078e02e8 */
[----:B------:R-:W-:Y:S01]  /*35d0*/  CS2R R90, SRZ ;  /* 0x00000000005a7805 */ /* 0x000fe2000001ff00 */
[C---:B------:R-:W-:Y:S01]  /*35e0*/  IMAD R247, R245.reuse, 0x28, RZ ;  /* 0x00000028f5f77824 */ /* 0x040fe200078e02ff */
[----:B------:R-:W-:Y:S01]  /*35f0*/  CS2R R88, SRZ ;  /* 0x0000000000587805 */ /* 0x000fe2000001ff00 */
[C---:B------:R-:W-:Y:S01]  /*3600*/  IMAD R246, R245.reuse, 0x30, RZ ;  /* 0x00000030f5f67824 */ /* 0x040fe200078e02ff */
[----:B------:R-:W-:Y:S01]  /*3610*/  IADD3 R220, R224, R250, RZ ;  /* 0x000000fae0dc7210 */ /* 0x000fe20007ffe0ff */
[----:B------:R-:W-:Y:S01]  /*3620*/  IMAD.MOV R222, RZ, RZ, -R222 ;  /* 0x000000ffffde7224 */ /* 0x000fe200078e0ade */
[----:B------:R-:W-:Y:S01]  /*3630*/  CS2R R86, SRZ ;  /* 0x0000000000567805 */ /* 0x000fe2000001ff00 */
[----:B------:R-:W-:Y:S01]  /*3640*/  IMAD R245, R245, 0x38, RZ ;  /* 0x00000038f5f57824 */ /* 0x000fe200078e02ff */
[----:B------:R-:W-:-:S04]  /*3650*/  DEPBAR.LE SB0, 0x1 ;  /* 0x000080400000791a */ /* 0x000fc80000000000 */
[----:B------:R-:W-:Y:S01]  /*3660*/  BAR.SYNC.DEFER_BLOCKING 0x0 ;  /* 0x0000000000007b1d */ /* 0x000fe20000010000 */
[----:B-1----:R-:W-:Y:S01]  /*3670*/  SHF.R.S32.HI R0, RZ, 0x1f, R2 ;  /* 0x0000001fff007819 */ /* 0x002fe20000011402 */
[----:B------:R-:W-:Y:S01]  /*3680*/  IMAD.IADD R219, R224, 0x1, R220 ;  /* 0x00000001e0db7824 */ /* 0x000fe200078e02dc */
[----:B------:R-:W-:Y:S01]  /*3690*/  CS2R R84, SRZ ;  /* 0x0000000000547805 */ /* 0x000fe2000001ff00 */
[----:B------:R-:W-:Y:S01]  /*36a0*/  IMAD.MOV.U32 R195, RZ, RZ, R181 ;  /* 0x000000ffffc37224 */ /* 0x000fe200078e00b5 */
[----:B------:R-:W-:Y:S01]  /*36b0*/  LEA.HI R0, R0, R2, RZ, 0x4 ;  /* 0x0000000200007211 */ /* 0x000fe200078f20ff */
[----:B------:R-:W-:Y:S01]  /*36c0*/  CS2R R78, SRZ ;  /* 0x00000000004e7805 */ /* 0x000fe2000001ff00 */
[----:B------:R-:W-:Y:S01]  /*36d0*/  CS2R R76, SRZ ;  /* 0x00000000004c7805 */ /* 0x000fe2000001ff00 */
[----:B------:R-:W-:Y:S01]  /*36e0*/  CS2R R82, SRZ ;  /* 0x0000000000527805 */ /* 0x000fe2000001ff00 */
[----:B------:R-:W-:Y:S01]  /*36f0*/  LOP3.LUT R0, R0, 0xfffffff0, RZ, 0xc0, !PT ;  /* 0xfffffff000007812 */ /* 0x000fe200078ec0ff */
[----:B------:R-:W-:Y:S01]  /*3700*/  CS2R R80, SRZ ;  /* 0x0000000000507805 */ /* 0x000fe2000001ff00 */
[----:B------:R-:W-:Y:S01]  /*3710*/  CS2R R74, SRZ ;  /* 0x00000000004a7805 */ /* 0x000fe2000001ff00 */
[----:B------:R-:W-:Y:S01]  /*3720*/  CS2R R72, SRZ ;  /* 0x0000000000487805 */ /* 0x000fe2000001ff00 */
[----:B------:R-:W-:Y:S01]  /*3730*/  CS2R R70, SRZ ;  /* 0x0000000000467805 */ /* 0x000fe2000001ff00 */
[----:B------:R-:W-:Y:S01]  /*3740*/  IMAD.IADD R0, R2, 0x1, -R0 ;  /* 0x0000000102007824 */ /* 0x000fe200078e0a00 */
[----:B------:R-:W-:Y:S01]  /*3750*/  CS2R R68, SRZ ;  /* 0x0000000000447805 */ /* 0x000fe2000001ff00 */
[----:B------:R-:W-:Y:S01]  /*3760*/  CS2R R62, SRZ ;  /* 0x00000000003e7805 */ /* 0x000fe2000001ff00 */
[----:B------:R-:W-:Y:S01]  /*3770*/  CS2R R60, SRZ ;  /* 0x00000000003c7805 */ /* 0x000fe2000001ff00 */
[----:B------:R-:W-:Y:S01]  /*3780*/  CS2R R66, SRZ ;  /* 0x0000000000427805 */ /* 0x000fe2000001ff00 */
[----:B------:R-:W-:Y:S01]  /*3790*/  SHF.R.S32.HI R2, RZ, 0x1f, R0 ;  /* 0x0000001fff027819 */ /* 0x000fe20000011400 */
[----:B------:R-:W-:Y:S01]  /*37a0*/  CS2R R64, SRZ ;  /* 0x0000000000407805 */ /* 0x000fe2000001ff00 */
[----:B------:R-:W-:Y:S01]  /*37b0*/  CS2R R58, SRZ ;  /* 0x00000000003a7805 */ /* 0x000fe2000001ff00 */
[----:B------:R-:W-:Y:S01]  /*37c0*/  CS2R R56, SRZ ;  /* 0x0000000000387805 */ /* 0x000fe2000001ff00 */
[----:B------:R-:W-:Y:S01]  /*37d0*/  LEA.HI R2, R2, R0, RZ, 0x3 ;  /* 0x0000000002027211 */ /* 0x000fe200078f18ff */
[----:B------:R1:W2:Y:S01]  /*37e0*/  LDSM.16.M88.4 R136, [R174+0xa000] ;  /* 0x00a00000ae88783b */ /* 0x0002a20000000200 */
[----:B------:R-:W-:Y:S01]  /*37f0*/  CS2R R54, SRZ ;  /* 0x0000000000367805 */ /* 0x000fe2000001ff00 */
[----:B------:R-:W-:Y:S01]  /*3800*/  CS2R R52, SRZ ;  /* 0x0000000000347805 */ /* 0x000fe2000001ff00 */
[----:B------:R-:W-:Y:S01]  /*3810*/  LOP3.LUT R2, R2, 0xfffffff8, RZ, 0xc0, !PT ;  /* 0xfffffff802027812 */ /* 0x000fe200078ec0ff */
[----:B------:R1:W3:Y:S01]  /*3820*/  LDSM.16.M88.4 R140, [R174+0xa800] ;  /* 0x00a80000ae8c783b */ /* 0x0002e20000000200 */
[----:B------:R-:W-:Y:S01]  /*3830*/  CS2R R46, SRZ ;  /* 0x00000000002e7805 */ /* 0x000fe2000001ff00 */
[----:B------:R-:W-:Y:S01]  /*3840*/  CS2R R44, SRZ ;  /* 0x00000000002c7805 */ /* 0x000fe2000001ff00 */
[----:B------:R-:W-:Y:S01]  /*3850*/  CS2R R50, SRZ ;  /* 0x0000000000327805 */ /* 0x000fe2000001ff00 */
[----:B------:R1:W4:Y:S01]  /*3860*/  LDSM.16.M88.4 R144, [R177+0xa000] ;  /* 0x00a00000b190783b */ /* 0x0003220000000200 */
[----:B------:R-:W-:Y:S01]  /*3870*/  IMAD.IADD R0, R0, 0x1, -R2 ;  /* 0x0000000100007824 */ /* 0x000fe200078e0a02 */
[----:B------:R-:W-:Y:S01]  /*3880*/  IADD3 R2, R240, 0x1, RZ ;  /* 0x00000001f0027810 */ /* 0x000fe20007ffe0ff */
[----:B------:R-:W-:Y:S01]  /*3890*/  CS2R R48, SRZ ;  /* 0x0000000000307805 */ /* 0x000fe2000001ff00 */
[----:B------:R1:W1:Y:S01]  /*38a0*/  LDSM.16.M88.4 R148, [R177+0xa800] ;  /* 0x00a80000b194783b */ /* 0x0002620000000200 */
[----:B------:R-:W-:Y:S01]  /*38b0*/  CS2R R42, SRZ ;  /* 0x00000000002a7805 */ /* 0x000fe2000001ff00 */
[C---:B------:R-:W-:Y:S01]  /*38c0*/  LOP3.LUT P0, RZ, R0.reuse, 0x2, RZ, 0xc0, !PT ;  /* 0x0000000200ff7812 */ /* 0x040fe2000780c0ff */
[----:B------:R-:W-:Y:S01]  /*38d0*/  CS2R R40, SRZ ;  /* 0x0000000000287805 */ /* 0x000fe2000001ff00 */
[----:B------:R1:W1:Y:S01]  /*38e0*/  LDSM.16.M88.4 R152, [R175+0xa000] ;  /* 0x00a00000af98783b */ /* 0x0002620000000200 */
[----:B------:R-:W-:Y:S01]  /*38f0*/  LOP3.LUT P2, RZ, R0, 0x4, RZ, 0xc0, !PT ;  /* 0x0000000400ff7812 */ /* 0x000fe2000784c0ff */
[----:B------:R-:W-:Y:S01]  /*3900*/  CS2R R38, SRZ ;  /* 0x0000000000267805 */ /* 0x000fe2000001ff00 */
[----:B------:R-:W-:Y:S01]  /*3910*/  IADD3 R231, R194, R2, -R19 ;  /* 0x00000002c2e77210 */ /* 0x000fe20007ffe813 */
[----:B------:R1:W1:Y:S01]  /*3920*/  LDSM.16.M88.4 R156, [R175+0xa800] ;  /* 0x00a80000af9c783b */ /* 0x0002620000000200 */
[----:B------:R-:W-:Y:S01]  /*3930*/  IADD3 R0, R179, 0x1000, RZ ;  /* 0x00001000b3007810 */ /* 0x000fe20007ffe0ff */
[----:B------:R-:W-:Y:S01]  /*3940*/  CS2R R36, SRZ ;  /* 0x0000000000247805 */ /* 0x000fe2000001ff00 */
[----:B------:R-:W-:Y:S01]  /*3950*/  IADD3 R2, R180, 0x1000, RZ ;  /* 0x00001000b4027810 */ /* 0x000fe20007ffe0ff */
[----:B------:R1:W1:Y:S01]  /*3960*/  LDSM.16.M88.4 R160, [R176+0xa000] ;  /* 0x00a00000b0a0783b */ /* 0x0002620000000200 */
[----:B------:R-:W-:Y:S01]  /*3970*/  IADD3 R19, R19, 0x80, R233 ;  /* 0x0000008013137810 */ /* 0x000fe20007ffe0e9 */
[----:B------:R-:W-:Y:S01]  /*3980*/  IMAD.SHL.U32 R228, R240, 0x4, RZ ;  /* 0x00000004f0e47824 */ /* 0x000fe200078e00ff */
[----:B------:R-:W-:Y:S01]  /*3990*/  SEL R0, R0, R179, !P1 ;  /* 0x000000b300007207 */ /* 0x000fe20004800000 */
[----:B------:R1:W1:Y:S01]  /*39a0*/  LDSM.16.M88.4 R164, [R176+0xa800] ;  /* 0x00a80000b0a4783b */ /* 0x0002620000000200 */
[----:B------:R-:W-:Y:S01]  /*39b0*/  SEL R178, R178, 0xffffffe0, !P0 ;  /* 0xffffffe0b2b27807 */ /* 0x000fe20004000000 */
[----:B------:R-:W-:Y:S01]  /*39c0*/  IMAD.IADD R230, R19, 0x1, -R194 ;  /* 0x0000000113e67824 */ /* 0x000fe200078e0ac2 */
[----:B------:R-:W-:Y:S01]  /*39d0*/  SEL R2, R2, R180, !P1 ;  /* 0x000000b402027207 */ /* 0x000fe20004800000 */
[----:B------:R-:W-:Y:S01]  /*39e0*/  IMAD.SHL.U32 R168, R0, 0x2, RZ ;  /* 0x0000000200a87824 */ /* 0x000fe200078e00ff */
[----:B------:R-:W-:Y:S01]  /*39f0*/  SEL R128, R128, 0xffffffc0, !P2 ;  /* 0xffffffc080807807 */ /* 0x000fe20005000000 */
[----:B------:R-:W-:Y:S01]  /*3a00*/  IMAD.IADD R173, R178, 0x1, R170 ;  /* 0x00000001b2ad7824 */ /* 0x000fe200078e02aa */
[----:B------:R-:W-:Y:S01]  /*3a10*/  SHF.L.U32 R169, R2, 0x1, RZ ;  /* 0x0000000102a97819 */ /* 0x000fe200000006ff */
[----:B------:R-:W-:Y:S01]  /*3a20*/  IMAD.IADD R221, R224, 0x1, R219 ;  /* 0x00000001e0dd7824 */ /* 0x000fe200078e02db */
[----:B------:R-:W-:-:S02]  /*3a30*/  SHF.L.U64.HI R229, R240, 0x2, R10 ;  /* 0x00000002f0e57819 */ /* 0x000fc4000001020a */
[----:B------:R-:W-:Y:S02]  /*3a40*/  IADD3 R227, R233, 0x80, RZ ;  /* 0x00000080e9e37810 */ /* 0x000fe40007ffe0ff */
[----:B--2---:R-:W-:Y:S02]  /*3a50*/  IADD3 R172, R171, R178, RZ ;  /* 0x000000b2abac7210 */ /* 0x004fe40007ffe0ff */
.L_x_50:
[----:B------:R-:W0:Y:S01]  /*3a60*/  LDGDEPBAR ;  /* 0x00000000000079af */ /* 0x000e220000000000 */
[C---:B------:R-:W-:Y:S01]  /*3a70*/  IMAD.IADD R0, R169.reuse, 0x1, R178 ;  /* 0x00000001a9007824 */ /* 0x040fe200078e02b2 */
[----:B------:R-:W-:Y:S01]  /*3a80*/  SHF.L.U32 R2, R182, 0x6, RZ ;  /* 0x00000006b6027819 */ /* 0x000fe200000006ff */
[----:B------:R-:W-:Y:S01]  /*3a90*/  IMAD.IADD R124, R169, 0x1, R128 ;  /* 0x00000001a97c7824 */ /* 0x000fe200078e0280 */
[----:B-----5:R-:W-:Y:S02]  /*3aa0*/  FSETP.NEU.FTZ.AND P0, PT, R213, -INF , PT ;  /* 0xff800000d500780b */ /* 0x020fe40003f1d000 */
[----:B------:R-:W-:Y:S02]  /*3ab0*/  ISETP.GE.AND P3, PT, R2, R230, PT ;  /* 0x000000e60200720c */ /* 0x000fe40003f66270 */
[----:B------:R-:W-:Y:S02]  /*3ac0*/  ISETP.GT.AND P6, PT, R182, R223, PT ;  /* 0x000000dfb600720c */ /* 0x000fe40003fc4270 */
[-C--:B------:R-:W-:Y:S11]  /*3ad0*/  ISETP.LT.AND P3, PT, R227, R194.reuse, P3 ;  /* 0x000000c2e300720c */ /* 0x080ff60001f61270 */
[----:B------:R-:W-:Y:S02]  /*3ae0*/  @!UPT UIADD3 URZ, URZ, URZ, URZ ;  /* 0x0000003f3f3ff290 */ /* 0x000fe4000fffe03f */
[----:B------:R-:W-:Y:S01]  /*3af0*/  @!P3 IMAD.IADD R2, R231, 0x1, R2 ;  /* 0x00000001e702b824 */ /* 0x000fe200078e0202 */
[----:B------:R-:W-:Y:S04]  /*3b00*/  DEPBAR.LE SB0, 0x0 ;  /* 0x000080000000791a */ /* 0x000fe80000000000 */
[----:B------:R-:W-:Y:S08]  /*3b10*/  BAR.SYNC.DEFER_BLOCKING 0x0 ;  /* 0x0000000000007b1d */ /* 0x000ff00000010000 */
[----:B------:R-:W-:Y:S08]  /*3b20*/  LDSM.16.M88.4 R32, [R169] ;  /* 0x00000000a920783b */ /* 0x000ff00000000200 */
[----:B------:R-:W2:Y:S08]  /*3b30*/  LDSM.16.M88.4 R16, [R174+0x6000] ;  /* 0x00600000ae10783b */ /* 0x000eb00000000200 */
[----:B------:R-:W4:Y:S08]  /*3b40*/  LDSM.16.M88.4 R28, [R169+0x1000] ;  /* 0x00100000a91c783b */ /* 0x000f300000000200 */
[----:B------:R-:W3:Y:S08]  /*3b50*/  LDSM.16.M88.4 R100, [R174+0x6800] ;  /* 0x00680000ae64783b */ /* 0x000ef00000000200 */
[----:B------:R-:W-:Y:S08]  /*3b60*/  LDSM.16.M88.4 R104, [R0] ;  /* 0x000000000068783b */ /* 0x000ff00000000200 */
[----:B------:R-:W1:Y:S01]  /*3b70*/  LDSM.16.M88.4 R108, [R177+0x6000] ;  /* 0x00600000b16c783b */ /* 0x000e620000000200 */
[-C--:B--23--:R-:W-:Y:S07]  /*3b80*/  HMMA.16816.F32 R4, R32, R16.reuse, RZ ;  /* 0x000000102004723c */ /* 0x08cfee00000018ff */
[----:B------:R2:W3:Y:S01]  /*3b90*/  LDSM.16.M88.4 R112, [R0+0x1000] ;  /* 0x001000000070783b */ /* 0x0004e20000000200 */
[C---:B----4-:R-:W-:Y:S07]  /*3ba0*/  HMMA.16816.F32 R8, R28.reuse, R16, RZ ;  /* 0x000000101c08723c */ /* 0x050fee00000018ff */
[----:B------:R-:W4:Y:S01]  /*3bb0*/  LDSM.16.M88.4 R116, [R177+0x6800] ;  /* 0x00680000b174783b */ /* 0x000f220000000200 */
[-C--:B------:R-:W-:Y:S07]  /*3bc0*/  HMMA.16816.F32 R12, R28, R18.reuse, RZ ;  /* 0x000000121c0c723c */ /* 0x080fee00000018ff */
[----:B------:R-:W-:Y:S01]  /*3bd0*/  LDSM.16.M88.4 R120, [R175+0x6000] ;  /* 0x00600000af78783b */ /* 0x000fe20000000200 */
[C---:B------:R-:W-:Y:S07]  /*3be0*/  HMMA.16816.F32 R16, R32.reuse, R18, RZ ;  /* 0x000000122010723c */ /* 0x040fee00000018ff */
[----:B------:R-:W-:Y:S01]  /*3bf0*/  LDSM.16.M88.4 R132, [R176+0x6000] ;  /* 0x00600000b084783b */ /* 0x000fe20000000200 */
[----:B--2---:R-:W-:Y:S01]  /*3c00*/  IMAD.IADD R0, R0, 0x1, R128 ;  /* 0x0000000100007824 */ /* 0x004fe200078e0280 */
[-C--:B------:R-:W-:Y:S06]  /*3c10*/  HMMA.16816.F32 R20, R32, R100.reuse, RZ ;  /* 0x000000642014723c */ /* 0x080fec00000018ff */
[----:B------:R-:W-:Y:S02]  /*3c20*/  LDSM.16.M88.4 R128, [R0] ;  /* 0x000000000080783b */ /* 0x000fe40000000200 */
[C---:B------:R-:W-:Y:S08]  /*3c30*/  HMMA.16816.F32 R24, R28.reuse, R100, RZ ;  /* 0x000000641c18723c */ /* 0x040ff000000018ff */
[-C--:B------:R-:W-:Y:S08]  /*3c40*/  HMMA.16816.F32 R28, R28, R102.reuse, RZ ;  /* 0x000000661c1c723c */ /* 0x080ff000000018ff */
[----:B------:R-:W-:Y:S01]  /*3c50*/  HMMA.16816.F32 R32, R32, R102, RZ ;  /* 0x000000662020723c */ /* 0x000fe200000018ff */
[----:B------:R-:W2:Y:S07]  /*3c60*/  LDSM.16.M88.4 R100, [R124] ;  /* 0x000000007c64783b */ /* 0x000eae0000000200 */
[-C--:B-1----:R-:W-:Y:S01]  /*3c70*/  HMMA.16816.F32 R4, R104, R108.reuse, R4 ;  /* 0x0000006c6804723c */ /* 0x082fe20000001804 */
[----:B------:R-:W1:Y:S07]  /*3c80*/  LDSM.16.M88.4 R124, [R124+0x1000] ;  /* 0x001000007c7c783b */ /* 0x000e6e0000000200 */
[C---:B---3--:R-:W-:Y:S08]  /*3c90*/  HMMA.16816.F32 R8, R112.reuse, R108, R8 ;  /* 0x0000006c7008723c */ /* 0x048ff00000001808 */
[-C--:B------:R-:W-:Y:S08]  /*3ca0*/  HMMA.16816.F32 R12, R112, R110.reuse, R12 ;  /* 0x0000006e700c723c */ /* 0x080ff0000000180c */
[C---:B------:R-:W-:Y:S01]  /*3cb0*/  HMMA.16816.F32 R16, R104.reuse, R110, R16 ;  /* 0x0000006e6810723c */ /* 0x040fe20000001810 */
[----:B------:R-:W3:Y:S07]  /*3cc0*/  LDSM.16.M88.4 R108, [R175+0x6800] ;  /* 0x00680000af6c783b */ /* 0x000eee0000000200 */
[-C--:B----4-:R-:W-:Y:S08]  /*3cd0*/  HMMA.16816.F32 R20, R104, R116.reuse, R20 ;  /* 0x000000746814723c */ /* 0x090ff00000001814 */
[C---:B------:R-:W-:Y:S08]  /*3ce0*/  HMMA.16816.F32 R24, R112.reuse, R116, R24 ;  /* 0x000000747018723c */ /* 0x040ff00000001818 */
[-C--:B------:R-:W-:Y:S08]  /*3cf0*/  HMMA.16816.F32 R28, R112, R118.reuse, R28 ;  /* 0x00000076701c723c */ /* 0x080ff0000000181c */
[----:B------:R-:W-:Y:S07]  /*3d00*/  HMMA.16816.F32 R32, R104, R118, R32 ;  /* 0x000000766820723c */ /* 0x000fee0000001820 */
[----:B------:R-:W-:Y:S01]  /*3d10*/  FMUL.FTZ R106, R213, 1.4426950216293334961 ;  /* 0x3fb8aa3bd56a7820 */ /* 0x000fe20000410000 */
[-C--:B--2---:R-:W-:Y:S05]  /*3d20*/  HMMA.16816.F32 R4, R100, R120.reuse, R4 ;  /* 0x000000786404723c */ /* 0x084fea0000001804 */
[----:B------:R-:W-:Y:S01]  /*3d30*/  FSEL R106, R106, RZ, P0 ;  /* 0x000000ff6a6a7208 */ /* 0x000fe20000000000 */
[----:B------:R-:W-:Y:S02]  /*3d40*/  FMUL.FTZ R105, R212, 1.4426950216293334961 ;  /* 0x3fb8aa3bd4697820 */ /* 0x000fe40000410000 */
[C---:B-1----:R-:W-:Y:S04]  /*3d50*/  HMMA.16816.F32 R8, R124.reuse, R120, R8 ;  /* 0x000000787c08723c */ /* 0x042fe80000001808 */
[----:B------:R-:W-:Y:S04]  /*3d60*/  FMUL.FTZ R104, R210, 1.4426950216293334961 ;  /* 0x3fb8aa3bd2687820 */ /* 0x000fe80000410000 */
[-C--:B------:R-:W-:Y:S08]  /*3d70*/  HMMA.16816.F32 R12, R124, R122.reuse, R12 ;  /* 0x0000007a7c0c723c */ /* 0x080ff0000000180c */
[C---:B------:R-:W-:Y:S08]  /*3d80*/  HMMA.16816.F32 R16, R100.reuse, R122, R16 ;  /* 0x0000007a6410723c */ /* 0x040ff00000001810 */
[-C--:B---3--:R-:W-:Y:S08]  /*3d90*/  HMMA.16816.F32 R20, R100, R108.reuse, R20 ;  /* 0x0000006c6414723c */ /* 0x088ff00000001814 */
[C---:B------:R-:W-:Y:S07]  /*3da0*/  HMMA.16816.F32 R24, R124.reuse, R108, R24 ;  /* 0x0000006c7c18723c */ /* 0x040fee0000001818 */
[C---:B------:R-:W-:Y:S01]  /*3db0*/  @!P3 IADD3 R109, R2.reuse, 0x28, RZ ;  /* 0x00000028026db810 */ /* 0x040fe20007ffe0ff */
[-C--:B------:R-:W-:Y:S04]  /*3dc0*/  HMMA.16816.F32 R28, R124, R110.reuse, R28 ;  /* 0x0000006e7c1c723c */ /* 0x080fe8000000181c */
[-C--:B------:R-:W-:Y:S02]  /*3dd0*/  @!P3 IMNMX R109, R109, R194.reuse, PT ;  /* 0x000000c26d6db217 */ /* 0x080fe40003800200 */
[----:B------:R-:W-:Y:S02]  /*3de0*/  @!P3 IADD3 R108, R2, 0x20, RZ ;  /* 0x00000020026cb810 */ /* 0x000fe40007ffe0ff */
[----:B------:R-:W-:Y:S01]  /*3df0*/  HMMA.16816.F32 R32, R100, R110, R32 ;  /* 0x0000006e6420723c */ /* 0x000fe20000001820 */
[----:B------:R1:W2:Y:S03]  /*3e00*/  LDSM.16.M88.4 R100, [R0+0x1000] ;  /* 0x001000000064783b */ /* 0x0002a60000000200 */
[-C--:B------:R-:W-:Y:S03]  /*3e10*/  @!P3 IMNMX R108, R108, R194.reuse, PT ;  /* 0x000000c26c6cb217 */ /* 0x080fe60003800200 */
[CC--:B------:R-:W-:Y:S01]  /*3e20*/  @!P3 IMNMX R111, R2.reuse, R194.reuse, PT ;  /* 0x000000c2026fb217 */ /* 0x0c0fe20003800200 */
[-C--:B------:R-:W-:Y:S05]  /*3e30*/  HMMA.16816.F32 R4, R128, R132.reuse, R4 ;  /* 0x000000848004723c */ /* 0x080fea0000001804 */
[----:B------:R-:W-:Y:S01]  /*3e40*/  @!P3 IADD3 R110, R2, 0x8, RZ ;  /* 0x00000008026eb810 */ /* 0x000fe20007ffe0ff */
[----:B------:R-:W-:Y:S03]  /*3e50*/  FMUL.FTZ R2, R211, 1.4426950216293334961 ;  /* 0x3fb8aa3bd3027820 */ /* 0x000fe60000410000 */
[----:B------:R-:W-:Y:S03]  /*3e60*/  @!P3 IMNMX R110, R110, R194, PT ;  /* 0x000000c26e6eb217 */ /* 0x000fe60003800200 */
[----:B-1----:R-:W-:Y:S05]  /*3e70*/  @!P3 IMAD R0, R226, 0x80, R237 ;  /* 0x00000080e200b824 */ /* 0x002fea00078e02ed */
[C---:B------:R-:W-:Y:S02]  /*3e80*/  @!P3 IADD3 R107, R0.reuse, 0x1, RZ ;  /* 0x00000001006bb810 */ /* 0x040fe40007ffe0ff */
[-C--:B------:R-:W-:Y:S02]  /*3e90*/  @!P3 ISETP.GE.AND P1, PT, R0, R111.reuse, PT ;  /* 0x0000006f0000b20c */ /* 0x080fe40003f26270 */
[----:B------:R-:W-:Y:S03]  /*3ea0*/  @!P3 ISETP.GE.AND P0, PT, R107, R111, PT ;  /* 0x0000006f6b00b20c */ /* 0x000fe60003f06270 */
[----:B------:R-:W-:Y:S02]  /*3eb0*/  @!P3 FSEL R4, R4, -INF , !P1 ;  /* 0xff8000000404b808 */ /* 0x000fe40004800000 */
[----:B------:R-:W-:Y:S02]  /*3ec0*/  @!P3 FSEL R5, R5, -INF , !P0 ;  /* 0xff8000000505b808 */ /* 0x000fe40004000000 */
[----:B------:R-:W-:Y:S01]  /*3ed0*/  FSETP.NEU.FTZ.AND P0, PT, R212, -INF , PT ;  /* 0xff800000d400780b */ /* 0x000fe20003f1d000 */
[--C-:B------:R-:W-:Y:S01]  /*3ee0*/  FFMA.FTZ R4, R4, c[0x0][0x23c], -R106.reuse ;  /* 0x00008f0004047a23 */ /* 0x100fe2000001086a */
[-C--:B------:R-:W-:Y:S01]  /*3ef0*/  @!P3 ISETP.GE.AND P1, PT, R0, R110.reuse, PT ;  /* 0x0000006e0000b20c */ /* 0x080fe20003f26270 */
[C---:B--2---:R-:W-:Y:S02]  /*3f00*/  HMMA.16816.F32 R8, R100.reuse, R132, R8 ;  /* 0x000000846408723c */ /* 0x044fe40000001808 */
[----:B------:R-:W-:Y:S02]  /*3f10*/  MUFU.EX2 R112, R4 ;  /* 0x0000000400707308 */ /* 0x000fe40000000800 */
[----:B------:R-:W-:Y:S01]  /*3f20*/  FSEL R105, R105, RZ, P0 ;  /* 0x000000ff69697208 */ /* 0x000fe20000000000 */
[----:B------:R-:W-:Y:S01]  /*3f30*/  FFMA.FTZ R5, R5, c[0x0][0x23c], -R106 ;  /* 0x00008f0005057a23 */ /* 0x000fe2000001086a */
[----:B------:R-:W-:Y:S02]  /*3f40*/  @!P3 ISETP.GE.AND P0, PT, R107, R110, PT ;  /* 0x0000006e6b00b20c */ /* 0x000fe40003f06270 */
[----:B------:R-:W-:Y:S01]  /*3f50*/  @!P3 FSEL R6, R6, -INF , !P1 ;  /* 0xff8000000606b808 */ /* 0x000fe20004800000 */
[-C--:B------:R-:W-:Y:S03]  /*3f60*/  HMMA.16816.F32 R12, R100, R134.reuse, R12 ;  /* 0x00000086640c723c */ /* 0x080fe6000000180c */
[----:B------:R-:W-:Y:S01]  /*3f70*/  MUFU.EX2 R133, R5 ;  /* 0x0000000500857308 */ /* 0x000fe20000000800 */
[----:B------:R-:W-:Y:S01]  /*3f80*/  @!P3 FSEL R7, R7, -INF , !P0 ;  /* 0xff8000000707b808 */ /* 0x000fe20004000000 */
[--C-:B------:R-:W-:Y:S01]  /*3f90*/  FFMA.FTZ R6, R6, c[0x0][0x23c], -R105.reuse ;  /* 0x00008f0006067a23 */ /* 0x100fe20000010869 */
[-C--:B------:R-:W-:Y:S02]  /*3fa0*/  @!P3 ISETP.GE.AND P1, PT, R0, R108.reuse, PT ;  /* 0x0000006c0000b20c */ /* 0x080fe40003f26270 */
[----:B------:R-:W-:Y:S01]  /*3fb0*/  FSETP.NEU.FTZ.AND P0, PT, R210, -INF , PT ;  /* 0xff800000d200780b */ /* 0x000fe20003f1d000 */
[--C-:B------:R-:W-:Y:S01]  /*3fc0*/  FFMA.FTZ R7, R7, c[0x0][0x23c], -R105.reuse ;  /* 0x00008f0007077a23 */ /* 0x100fe20000010869 */
[C---:B------:R-:W-:Y:S03]  /*3fd0*/  HMMA.16816.F32 R16, R128.reuse, R134, R16 ;  /* 0x000000868010723c */ /* 0x040fe60000001810 */
[----:B------:R-:W-:Y:S01]  /*3fe0*/  MUFU.EX2 R132, R6 ;  /* 0x0000000600847308 */ /* 0x000fe20000000800 */
[----:B------:R-:W-:Y:S02]  /*3ff0*/  FSEL R104, R104, RZ, P0 ;  /* 0x000000ff68687208 */ /* 0x000fe40000000000 */
[-C--:B------:R-:W-:Y:S02]  /*4000*/  @!P3 ISETP.GE.AND P0, PT, R107, R108.reuse, PT ;  /* 0x0000006c6b00b20c */ /* 0x080fe40003f06270 */
[----:B------:R-:W-:Y:S02]  /*4010*/  @!P3 FSEL R8, R8, -INF , !P1 ;  /* 0xff8000000808b808 */ /* 0x000fe40004800000 */
[-C--:B------:R-:W-:Y:S02]  /*4020*/  @!P3 ISETP.GE.AND P1, PT, R0, R109.reuse, PT ;  /* 0x0000006d0000b20c */ /* 0x080fe40003f26270 */
[----:B------:R-:W-:Y:S01]  /*4030*/  @!P3 FSEL R9, R9, -INF , !P0 ;  /* 0xff8000000909b808 */ /* 0x000fe20004000000 */
[----:B------:R1:W2:Y:S01]  /*4040*/  MUFU.EX2 R201, R7 ;  /* 0x0000000700c97308 */ /* 0x0002a20000000800 */
[--C-:B------:R-:W-:Y:S01]  /*4050*/  FFMA.FTZ R8, R8, c[0x0][0x23c], -R104.reuse ;  /* 0x00008f0008087a23 */ /* 0x100fe20000010868 */
[----:B------:R-:W-:Y:S02]  /*4060*/  FSETP.NEU.FTZ.AND P0, PT, R211, -INF , PT ;  /* 0xff800000d300780b */ /* 0x000fe40003f1d000 */
[----:B------:R-:W-:Y:S01]  /*4070*/  FFMA.FTZ R9, R9, c[0x0][0x23c], -R104 ;  /* 0x00008f0009097a23 */ /* 0x000fe20000010868 */
[----:B------:R-:W-:Y:S02]  /*4080*/  @!P3 FSEL R10, R10, -INF , !P1 ;  /* 0xff8000000a0ab808 */ /* 0x000fe40004800000 */
[----:B------:R-:W-:Y:S02]  /*4090*/  FSEL R2, R2, RZ, P0 ;  /* 0x000000ff02027208 */ /* 0x000fe40000000000 */
[-C--:B------:R-:W-:Y:S01]  /*40a0*/  @!P3 ISETP.GE.AND P0, PT, R107, R109.reuse, PT ;  /* 0x0000006d6b00b20c */ /* 0x080fe20003f06270 */
[----:B------:R3:W-:Y:S02]  /*40b0*/  MUFU.EX2 R205, R8 ;  /* 0x0000000800cd7308 */ /* 0x0007e40000000800 */
[--C-:B------:R-:W-:Y:S01]  /*40c0*/  FFMA.FTZ R10, R10, c[0x0][0x23c], -R2.reuse ;  /* 0x00008f000a0a7a23 */ /* 0x100fe20000010802 */
[----:B------:R-:W-:Y:S05]  /*40d0*/  @!P3 FSEL R11, R11, -INF , !P0 ;  /* 0xff8000000b0bb808 */ /* 0x000fea0004000000 */
[----:B------:R-:W-:Y:S02]  /*40e0*/  FFMA.FTZ R11, R11, c[0x0][0x23c], -R2 ;  /* 0x00008f000b0b7a23 */ /* 0x000fe40000010802 */
[----:B------:R4:W2:Y:S01]  /*40f0*/  MUFU.EX2 R204, R9 ;  /* 0x0000000900cc7308 */ /* 0x0008a20000000800 */
[----:B-1----:R-:W1:Y:S09]  /*4100*/  LDSM.16.M88.4 R4, [R176+0x6800] ;  /* 0x00680000b004783b */ /* 0x002e720000000200 */
[----:B------:R-:W-:Y:S01]  /*4110*/  MUFU.EX2 R209, R10 ;  /* 0x0000000a00d17308 */ /* 0x000fe20000000800 */
[----:B---3--:R-:W-:Y:S04]  /*4120*/  @!P3 IADD3 R8, R0, 0x8, RZ ;  /* 0x000000080008b810 */ /* 0x008fe80007ffe0ff */
[-C--:B------:R-:W-:Y:S05]  /*4130*/  @!P3 ISETP.GE.AND P0, PT, R8, R108.reuse, PT ;  /* 0x0000006c0800b20c */ /* 0x080fea0003f06270 */
[----:B------:R-:W-:Y:S01]  /*4140*/  MUFU.EX2 R208, R11 ;  /* 0x0000000b00d07308 */ /* 0x000fe20000000800 */
[----:B------:R-:W-:Y:S02]  /*4150*/  @!P3 FSEL R12, R12, -INF , !P0 ;  /* 0xff8000000c0cb808 */ /* 0x000fe40004000000 */
[----:B----4-:R-:W-:Y:S03]  /*4160*/  @!P3 IADD3 R9, R0, 0x9, RZ ;  /* 0x000000090009b810 */ /* 0x010fe60007ffe0ff */
[--C-:B------:R-:W-:Y:S01]  /*4170*/  FFMA.FTZ R12, R12, c[0x0][0x23c], -R104.reuse ;  /* 0x00008f000c0c7a23 */ /* 0x100fe20000010868 */
[----:B------:R-:W-:Y:S03]  /*4180*/  @!P3 ISETP.GE.AND P0, PT, R9, R108, PT ;  /* 0x0000006c0900b20c */ /* 0x000fe60003f06270 */
[----:B------:R-:W-:Y:S01]  /*4190*/  MUFU.EX2 R200, R12 ;  /* 0x0000000c00c87308 */ /* 0x000fe20000000800 */
[----:B------:R-:W-:Y:S02]  /*41a0*/  @!P3 FSEL R13, R13, -INF , !P0 ;  /* 0xff8000000d0db808 */ /* 0x000fe40004000000 */
[-C--:B------:R-:W-:Y:S03]  /*41b0*/  @!P3 ISETP.GE.AND P0, PT, R8, R109.reuse, PT ;  /* 0x0000006d0800b20c */ /* 0x080fe60003f06270 */
[----:B------:R-:W-:Y:S01]  /*41c0*/  FFMA.FTZ R13, R13, c[0x0][0x23c], -R104 ;  /* 0x00008f000d0d7a23 */ /* 0x000fe20000010868 */
[----:B------:R-:W-:Y:S02]  /*41d0*/  @!P3 FSEL R14, R14, -INF , !P0 ;  /* 0xff8000000e0eb808 */ /* 0x000fe40004000000 */
[----:B------:R-:W-:Y:S01]  /*41e0*/  @!P3 ISETP.GE.AND P0, PT, R9, R109, PT ;  /* 0x0000006d0900b20c */ /* 0x000fe20003f06270 */
[----:B------:R-:W3:Y:S02]  /*41f0*/  MUFU.EX2 R199, R13 ;  /* 0x0000000d00c77308 */ /* 0x000ee40000000800 */
[--C-:B------:R-:W-:Y:S01]  /*4200*/  FFMA.FTZ R14, R14, c[0x0][0x23c], -R2.reuse ;  /* 0x00008f000e0e7a23 */ /* 0x100fe20000010802 */
[-C--:B-1----:R-:W-:Y:S03]  /*4210*/  HMMA.16816.F32 R20, R128, R4.reuse, R20 ;  /* 0x000000048014723c */ /* 0x082fe60000001814 */
[----:B------:R-:W-:Y:S02]  /*4220*/  @!P3 FSEL R15, R15, -INF , !P0 ;  /* 0xff8000000f0fb808 */ /* 0x000fe40004000000 */
[-C--:B------:R-:W-:Y:S02]  /*4230*/  @!P3 ISETP.GE.AND P0, PT, R8, R111.reuse, PT ;  /* 0x0000006f0800b20c */ /* 0x080fe40003f06270 */
[----:B------:R-:W-:Y:S01]  /*4240*/  MUFU.EX2 R203, R14 ;  /* 0x0000000e00cb7308 */ /* 0x000fe20000000800 */
[C---:B------:R-:W-:Y:S04]  /*4250*/  HMMA.16816.F32 R24, R100.reuse, R4, R24 ;  /* 0x000000046418723c */ /* 0x040fe80000001818 */
[----:B------:R-:W-:Y:S01]  /*4260*/  @!P3 FSEL R16, R16, -INF , !P0 ;  /* 0xff8000001010b808 */ /* 0x000fe20004000000 */
[----:B------:R-:W-:Y:S01]  /*4270*/  FFMA.FTZ R15, R15, c[0x0][0x23c], -R2 ;  /* 0x00008f000f0f7a23 */ /* 0x000fe20000010802 */
[-C--:B------:R-:W-:Y:S02]  /*4280*/  @!P3 ISETP.GE.AND P0, PT, R9, R111.reuse, PT ;  /* 0x0000006f0900b20c */ /* 0x080fe40003f06270 */
[-C--:B------:R-:W-:Y:S01]  /*4290*/  HMMA.16816.F32 R28, R100, R6.reuse, R28 ;  /* 0x00000006641c723c */ /* 0x080fe2000000181c */
[----:B------:R-:W-:Y:S03]  /*42a0*/  MUFU.EX2 R202, R15 ;  /* 0x0000000f00ca7308 */ /* 0x000fe60000000800 */
[----:B------:R-:W-:Y:S01]  /*42b0*/  @!P3 FSEL R17, R17, -INF , !P0 ;  /* 0xff8000001111b808 */ /* 0x000fe20004000000 */
[--C-:B------:R-:W-:Y:S01]  /*42c0*/  FFMA.FTZ R16, R16, c[0x0][0x23c], -R106.reuse ;  /* 0x00008f0010107a23 */ /* 0x100fe2000001086a */
[-C--:B------:R-:W-:Y:S02]  /*42d0*/  @!P3 ISETP.GE.AND P0, PT, R8, R110.reuse, PT ;  /* 0x0000006e0800b20c */ /* 0x080fe40003f06270 */
[----:B------:R-:W-:Y:S03]  /*42e0*/  HMMA.16816.F32 R32, R128, R6, R32 ;  /* 0x000000068020723c */ /* 0x000fe60000001820 */
[----:B------:R-:W-:Y:S01]  /*42f0*/  MUFU.EX2 R127, R16 ;  /* 0x00000010007f7308 */ /* 0x000fe20000000800 */
[----:B------:R-:W-:Y:S01]  /*4300*/  @!P3 IADD3 R8, R0, 0x10, RZ ;  /* 0x000000100008b810 */ /* 0x000fe20007ffe0ff */
[--C-:B------:R-:W-:Y:S01]  /*4310*/  FFMA.FTZ R17, R17, c[0x0][0x23c], -R106.reuse ;  /* 0x00008f0011117a23 */ /* 0x100fe2000001086a */
[----:B------:R-:W-:Y:S02]  /*4320*/  @!P3 FSEL R18, R18, -INF , !P0 ;  /* 0xff8000001212b808 */ /* 0x000fe40004000000 */
[-C--:B------:R-:W-:Y:S04]  /*4330*/  @!P3 ISETP.GE.AND P0, PT, R9, R110.reuse, PT ;  /* 0x0000006e0900b20c */ /* 0x080fe80003f06270 */
[----:B------:R-:W-:Y:S01]  /*4340*/  @!P3 IADD3 R9, R0, 0x11, RZ ;  /* 0x000000110009b810 */ /* 0x000fe20007ffe0ff */
[--C-:B------:R-:W-:Y:S01]  /*4350*/  FFMA.FTZ R18, R18, c[0x0][0x23c], -R105.reuse ;  /* 0x00008f0012127a23 */ /* 0x100fe20000010869 */
[----:B------:R-:W-:Y:S01]  /*4360*/  @!P3 FSEL R19, R19, -INF , !P0 ;  /* 0xff8000001313b808 */ /* 0x000fe20004000000 */
[----:B------:R-:W-:Y:S01]  /*4370*/  MUFU.EX2 R125, R17 ;  /* 0x00000011007d7308 */ /* 0x000fe20000000800 */
[-C--:B------:R-:W-:Y:S02]  /*4380*/  @!P3 ISETP.GE.AND P0, PT, R8, R111.reuse, PT ;  /* 0x0000006f0800b20c */ /* 0x080fe40003f06270 */
[----:B------:R-:W-:Y:S01]  /*4390*/  @!P3 IADD3 R4, R0, 0x18, RZ ;  /* 0x000000180004b810 */ /* 0x000fe20007ffe0ff */
[--C-:B------:R-:W-:Y:S01]  /*43a0*/  FFMA.FTZ R19, R19, c[0x0][0x23c], -R105.reuse ;  /* 0x00008f0013137a23 */ /* 0x100fe20000010869 */
[----:B------:R-:W-:Y:S02]  /*43b0*/  @!P3 FSEL R20, R20, -INF , !P0 ;  /* 0xff8000001414b808 */ /* 0x000fe40004000000 */
[----:B------:R-:W-:Y:S02]  /*43c0*/  @!P3 ISETP.GE.AND P0, PT, R9, R111, PT ;  /* 0x0000006f0900b20c */ /* 0x000fe40003f06270 */
[----:B------:R-:W-:Y:S01]  /*43d0*/  @!P3 IADD3 R0, R0, 0x19, RZ ;  /* 0x000000190000b810 */ /* 0x000fe20007ffe0ff */
[----:B------:R-:W-:Y:S01]  /*43e0*/  MUFU.EX2 R135, R18 ;  /* 0x0000001200877308 */ /* 0x000fe20000000800 */
[----:B------:R-:W-:Y:S01]  /*43f0*/  @!P3 FSEL R21, R21, -INF , !P0 ;  /* 0xff8000001515b808 */ /* 0x000fe20004000000 */
[--C-:B------:R-:W-:Y:S01]  /*4400*/  FFMA.FTZ R20, R20, c[0x0][0x23c], -R106.reuse ;  /* 0x00008f0014147a23 */ /* 0x100fe2000001086a */
[----:B------:R-:W-:Y:S02]  /*4410*/  @!P3 ISETP.GE.AND P0, PT, R8, R110, PT ;  /* 0x0000006e0800b20c */ /* 0x000fe40003f06270 */
[----:B--2---:R-:W-:Y:S01]  /*4420*/  F2FP.PACK_AB R6, R201, R132 ;  /* 0x00000084c906723e */ /* 0x004fe200000000ff */
[----:B------:R-:W-:Y:S01]  /*4430*/  FFMA.FTZ R21, R21, c[0x0][0x23c], -R106 ;  /* 0x00008f0015157a23 */ /* 0x000fe2000001086a */
[----:B------:R-:W-:Y:S02]  /*4440*/  @!P3 FSEL R22, R22, -INF , !P0 ;  /* 0xff8000001616b808 */ /* 0x000fe40004000000 */
[----:B------:R-:W-:Y:S01]  /*4450*/  @!P3 ISETP.GE.AND P0, PT, R9, R110, PT ;  /* 0x0000006e0900b20c */ /* 0x000fe20003f06270 */
[----:B------:R-:W1:Y:S01]  /*4460*/  MUFU.EX2 R134, R19 ;  /* 0x0000001300867308 */ /* 0x000e620000000800 */
[----:B------:R3:W-:Y:S01]  /*4470*/  STS [R189+0xe400], R6 ;  /* 0x00e40006bd007388 */ /* 0x0007e20000000800 */
[----:B------:R-:W-:Y:S01]  /*4480*/  F2FP.PACK_AB R5, R204, R205 ;  /* 0x000000cdcc05723e */ /* 0x000fe200000000ff */
[--C-:B------:R-:W-:Y:S01]  /*4490*/  FFMA.FTZ R22, R22, c[0x0][0x23c], -R105.reuse ;  /* 0x00008f0016167a23 */ /* 0x100fe20000010869 */
[----:B------:R-:W-:Y:S02]  /*44a0*/  @!P3 FSEL R23, R23, -INF , !P0 ;  /* 0xff8000001717b808 */ /* 0x000fe40004000000 */
[-C--:B------:R-:W-:Y:S03]  /*44b0*/  @!P3 ISETP.GE.AND P0, PT, R8, R108.reuse, PT ;  /* 0x0000006c0800b20c */ /* 0x080fe60003f06270 */
[--C-:B------:R-:W-:Y:S01]  /*44c0*/  FFMA.FTZ R23, R23, c[0x0][0x23c], -R105.reuse ;  /* 0x00008f0017177a23 */ /* 0x100fe20000010869 */
[----:B------:R-:W-:Y:S01]  /*44d0*/  @!P3 FSEL R24, R24, -INF , !P0 ;  /* 0xff8000001818b808 */ /* 0x000fe20004000000 */
[----:B------:R-:W-:Y:S01]  /*44e0*/  MUFU.EX2 R122, R20 ;  /* 0x00000014007a7308 */ /* 0x000fe20000000800 */
[----:B------:R-:W-:Y:S03]  /*44f0*/  @!P3 ISETP.GE.AND P0, PT, R9, R108, PT ;  /* 0x0000006c0900b20c */ /* 0x000fe60003f06270 */
[--C-:B------:R-:W-:Y:S01]  /*4500*/  FFMA.FTZ R24, R24, c[0x0][0x23c], -R104.reuse ;  /* 0x00008f0018187a23 */ /* 0x100fe20000010868 */
[----:B------:R-:W-:Y:S02]  /*4510*/  @!P3 FSEL R25, R25, -INF , !P0 ;  /* 0xff8000001919b808 */ /* 0x000fe40004000000 */
[-C--:B------:R-:W-:Y:S03]  /*4520*/  @!P3 ISETP.GE.AND P0, PT, R8, R109.reuse, PT ;  /* 0x0000006d0800b20c */ /* 0x080fe60003f06270 */
[----:B------:R-:W-:Y:S01]  /*4530*/  MUFU.EX2 R120, R21 ;  /* 0x0000001500787308 */ /* 0x000fe20000000800 */
[----:B------:R-:W-:Y:S01]  /*4540*/  @!P3 FSEL R26, R26, -INF , !P0 ;  /* 0xff8000001a1ab808 */ /* 0x000fe20004000000 */
[----:B------:R-:W-:Y:S01]  /*4550*/  FFMA.FTZ R25, R25, c[0x0][0x23c], -R104 ;  /* 0x00008f0019197a23 */ /* 0x000fe20000010868 */
[-C--:B------:R-:W-:Y:S02]  /*4560*/  @!P3 ISETP.GE.AND P0, PT, R9, R109.reuse, PT ;  /* 0x0000006d0900b20c */ /* 0x080fe40003f06270 */
[----:B---3--:R-:W-:Y:S01]  /*4570*/  F2FP.PACK_AB R6, R199, R200 ;  /* 0x000000c8c706723e */ /* 0x008fe200000000ff */
[--C-:B------:R-:W-:Y:S01]  /*4580*/  FFMA.FTZ R26, R26, c[0x0][0x23c], -R2.reuse ;  /* 0x00008f001a1a7a23 */ /* 0x100fe20000010802 */
[----:B------:R-:W-:Y:S02]  /*4590*/  @!P3 FSEL R27, R27, -INF , !P0 ;  /* 0xff8000001b1bb808 */ /* 0x000fe40004000000 */
[-C--:B------:R-:W-:Y:S01]  /*45a0*/  @!P3 ISETP.GE.AND P0, PT, R4, R108.reuse, PT ;  /* 0x0000006c0400b20c */ /* 0x080fe20003f06270 */
[----:B------:R-:W-:Y:S02]  /*45b0*/  MUFU.EX2 R124, R22 ;  /* 0x00000016007c7308 */ /* 0x000fe40000000800 */
[----:B------:R-:W-:Y:S01]  /*45c0*/  FFMA.FTZ R27, R27, c[0x0][0x23c], -R2 ;  /* 0x00008f001b1b7a23 */ /* 0x000fe20000010802 */
[----:B------:R-:W-:Y:S02]  /*45d0*/  @!P3 FSEL R28, R28, -INF , !P0 ;  /* 0xff8000001c1cb808 */ /* 0x000fe40004000000 */
[----:B------:R-:W-:Y:S02]  /*45e0*/  @!P3 ISETP.GE.AND P0, PT, R0, R108, PT ;  /* 0x0000006c0000b20c */ /* 0x000fe40003f06270 */
[----:B------:R-:W-:Y:S01]  /*45f0*/  MOV R108, 0x40 ;  /* 0x00000040006c7802 */ /* 0x000fe20000000f00 */
[--C-:B------:R-:W-:Y:S01]  /*4600*/  FFMA.FTZ R28, R28, c[0x0][0x23c], -R104.reuse ;  /* 0x00008f001c1c7a23 */ /* 0x100fe20000010868 */
[----:B------:R-:W-:Y:S01]  /*4610*/  @!P3 FSEL R29, R29, -INF , !P0 ;  /* 0xff8000001d1db808 */ /* 0x000fe20004000000 */
[----:B------:R-:W-:Y:S01]  /*4620*/  MUFU.EX2 R123, R23 ;  /* 0x00000017007b7308 */ /* 0x000fe20000000800 */
[----:B------:R-:W-:Y:S02]  /*4630*/  @!P3 ISETP.GE.AND P0, PT, R4, R109, PT ;  /* 0x0000006d0400b20c */ /* 0x000fe40003f06270 */
[----:B------:R-:W-:Y:S01]  /*4640*/  SEL R128, R108, 0xffffffc0, !P2 ;  /* 0xffffffc06c807807 */ /* 0x000fe20005000000 */
[----:B------:R-:W-:Y:S01]  /*4650*/  FFMA.FTZ R104, R29, c[0x0][0x23c], -R104 ;  /* 0x00008f001d687a23 */ /* 0x000fe20000010868 */
[----:B------:R-:W-:Y:S02]  /*4660*/  @!P3 FSEL R30, R30, -INF , !P0 ;  /* 0xff8000001e1eb808 */ /* 0x000fe40004000000 */
[-C--:B------:R-:W-:Y:S03]  /*4670*/  @!P3 ISETP.GE.AND P0, PT, R4, R111.reuse, PT ;  /* 0x0000006f0400b20c */ /* 0x080fe60003f06270 */
[----:B------:R-:W-:Y:S01]  /*4680*/  FFMA.FTZ R30, R30, c[0x0][0x23c], -R2 ;  /* 0x00008f001e1e7a23 */ /* 0x000fe20000010802 */
[----:B------:R-:W-:Y:S01]  /*4690*/  @!P3 FSEL R32, R32, -INF , !P0 ;  /* 0xff8000002020b808 */ /* 0x000fe20004000000 */
[----:B------:R-:W-:Y:S01]  /*46a0*/  MUFU.EX2 R197, R24 ;  /* 0x0000001800c57308 */ /* 0x000fe20000000800 */
[----:B------:R-:W-:Y:S03]  /*46b0*/  @!P3 ISETP.GE.AND P0, PT, R0, R111, PT ;  /* 0x0000006f0000b20c */ /* 0x000fe60003f06270 */
[--C-:B------:R-:W-:Y:S01]  /*46c0*/  FFMA.FTZ R32, R32, c[0x0][0x23c], -R106.reuse ;  /* 0x00008f0020207a23 */ /* 0x100fe2000001086a */
[----:B------:R-:W-:Y:S02]  /*46d0*/  @!P3 FSEL R33, R33, -INF , !P0 ;  /* 0xff8000002121b808 */ /* 0x000fe40004000000 */
[-C--:B------:R-:W-:Y:S02]  /*46e0*/  @!P3 ISETP.GE.AND P0, PT, R4, R110.reuse, PT ;  /* 0x0000006e0400b20c */ /* 0x080fe40003f06270 */
[----:B------:R-:W-:Y:S01]  /*46f0*/  F2FP.PACK_AB R4, R208, R209 ;  /* 0x000000d1d004723e */ /* 0x000fe200000000ff */
[----:B------:R-:W-:Y:S01]  /*4700*/  FFMA.FTZ R106, R33, c[0x0][0x23c], -R106 ;  /* 0x00008f00216a7a23 */ /* 0x000fe2000001086a */
[----:B------:R-:W-:Y:S01]  /*4710*/  @!P3 FSEL R34, R34, -INF , !P0 ;  /* 0xff8000002222b808 */ /* 0x000fe20004000000 */
[----:B------:R-:W-:Y:S01]  /*4720*/  MUFU.EX2 R114, R32 ;  /* 0x0000002000727308 */ /* 0x000fe20000000800 */
[----:B------:R-:W-:Y:S03]  /*4730*/  @!P3 ISETP.GE.AND P0, PT, R0, R110, PT ;  /* 0x0000006e0000b20c */ /* 0x000fe60003f06270 */
[--C-:B------:R-:W-:Y:S01]  /*4740*/  FFMA.FTZ R34, R34, c[0x0][0x23c], -R105.reuse ;  /* 0x00008f0022227a23 */ /* 0x100fe20000010869 */
[----:B------:R-:W-:Y:S02]  /*4750*/  @!P3 FSEL R35, R35, -INF , !P0 ;  /* 0xff8000002323b808 */ /* 0x000fe40004000000 */
[----:B------:R-:W-:Y:S02]  /*4760*/  @!P3 ISETP.GE.AND P0, PT, R0, R109, PT ;  /* 0x0000006d0000b20c */ /* 0x000fe40003f06270 */
[----:B------:R-:W-:Y:S01]  /*4770*/  F2FP.PACK_AB R0, R133, R112 ;  /* 0x000000708500723e */ /* 0x000fe200000000ff */
[----:B------:R-:W2:Y:S01]  /*4780*/  MUFU.EX2 R113, R106 ;  /* 0x0000006a00717308 */ /* 0x000ea20000000800 */
[----:B------:R-:W-:Y:S01]  /*4790*/  @!P3 FSEL R31, R31, -INF , !P0 ;  /* 0xff8000001f1fb808 */ /* 0x000fe20004000000 */
[----:B------:R-:W-:Y:S01]  /*47a0*/  FFMA.FTZ R105, R35, c[0x0][0x23c], -R105 ;  /* 0x00008f0023697a23 */ /* 0x000fe20000010869 */
[----:B------:R-:W-:Y:S01]  /*47b0*/  IADD3 R110, P0, R228, R217, RZ ;  /* 0x000000d9e46e7210 */ /* 0x000fe20007f1e0ff */
[----:B------:R1:W-:Y:S02]  /*47c0*/  STS [R189+0xe000], R0 ;  /* 0x00e00000bd007388 */ /* 0x0003e40000000800 */
[----:B------:R-:W-:Y:S02]  /*47d0*/  FFMA.FTZ R2, R31, c[0x0][0x23c], -R2 ;  /* 0x00008f001f027a23 */ /* 0x000fe40000010802 */
[----:B------:R-:W-:Y:S02]  /*47e0*/  IMAD.X R111, R229, 0x1, R216, P0 ;  /* 0x00000001e56f7824 */ /* 0x000fe400000e06d8 */
[----:B------:R3:W-:Y:S03]  /*47f0*/  MUFU.EX2 R117, R2 ;  /* 0x0000000200757308 */ /* 0x0007e60000000800 */
[----:B------:R-:W4:Y:S04]  /*4800*/  LDG.E R109, [R110.64] ;  /* 0x000000066e6d7981 */ /* 0x000f28000c1e1900 */
[----:B------:R-:W4:Y:S03]  /*4810*/  LDG.E R108, [R110.64+0x20] ;  /* 0x000020066e6c7981 */ /* 0x000f26000c1e1900 */
[----:B------:R-:W-:Y:S01]  /*4820*/  MUFU.EX2 R116, R34 ;  /* 0x0000002200747308 */ /* 0x000fe20000000800 */
[----:B-1----:R-:W-:Y:S09]  /*4830*/  F2FP.PACK_AB R0, R134, R135 ;  /* 0x000000878600723e */ /* 0x002ff200000000ff */
[----:B------:R-:W-:Y:S01]  /*4840*/  MUFU.EX2 R115, R105 ;  /* 0x0000006900737308 */ /* 0x000fe20000000800 */
[----:B---3--:R-:W-:Y:S01]  /*4850*/  F2FP.PACK_AB R2, R125, R127 ;  /* 0x0000007f7d02723e */ /* 0x008fe200000000ff */
[----:B------:R2:W-:Y:S04]  /*4860*/  STS [R190+0xe400], R0 ;  /* 0x00e40000be007388 */ /* 0x0005e80000000800 */
[----:B------:R1:W-:Y:S04]  /*4870*/  STS [R190+0xe000], R2 ;  /* 0x00e00002be007388 */ /* 0x0003e80000000800 */
[----:B------:R-:W3:Y:S01]  /*4880*/  MUFU.EX2 R126, R25 ;  /* 0x00000019007e7308 */ /* 0x000ee20000000800 */
[----:B------:R3:W-:Y:S04]  /*4890*/  STS [R189+0xf000], R5 ;  /* 0x00f00005bd007388 */ /* 0x0007e80000000800 */
[----:B------:R3:W-:Y:S05]  /*48a0*/  STS [R189+0xf400], R4 ;  /* 0x00f40004bd007388 */ /* 0x0007ea0000000800 */
[----:B------:R-:W-:Y:S01]  /*48b0*/  MUFU.EX2 R198, R26 ;  /* 0x0000001a00c67308 */ /* 0x000fe20000000800 */
[----:B------:R3:W-:Y:S01]  /*48c0*/  STS [R190+0xf000], R6 ;  /* 0x00f00006be007388 */ /* 0x0007e20000000800 */
[----:B--2---:R-:W-:Y:S08]  /*48d0*/  F2FP.PACK_AB R0, R113, R114 ;  /* 0x000000727100723e */ /* 0x004ff000000000ff */
[----:B------:R-:W2:Y:S01]  /*48e0*/  MUFU.EX2 R196, R27 ;  /* 0x0000001b00c47308 */ /* 0x000ea20000000800 */
[----:B-1----:R-:W-:Y:S02]  /*48f0*/  F2FP.PACK_AB R2, R123, R124 ;  /* 0x0000007c7b02723e */ /* 0x002fe400000000ff */
[----:B---3--:R-:W-:Y:S07]  /*4900*/  F2FP.PACK_AB R5, R202, R203 ;  /* 0x000000cbca05723e */ /* 0x008fee00000000ff */
[----:B------:R-:W-:Y:S01]  /*4910*/  MUFU.EX2 R119, R28 ;  /* 0x0000001c00777308 */ /* 0x000fe20000000800 */
[----:B------:R-:W-:Y:S01]  /*4920*/  F2FP.PACK_AB R4, R120, R122 ;  /* 0x0000007a7804723e */ /* 0x000fe200000000ff */
[----:B------:R2:W-:Y:S01]  /*4930*/  STS [R190+0xf400], R5 ;  /* 0x00f40005be007388 */ /* 0x0005e20000000800 */
[----:B------:R-:W-:Y:S03]  /*4940*/  F2FP.PACK_AB R6, R126, R197 ;  /* 0x000000c57e06723e */ /* 0x000fe600000000ff */
[----:B------:R1:W-:Y:S04]  /*4950*/  STS [R188+0xe000], R4 ;  /* 0x00e00004bc007388 */ /* 0x0003e80000000800 */
[----:B------:R3:W-:Y:S01]  /*4960*/  STS [R188+0xe400], R2 ;  /* 0x00e40002bc007388 */ /* 0x0007e20000000800 */
[----:B------:R-:W3:Y:S03]  /*4970*/  MUFU.EX2 R118, R104 ;  /* 0x0000006800767308 */ /* 0x000ee60000000800 */
[----:B------:R3:W-:Y:S07]  /*4980*/  STS [R183+0xe000], R0 ;  /* 0x00e00000b7007388 */ /* 0x0007ee0000000800 */
[----:B------:R-:W3:Y:S01]  /*4990*/  MUFU.EX2 R121, R30 ;  /* 0x0000001e00797308 */ /* 0x000ee20000000800 */
[----:B--2---:R-:W-:Y:S02]  /*49a0*/  F2FP.PACK_AB R5, R196, R198 ;  /* 0x000000c6c405723e */ /* 0x004fe400000000ff */
[----:B-1----:R-:W-:Y:S02]  /*49b0*/  F2FP.PACK_AB R4, R115, R116 ;  /* 0x000000747304723e */ /* 0x002fe400000000ff */
[----:B---3--:R-:W-:Y:S03]  /*49c0*/  F2FP.PACK_AB R2, R118, R119 ;  /* 0x000000777602723e */ /* 0x008fe600000000ff */
[----:B------:R-:W-:Y:S04]  /*49d0*/  STS [R183+0xe400], R4 ;  /* 0x00e40004b7007388 */ /* 0x000fe80000000800 */
[----:B------:R-:W-:Y:S04]  /*49e0*/  STS [R188+0xf000], R6 ;  /* 0x00f00006bc007388 */ /* 0x000fe80000000800 */
[----:B------:R-:W-:Y:S01]  /*49f0*/  STS [R188+0xf400], R5 ;  /* 0x00f40005bc007388 */ /* 0x000fe20000000800 */
[----:B------:R-:W-:Y:S03]  /*4a00*/  F2FP.PACK_AB R0, R117, R121 ;  /* 0x000000797500723e */ /* 0x000fe600000000ff */
[----:B------:R-:W-:Y:S04]  /*4a10*/  STS [R183+0xf000], R2 ;  /* 0x00f00002b7007388 */ /* 0x000fe80000000800 */
[----:B------:R1:W-:Y:S04]  /*4a20*/  STS [R183+0xf400], R0 ;  /* 0x00f40000b7007388 */ /* 0x0003e80000000800 */
[----:B------:R-:W2:Y:S08]  /*4a30*/  LDSM.16.M88.4 R32, [R170+0x4000] ;  /* 0x00400000aa20783b */ /* 0x000eb00000000200 */
[----:B------:R-:W3:Y:S08]  /*4a40*/  LDSM.16.M88.4 R28, [R170+0x5000] ;  /* 0x00500000aa1c783b */ /* 0x000ef00000000200 */
[----:B------:R-:W3:Y:S01]  /*4a50*/  LDSM.16.M88.4 R100, [R173+0x4000] ;  /* 0x00400000ad64783b */ /* 0x000ee20000000200 */
[C---:B-1----:R-:W-:Y:S07]  /*4a60*/  IMAD.IADD R0, R128.reuse, 0x1, R170 ;  /* 0x0000000180007824 */ /* 0x042fee00078e02aa */
[----:B------:R-:W4:Y:S04]  /*4a70*/  LDG.E R2, [R110.64+0xa0] ;  /* 0x0000a0066e027981 */ /* 0x000f28000c1e1900 */
[----:B------:R-:W1:Y:S01]  /*4a80*/  LDSM.16.M88.4 R104, [R173+0x5000] ;  /* 0x00500000ad68783b */ /* 0x000e620000000200 */
[-C--:B--2---:R-:W-:Y:S08]  /*4a90*/  HMMA.16816.F32 R4, R32, R136.reuse, RZ ;  /* 0x000000882004723c */ /* 0x084ff000000018ff */
[C---:B---3--:R-:W-:Y:S08]  /*4aa0*/  HMMA.16816.F32 R8, R28.reuse, R136, RZ ;  /* 0x000000881c08723c */ /* 0x048ff000000018ff */
[-C--:B------:R-:W-:Y:S08]  /*4ab0*/  HMMA.16816.F32 R12, R28, R138.reuse, RZ ;  /* 0x0000008a1c0c723c */ /* 0x080ff000000018ff */
[C---:B------:R-:W-:Y:S08]  /*4ac0*/  HMMA.16816.F32 R16, R32.reuse, R138, RZ ;  /* 0x0000008a2010723c */ /* 0x040ff000000018ff */
[-C--:B------:R-:W-:Y:S08]  /*4ad0*/  HMMA.16816.F32 R20, R32, R140.reuse, RZ ;  /* 0x0000008c2014723c */ /* 0x080ff000000018ff */
[C---:B------:R-:W-:Y:S08]  /*4ae0*/  HMMA.16816.F32 R24, R28.reuse, R140, RZ ;  /* 0x0000008c1c18723c */ /* 0x040ff000000018ff */
[-C--:B------:R-:W-:Y:S08]  /*4af0*/  HMMA.16816.F32 R28, R28, R142.reuse, RZ ;  /* 0x0000008e1c1c723c */ /* 0x080ff000000018ff */
[----:B------:R-:W-:Y:S08]  /*4b00*/  HMMA.16816.F32 R32, R32, R142, RZ ;  /* 0x0000008e2020723c */ /* 0x000ff000000018ff */
[-C--:B------:R-:W-:Y:S08]  /*4b10*/  HMMA.16816.F32 R4, R100, R144.reuse, R4 ;  /* 0x000000906404723c */ /* 0x080ff00000001804 */
[C---:B-1----:R-:W-:Y:S08]  /*4b20*/  HMMA.16816.F32 R8, R104.reuse, R144, R8 ;  /* 0x000000906808723c */ /* 0x042ff00000001808 */
[-C--:B------:R-:W-:Y:S08]  /*4b30*/  HMMA.16816.F32 R12, R104, R146.reuse, R12 ;  /* 0x00000092680c723c */ /* 0x080ff0000000180c */
[C---:B------:R-:W-:Y:S08]  /*4b40*/  HMMA.16816.F32 R16, R100.reuse, R146, R16 ;  /* 0x000000926410723c */ /* 0x040ff00000001810 */
[-C--:B------:R-:W-:Y:S08]  /*4b50*/  HMMA.16816.F32 R20, R100, R148.reuse, R20 ;  /* 0x000000946414723c */ /* 0x080ff00000001814 */
[C---:B------:R-:W-:Y:S08]  /*4b60*/  HMMA.16816.F32 R24, R104.reuse, R148, R24 ;  /* 0x000000946818723c */ /* 0x040ff00000001818 */
[-C--:B------:R-:W-:Y:S01]  /*4b70*/  HMMA.16816.F32 R28, R104, R150.reuse, R28 ;  /* 0x00000096681c723c */ /* 0x080fe2000000181c */
[----:B------:R-:W1:Y:S07]  /*4b80*/  LDSM.16.M88.4 R104, [R0+0x4000] ;  /* 0x004000000068783b */ /* 0x000e6e0000000200 */
[----:B------:R-:W-:Y:S01]  /*4b90*/  HMMA.16816.F32 R32, R100, R150, R32 ;  /* 0x000000966420723c */ /* 0x000fe20000001820 */
[----:B------:R2:W3:Y:S03]  /*4ba0*/  LDSM.16.M88.4 R100, [R0+0x5000] ;  /* 0x005000000064783b */ /* 0x0004e60000000200 */
[----:B--2---:R-:W-:Y:S04]  /*4bb0*/  IADD3 R0, R128, R173, RZ ;  /* 0x000000ad80007210 */ /* 0x004fe80007ffe0ff */
[-C--:B-1----:R-:W-:Y:S08]  /*4bc0*/  HMMA.16816.F32 R4, R104, R152.reuse, R4 ;  /* 0x000000986804723c */ /* 0x082ff00000001804 */
[C---:B---3--:R-:W-:Y:S08]  /*4bd0*/  HMMA.16816.F32 R8, R100.reuse, R152, R8 ;  /* 0x000000986408723c */ /* 0x048ff00000001808 */
[-C--:B------:R-:W-:Y:S08]  /*4be0*/  HMMA.16816.F32 R12, R100, R154.reuse, R12 ;  /* 0x0000009a640c723c */ /* 0x080ff0000000180c */
[C---:B------:R-:W-:Y:S08]  /*4bf0*/  HMMA.16816.F32 R16, R104.reuse, R154, R16 ;  /* 0x0000009a6810723c */ /* 0x040ff00000001810 */
[-C--:B------:R-:W-:Y:S08]  /*4c00*/  HMMA.16816.F32 R20, R104, R156.reuse, R20 ;  /* 0x0000009c6814723c */ /* 0x080ff00000001814 */
[C---:B------:R-:W-:Y:S08]  /*4c10*/  HMMA.16816.F32 R24, R100.reuse, R156, R24 ;  /* 0x0000009c6418723c */ /* 0x040ff00000001818 */
[-C--:B------:R-:W-:Y:S01]  /*4c20*/  HMMA.16816.F32 R28, R100, R158.reuse, R28 ;  /* 0x0000009e641c723c */ /* 0x080fe2000000181c */
[----:B------:R-:W1:Y:S07]  /*4c30*/  LDSM.16.M88.4 R100, [R0+0x4000] ;  /* 0x004000000064783b */ /* 0x000e6e0000000200 */
[----:B------:R-:W-:Y:S01]  /*4c40*/  HMMA.16816.F32 R32, R104, R158, R32 ;  /* 0x0000009e6820723c */ /* 0x000fe20000001820 */
[----:B------:R-:W2:Y:S07]  /*4c50*/  LDSM.16.M88.4 R104, [R0+0x5000] ;  /* 0x005000000068783b */ /* 0x000eae0000000200 */
[-C--:B-1----:R-:W-:Y:S08]  /*4c60*/  HMMA.16816.F32 R4, R100, R160.reuse, R4 ;  /* 0x000000a06404723c */ /* 0x082ff00000001804 */
[C---:B--2---:R-:W-:Y:S08]  /*4c70*/  HMMA.16816.F32 R8, R104.reuse, R160, R8 ;  /* 0x000000a06808723c */ /* 0x044ff00000001808 */
[-C--:B------:R-:W-:Y:S08]  /*4c80*/  HMMA.16816.F32 R12, R104, R162.reuse, R12 ;  /* 0x000000a2680c723c */ /* 0x080ff0000000180c */
[C---:B----4-:R-:W-:Y:S01]  /*4c90*/  FADD.FTZ R4, -R109.reuse, R4 ;  /* 0x000000046d047221 */ /* 0x050fe20000010100 */
[C---:B------:R-:W-:Y:S04]  /*4ca0*/  HMMA.16816.F32 R16, R100.reuse, R162, R16 ;  /* 0x000000a26410723c */ /* 0x040fe80000001810 */
[----:B------:R-:W-:Y:S02]  /*4cb0*/  FMUL.FTZ R112, R112, R4 ;  /* 0x0000000470707220 */ /* 0x000fe40000410000 */
[C---:B------:R-:W-:Y:S01]  /*4cc0*/  FADD.FTZ R5, -R109.reuse, R5 ;  /* 0x000000056d057221 */ /* 0x040fe20000010100 */
[----:B------:R1:W2:Y:S01]  /*4cd0*/  LDG.E R4, [R110.64+0x80] ;  /* 0x000080066e047981 */ /* 0x0002a2000c1e1900 */
[C---:B------:R-:W-:Y:S01]  /*4ce0*/  FADD.FTZ R6, -R108.reuse, R6 ;  /* 0x000000066c067221 */ /* 0x040fe20000010100 */
[-C--:B------:R-:W-:Y:S03]  /*4cf0*/  HMMA.16816.F32 R20, R100, R164.reuse, R20 ;  /* 0x000000a46414723c */ /* 0x080fe60000001814 */
[----:B------:R-:W-:Y:S02]  /*4d00*/  FADD.FTZ R7, -R108, R7 ;  /* 0x000000076c077221 */ /* 0x000fe40000010100 */
[----:B------:R-:W-:Y:S03]  /*4d10*/  FADD.FTZ R11, -R2, R11 ;  /* 0x0000000b020b7221 */ /* 0x000fe60000010100 */
[C---:B------:R-:W-:Y:S07]  /*4d20*/  HMMA.16816.F32 R24, R104.reuse, R164, R24 ;  /* 0x000000a46818723c */ /* 0x040fee0000001818 */
[C---:B------:R-:W-:Y:S02]  /*4d30*/  FADD.FTZ R17, -R109.reuse, R17 ;  /* 0x000000116d117221 */ /* 0x040fe40000010100 */
[----:B------:R-:W-:Y:S01]  /*4d40*/  FADD.FTZ R16, -R109, R16 ;  /* 0x000000106d107221 */ /* 0x000fe20000010100 */
[-C--:B------:R-:W-:Y:S03]  /*4d50*/  HMMA.16816.F32 R28, R104, R166.reuse, R28 ;  /* 0x000000a6681c723c */ /* 0x080fe6000000181c */
[C---:B------:R-:W-:Y:S02]  /*4d60*/  FADD.FTZ R19, -R108.reuse, R19 ;  /* 0x000000136c137221 */ /* 0x040fe40000010100 */
[----:B-1----:R-:W-:Y:S02]  /*4d70*/  FMUL.FTZ R110, R133, R5 ;  /* 0x00000005856e7220 */ /* 0x002fe40000410000 */
[C---:B------:R-:W-:Y:S01]  /*4d80*/  FADD.FTZ R20, -R109.reuse, R20 ;  /* 0x000000146d147221 */ /* 0x040fe20000010100 */
[----:B------:R-:W-:Y:S04]  /*4d90*/  HMMA.16816.F32 R32, R100, R166, R32 ;  /* 0x000000a66420723c */ /* 0x000fe80000001820 */
[----:B------:R-:W-:Y:S02]  /*4da0*/  FADD.FTZ R21, -R109, R21 ;  /* 0x000000156d157221 */ /* 0x000fe40000010100 */
[C---:B------:R-:W-:Y:S02]  /*4db0*/  FADD.FTZ R22, -R108.reuse, R22 ;  /* 0x000000166c167221 */ /* 0x040fe40000010100 */
[----:B------:R-:W-:Y:S04]  /*4dc0*/  FADD.FTZ R23, -R108, R23 ;  /* 0x000000176c177221 */ /* 0x000fe80000010100 */
[----:B------:R-:W-:Y:S02]  /*4dd0*/  FMUL.FTZ R111, R132, R6 ;  /* 0x00000006846f7220 */ /* 0x000fe40000410000 */
[----:B------:R-:W-:Y:S02]  /*4de0*/  FMUL.FTZ R102, R125, R17 ;  /* 0x000000117d667220 */ /* 0x000fe40000410000 */
[----:B------:R-:W-:Y:S02]  /*4df0*/  FMUL.FTZ R107, R122, R20 ;  /* 0x000000147a6b7220 */ /* 0x000fe40000410000 */
[----:B------:R-:W-:Y:S02]  /*4e00*/  FMUL.FTZ R106, R120, R21 ;  /* 0x00000015786a7220 */ /* 0x000fe40000410000 */
[C---:B------:R-:W-:Y:S02]  /*4e10*/  FADD.FTZ R6, -R2.reuse, R10 ;  /* 0x0000000a02067221 */ /* 0x040fe40000010100 */
[----:B------:R-:W-:Y:S02]  /*4e20*/  FADD.FTZ R20, -R2, R26 ;  /* 0x0000001a02147221 */ /* 0x000fe40000010100 */
[C---:B------:R-:W-:Y:S02]  /*4e30*/  FADD.FTZ R32, -R109.reuse, R32 ;  /* 0x000000206d207221 */ /* 0x040fe40000010100 */
[----:B------:R-:W-:Y:S02]  /*4e40*/  FADD.FTZ R103, -R109, R33 ;  /* 0x000000216d677221 */ /* 0x000fe40000010100 */
[C---:B------:R-:W-:Y:S02]  /*4e50*/  FADD.FTZ R33, -R108.reuse, R18 ;  /* 0x000000126c217221 */ /* 0x040fe40000010100 */
[----:B------:R-:W-:Y:S02]  /*4e60*/  FMUL.FTZ R18, R201, R7 ;  /* 0x00000007c9127220 */ /* 0x000fe40000410000 */
[C---:B------:R-:W-:Y:S02]  /*4e70*/  FADD.FTZ R101, -R108.reuse, R34 ;  /* 0x000000226c657221 */ /* 0x040fe40000010100 */
[----:B------:R-:W-:Y:S02]  /*4e80*/  FADD.FTZ R100, -R108, R35 ;  /* 0x000000236c647221 */ /* 0x000fe40000010100 */
[----:B------:R-:W-:Y:S02]  /*4e90*/  FMUL.FTZ R35, R124, R22 ;  /* 0x000000167c237220 */ /* 0x000fe40000410000 */
[----:B------:R-:W-:Y:S02]  /*4ea0*/  FMUL.FTZ R34, R123, R23 ;  /* 0x000000177b227220 */ /* 0x000fe40000410000 */
[C---:B------:R-:W-:Y:S02]  /*4eb0*/  FADD.FTZ R7, -R2.reuse, R14 ;  /* 0x0000000e02077221 */ /* 0x040fe40000010100 */
[C---:B------:R-:W-:Y:S02]  /*4ec0*/  FADD.FTZ R22, -R2.reuse, R30 ;  /* 0x0000001e02167221 */ /* 0x040fe40000010100 */
[----:B------:R-:W-:Y:S02]  /*4ed0*/  FADD.FTZ R21, -R2, R31 ;  /* 0x0000001f02157221 */ /* 0x000fe40000010100 */
[----:B------:R-:W-:Y:S02]  /*4ee0*/  FMUL.FTZ R104, R127, R16 ;  /* 0x000000107f687220 */ /* 0x000fe40000410000 */
        /* <DEDUP_REMOVED lines=12> */
[C---:B--2---:R-:W-:Y:S02]  /*4fb0*/  FADD.FTZ R8, -R4.reuse, R8 ;  /* 0x0000000804087221 */ /* 0x044fe40000010100 */
[C---:B------:R-:W-:Y:S02]  /*4fc0*/  FADD.FTZ R12, -R4.reuse, R12 ;  /* 0x0000000c040c7221 */ /* 0x040fe40000010100 */
[C---:B------:R-:W-:Y:S02]  /*4fd0*/  FADD.FTZ R17, -R4.reuse, R9 ;  /* 0x0000000904117221 */ /* 0x040fe40000010100 */
[----:B------:R-:W-:Y:S02]  /*4fe0*/  FADD.FTZ R13, -R4, R13 ;  /* 0x0000000d040d7221 */ /* 0x000fe40000010100 */
[----:B------:R-:W-:Y:S02]  /*4ff0*/  FMUL.FTZ R9, R205, R8 ;  /* 0x00000008cd097220 */ /* 0x000fe40000410000 */
[----:B------:R-:W-:Y:S02]  /*5000*/  FMUL.FTZ R23, R200, R12 ;  /* 0x0000000cc8177220 */ /* 0x000fe40000410000 */
[C---:B------:R-:W-:Y:S02]  /*5010*/  FADD.FTZ R5, -R4.reuse, R24 ;  /* 0x0000001804057221 */ /* 0x040fe40000010100 */
[C---:B------:R-:W-:Y:S02]  /*5020*/  FADD.FTZ R24, -R4.reuse, R25 ;  /* 0x0000001904187221 */ /* 0x040fe40000010100 */
[C---:B------:R-:W-:Y:S02]  /*5030*/  FADD.FTZ R0, -R4.reuse, R28 ;  /* 0x0000001c04007221 */ /* 0x040fe40000010100 */
[----:B------:R-:W-:Y:S02]  /*5040*/  FADD.FTZ R28, -R4, R29 ;  /* 0x0000001d041c7221 */ /* 0x000fe40000010100 */
[C---:B------:R-:W-:Y:S02]  /*5050*/  FADD.FTZ R12, -R2.reuse, R15 ;  /* 0x0000000f020c7221 */ /* 0x040fe40000010100 */
[----:B------:R-:W-:Y:S02]  /*5060*/  FADD.FTZ R8, -R2, R27 ;  /* 0x0000001b02087221 */ /* 0x000fe40000010100 */
[----:B------:R-:W-:Y:S02]  /*5070*/  FMUL.FTZ R17, R204, R17 ;  /* 0x00000011cc117220 */ /* 0x000fe40000410000 */
[----:B------:R-:W-:Y:S02]  /*5080*/  FMUL.FTZ R13, R199, R13 ;  /* 0x0000000dc70d7220 */ /* 0x000fe40000410000 */
[----:B------:R-:W-:Y:S02]  /*5090*/  FMUL.FTZ R25, R197, R5 ;  /* 0x00000005c5197220 */ /* 0x000fe40000410000 */
[----:B------:R-:W-:Y:S02]  /*50a0*/  FMUL.FTZ R24, R126, R24 ;  /* 0x000000187e187220 */ /* 0x000fe40000410000 */
[----:B------:R-:W-:Y:S01]  /*50b0*/  FMUL.FTZ R29, R119, R0 ;  /* 0x00000000771d7220 */ /* 0x000fe20000410000 */
[----:B------:R-:W-:Y:S01]  /*50c0*/  MOV R119, R191 ;  /* 0x000000bf00777202 */ /* 0x000fe20000000f00 */
[----:B------:R-:W-:Y:S02]  /*50d0*/  FMUL.FTZ R28, R118, R28 ;  /* 0x0000001c761c7220 */ /* 0x000fe40000410000 */
[----:B------:R-:W-:Y:S02]  /*50e0*/  FMUL.FTZ R12, R202, R12 ;  /* 0x0000000cca0c7220 */ /* 0x000fe40000410000 */
[----:B------:R-:W-:Y:S02]  /*50f0*/  FMUL.FTZ R8, R196, R8 ;  /* 0x00000008c4087220 */ /* 0x000fe40000410000 */
[----:B------:R-:W-:Y:S01]  /*5100*/  IMAD.MOV.U32 R118, RZ, RZ, R192 ;  /* 0x000000ffff767224 */ /* 0x000fe200078e00c0 */
[----:B------:R-:W-:-:S05]  /*5110*/  @!P6 BRA `(.L_x_48) ;  /* 0x000002200000e947 */ /* 0x000fca0003800000 */
[----:B------:R-:W-:Y:S01]  /*5120*/  LOP3.LUT R0, R182, 0x1, RZ, 0xc0, !PT ;  /* 0x00000001b6007812 */ /* 0x000fe200078ec0ff */
[----:B------:R-:W-:Y:S01]  /*5130*/  IMAD.MOV.U32 R10, RZ, RZ, c[0x0][0x190] ;  /* 0x00006400ff0a7624 */ /* 0x000fe200078e00ff */
[----:B------:R-:W-:Y:S02]  /*5140*/  ISETP.GE.AND P1, PT, R206, c[0x0][0x220], PT ;  /* 0x00008800ce007a0c */ /* 0x000fe40003f26270 */
[----:B------:R-:W-:Y:S01]  /*5150*/  ISETP.NE.U32.AND P3, PT, R0, 0x1, PT ;  /* 0x000000010000780c */ /* 0x000fe20003f65070 */
[----:B------:R-:W-:Y:S02]  /*5160*/  IMAD.MOV.U32 R0, RZ, RZ, -0x2000 ;  /* 0xffffe000ff007424 */ /* 0x000fe400078e00ff */
[----:B------:R-:W-:Y:S03]  /*5170*/  IMAD.U32 R2, R10, -0x40, RZ ;  /* 0xffffffc00a027824 */ /* 0x000fe600078e00ff */
[----:B------:R-:W-:Y:S02]  /*5180*/  SEL R0, R0, 0x2000, !P3 ;  /* 0x0000200000007807 */ /* 0x000fe40005800000 */
[C---:B------:R-:W-:Y:S03]  /*5190*/  LEA R4, P0, R2.reuse, R186, 0x1 ;  /* 0x000000ba02047211 */ /* 0x040fe600078008ff */
[----:B------:R-:W-:Y:S01]  /*51a0*/  IMAD.IADD R181, R181, 0x1, R0 ;  /* 0x00000001b5b57824 */ /* 0x000fe200078e0200 */
[----:B------:R-:W-:Y:S01]  /*51b0*/  LEA.HI.X.SX32 R2, R2, R187, 0x1, P0 ;  /* 0x000000bb02027211 */ /* 0x000fe200000f0eff */
[----:B------:R-:W-:Y:S01]  /*51c0*/  IMAD.MOV.U32 R186, RZ, RZ, R4 ;  /* 0x000000ffffba7224 */ /* 0x000fe200078e0004 */
[----:B------:R-:W-:Y:S01]  /*51d0*/  @!P1 MOV R5, c[0x0][0x194] ;  /* 0x0000650000059a02 */ /* 0x000fe20000000f00 */
[--C-:B------:R-:W-:Y:S01]  /*51e0*/  IMAD.IADD R195, R195, 0x1, R0.reuse ;  /* 0x00000001c3c37824 */ /* 0x100fe200078e0200 */
[----:B------:R1:W-:Y:S01]  /*51f0*/  @P1 STS [R181], RZ ;  /* 0x000000ffb5001388 */ /* 0x0003e20000000800 */
[----:B------:R-:W-:Y:S01]  /*5200*/  MOV R187, R2 ;  /* 0x0000000200bb7202 */ /* 0x000fe20000000f00 */
[----:B------:R-:W-:Y:S01]  /*5210*/  IMAD.IADD R169, R169, 0x1, R0 ;  /* 0x00000001a9a97824 */ /* 0x000fe200078e0200 */
[C---:B------:R-:W-:Y:S01]  /*5220*/  @!P1 LEA R4, P0, R10.reuse, R186, 0x6 ;  /* 0x000000ba0a049211 */ /* 0x040fe200078030ff */
[----:B------:R1:W-:Y:S03]  /*5230*/  @P1 STS [R181+0x4], RZ ;  /* 0x000004ffb5001388 */ /* 0x0003e60000000800 */
[----:B------:R-:W-:Y:S01]  /*5240*/  @!P1 LEA.HI.X R5, R10, R187, R5, 0x6, P0 ;  /* 0x000000bb0a059211 */ /* 0x000fe200000f3405 */
[----:B------:R1:W-:Y:S04]  /*5250*/  @P1 STS [R181+0x8], RZ ;  /* 0x000008ffb5001388 */ /* 0x0003e80000000800 */
[----:B------:R1:W-:Y:S04]  /*5260*/  @P1 STS [R181+0xc], RZ ;  /* 0x00000cffb5001388 */ /* 0x0003e80000000800 */
[----:B------:R-:W-:Y:S01]  /*5270*/  @!PT LDS RZ, [RZ] ;  /* 0x00000000fffff984 */ /* 0x000fe20000000800 */
[----:B------:R-:W-:Y:S01]  /*5280*/  @!PT LDS RZ, [RZ] ;  /* 0x00000000fffff984 */ /* 0x000fe20000000800 */
[----:B------:R-:W-:Y:S01]  /*5290*/  @!PT LDS RZ, [RZ] ;  /* 0x00000000fffff984 */ /* 0x000fe20000000800 */
[----:B------:R1:W-:Y:S04]  /*52a0*/  @!P1 LDGSTS.E.BYPASS.LTC128B.128 [R195], [R186.64] ;  /* 0x00000000bac39fae */ /* 0x0003e8000b901d46 */
[----:B------:R1:W-:Y:S04]  /*52b0*/  @P1 STS [R181+0x1000], RZ ;  /* 0x001000ffb5001388 */ /* 0x0003e80000000800 */
[----:B------:R1:W-:Y:S04]  /*52c0*/  @P1 STS [R181+0x1004], RZ ;  /* 0x001004ffb5001388 */ /* 0x0003e80000000800 */
[----:B------:R1:W-:Y:S04]  /*52d0*/  @P1 STS [R181+0x1008], RZ ;  /* 0x001008ffb5001388 */ /* 0x0003e80000000800 */
[----:B------:R1:W-:Y:S04]  /*52e0*/  @P1 STS [R181+0x100c], RZ ;  /* 0x00100cffb5001388 */ /* 0x0003e80000000800 */
[----:B------:R-:W-:Y:S01]  /*52f0*/  @!PT LDS RZ, [RZ] ;  /* 0x00000000fffff984 */ /* 0x000fe20000000800 */
[----:B------:R-:W-:Y:S01]  /*5300*/  @!PT LDS RZ, [RZ] ;  /* 0x00000000fffff984 */ /* 0x000fe20000000800 */
[----:B------:R-:W-:Y:S01]  /*5310*/  @!PT LDS RZ, [RZ] ;  /* 0x00000000fffff984 */ /* 0x000fe20000000800 */
[----:B------:R1:W-:Y:S04]  /*5320*/  @!P1 LDGSTS.E.BYPASS.LTC128B.128 [R195+0x1000], [R4.64] ;  /* 0x0100000004c39fae */ /* 0x0003e8000b901d46 */
[----:B------:R-:W0:Y:S02]  /*5330*/  LDGDEPBAR ;  /* 0x00000000000079af */ /* 0x000e240000000000 */
.L_x_48:
[----:B------:R-:W-:Y:S01]  /*5340*/  F2FP.PACK_AB R19, R110, R112 ;  /* 0x000000706e13723e */ /* 0x000fe200000000ff */
[----:B------:R-:W-:Y:S01]  /*5350*/  IMAD.SHL.U32 R0, R179, 0x2, RZ ;  /* 0x00000002b3007824 */ /* 0x000fe200078e00ff */
[----:B------:R-:W-:Y:S02]  /*5360*/  F2FP.PACK_AB R18, R18, R111 ;  /* 0x0000006f1212723e */ /* 0x000fe400000000ff */
[----:B------:R-:W-:Y:S01]  /*5370*/  F2FP.PACK_AB R15, R102, R104 ;  /* 0x00000068660f723e */ /* 0x000fe200000000ff */
[----:B------:R-:W-:Y:S01]  /*5380*/  STS [R189+0xa000], R19 ;  /* 0x00a00013bd007388 */ /* 0x000fe20000000800 */
        /* <DEDUP_REMOVED lines=16> */
[----:B-1----:R-:W-:Y:S01]  /*5490*/  F2FP.PACK_AB R5, R28, R29 ;  /* 0x0000001d1c05723e */ /* 0x002fe200000000ff */
[----:B------:R-:W-:Y:S01]  /*54a0*/  STS [R190+0xb000], R13 ;  /* 0x00b0000dbe007388 */ /* 0x000fe20000000800 */
[----:B------:R-:W-:Y:S02]  /*54b0*/  F2FP.PACK_AB R4, R21, R22 ;  /* 0x000000161504723e */ /* 0x000fe400000000ff */
[C---:B------:R-:W-:Y:S01]  /*54c0*/  IADD3 R20, R0.reuse, 0x4000, RZ ;  /* 0x0000400000147810 */ /* 0x040fe20007ffe0ff */
[----:B------:R-:W-:Y:S01]  /*54d0*/  STS [R190+0xb400], R12 ;  /* 0x00b4000cbe007388 */ /* 0x000fe20000000800 */
[----:B------:R-:W-:Y:S02]  /*54e0*/  IADD3 R2, R0, 0x4040, RZ ;  /* 0x0000404000027810 */ /* 0x000fe40007ffe0ff */
[----:B------:R-:W-:Y:S01]  /*54f0*/  @P2 IADD3 R2, R20, -0x40, RZ ;  /* 0xffffffc014022810 */ /* 0x000fe20007ffe0ff */
[----:B------:R-:W-:Y:S04]  /*5500*/  STS [R188+0xa000], R11 ;  /* 0x00a0000bbc007388 */ /* 0x000fe80000000800 */
[----:B------:R-:W-:Y:S04]  /*5510*/  STS [R188+0xa400], R10 ;  /* 0x00a4000abc007388 */ /* 0x000fe80000000800 */
[----:B------:R-:W-:Y:S04]  /*5520*/  STS [R183+0xa000], R7 ;  /* 0x00a00007b7007388 */ /* 0x000fe80000000800 */
[----:B------:R-:W-:Y:S04]  /*5530*/  STS [R183+0xa400], R6 ;  /* 0x00a40006b7007388 */ /* 0x000fe80000000800 */
[----:B------:R-:W-:Y:S04]  /*5540*/  STS [R188+0xb000], R9 ;  /* 0x00b00009bc007388 */ /* 0x000fe80000000800 */
[----:B------:R-:W-:Y:S04]  /*5550*/  STS [R188+0xb400], R8 ;  /* 0x00b40008bc007388 */ /* 0x000fe80000000800 */
[----:B------:R-:W-:Y:S04]  /*5560*/  STS [R183+0xb000], R5 ;  /* 0x00b00005b7007388 */ /* 0x000fe80000000800 */
[----:B------:R-:W-:Y:S04]  /*5570*/  STS [R183+0xb400], R4 ;  /* 0x00b40004b7007388 */ /* 0x000fe80000000800 */
[----:B------:R-:W-:Y:S06]  /*5580*/  BAR.SYNC.DEFER_BLOCKING 0x0 ;  /* 0x0000000000007b1d */ /* 0x000fec0000010000 */
[----:B------:R-:W-:Y:S04]  /*5590*/  LDSM.16.MT88.4 R4, [R3+0xe000] ;  /* 0x00e000000304783b */ /* 0x000fe80000004200 */
[----:B------:R-:W1:Y:S04]  /*55a0*/  LDSM.16.MT88.4 R8, [R0+0x4000] ;  /* 0x004000000008783b */ /* 0x000e680000004200 */
[----:B------:R-:W2:Y:S04]  /*55b0*/  LDSM.16.MT88.4 R12, [R3+0x10000] ;  /* 0x01000000030c783b */ /* 0x000ea80000004200 */
[----:B------:R-:W3:Y:S04]  /*55c0*/  LDSM.16.MT88.4 R16, [R2] ;  /* 0x000000000210783b */ /* 0x000ee80000004200 */
[----:B------:R-:W-:Y:S04]  /*55d0*/  LDSM.16.MT88.4 R20, [R3+0xe800] ;  /* 0x00e800000314783b */ /* 0x000fe80000004200 */
[----:B------:R-:W4:Y:S04]  /*55e0*/  LDSM.16.MT88.4 R24, [R0+0x4800] ;  /* 0x004800000018783b */ /* 0x000f280000004200 */
[----:B------:R-:W5:Y:S04]  /*55f0*/  LDSM.16.MT88.4 R28, [R3+0x10800] ;  /* 0x01080000031c783b */ /* 0x000f680000004200 */
[----:B------:R-:W3:Y:S01]  /*5600*/  LDSM.16.MT88.4 R32, [R2+0x800] ;  /* 0x000800000220783b */ /* 0x000ee20000004200 */
[-C--:B-1----:R-:W-:Y:S08]  /*5610*/  HMMA.16816.F32 R36, R4, R8.reuse, R36 ;  /* 0x000000080424723c */ /* 0x082ff00000001824 */
[C---:B--2---:R-:W-:Y:S08]  /*5620*/  HMMA.16816.F32 R40, R12.reuse, R8, R40 ;  /* 0x000000080c28723c */ /* 0x044ff00000001828 */
[-C--:B------:R-:W-:Y:S08]  /*5630*/  HMMA.16816.F32 R44, R12, R10.reuse, R44 ;  /* 0x0000000a0c2c723c */ /* 0x080ff0000000182c */
[C---:B------:R-:W-:Y:S01]  /*5640*/  HMMA.16816.F32 R48, R4.reuse, R10, R48 ;  /* 0x0000000a0430723c */ /* 0x040fe20000001830 */
[----:B------:R-:W-:Y:S07]  /*5650*/  LDSM.16.MT88.4 R8, [R0+0x5000] ;  /* 0x005000000008783b */ /* 0x000fee0000004200 */
[-C--:B---3--:R-:W-:Y:S08]  /*5660*/  HMMA.16816.F32 R52, R4, R16.reuse, R52 ;  /* 0x000000100434723c */ /* 0x088ff00000001834 */
[C---:B------:R-:W-:Y:S08]  /*5670*/  HMMA.16816.F32 R56, R12.reuse, R16, R56 ;  /* 0x000000100c38723c */ /* 0x040ff00000001838 */
[-C--:B------:R-:W-:Y:S01]  /*5680*/  HMMA.16816.F32 R60, R12, R18.reuse, R60 ;  /* 0x000000120c3c723c */ /* 0x080fe2000000183c */
[----:B------:R-:W-:Y:S07]  /*5690*/  LDSM.16.MT88.4 R12, [R3+0x11000] ;  /* 0x01100000030c783b */ /* 0x000fee0000004200 */
[----:B------:R-:W-:Y:S01]  /*56a0*/  HMMA.16816.F32 R64, R4, R18, R64 ;  /* 0x000000120440723c */ /* 0x000fe20000001840 */
[----:B------:R-:W1:Y:S04]  /*56b0*/  LDSM.16.MT88.4 R4, [R3+0xf000] ;  /* 0x00f000000304783b */ /* 0x000e680000004200 */
[----:B------:R-:W2:Y:S03]  /*56c0*/  LDSM.16.MT88.4 R16, [R2+0x1000] ;  /* 0x001000000210783b */ /* 0x000ea60000004200 */
[-C--:B----4-:R-:W-:Y:S08]  /*56d0*/  HMMA.16816.F32 R36, R20, R24.reuse, R36 ;  /* 0x000000181424723c */ /* 0x090ff00000001824 */
[C---:B-----5:R-:W-:Y:S08]  /*56e0*/  HMMA.16816.F32 R40, R28.reuse, R24, R40 ;  /* 0x000000181c28723c */ /* 0x060ff00000001828 */
[-C--:B------:R-:W-:Y:S08]  /*56f0*/  HMMA.16816.F32 R44, R28, R26.reuse, R44 ;  /* 0x0000001a1c2c723c */ /* 0x080ff0000000182c */
[C---:B------:R-:W-:Y:S01]  /*5700*/  HMMA.16816.F32 R48, R20.reuse, R26, R48 ;  /* 0x0000001a1430723c */ /* 0x040fe20000001830 */
[----:B------:R-:W-:Y:S07]  /*5710*/  LDSM.16.MT88.4 R24, [R0+0x5800] ;  /* 0x005800000018783b */ /* 0x000fee0000004200 */
[-C--:B------:R-:W-:Y:S08]  /*5720*/  HMMA.16816.F32 R52, R20, R32.reuse, R52 ;  /* 0x000000201434723c */ /* 0x080ff00000001834 */
[C---:B------:R-:W-:Y:S08]  /*5730*/  HMMA.16816.F32 R56, R28.reuse, R32, R56 ;  /* 0x000000201c38723c */ /* 0x040ff00000001838 */
[-C--:B------:R-:W-:Y:S01]  /*5740*/  HMMA.16816.F32 R60, R28, R34.reuse, R60 ;  /* 0x000000221c3c723c */ /* 0x080fe2000000183c */
[----:B------:R-:W-:Y:S07]  /*5750*/  LDSM.16.MT88.4 R28, [R3+0x11800] ;  /* 0x01180000031c783b */ /* 0x000fee0000004200 */
[----:B------:R-:W-:Y:S01]  /*5760*/  HMMA.16816.F32 R64, R20, R34, R64 ;  /* 0x000000221440723c */ /* 0x000fe20000001840 */
[----:B------:R-:W3:Y:S04]  /*5770*/  LDSM.16.MT88.4 R20, [R3+0xf800] ;  /* 0x00f800000314783b */ /* 0x000ee80000004200 */
[----:B------:R-:W4:Y:S03]  /*5780*/  LDSM.16.MT88.4 R32, [R2+0x1800] ;  /* 0x001800000220783b */ /* 0x000f260000004200 */
[-C--:B-1----:R-:W-:Y:S01]  /*5790*/  HMMA.16816.F32 R36, R4, R8.reuse, R36 ;  /* 0x000000080424723c */ /* 0x082fe20000001824 */
[----:B------:R-:W-:Y:S07]  /*57a0*/  BAR.SYNC.DEFER_BLOCKING 0x0 ;  /* 0x0000000000007b1d */ /* 0x000fee0000010000 */
[C---:B------:R-:W-:Y:S08]  /*57b0*/  HMMA.16816.F32 R40, R12.reuse, R8, R40 ;  /* 0x000000080c28723c */ /* 0x040ff00000001828 */
[-C--:B------:R-:W-:Y:S08]  /*57c0*/  HMMA.16816.F32 R44, R12, R10.reuse, R44 ;  /* 0x0000000a0c2c723c */ /* 0x080ff0000000182c */
[C---:B------:R-:W-:Y:S08]  /*57d0*/  HMMA.16816.F32 R48, R4.reuse, R10, R48 ;  /* 0x0000000a0430723c */ /* 0x040ff00000001830 */
[-C--:B--2---:R-:W-:Y:S08]  /*57e0*/  HMMA.16816.F32 R52, R4, R16.reuse, R52 ;  /* 0x000000100434723c */ /* 0x084ff00000001834 */
[C---:B------:R-:W-:Y:S08]  /*57f0*/  HMMA.16816.F32 R56, R12.reuse, R16, R56 ;  /* 0x000000100c38723c */ /* 0x040ff00000001838 */
[-C--:B------:R-:W-:Y:S08]  /*5800*/  HMMA.16816.F32 R60, R12, R18.reuse, R60 ;  /* 0x000000120c3c723c */ /* 0x080ff0000000183c */
[----:B------:R-:W-:Y:S08]  /*5810*/  HMMA.16816.F32 R64, R4, R18, R64 ;  /* 0x000000120440723c */ /* 0x000ff00000001840 */
[-C--:B---3--:R-:W-:Y:S08]  /*5820*/  HMMA.16816.F32 R36, R20, R24.reuse, R36 ;  /* 0x000000181424723c */ /* 0x088ff00000001824 */
[C---:B------:R-:W-:Y:S08]  /*5830*/  HMMA.16816.F32 R40, R28.reuse, R24, R40 ;  /* 0x000000181c28723c */ /* 0x040ff00000001828 */
[-C--:B------:R-:W-:Y:S08]  /*5840*/  HMMA.16816.F32 R44, R28, R26.reuse, R44 ;  /* 0x0000001a1c2c723c */ /* 0x080ff0000000182c */
[C---:B------:R-:W-:Y:S08]  /*5850*/  HMMA.16816.F32 R48, R20.reuse, R26, R48 ;  /* 0x0000001a1430723c */ /* 0x040ff00000001830 */
[-C--:B----4-:R-:W-:Y:S08]  /*5860*/  HMMA.16816.F32 R52, R20, R32.reuse, R52 ;  /* 0x000000201434723c */ /* 0x090ff00000001834 */
[C---:B------:R-:W-:Y:S08]  /*5870*/  HMMA.16816.F32 R56, R28.reuse, R32, R56 ;  /* 0x000000201c38723c */ /* 0x040ff00000001838 */
[-C--:B------:R-:W-:Y:S08]  /*5880*/  HMMA.16816.F32 R60, R28, R34.reuse, R60 ;  /* 0x000000221c3c723c */ /* 0x080ff0000000183c */
[----:B------:R-:W-:Y:S01]  /*5890*/  HMMA.16816.F32 R64, R20, R34, R64 ;  /* 0x000000221440723c */ /* 0x000fe20000001840 */
[----:B------:R-:W-:-:S07]  /*58a0*/  @!P6 BRA `(.L_x_49) ;  /* 0x000001500000e947 */ /* 0x000fce0003800000 */
[----:B------:R-:W-:Y:S01]  /*58b0*/  IMAD.MOV.U32 R6, RZ, RZ, c[0x0][0x370] ;  /* 0x0000dc00ff067624 */ /* 0x000fe200078e00ff */
[----:B------:R-:W-:Y:S03]  /*58c0*/  ISETP.GE.AND P1, PT, R206, c[0x0][0x220], PT ;  /* 0x00008800ce007a0c */ /* 0x000fe60003f26270 */
[----:B------:R-:W-:Y:S05]  /*58d0*/  IMAD.U32 R2, R6, -0x40, RZ ;  /* 0xffffffc006027824 */ /* 0x000fea00078e00ff */
[C---:B------:R-:W-:Y:S04]  /*58e0*/  LEA R4, P0, R2.reuse, R184, 0x1 ;  /* 0x000000b802047211 */ /* 0x040fe800078008ff */
[----:B------:R-:W-:Y:S01]  /*58f0*/  LEA.HI.X.SX32 R2, R2, R185, 0x1, P0 ;  /* 0x000000b902027211 */ /* 0x000fe200000f0eff */
[----:B------:R1:W-:Y:S01]  /*5900*/  @P1 STS.128 [R193+0x4000], RZ ;  /* 0x004000ffc1001388 */ /* 0x0003e20000000c00 */
[----:B------:R-:W-:Y:S02]  /*5910*/  IMAD.MOV.U32 R184, RZ, RZ, R4 ;  /* 0x000000ffffb87224 */ /* 0x000fe400078e0004 */
[----:B------:R-:W-:Y:S02]  /*5920*/  @!P1 IMAD.MOV.U32 R5, RZ, RZ, c[0x0][0x374] ;  /* 0x0000dd00ff059624 */ /* 0x000fe400078e00ff */
[----:B------:R-:W-:Y:S01]  /*5930*/  IMAD.MOV.U32 R185, RZ, RZ, R2 ;  /* 0x000000ffffb97224 */ /* 0x000fe200078e0002 */
[C---:B------:R-:W-:Y:S04]  /*5940*/  @!P1 LEA R4, P0, R6.reuse, R184, 0x6 ;  /* 0x000000b806049211 */ /* 0x040fe800078030ff */
[----:B------:R-:W-:Y:S01]  /*5950*/  @!PT LDS RZ, [RZ] ;  /* 0x00000000fffff984 */ /* 0x000fe20000000800 */
[----:B------:R-:W-:Y:S01]  /*5960*/  @!PT LDS RZ, [RZ] ;  /* 0x00000000fffff984 */ /* 0x000fe20000000800 */
[----:B------:R-:W-:Y:S01]  /*5970*/  @!PT LDS RZ, [RZ] ;  /* 0x00000000fffff984 */ /* 0x000fe20000000800 */
[----:B------:R1:W-:Y:S01]  /*5980*/  @!P1 LDGSTS.E.BYPASS.LTC128B.128 [R193+0x4000], [R184.64] ;  /* 0x04000000b8c19fae */ /* 0x0003e2000b901d46 */
[----:B------:R-:W-:Y:S03]  /*5990*/  @!P1 LEA.HI.X R5, R6, R185, R5, 0x6, P0 ;  /* 0x000000b906059211 */ /* 0x000fe600000f3405 */
[----:B------:R1:W-:Y:S04]  /*59a0*/  @P1 STS.128 [R193+0x5000], RZ ;  /* 0x005000ffc1001388 */ /* 0x0003e80000000c00 */
[----:B------:R-:W-:Y:S01]  /*59b0*/  @!PT LDS RZ, [RZ] ;  /* 0x00000000fffff984 */ /* 0x000fe20000000800 */
[----:B------:R-:W-:Y:S01]  /*59c0*/  @!PT LDS RZ, [RZ] ;  /* 0x00000000fffff984 */ /* 0x000fe20000000800 */
[----:B------:R-:W-:Y:S01]  /*59d0*/  @!PT LDS RZ, [RZ] ;  /* 0x00000000fffff984 */ /* 0x000fe20000000800 */
[----:B------:R1:W-:Y:S04]  /*59e0*/  @!P1 LDGSTS.E.BYPASS.LTC128B.128 [R193+0x5000], [R4.64] ;  /* 0x0500000004c19fae */ /* 0x0003e8000b901d46 */
[----:B------:R-:W0:Y:S02]  /*59f0*/  LDGDEPBAR ;  /* 0x00000000000079af */ /* 0x000e240000000000 */
.L_x_49:
[----:B------:R-:W-:Y:S01]  /*5a00*/  LDSM.16.M88.4 R16, [R171] ;  /* 0x00000000ab10783b */ /* 0x000fe20000000200 */
[--C-:B------:R-:W-:Y:S01]  /*5a10*/  IMAD.IADD R2, R0, 0x1, R128.reuse ;  /* 0x0000000100027824 */ /* 0x100fe200078e0280 */
[----:B------:R-:W-:Y:S01]  /*5a20*/  LEA R192, P0, R222, R118, 0x2 ;  /* 0x00000076dec07211 */ /* 0x000fe200078010ff */
[----:B------:R-:W-:Y:S01]  /*5a30*/  IMAD.IADD R116, R171, 0x1, R128 ;  /* 0x00000001ab747824 */ /* 0x000fe200078e0280 */
[----:B------:R-:W2:Y:S01]  /*5a40*/  LDSM.16.MT88.4 R8, [R0+0x6000] ;  /* 0x006000000008783b */ /* 0x000ea20000004200 */
[----:B------:R-:W-:Y:S01]  /*5a50*/  IMAD.IADD R117, R128, 0x1, R172 ;  /* 0x0000000180757824 */ /* 0x000fe200078e02ac */
[----:B------:R-:W-:Y:S02]  /*5a60*/  LEA.HI.X.SX32 R191, R222, R119, 0x2, P0 ;  /* 0x00000077debf7211 */ /* 0x000fe400000f16ff */
[----:B------:R-:W3:Y:S04]  /*5a70*/  LDSM.16.MT88.4 R20, [R2+0x6000] ;  /* 0x006000000214783b */ /* 0x000ee80000004200 */
[----:B------:R-:W-:Y:S04]  /*5a80*/  LDSM.16.M88.4 R24, [R172] ;  /* 0x00000000ac18783b */ /* 0x000fe80000000200 */
[----:B------:R-:W4:Y:S04]  /*5a90*/  LDSM.16.MT88.4 R28, [R0+0x6800] ;  /* 0x00680000001c783b */ /* 0x000f280000004200 */
[----:B------:R-:W1:Y:S04]  /*5aa0*/  LDSM.16.MT88.4 R32, [R2+0x6800] ;  /* 0x006800000220783b */ /* 0x000e680000004200 */
[----:B------:R-:W-:Y:S04]  /*5ab0*/  LDSM.16.MT88.4 R104, [R0+0x7000] ;  /* 0x007000000068783b */ /* 0x000fe80000004200 */
[----:B------:R-:W1:Y:S04]  /*5ac0*/  LDSM.16.M88.4 R100, [R116] ;  /* 0x000000007464783b */ /* 0x000e680000000200 */
[----:B------:R-:W-:Y:S04]  /*5ad0*/  LDSM.16.MT88.4 R112, [R0+0x7800] ;  /* 0x007800000070783b */ /* 0x000fe80000004200 */
[----:B------:R-:W-:Y:S01]  /*5ae0*/  LDSM.16.M88.4 R108, [R117] ;  /* 0x00000000756c783b */ /* 0x000fe20000000200 */
[C---:B-12---:R-:W-:Y:S08]  /*5af0*/  HMMA.16816.F32 R4, R16.reuse, R8, RZ ;  /* 0x000000081004723c */ /* 0x046ff000000018ff */
[C---:B------:R-:W-:Y:S08]  /*5b00*/  HMMA.16816.F32 R8, R16.reuse, R10, RZ ;  /* 0x0000000a1008723c */ /* 0x040ff000000018ff */
[C---:B---3--:R-:W-:Y:S08]  /*5b10*/  HMMA.16816.F32 R12, R16.reuse, R20, RZ ;  /* 0x00000014100c723c */ /* 0x048ff000000018ff */
[----:B------:R-:W-:Y:S01]  /*5b20*/  HMMA.16816.F32 R16, R16, R22, RZ ;  /* 0x000000161010723c */ /* 0x000fe200000018ff */
[----:B------:R-:W1:Y:S07]  /*5b30*/  LDSM.16.MT88.4 R20, [R2+0x7000] ;  /* 0x007000000214783b */ /* 0x000e6e0000004200 */
[C---:B----4-:R-:W-:Y:S08]  /*5b40*/  HMMA.16816.F32 R4, R24.reuse, R28, R4 ;  /* 0x0000001c1804723c */ /* 0x050ff00000001804 */
[C---:B------:R-:W-:Y:S01]  /*5b50*/  HMMA.16816.F32 R8, R24.reuse, R30, R8 ;  /* 0x0000001e1808723c */ /* 0x040fe20000001808 */
[----:B------:R-:W-:Y:S07]  /*5b60*/  LDSM.16.M88.4 R28, [R171+0x2000] ;  /* 0x00200000ab1c783b */ /* 0x000fee0000000200 */
[C---:B------:R-:W-:Y:S08]  /*5b70*/  HMMA.16816.F32 R12, R24.reuse, R32, R12 ;  /* 0x00000020180c723c */ /* 0x040ff0000000180c */
[----:B------:R-:W-:Y:S01]  /*5b80*/  HMMA.16816.F32 R16, R24, R34, R16 ;  /* 0x000000221810723c */ /* 0x000fe20000001810 */
[----:B------:R-:W2:Y:S04]  /*5b90*/  LDSM.16.MT88.4 R24, [R2+0x7800] ;  /* 0x007800000218783b */ /* 0x000ea80000004200 */
[----:B------:R-:W3:Y:S03]  /*5ba0*/  LDSM.16.MT88.4 R32, [R0+0x8000] ;  /* 0x008000000020783b */ /* 0x000ee60000004200 */
[C---:B------:R-:W-:Y:S08]  /*5bb0*/  HMMA.16816.F32 R4, R100.reuse, R104, R4 ;  /* 0x000000686404723c */ /* 0x040ff00000001804 */
[C---:B------:R-:W-:Y:S01]  /*5bc0*/  HMMA.16816.F32 R8, R100.reuse, R106, R8 ;  /* 0x0000006a6408723c */ /* 0x040fe20000001808 */
[----:B------:R-:W-:Y:S07]  /*5bd0*/  LDSM.16.MT88.4 R104, [R0+0x8800] ;  /* 0x008800000068783b */ /* 0x000fee0000004200 */
[C---:B-1----:R-:W-:Y:S08]  /*5be0*/  HMMA.16816.F32 R12, R100.reuse, R20, R12 ;  /* 0x00000014640c723c */ /* 0x042ff0000000180c */
[----:B------:R-:W-:Y:S01]  /*5bf0*/  HMMA.16816.F32 R16, R100, R22, R16 ;  /* 0x000000166410723c */ /* 0x000fe20000001810 */
[----:B------:R-:W1:Y:S04]  /*5c00*/  LDSM.16.MT88.4 R20, [R2+0x8000] ;  /* 0x008000000214783b */ /* 0x000e680000004200 */
[----:B------:R-:W4:Y:S03]  /*5c10*/  LDSM.16.M88.4 R100, [R172+0x2000] ;  /* 0x00200000ac64783b */ /* 0x000f260000000200 */
[C---:B------:R-:W-:Y:S08]  /*5c20*/  HMMA.16816.F32 R4, R108.reuse, R112, R4 ;  /* 0x000000706c04723c */ /* 0x040ff00000001804 */
[C---:B------:R-:W-:Y:S01]  /*5c30*/  HMMA.16816.F32 R8, R108.reuse, R114, R8 ;  /* 0x000000726c08723c */ /* 0x040fe20000001808 */
[----:B------:R-:W-:Y:S07]  /*5c40*/  LDSM.16.MT88.4 R112, [R0+0x9000] ;  /* 0x009000000070783b */ /* 0x000fee0000004200 */
[C---:B--2---:R-:W-:Y:S08]  /*5c50*/  HMMA.16816.F32 R12, R108.reuse, R24, R12 ;  /* 0x000000186c0c723c */ /* 0x044ff0000000180c */
[----:B------:R-:W-:Y:S01]  /*5c60*/  HMMA.16816.F32 R16, R108, R26, R16 ;  /* 0x0000001a6c10723c */ /* 0x000fe20000001810 */
[----:B------:R-:W2:Y:S04]  /*5c70*/  LDSM.16.MT88.4 R24, [R2+0x8800] ;  /* 0x008800000218783b */ /* 0x000ea80000004200 */
[----:B------:R-:W2:Y:S03]  /*5c80*/  LDSM.16.M88.4 R108, [R116+0x2000] ;  /* 0x00200000746c783b */ /* 0x000ea60000000200 */
[C---:B---3--:R-:W-:Y:S08]  /*5c90*/  HMMA.16816.F32 R4, R28.reuse, R32, R4 ;  /* 0x000000201c04723c */ /* 0x048ff00000001804 */
[C---:B------:R-:W-:Y:S01]  /*5ca0*/  HMMA.16816.F32 R8, R28.reuse, R34, R8 ;  /* 0x000000221c08723c */ /* 0x040fe20000001808 */
[----:B------:R3:W-:Y:S07]  /*5cb0*/  LDSM.16.MT88.4 R32, [R0+0x9800] ;  /* 0x009800000020783b */ /* 0x0007ee0000004200 */
[C---:B-1----:R-:W-:Y:S08]  /*5cc0*/  HMMA.16816.F32 R12, R28.reuse, R20, R12 ;  /* 0x000000141c0c723c */ /* 0x042ff0000000180c */
[----:B------:R-:W-:Y:S01]  /*5cd0*/  HMMA.16816.F32 R16, R28, R22, R16 ;  /* 0x000000161c10723c */ /* 0x000fe20000001810 */
[----:B------:R-:W1:Y:S04]  /*5ce0*/  LDSM.16.MT88.4 R20, [R2+0x9000] ;  /* 0x009000000214783b */ /* 0x000e680000004200 */
[----:B------:R-:W1:Y:S03]  /*5cf0*/  LDSM.16.M88.4 R28, [R117+0x2000] ;  /* 0x00200000751c783b */ /* 0x000e660000000200 */
[C---:B----4-:R-:W-:Y:S05]  /*5d00*/  HMMA.16816.F32 R4, R100.reuse, R104, R4 ;  /* 0x000000686404723c */ /* 0x050fea0000001804 */
[----:B---3--:R-:W-:Y:S03]  /*5d10*/  IMAD.IADD R0, R128, 0x1, R168 ;  /* 0x0000000180007824 */ /* 0x008fe600078e02a8 */
[C---:B------:R-:W-:Y:S08]  /*5d20*/  HMMA.16816.F32 R8, R100.reuse, R106, R8 ;  /* 0x0000006a6408723c */ /* 0x040ff00000001808 */
[C---:B--2---:R-:W-:Y:S08]  /*5d30*/  HMMA.16816.F32 R12, R100.reuse, R24, R12 ;  /* 0x00000018640c723c */ /* 0x044ff0000000180c */
[----:B------:R-:W-:Y:S01]  /*5d40*/  HMMA.16816.F32 R16, R100, R26, R16 ;  /* 0x0000001a6410723c */ /* 0x000fe20000001810 */
[----:B------:R2:W3:Y:S04]  /*5d50*/  LDSM.16.MT88.4 R24, [R2+0x9800] ;  /* 0x009800000218783b */ /* 0x0004e80000004200 */
[----:B------:R-:W-:Y:S03]  /*5d60*/  LDSM.16.MT88.4 R100, [R3+0xd000] ;  /* 0x00d000000364783b */ /* 0x000fe60000004200 */
[C---:B------:R-:W-:Y:S08]  /*5d70*/  HMMA.16816.F32 R4, R108.reuse, R112, R4 ;  /* 0x000000706c04723c */ /* 0x040ff00000001804 */
[C---:B------:R-:W-:Y:S08]  /*5d80*/  HMMA.16816.F32 R8, R108.reuse, R114, R8 ;  /* 0x000000726c08723c */ /* 0x040ff00000001808 */
[C---:B-1----:R-:W-:Y:S04]  /*5d90*/  HMMA.16816.F32 R12, R108.reuse, R20, R12 ;  /* 0x000000146c0c723c */ /* 0x042fe8000000180c */
[----:B--2---:R-:W-:Y:S03]  /*5da0*/  IADD3 R2, R182, -0x1, RZ ;  /* 0xffffffffb6027810 */ /* 0x004fe60007ffe0ff */
[----:B------:R-:W-:Y:S01]  /*5db0*/  IMAD.MOV.U32 R20, RZ, RZ, R192 ;  /* 0x000000ffff147224 */ /* 0x000fe200078e00c0 */
[----:B------:R-:W-:Y:S04]  /*5dc0*/  HMMA.16816.F32 R16, R108, R22, R16 ;  /* 0x000000166c10723c */ /* 0x000fe80000001810 */
[----:B------:R-:W-:Y:S03]  /*5dd0*/  IMAD.MOV.U32 R21, RZ, RZ, R191 ;  /* 0x000000ffff157224 */ /* 0x000fe600078e00bf */
[----:B------:R-:W-:Y:S01]  /*5de0*/  @P6 IADD3 R22, P1, R215, R235, RZ ;  /* 0x000000ebd7166210 */ /* 0x000fe20007f3e0ff */
[C---:B------:R-:W-:Y:S05]  /*5df0*/  HMMA.16816.F32 R4, R28.reuse, R32, R4 ;  /* 0x000000201c04723c */ /* 0x040fea0000001804 */
[----:B------:R-:W-:Y:S02]  /*5e00*/  @P6 IMAD.X R23, R214, 0x1, R236, P1 ;  /* 0x00000001d6176824 */ /* 0x000fe400008e06ec */
[CC--:B------:R-:W-:Y:S01]  /*5e10*/  LEA R32, P0, R239.reuse, R20.reuse, 0x2 ;  /* 0x00000014ef207211 */ /* 0x0c0fe200078010ff */
[C---:B------:R-:W-:Y:S02]  /*5e20*/  HMMA.16816.F32 R8, R28.reuse, R34, R8 ;  /* 0x000000221c08723c */ /* 0x040fe40000001808 */
[----:B------:R1:W5:Y:S02]  /*5e30*/  @P6 LDG.E R213, [R22.64] ;  /* 0x0000000616d56981 */ /* 0x000364000c1e1900 */
[-C--:B------:R-:W-:Y:S02]  /*5e40*/  LEA.HI.X.SX32 R33, R239, R21.reuse, 0x2, P0 ;  /* 0x00000015ef217211 */ /* 0x080fe400000f16ff */
[----:B------:R1:W5:Y:S02]  /*5e50*/  @P6 LDG.E R212, [R22.64+0x20] ;  /* 0x0000200616d46981 */ /* 0x000364000c1e1900 */
[C---:B---3--:R-:W-:Y:S02]  /*5e60*/  HMMA.16816.F32 R12, R28.reuse, R24, R12 ;  /* 0x000000181c0c723c */ /* 0x048fe4000000180c */
[----:B------:R1:W5:Y:S04]  /*5e70*/  @P6 LDG.E R210, [R22.64+0x80] ;  /* 0x0000800616d26981 */ /* 0x000368000c1e1900 */
[----:B------:R1:W5:Y:S01]  /*5e80*/  @P6 LDG.E R211, [R22.64+0xa0] ;  /* 0x0000a00616d36981 */ /* 0x000362000c1e1900 */
[CC--:B------:R-:W-:Y:S01]  /*5e90*/  LEA R24, P1, R224.reuse, R20.reuse, 0x2 ;  /* 0x00000014e0187211 */ /* 0x0c0fe200078210ff */
[----:B------:R-:W-:Y:S02]  /*5ea0*/  HMMA.16816.F32 R16, R28, R26, R16 ;  /* 0x0000001a1c10723c */ /* 0x000fe40000001810 */
[----:B------:R2:W-:Y:S02]  /*5eb0*/  RED.E.ADD.F32.FTZ.RN.STRONG.GPU [R20.64], R4 ;  /* 0x000000041400798e */ /* 0x0005e4000c10e786 */
[-C--:B------:R-:W-:Y:S02]  /*5ec0*/  LEA.HI.X.SX32 R25, R224, R21.reuse, 0x2, P1 ;  /* 0x00000015e0197211 */ /* 0x080fe400008f16ff */
[----:B------:R-:W-:Y:S01]  /*5ed0*/  LDSM.16.MT88.4 R28, [R3+0xa800] ;  /* 0x00a80000031c783b */ /* 0x000fe20000004200 */
[CC--:B------:R-:W-:Y:S03]  /*5ee0*/  LEA R26, P0, R248.reuse, R20.reuse, 0x2 ;  /* 0x00000014f81a7211 */ /* 0x0c0fe600078010ff */
[----:B------:R3:W-:Y:S02]  /*5ef0*/  RED.E.ADD.F32.FTZ.RN.STRONG.GPU [R24.64], R5 ;  /* 0x000000051800798e */ /* 0x0007e4000c10e786 */
[-C--:B------:R-:W-:Y:S02]  /*5f00*/  LEA.HI.X.SX32 R27, R248, R21.reuse, 0x2, P0 ;  /* 0x00000015f81b7211 */ /* 0x080fe400000f16ff */
[----:B------:R4:W-:Y:S04]  /*5f10*/  RED.E.ADD.F32.FTZ.RN.STRONG.GPU [R32.64], R6 ;  /* 0x000000062000798e */ /* 0x0009e8000c10e786 */
[----:B------:R-:W-:Y:S01]  /*5f20*/  LDSM.16.MT88.4 R32, [R3+0xc800] ;  /* 0x00c800000320783b */ /* 0x000fe20000004200 */
[CC--:B-1----:R-:W-:Y:S04]  /*5f30*/  LEA R22, P3, R247.reuse, R20.reuse, 0x2 ;  /* 0x00000014f7167211 */ /* 0x0c2fe800078610ff */
[-C--:B------:R-:W-:Y:S02]  /*5f40*/  LEA.HI.X.SX32 R23, R247, R21.reuse, 0x2, P3 ;  /* 0x00000015f7177211 */ /* 0x080fe400018f16ff */
[CC--:B--2---:R-:W-:Y:S04]  /*5f50*/  LEA R4, P1, R249.reuse, R20.reuse, 0x2 ;  /* 0x00000014f9047211 */ /* 0x0c4fe800078210ff */
[-C--:B---3--:R-:W-:Y:S02]  /*5f60*/  LEA.HI.X.SX32 R5, R249, R21.reuse, 0x2, P1 ;  /* 0x00000015f9057211 */ /* 0x088fe400008f16ff */
[CC--:B----4-:R-:W-:Y:S03]  /*5f70*/  LEA R6, P1, R246.reuse, R20.reuse, 0x2 ;  /* 0x00000014f6067211 */ /* 0x0d0fe600078210ff */
[----:B------:R1:W-:Y:S04]  /*5f80*/  RED.E.ADD.F32.FTZ.RN.STRONG.GPU [R4.64], R7 ;  /* 0x000000070400798e */ /* 0x0003e8000c10e786 */
[----:B------:R2:W-:Y:S04]  /*5f90*/  RED.E.ADD.F32.FTZ.RN.STRONG.GPU [R26.64], R8 ;  /* 0x000000081a00798e */ /* 0x0005e8000c10e786 */
[----:B------:R3:W-:Y:S01]  /*5fa0*/  RED.E.ADD.F32.FTZ.RN.STRONG.GPU [R22.64], R9 ;  /* 0x000000091600798e */ /* 0x0007e2000c10e786 */
[CC--:B-1----:R-:W-:Y:S02]  /*5fb0*/  LEA R4, P0, R245.reuse, R20.reuse, 0x2 ;  /* 0x00000014f5047211 */ /* 0x0c2fe400078010ff */
[-C--:B------:R-:W-:Y:S02]  /*5fc0*/  LEA.HI.X.SX32 R7, R246, R21.reuse, 0x2, P1 ;  /* 0x00000015f6077211 */ /* 0x080fe400008f16ff */
[-C--:B------:R-:W-:Y:S02]  /*5fd0*/  LEA.HI.X.SX32 R5, R245, R21.reuse, 0x2, P0 ;  /* 0x00000015f5057211 */ /* 0x080fe400000f16ff */
[-C--:B--2---:R-:W-:Y:S01]  /*5fe0*/  LEA R26, P0, R234, R20.reuse, 0x2 ;  /* 0x00000014ea1a7211 */ /* 0x084fe200078010ff */
[----:B------:R1:W-:Y:S01]  /*5ff0*/  RED.E.ADD.F32.FTZ.RN.STRONG.GPU [R6.64], R10 ;  /* 0x0000000a0600798e */ /* 0x0003e2000c10e786 */
[-C--:B---3--:R-:W-:Y:S02]  /*6000*/  LEA R22, P5, R232, R20.reuse, 0x2 ;  /* 0x00000014e8167211 */ /* 0x088fe400078a10ff */
[-C--:B------:R-:W-:Y:S01]  /*6010*/  LEA.HI.X.SX32 R27, R234, R21.reuse, 0x2, P0 ;  /* 0x00000015ea1b7211 */ /* 0x080fe200000f16ff */
[----:B------:R2:W-:Y:S01]  /*6020*/  RED.E.ADD.F32.FTZ.RN.STRONG.GPU [R4.64], R11 ;  /* 0x0000000b0400798e */ /* 0x0005e2000c10e786 */
[-C--:B------:R-:W-:Y:S02]  /*6030*/  LEA.HI.X.SX32 R23, R232, R21.reuse, 0x2, P5 ;  /* 0x00000015e8177211 */ /* 0x080fe400028f16ff */
[CC--:B------:R-:W-:Y:S01]  /*6040*/  LEA R8, P3, R220.reuse, R20.reuse, 0x2 ;  /* 0x00000014dc087211 */ /* 0x0c0fe200078610ff */
[----:B------:R-:W-:Y:S03]  /*6050*/  RED.E.ADD.F32.FTZ.RN.STRONG.GPU [R20.64+0x80], R12 ;  /* 0x0000800c1400798e */ /* 0x000fe6000c10e786 */
[-C--:B------:R-:W-:Y:S01]  /*6060*/  LEA.HI.X.SX32 R9, R220, R21.reuse, 0x2, P3 ;  /* 0x00000015dc097211 */ /* 0x080fe200018f16ff */
[----:B------:R-:W-:Y:S01]  /*6070*/  RED.E.ADD.F32.FTZ.RN.STRONG.GPU [R24.64+0x80], R13 ;  /* 0x0000800d1800798e */ /* 0x000fe2000c10e786 */
[----:B------:R-:W-:Y:S03]  /*6080*/  @P6 IADD3 R215, P3, R215, -0x100, RZ ;  /* 0xffffff00d7d76810 */ /* 0x000fe60007f7e0ff */
[----:B------:R-:W-:Y:S01]  /*6090*/  RED.E.ADD.F32.FTZ.RN.STRONG.GPU [R26.64], R14 ;  /* 0x0000000e1a00798e */ /* 0x000fe2000c10e786 */
[----:B------:R-:W-:Y:S03]  /*60a0*/  @P6 IADD3.X R214, R214, -0x1, RZ, P3, !PT ;  /* 0xffffffffd6d66810 */ /* 0x000fe60001ffe4ff */
[----:B------:R-:W-:Y:S04]  /*60b0*/  RED.E.ADD.F32.FTZ.RN.STRONG.GPU [R22.64], R15 ;  /* 0x0000000f1600798e */ /* 0x000fe8000c10e786 */
[----:B------:R-:W-:Y:S01]  /*60c0*/  LDSM.16.MT88.4 R24, [R0] ;  /* 0x000000000018783b */ /* 0x000fe20000004200 */
[CC--:B-1----:R-:W-:Y:S03]  /*60d0*/  LEA R10, P4, R250.reuse, R20.reuse, 0x2 ;  /* 0x00000014fa0a7211 */ /* 0x0c2fe600078810ff */
[----:B------:R-:W-:Y:S01]  /*60e0*/  LDSM.16.MT88.4 R12, [R168+0x800] ;  /* 0x00080000a80c783b */ /* 0x000fe20000004200 */
[-C--:B------:R-:W-:Y:S02]  /*60f0*/  LEA R6, P1, R219, R20.reuse, 0x2 ;  /* 0x00000014db067211 */ /* 0x080fe400078210ff */
[-C--:B--2---:R-:W-:Y:S02]  /*6100*/  LEA.HI.X.SX32 R11, R250, R21.reuse, 0x2, P4 ;  /* 0x00000015fa0b7211 */ /* 0x084fe400020f16ff */
[----:B------:R-:W-:Y:S02]  /*6110*/  LEA R4, P0, R221, R20, 0x2 ;  /* 0x00000014dd047211 */ /* 0x000fe400078010ff */
[-C--:B------:R-:W-:Y:S01]  /*6120*/  LEA.HI.X.SX32 R7, R219, R21.reuse, 0x2, P1 ;  /* 0x00000015db077211 */ /* 0x080fe200008f16ff */
[----:B------:R-:W-:Y:S01]  /*6130*/  RED.E.ADD.F32.FTZ.RN.STRONG.GPU [R10.64], R16 ;  /* 0x000000100a00798e */ /* 0x000fe2000c10e786 */
[----:B------:R-:W-:Y:S02]  /*6140*/  LEA.HI.X.SX32 R5, R221, R21, 0x2, P0 ;  /* 0x00000015dd057211 */ /* 0x000fe400000f16ff */
[----:B------:R-:W-:Y:S01]  /*6150*/  ISETP.GT.AND P4, PT, R182, R223, PT ;  /* 0x000000dfb600720c */ /* 0x000fe20003f84270 */
[----:B------:R-:W-:Y:S01]  /*6160*/  RED.E.ADD.F32.FTZ.RN.STRONG.GPU [R8.64], R17 ;  /* 0x000000110800798e */ /* 0x000fe2000c10e786 */
[----:B------:R-:W-:Y:S03]  /*6170*/  @P6 IADD3 R217, P1, R217, -0x100, RZ ;  /* 0xffffff00d9d96810 */ /* 0x000fe60007f3e0ff */
[----:B------:R-:W-:Y:S01]  /*6180*/  RED.E.ADD.F32.FTZ.RN.STRONG.GPU [R6.64], R18 ;  /* 0x000000120600798e */ /* 0x000fe2000c10e786 */
[----:B------:R-:W-:Y:S03]  /*6190*/  @P6 IADD3.X R216, R216, -0x1, RZ, P1, !PT ;  /* 0xffffffffd8d86810 */ /* 0x000fe60000ffe4ff */
[----:B------:R-:W-:Y:S04]  /*61a0*/  LDSM.16.MT88.4 R8, [R168] ;  /* 0x00000000a808783b */ /* 0x000fe80000004200 */
[----:B------:R-:W-:Y:S04]  /*61b0*/  RED.E.ADD.F32.FTZ.RN.STRONG.GPU [R4.64], R19 ;  /* 0x000000130400798e */ /* 0x000fe8000c10e786 */
[----:B------:R-:W1:Y:S04]  /*61c0*/  LDSM.16.MT88.4 R4, [R3+0xa000] ;  /* 0x00a000000304783b */ /* 0x000e680000004200 */
[----:B------:R-:W2:Y:S04]  /*61d0*/  LDSM.16.MT88.4 R20, [R3+0xc000] ;  /* 0x00c000000314783b */ /* 0x000ea80000004200 */
[----:B------:R-:W3:Y:S01]  /*61e0*/  LDSM.16.MT88.4 R16, [R0+0x800] ;  /* 0x000800000010783b */ /* 0x000ee20000004200 */
[-C--:B-1----:R-:W-:Y:S08]  /*61f0*/  HMMA.16816.F32 R68, R4, R8.reuse, R68 ;  /* 0x000000080444723c */ /* 0x082ff00000001844 */
[C---:B--2---:R-:W-:Y:S08]  /*6200*/  HMMA.16816.F32 R72, R20.reuse, R8, R72 ;  /* 0x000000081448723c */ /* 0x044ff00000001848 */
[-C--:B------:R-:W-:Y:S08]  /*6210*/  HMMA.16816.F32 R76, R20, R10.reuse, R76 ;  /* 0x0000000a144c723c */ /* 0x080ff0000000184c */
[C---:B------:R-:W-:Y:S01]  /*6220*/  HMMA.16816.F32 R80, R4.reuse, R10, R80 ;  /* 0x0000000a0450723c */ /* 0x040fe20000001850 */
[----:B------:R-:W-:Y:S07]  /*6230*/  LDSM.16.MT88.4 R8, [R3+0xb000] ;  /* 0x00b000000308783b */ /* 0x000fee0000004200 */
[-C--:B------:R-:W-:Y:S08]  /*6240*/  HMMA.16816.F32 R84, R4, R24.reuse, R84 ;  /* 0x000000180454723c */ /* 0x080ff00000001854 */
[C---:B------:R-:W-:Y:S08]  /*6250*/  HMMA.16816.F32 R88, R20.reuse, R24, R88 ;  /* 0x000000181458723c */ /* 0x040ff00000001858 */
[-C--:B------:R-:W-:Y:S01]  /*6260*/  HMMA.16816.F32 R92, R20, R26.reuse, R92 ;  /* 0x0000001a145c723c */ /* 0x080fe2000000185c */
[----:B------:R-:W1:Y:S07]  /*6270*/  LDSM.16.MT88.4 R20, [R168+0x1000] ;  /* 0x00100000a814783b */ /* 0x000e6e0000004200 */
[----:B------:R-:W-:Y:S01]  /*6280*/  HMMA.16816.F32 R96, R4, R26, R96 ;  /* 0x0000001a0460723c */ /* 0x000fe20000001860 */
[----:B------:R-:W2:Y:S04]  /*6290*/  LDSM.16.MT88.4 R4, [R0+0x1000] ;  /* 0x001000000004783b */ /* 0x000ea80000004200 */
[----:B------:R-:W-:Y:S03]  /*62a0*/  LDSM.16.MT88.4 R24, [R168+0x1800] ;  /* 0x00180000a818783b */ /* 0x000fe60000004200 */
[-C--:B------:R-:W-:Y:S08]  /*62b0*/  HMMA.16816.F32 R68, R28, R12.reuse, R68 ;  /* 0x0000000c1c44723c */ /* 0x080ff00000001844 */
[C---:B------:R-:W-:Y:S08]  /*62c0*/  HMMA.16816.F32 R72, R32.reuse, R12, R72 ;  /* 0x0000000c2048723c */ /* 0x040ff00000001848 */
[-C--:B------:R-:W-:Y:S08]  /*62d0*/  HMMA.16816.F32 R76, R32, R14.reuse, R76 ;  /* 0x0000000e204c723c */ /* 0x080ff0000000184c */
[C---:B------:R-:W-:Y:S01]  /*62e0*/  HMMA.16816.F32 R80, R28.reuse, R14, R80 ;  /* 0x0000000e1c50723c */ /* 0x040fe20000001850 */
[----:B------:R-:W4:Y:S07]  /*62f0*/  LDSM.16.MT88.4 R12, [R3+0xb800] ;  /* 0x00b80000030c783b */ /* 0x000f2e0000004200 */
[-C--:B---3--:R-:W-:Y:S08]  /*6300*/  HMMA.16816.F32 R84, R28, R16.reuse, R84 ;  /* 0x000000101c54723c */ /* 0x088ff00000001854 */
[C---:B------:R-:W-:Y:S08]  /*6310*/  HMMA.16816.F32 R88, R32.reuse, R16, R88 ;  /* 0x000000102058723c */ /* 0x040ff00000001858 */
[-C--:B------:R-:W-:Y:S01]  /*6320*/  HMMA.16816.F32 R92, R32, R18.reuse, R92 ;  /* 0x00000012205c723c */ /* 0x080fe2000000185c */
[----:B------:R-:W3:Y:S07]  /*6330*/  LDSM.16.MT88.4 R32, [R3+0xd800] ;  /* 0x00d800000320783b */ /* 0x000eee0000004200 */
[----:B------:R-:W-:Y:S01]  /*6340*/  HMMA.16816.F32 R96, R28, R18, R96 ;  /* 0x000000121c60723c */ /* 0x000fe20000001860 */
[----:B------:R2:W3:Y:S07]  /*6350*/  LDSM.16.MT88.4 R16, [R0+0x1800] ;  /* 0x001800000010783b */ /* 0x0004ee0000004200 */
[-C--:B-1----:R-:W-:Y:S08]  /*6360*/  HMMA.16816.F32 R68, R8, R20.reuse, R68 ;  /* 0x000000140844723c */ /* 0x082ff00000001844 */
[C---:B------:R-:W-:Y:S08]  /*6370*/  HMMA.16816.F32 R72, R100.reuse, R20, R72 ;  /* 0x000000146448723c */ /* 0x040ff00000001848 */
[-C--:B------:R-:W-:Y:S04]  /*6380*/  HMMA.16816.F32 R76, R100, R22.reuse, R76 ;  /* 0x00000016644c723c */ /* 0x080fe8000000184c */
[----:B--2---:R-:W-:Y:S01]  /*6390*/  LOP3.LUT R0, R182, 0x1, RZ, 0xc0, !PT ;  /* 0x00000001b6007812 */ /* 0x004fe200078ec0ff */
[----:B------:R-:W-:Y:S03]  /*63a0*/  IMAD.MOV.U32 R182, RZ, RZ, R2 ;  /* 0x000000ffffb67224 */ /* 0x000fe600078e0002 */
[C---:B------:R-:W-:Y:S04]  /*63b0*/  HMMA.16816.F32 R80, R8.reuse, R22, R80 ;  /* 0x000000160850723c */ /* 0x040fe80000001850 */
[----:B------:R-:W-:Y:S02]  /*63c0*/  ISETP.NE.U32.AND P0, PT, R0, 0x1, PT ;  /* 0x000000010000780c */ /* 0x000fe40003f05070 */
[C---:B------:R-:W-:Y:S02]  /*63d0*/  IADD3 R0, R168.reuse, -0x2000, RZ ;  /* 0xffffe000a8007810 */ /* 0x040fe40007ffe0ff */
[-C--:B------:R-:W-:Y:S08]  /*63e0*/  HMMA.16816.F32 R84, R8, R4.reuse, R84 ;  /* 0x000000040854723c */ /* 0x080ff00000001854 */
[C---:B------:R-:W-:Y:S04]  /*63f0*/  HMMA.16816.F32 R88, R100.reuse, R4, R88 ;  /* 0x000000046458723c */ /* 0x040fe80000001858 */
[----:B------:R-:W-:Y:S04]  /*6400*/  @P0 IADD3 R0, R168, 0x2000, RZ ;  /* 0x00002000a8000810 */ /* 0x000fe80007ffe0ff */
[-C--:B------:R-:W-:Y:S04]  /*6410*/  HMMA.16816.F32 R92, R100, R6.reuse, R92 ;  /* 0x00000006645c723c */ /* 0x080fe8000000185c */
[----:B------:R-:W-:Y:S04]  /*6420*/  IMAD.MOV.U32 R168, RZ, RZ, R0 ;  /* 0x000000ffffa87224 */ /* 0x000fe800078e0000 */
[----:B------:R-:W-:Y:S08]  /*6430*/  HMMA.16816.F32 R96, R8, R6, R96 ;  /* 0x000000060860723c */ /* 0x000ff00000001860 */
[-C--:B----4-:R-:W-:Y:S08]  /*6440*/  HMMA.16816.F32 R68, R12, R24.reuse, R68 ;  /* 0x000000180c44723c */ /* 0x090ff00000001844 */
[C---:B---3--:R-:W-:Y:S08]  /*6450*/  HMMA.16816.F32 R72, R32.reuse, R24, R72 ;  /* 0x000000182048723c */ /* 0x048ff00000001848 */
[-C--:B------:R-:W-:Y:S08]  /*6460*/  HMMA.16816.F32 R76, R32, R26.reuse, R76 ;  /* 0x0000001a204c723c */ /* 0x080ff0000000184c */
[C---:B------:R-:W-:Y:S08]  /*6470*/  HMMA.16816.F32 R80, R12.reuse, R26, R80 ;  /* 0x0000001a0c50723c */ /* 0x040ff00000001850 */
[-C--:B------:R-:W-:Y:S08]  /*6480*/  HMMA.16816.F32 R84, R12, R16.reuse, R84 ;  /* 0x000000100c54723c */ /* 0x080ff00000001854 */
[C---:B------:R-:W-:Y:S08]  /*6490*/  HMMA.16816.F32 R88, R32.reuse, R16, R88 ;  /* 0x000000102058723c */ /* 0x040ff00000001858 */
[-C--:B------:R-:W-:Y:S08]  /*64a0*/  HMMA.16816.F32 R92, R32, R18.reuse, R92 ;  /* 0x00000012205c723c */ /* 0x080ff0000000185c */
[----:B------:R-:W-:Y:S01]  /*64b0*/  HMMA.16816.F32 R96, R12, R18, R96 ;  /* 0x000000120c60723c */ /* 0x000fe20000001860 */
[----:B------:R-:W-:-:S07]  /*64c0*/  @P4 BRA `(.L_x_50) ;  /* 0xffffd59000004947 */ /* 0x000fce000383ffff */
[----:B------:R-:W2:Y:S01]  /*64d0*/  LDL R120, [R1] ;  /* 0x0000000001787983 */ /* 0x000ea20000100800 */
[----:B------:R-:W-:Y:S01]  /*64e0*/  FMUL.FTZ R68, R68, c[0x0][0x2e0] ;  /* 0x0000b80044447a20 */ /* 0x000fe20000410000 */
[----:B------:R-:W-:Y:S01]  /*64f0*/  F2FP.PACK_AB R36, R37, R36 ;  /* 0x000000242524723e */ /* 0x000fe200000000ff */
[----:B------:R-:W-:Y:S01]  /*6500*/  FMUL.FTZ R17, R69, c[0x0][0x2e0] ;  /* 0x0000b80045117a20 */ /* 0x000fe20000410000 */
[----:B------:R-:W-:Y:S01]  /*6510*/  F2FP.PACK_AB R38, R39, R38 ;  /* 0x000000262726723e */ /* 0x000fe200000000ff */
[----:B------:R-:W-:Y:S01]  /*6520*/  FMUL.FTZ R70, R70, c[0x0][0x2e0] ;  /* 0x0000b80046467a20 */ /* 0x000fe20000410000 */
[----:B------:R-:W-:Y:S01]  /*6530*/  F2FP.PACK_AB R48, R49, R48 ;  /* 0x000000303130723e */ /* 0x000fe200000000ff */
[----:B------:R-:W-:Y:S01]  /*6540*/  FMUL.FTZ R16, R71, c[0x0][0x2e0] ;  /* 0x0000b80047107a20 */ /* 0x000fe20000410000 */
[----:B------:R-:W-:Y:S01]  /*6550*/  F2FP.PACK_AB R17, R17, R68 ;  /* 0x000000441111723e */ /* 0x000fe200000000ff */
[----:B------:R-:W-:Y:S01]  /*6560*/  BAR.SYNC.DEFER_BLOCKING 0x0 ;  /* 0x0000000000007b1d */ /* 0x000fe20000010000 */
        /* <DEDUP_REMOVED lines=25> */
[----:B------:R-:W-:Y:S01]  /*6700*/  STS [R241], R17 ;  /* 0x00000011f1007388 */ /* 0x000fe20000000800 */
[----:B------:R-:W-:Y:S01]  /*6710*/  FMUL.FTZ R9, R85, c[0x0][0x2e0] ;  /* 0x0000b80055097a20 */ /* 0x000fe20000410000 */
[----:B------:R-:W-:Y:S01]  /*6720*/  F2FP.PACK_AB R10, R10, R78 ;  /* 0x0000004e0a0a723e */ /* 0x000fe200000000ff */
[----:B------:R-:W-:Y:S01]  /*6730*/  FMUL.FTZ R86, R86, c[0x0][0x2e0] ;  /* 0x0000b80056567a20 */ /* 0x000fe20000410000 */
[----:B------:R-:W-:Y:S01]  /*6740*/  STS [R241+0x400], R16 ;  /* 0x00040010f1007388 */ /* 0x000fe20000000800 */
[----:B------:R-:W-:Y:S01]  /*6750*/  FMUL.FTZ R8, R87, c[0x0][0x2e0] ;  /* 0x0000b80057087a20 */ /* 0x000fe20000410000 */
[----:B------:R-:W-:Y:S01]  /*6760*/  F2FP.PACK_AB R9, R9, R84 ;  /* 0x000000540909723e */ /* 0x000fe200000000ff */
[----:B------:R-:W-:Y:S01]  /*6770*/  FMUL.FTZ R96, R96, c[0x0][0x2e0] ;  /* 0x0000b80060607a20 */ /* 0x000fe20000410000 */
[----:B------:R-:W-:Y:S01]  /*6780*/  STS [R244], R13 ;  /* 0x0000000df4007388 */ /* 0x000fe20000000800 */
        /* <DEDUP_REMOVED lines=21> */
[----:B------:R-:W-:-:S02]  /*68e0*/  F2FP.PACK_AB R2, R2, R92 ;  /* 0x0000005c0202723e */ /* 0x000fc400000000ff */
[----:B------:R-:W-:Y:S02]  /*68f0*/  F2FP.PACK_AB R60, R61, R60 ;  /* 0x0000003c3d3c723e */ /* 0x000fe400000000ff */
[----:B------:R-:W-:Y:S02]  /*6900*/  F2FP.PACK_AB R0, R0, R94 ;  /* 0x0000005e0000723e */ /* 0x000fe400000000ff */
[----:B------:R-:W-:Y:S02]  /*6910*/  F2FP.PACK_AB R62, R63, R62 ;  /* 0x0000003e3f3e723e */ /* 0x000fe400000000ff */
[----:B------:R-:W-:Y:S01]  /*6920*/  ISETP.NE.AND P0, PT, R238, -0x1, PT ;  /* 0xffffffffee00780c */ /* 0x000fe20003f05270 */
[----:B--2---:R-:W-:Y:S04]  /*6930*/  STS [R120], R12 ;  /* 0x0000000c78007388 */ /* 0x004fe80000000800 */
[----:B------:R-:W-:Y:S04]  /*6940*/  STS [R241+0x2000], R15 ;  /* 0x0020000ff1007388 */ /* 0x000fe80000000800 */
[----:B------:R-:W-:Y:S04]  /*6950*/  STS [R241+0x2400], R14 ;  /* 0x0024000ef1007388 */ /* 0x000fe80000000800 */
[----:B------:R-:W-:Y:S04]  /*6960*/  STS [R244+0x2000], R11 ;  /* 0x0020000bf4007388 */ /* 0x000fe80000000800 */
[----:B------:R-:W-:Y:S04]  /*6970*/  STS [R244+0x2400], R10 ;  /* 0x0024000af4007388 */ /* 0x000fe80000000800 */
[----:B------:R-:W-:Y:S04]  /*6980*/  STS [R242], R9 ;  /* 0x00000009f2007388 */ /* 0x000fe80000000800 */
[----:B------:R-:W-:Y:S04]  /*6990*/  STS [R242+0x400], R8 ;  /* 0x00040008f2007388 */ /* 0x000fe80000000800 */
[----:B------:R-:W-:Y:S04]  /*69a0*/  STS [R243], R5 ;  /* 0x00000005f3007388 */ /* 0x000fe80000000800 */
[----:B------:R-:W-:Y:S04]  /*69b0*/  STS [R243+0x400], R4 ;  /* 0x00040004f3007388 */ /* 0x000fe80000000800 */
[----:B------:R-:W-:Y:S04]  /*69c0*/  STS [R242+0x2000], R7 ;  /* 0x00200007f2007388 */ /* 0x000fe80000000800 */
[----:B------:R1:W-:Y:S04]  /*69d0*/  STS [R242+0x2400], R6 ;  /* 0x00240006f2007388 */ /* 0x0003e80000000800 */
[----:B------:R-:W-:Y:S04]  /*69e0*/  STS [R243+0x2000], R2 ;  /* 0x00200002f3007388 */ /* 0x000fe80000000800 */
[----:B------:R2:W-:Y:S04]  /*69f0*/  STS [R243+0x2400], R0 ;  /* 0x00240000f3007388 */ /* 0x0005e80000000800 */
[----:B------:R3:W-:Y:S04]  /*6a00*/  STS [R241+0x4000], R36 ;  /* 0x00400024f1007388 */ /* 0x0007e80000000800 */
[----:B------:R3:W-:Y:S04]  /*6a10*/  STS [R241+0x4400], R38 ;  /* 0x00440026f1007388 */ /* 0x0007e80000000800 */
[----:B------:R3:W-:Y:S04]  /*6a20*/  STS [R244+0x4000], R48 ;  /* 0x00400030f4007388 */ /* 0x0007e80000000800 */
[----:B------:R3:W-:Y:S01]  /*6a30*/  STS [R120+0x4000], R50 ;  /* 0x0040003278007388 */ /* 0x0007e20000000800 */
[----:B-1----:R-:W-:-:S03]  /*6a40*/  SHF.R.S32.HI R6, RZ, 0x1f, R251 ;  /* 0x0000001fff067819 */ /* 0x002fc600000114fb */
[----:B------:R3:W-:Y:S04]  /*6a50*/  STS [R241+0x6000], R40 ;  /* 0x00600028f1007388 */ /* 0x0007e80000000800 */
[----:B------:R3:W-:Y:S01]  /*6a60*/  STS [R241+0x6400], R42 ;  /* 0x0064002af1007388 */ /* 0x0007e20000000800 */
[----:B--2---:R-:W-:-:S03]  /*6a70*/  @P0 IADD3 R0, R225, R238, RZ ;  /* 0x000000eee1000210 */ /* 0x004fc60007ffe0ff */
[----:B------:R3:W-:Y:S02]  /*6a80*/  STS [R244+0x6000], R44 ;  /* 0x0060002cf4007388 */ /* 0x0007e40000000800 */
[C---:B------:R-:W-:Y:S02]  /*6a90*/  @P0 IMAD.WIDE.U32 R4, R0.reuse, c[0x0][0x3a0], RZ ;  /* 0x0000e80000040a25 */ /* 0x040fe400078e00ff */
[----:B------:R3:W-:Y:S02]  /*6aa0*/  STS [R244+0x6400], R46 ;  /* 0x0064002ef4007388 */ /* 0x0007e40000000800 */
[----:B------:R-:W-:Y:S01]  /*6ab0*/  @P0 IMAD R8, R0, c[0x0][0x3a4], R5 ;  /* 0x0000e90000080a24 */ /* 0x000fe200078e0205 */
[----:B------:R-:W-:Y:S01]  /*6ac0*/  @P0 MOV R2, R4 ;  /* 0x0000000400020202 */ /* 0x000fe20000000f00 */
[----:B------:R3:W-:Y:S04]  /*6ad0*/  STS [R242+0x4000], R52 ;  /* 0x00400034f2007388 */ /* 0x0007e80000000800 */
[----:B------:R3:W-:Y:S04]  /*6ae0*/  STS [R242+0x4400], R54 ;  /* 0x00440036f2007388 */ /* 0x0007e80000000800 */
[----:B------:R3:W-:Y:S04]  /*6af0*/  STS [R243+0x4000], R64 ;  /* 0x00400040f3007388 */ /* 0x0007e80000000800 */
[----:B------:R3:W-:Y:S04]  /*6b00*/  STS [R243+0x4400], R66 ;  /* 0x00440042f3007388 */ /* 0x0007e80000000800 */
[----:B------:R3:W-:Y:S04]  /*6b10*/  STS [R242+0x6000], R56 ;  /* 0x00600038f2007388 */ /* 0x0007e80000000800 */
[----:B------:R3:W-:Y:S04]  /*6b20*/  STS [R242+0x6400], R58 ;  /* 0x0064003af2007388 */ /* 0x0007e80000000800 */
[----:B------:R3:W-:Y:S04]  /*6b30*/  STS [R243+0x6000], R60 ;  /* 0x0060003cf3007388 */ /* 0x0007e80000000800 */
[----:B------:R3:W-:Y:S01]  /*6b40*/  STS [R243+0x6400], R62 ;  /* 0x0064003ef3007388 */ /* 0x0007e20000000800 */
        /* <DEDUP_REMOVED lines=11> */
.L_x_51:
        /* <DEDUP_REMOVED lines=15> */
.L_x_52:
[----:B------:R-:W-:Y:S01]  /*6cf0*/  BAR.SYNC.DEFER_BLOCKING 0x0 ;  /* 0x0000000000007b1d */ /* 0x000fe20000010000 */
[----:B------:R-:W-:Y:S01]  /*6d00*/  SHF.R.S32.HI R17, RZ, 0x1f, R233 ;  /* 0x0000001fff117819 */ /* 0x000fe200000114e9 */
[--C-:B------:R-:W-:Y:S01]  /*6d10*/  IMAD.MOV.U32 R6, RZ, RZ, R206.reuse ;  /* 0x000000ffff067224 */ /* 0x100fe200078e00ce */
[----:B------:R-:W-:Y:S01]  /*6d20*/  SHF.R.S32.HI R7, RZ, 0x1f, R206 ;  /* 0x0000001fff077819 */ /* 0x000fe200000114ce */
[----:B------:R-:W-:Y:S01]  /*6d30*/  IMAD R16, R226, -0x80, R194 ;  /* 0xffffff80e2107824 */ /* 0x000fe200078e02c2 */
[----:B------:R-:W-:Y:S01]  /*6d40*/  ISETP.GE.AND P1, PT, R206, c[0x0][0x220], PT ;  /* 0x00008800ce007a0c */ /* 0x000fe20003f26270 */
[----:B---3--:R-:W1:Y:S01]  /*6d50*/  S2R R50, SR_CTAID.Z ;  /* 0x0000000000327919 */ /* 0x008e620000002700 */
[----:B------:R-:W-:Y:S01]  /*6d60*/  IMAD R0, R17, c[0x0][0x3a0], RZ ;  /* 0x0000e80011007a24 */ /* 0x000fe200078e02ff */
[----:B------:R-:W-:Y:S01]  /*6d70*/  BSSY B0, `(.L_x_53) ;  /* 0x000001e000007945 */ /* 0x000fe20003800000 */
[----:B------:R-:W-:Y:S01]  /*6d80*/  IMAD.WIDE.U32 R4, R233, c[0x0][0x3a0], R6 ;  /* 0x0000e800e9047a25 */ /* 0x000fe200078e0006 */
[----:B------:R-:W-:-:S02]  /*6d90*/  ISETP.GE.OR P4, PT, R218, R16, P1 ;  /* 0x00000010da00720c */ /* 0x000fc40000f86670 */
[----:B------:R-:W-:Y:S01]  /*6da0*/  SHF.R.S32.HI R48, RZ, 0x1f, R218 ;  /* 0x0000001fff307819 */ /* 0x000fe200000114da */
[----:B------:R-:W-:Y:S01]  /*6db0*/  IMAD R0, R233, c[0x0][0x3a4], R0 ;  /* 0x0000e900e9007a24 */ /* 0x000fe200078e0200 */
[----:B------:R-:W-:-:S04]  /*6dc0*/  IADD3 R4, P0, R2, R4, RZ ;  /* 0x0000000402047210 */ /* 0x000fc80007f1e0ff */
[----:B------:R-:W-:Y:S01]  /*6dd0*/  IADD3.X R5, R8, R5, R0, P0, !PT ;  /* 0x0000000508057210 */ /* 0x000fe200007fe400 */
[----:B------:R2:W3:Y:S04]  /*6de0*/  LDS.128 R20, [R193+0x7000] ;  /* 0x00700000c1147984 */ /* 0x0004e80000000c00 */
[----:B------:R2:W4:Y:S01]  /*6df0*/  LDS.128 R24, [R193+0x8000] ;  /* 0x00800000c1187984 */ /* 0x0005220000000c00 */
[----:B-1----:R-:W-:Y:S01]  /*6e00*/  SHF.R.S32.HI R49, RZ, 0x1f, R50 ;  /* 0x0000001fff317819 */ /* 0x002fe20000011432 */
[----:B------:R-:W-:Y:S02]  /*6e10*/  IMAD.WIDE.U32 R4, R50, c[0x0][0x3b8], R4 ;  /* 0x0000ee0032047a25 */ /* 0x000fe400078e0004 */
[----:B------:R2:W1:Y:S02]  /*6e20*/  LDS.128 R28, [R193+0x9000] ;  /* 0x00900000c11c7984 */ /* 0x0004640000000c00 */
[----:B------:R-:W-:-:S02]  /*6e30*/  IMAD R2, R49, c[0x0][0x3b8], RZ ;  /* 0x0000ee0031027a24 */ /* 0x000fc400078e02ff */
[----:B------:R2:W1:Y:S02]  /*6e40*/  LDS.128 R32, [R193+0xa000] ;  /* 0x00a00000c1207984 */ /* 0x0004640000000c00 */
[----:B------:R-:W-:Y:S02]  /*6e50*/  IMAD R2, R50, c[0x0][0x3bc], R2 ;  /* 0x0000ef0032027a24 */ /* 0x000fe400078e0202 */
[----:B------:R2:W1:Y:S04]  /*6e60*/  LDS.128 R36, [R193+0xb000] ;  /* 0x00b00000c1247984 */ /* 0x0004680000000c00 */
[----:B------:R2:W1:Y:S01]  /*6e70*/  LDS.128 R40, [R193+0xc000] ;  /* 0x00c00000c1287984 */ /* 0x0004620000000c00 */
[----:B------:R-:W-:-:S03]  /*6e80*/  IADD3 R2, R2, R5, RZ ;  /* 0x0000000502027210 */ /* 0x000fc60007ffe0ff */
[----:B------:R2:W1:Y:S01]  /*6e90*/  LDS.128 R44, [R193+0xd000] ;  /* 0x00d00000c12c7984 */ /* 0x0004620000000c00 */
[----:B------:R-:W-:Y:S05]  /*6ea0*/  @P4 BRA `(.L_x_54) ;  /* 0x000000a000004947 */ /* 0x000fea0003800000 */
[----:B------:R-:W2:Y:S01]  /*6eb0*/  LDS.128 R12, [R193+0x6000] ;  /* 0x00600000c10c7984 */ /* 0x000ea20000000c00 */
        /* <DEDUP_REMOVED lines=8> */
[----:B--2---:R2:W-:Y:S04]  /*6f40*/  STG.E.128 [R10.64], R12 ;  /* 0x0000000c0a007986 */ /* 0x0045e8000c101d06 */
.L_x_54:
[----:B------:R-:W-:Y:S05]  /*6f50*/  BSYNC B0 ;  /* 0x0000000000007941 */ /* 0x000fea0003800000 */
.L_x_53:
[----:B------:R-:W-:Y:S01]  /*6f60*/  IADD3 R0, R218, 0x20, RZ ;  /* 0x00000020da007810 */ /* 0x000fe20007ffe0ff */
[----:B------:R-:W-:Y:S03]  /*6f70*/  BSSY B0, `(.L_x_55) ;  /* 0x000000e000007945 */ /* 0x000fe60003800000 */
[----:B------:R-:W-:-:S13]  /*6f80*/  ISETP.GE.OR P3, PT, R0, R16, P1 ;  /* 0x000000100000720c */ /* 0x000fda0000f66670 */
[----:B------:R-:W-:Y:S05]  /*6f90*/  @P3 BRA `(.L_x_56) ;  /* 0x000000b000003947 */ /* 0x000fea0003800000 */
[----:B------:R-:W-:Y:S02]  /*6fa0*/  IADD3 R0, P0, R218, 0x20, RZ ;  /* 0x00000020da007810 */ /* 0x000fe40007f1e0ff */
[----:B------:R-:W-:-:S03]  /*6fb0*/  MOV R9, R2 ;  /* 0x0000000200097202 */ /* 0x000fc60000000f00 */
[----:B------:R-:W-:-:S04]  /*6fc0*/  IMAD.X R8, RZ, RZ, R48, P0 ;  /* 0x000000ffff087224 */ /* 0x000fc800000e0630 */
[----:B--2---:R-:W-:Y:S02]  /*6fd0*/  IMAD R10, R8, c[0x0][0x3a0], RZ ;  /* 0x0000e800080a7a24 */ /* 0x004fe400078e02ff */
[----:B------:R-:W-:-:S04]  /*6fe0*/  IMAD.MOV.U32 R8, RZ, RZ, R4 ;  /* 0x000000ffff087224 */ /* 0x000fc800078e0004 */
[----:B------:R-:W-:-:S04]  /*6ff0*/  IMAD.WIDE.U32 R8, R0, c[0x0][0x3a0], R8 ;  /* 0x0000e80000087a25 */ /* 0x000fc800078e0008 */
[----:B------:R-:W-:Y:S01]  /*7000*/  IMAD R0, R0, c[0x0][0x3a4], R10 ;  /* 0x0000e90000007a24 */ /* 0x000fe200078e020a */
[----:B------:R-:W-:-:S04]  /*7010*/  LEA R10, P0, R8, c[0x0][0x340], 0x1 ;  /* 0x0000d000080a7a11 */ /* 0x000fc800078008ff */
[----:B------:R-:W-:-:S04]  /*7020*/  IADD3 R0, R0, R9, RZ ;  /* 0x0000000900007210 */ /* 0x000fc80007ffe0ff */
[----:B------:R-:W-:-:S05]  /*7030*/  LEA.HI.X R11, R8, c[0x0][0x344], R0, 0x1, P0 ;  /* 0x0000d100080b7a11 */ /* 0x000fca00000f0c00 */
[----:B---3--:R2:W-:Y:S02]  /*7040*/  STG.E.128 [R10.64], R20 ;  /* 0x000000140a007986 */ /* 0x0085e4000c101d06 */
.L_x_56:
[----:B------:R-:W-:Y:S05]  /*7050*/  BSYNC B0 ;  /* 0x0000000000007941 */ /* 0x000fea0003800000 */
.L_x_55:
        /* <DEDUP_REMOVED lines=14> */
[----:B----4-:R2:W-:Y:S02]  /*7140*/  STG.E.128 [R10.64], R24 ;  /* 0x000000180a007986 */ /* 0x0105e4000c101d06 */
.L_x_58:
[----:B------:R-:W-:Y:S05]  /*7150*/  BSYNC B0 ;  /* 0x0000000000007941 */ /* 0x000fea0003800000 */
.L_x_57:
[----:B------:R-:W-:Y:S01]  /*7160*/  IADD3 R0, R218, 0x60, RZ ;  /* 0x00000060da007810 */ /* 0x000fe20007ffe0ff */
[----:B------:R-:W-:Y:S03]  /*7170*/  BSSY B0, `(.L_x_59) ;  /* 0x000000d000007945 */ /* 0x000fe60003800000 */
[----:B------:R-:W-:-:S13]  /*7180*/  ISETP.GE.OR P1, PT, R0, R16, P1 ;  /* 0x000000100000720c */ /* 0x000fda0000f26670 */
[----:B------:R-:W-:Y:S05]  /*7190*/  @P1 BRA `(.L_x_60) ;  /* 0x000000a000001947 */ /* 0x000fea0003800000 */
[----:B------:R-:W-:-:S04]  /*71a0*/  IADD3 R0, P0, R218, 0x60, RZ ;  /* 0x00000060da007810 */ /* 0x000fc80007f1e0ff */
[----:B------:R-:W-:-:S05]  /*71b0*/  IADD3.X R5, RZ, R48, RZ, P0, !PT ;  /* 0x00000030ff057210 */ /* 0x000fca00007fe4ff */
[----:B--2---:R-:W-:Y:S01]  /*71c0*/  IMAD R10, R5, c[0x0][0x3a0], RZ ;  /* 0x0000e800050a7a24 */ /* 0x004fe200078e02ff */
[----:B------:R-:W-:-:S05]  /*71d0*/  MOV R5, R2 ;  /* 0x0000000200057202 */ /* 0x000fca0000000f00 */
[----:B------:R-:W-:-:S04]  /*71e0*/  IMAD.WIDE.U32 R8, R0, c[0x0][0x3a0], R4 ;  /* 0x0000e80000087a25 */ /* 0x000fc800078e0004 */
[----:B------:R-:W-:Y:S01]  /*71f0*/  IMAD R0, R0, c[0x0][0x3a4], R10 ;  /* 0x0000e90000007a24 */ /* 0x000fe200078e020a */
[----:B------:R-:W-:-:S04]  /*7200*/  LEA R4, P0, R8, c[0x0][0x340], 0x1 ;  /* 0x0000d00008047a11 */ /* 0x000fc800078008ff */
[----:B------:R-:W-:-:S04]  /*7210*/  IADD3 R0, R0, R9, RZ ;  /* 0x0000000900007210 */ /* 0x000fc80007ffe0ff */
[----:B------:R-:W-:-:S05]  /*7220*/  LEA.HI.X R5, R8, c[0x0][0x344], R0, 0x1, P0 ;  /* 0x0000d10008057a11 */ /* 0x000fca00000f0c00 */
[----:B-1----:R1:W-:Y:S02]  /*7230*/  STG.E.128 [R4.64], R28 ;  /* 0x0000001c04007986 */ /* 0x0023e4000c101d06 */
.L_x_60:
[----:B------:R-:W-:Y:S05]  /*7240*/  BSYNC B0 ;  /* 0x0000000000007941 */ /* 0x000fea0003800000 */
.L_x_59:
[----:B------:R-:W-:Y:S01]  /*7250*/  IMAD.WIDE.U32 R6, R233, c[0x0][0x3a8], R6 ;  /* 0x0000ea00e9067a25 */ /* 0x000fe200078e0006 */
[----:B------:R-:W-:Y:S03]  /*7260*/  BSSY B0, `(.L_x_61) ;  /* 0x0000013000007945 */ /* 0x000fe60003800000 */
[----:B------:R-:W-:Y:S01]  /*7270*/  IMAD R0, R17, c[0x0][0x3a8], RZ ;  /* 0x0000ea0011007a24 */ /* 0x000fe200078e02ff */
[----:B-1----:R-:W-:Y:S01]  /*7280*/  IADD3 R4, P0, R18, R6, RZ ;  /* 0x0000000612047210 */ /* 0x002fe20007f1e0ff */
[----:B------:R-:W-:Y:S02]  /*7290*/  IMAD R2, R49, c[0x0][0x3c0], RZ ;  /* 0x0000f00031027a24 */ /* 0x000fe400078e02ff */
[----:B------:R-:W-:-:S05]  /*72a0*/  IMAD R0, R233, c[0x0][0x3ac], R0 ;  /* 0x0000eb00e9007a24 */ /* 0x000fca00078e0200 */
[----:B------:R-:W-:Y:S01]  /*72b0*/  IADD3.X R5, R19, R7, R0, P0, !PT ;  /* 0x0000000713057210 */ /* 0x000fe200007fe400 */
[----:B------:R-:W-:-:S04]  /*72c0*/  IMAD R0, R50, c[0x0][0x3c4], R2 ;  /* 0x0000f10032007a24 */ /* 0x000fc800078e0202 */
[----:B------:R-:W-:-:S05]  /*72d0*/  IMAD.WIDE.U32 R4, R50, c[0x0][0x3c0], R4 ;  /* 0x0000f00032047a25 */ /* 0x000fca00078e0004 */
[----:B--2---:R-:W-:Y:S01]  /*72e0*/  IADD3 R10, R0, R5, RZ ;  /* 0x00000005000a7210 */ /* 0x004fe20007ffe0ff */
        /* <DEDUP_REMOVED lines=9> */
[----:B------:R1:W-:Y:S04]  /*7380*/  STG.E.128 [R8.64], R32 ;  /* 0x0000002008007986 */ /* 0x0003e8000c101d06 */
.L_x_62:
[----:B------:R-:W-:Y:S05]  /*7390*/  BSYNC B0 ;  /* 0x0000000000007941 */ /* 0x000fea0003800000 */
.L_x_61:
        /* <DEDUP_REMOVED lines=12> */
[----:B------:R1:W-:Y:S02]  /*7460*/  STG.E.128 [R8.64], R36 ;  /* 0x0000002408007986 */ /* 0x0003e4000c101d06 */
.L_x_64:
[----:B------:R-:W-:Y:S05]  /*7470*/  BSYNC B0 ;  /* 0x0000000000007941 */ /* 0x000fea0003800000 */
.L_x_63:
        /* <DEDUP_REMOVED lines=13> */
.L_x_66:
[----:B------:R-:W-:Y:S05]  /*7550*/  BSYNC B0 ;  /* 0x0000000000007941 */ /* 0x000fea0003800000 */
.L_x_65:
        /* <DEDUP_REMOVED lines=10> */
[----:B------:R2:W-:Y:S02]  /*7600*/  STG.E.128 [R4.64], R44 ;  /* 0x0000002c04007986 */ /* 0x0005e4000c101d06 */
.L_x_23:
[----:B------:R-:W-:Y:S05]  /*7610*/  BSYNC B1 ;  /* 0x0000000000017941 */ /* 0x000fea0003800000 */
.L_x_1:
[----:B------:R-:W-:Y:S01]  /*7620*/  ULDC UR5, c[0x0][0x218] ;  /* 0x0000860000057ab9 */ /* 0x000fe20000000800 */
[----:B------:R-:W-:Y:S01]  /*7630*/  IADD3 R226, R226, c[0x0][0xc], RZ ;  /* 0x00000300e2e27a10 */ /* 0x000fe20007ffe0ff */
[----:B------:R-:W-:-:S04]  /*7640*/  UIADD3 UR5, UR5, 0x7f, URZ ;  /* 0x0000007f05057890 */ /* 0x000fc8000fffe03f */
[----:B------:R-:W-:-:S04]  /*7650*/  USHF.R.S32.HI UR4, URZ, 0x1f, UR5 ;  /* 0x0000001f3f047899 */ /* 0x000fc80008011405 */
[----:B------:R-:W-:-:S04]  /*7660*/  ULEA.HI UR4, UR4, UR5, URZ, 0x7 ;  /* 0x0000000504047291 */ /* 0x000fc8000f8f383f */
[----:B------:R-:W-:-:S06]  /*7670*/  USHF.R.S32.HI UR4, URZ, 0x7, UR4 ;  /* 0x000000073f047899 */ /* 0x000fcc0008011404 */
[----:B------:R-:W-:-:S13]  /*7680*/  ISETP.GE.AND P0, PT, R226, UR4, PT ;  /* 0x00000004e2007c0c */ /* 0x000fda000bf06270 */
[----:B------:R-:W-:Y:S01]  /*7690*/  @P0 CALL.REL.NOINC `(.L_x_67) ;  /* 0x0000001000000944 */ /* 0x000fe20003c00000 */
[----:B------:R-:W-:Y:S05]  /*76a0*/  BRA `(.L_x_68) ;  /* 0xffff926000007947 */ /* 0x000fea000383ffff */
.L_x_67:
[----:B------:R-:W-:Y:S05]  /*76b0*/  EXIT ;  /* 0x000000000000794d */ /* 0x000fea0003800000 */
.L_x_69:
[----:B------:R-:W-:-:S00]  /*76c0*/  BRA `(.L_x_69) ;  /* 0xfffffff000007947 */ /* 0x000fc0000383ffff */
[----:B------:R-:W-:-:S00]  /*76d0*/  NOP ;  /* 0x0000000000007918 */ /* 0x000fc00000000000 */
        /* <DEDUP_REMOVED lines=10> */
.L_x_1251:


//--------------------- .text._ZN5flash44flash_bwd_dq_dk_dv_loop_seqk_parallel_kernelI23Flash_bwd_kernel_traitsILi64ELi64ELi128ELi8ELi2ELi4ELi4ELb1ELb0EN7cutlass6half_tE19Flash_kernel_traitsILi64ELi64ELi128ELi8ES3_EELb0ELb1ELb0ELb0ELb1ELb1ELb0EEEvNS_16Flash_bwd_paramsE --------------------------
	.section	.text._ZN5flash44flash_bwd_dq_dk_dv_loop_seqk_parallel_kernelI23Flash_bwd_kernel_traitsILi64ELi64ELi128ELi8ELi2ELi4ELi4ELb1ELb0EN7cutlass6half_tE19Flash_kernel_traitsILi64ELi64ELi128ELi8ES3_EELb0ELb1ELb0ELb0ELb1ELb1ELb0EEEvNS_16Flash_bwd_paramsE,"ax",@progbits
	.sectioninfo	@"SHI_REGISTERS=255"
	.align	128
        .global         _ZN5flash44flash_bwd_dq_dk_dv_loop_seqk_parallel_kernelI23Flash_bwd_kernel_traitsILi64ELi64ELi128ELi8ELi2ELi4ELi4ELb1ELb0EN7cutlass6half_tE19Flash_kernel_traitsILi64ELi64ELi128ELi8ES3_EELb0ELb1ELb0ELb0ELb1ELb1ELb0EEEvNS_16Flash_bwd_paramsE
        .type           _ZN5flash44flash_bwd_dq_dk_dv_loop_seqk_parallel_kernelI23Flash_bwd_kernel_traitsILi64ELi64ELi128ELi8ELi2ELi4ELi4ELb1ELb0EN7cutlass6half_tE19Flash_kernel_traitsILi64ELi64ELi128ELi8ES3_EELb0ELb1ELb0ELb0ELb1ELb1ELb0EEEvNS_16Flash_bwd_paramsE,@function
        .size           _ZN5flash44flash_bwd_dq_dk_dv_loop_seqk_parallel_kernelI23Flash_bwd_kernel_traitsILi64ELi64ELi128ELi8ELi2ELi4ELi4ELb1ELb0EN7cutlass6half_tE19Flash_kernel_traitsILi64ELi64ELi128ELi8ES3_EELb0ELb1ELb0ELb0ELb1ELb1ELb0EEEvNS_16Flash_bwd_paramsE,(.L_x_1252 - _ZN5flash44flash_bwd_dq_dk_dv_loop_seqk_parallel_kernelI23Flash_bwd_kernel_traitsILi64ELi64ELi128ELi8ELi2ELi4ELi4ELb1ELb0EN7cutlass6half_tE19Flash_kernel_traitsILi64ELi64ELi128ELi8ES3_EELb0ELb1ELb0ELb0ELb1ELb1ELb0EEEvNS_16Flash_bwd_paramsE)
        .other          _ZN5flash44flash_bwd_dq_dk_dv_loop_seqk_parallel_kernelI23Flash_bwd_kernel_traitsILi64ELi64ELi128ELi8ELi2ELi4ELi4ELb1ELb0EN7cutlass6half_tE19Flash_kernel_traitsILi64ELi64ELi128ELi8ES3_EELb0ELb1ELb0ELb0ELb1ELb1ELb0EEEvNS_16Flash_bwd_paramsE,@"STO_CUDA_ENTRY STV_DEFAULT"
_ZN5flash44flash_bwd_dq_dk_dv_loop_seqk_parallel_kernelI23Flash_bwd_kernel_traitsILi64ELi64ELi128ELi8ELi2ELi4ELi4ELb1ELb0EN7cutlass6half_tE19Flash_kernel_traitsILi64ELi64ELi128ELi8ES3_EELb0ELb1ELb0ELb0ELb1ELb1ELb0EEEvNS_16Flash_bwd_paramsE:
.text._ZN5flash44flash_bwd_dq_dk_dv_loop_seqk_parallel_kernelI23Flash_bwd_kernel_traitsILi64ELi64ELi128ELi8ELi2ELi4ELi4ELb1ELb0EN7cutlass6half_tE19Flash_kernel_traitsILi64ELi64ELi128ELi8ES3_EELb0ELb1ELb0ELb0ELb1ELb1ELb0EEEvNS_16Flash_bwd_paramsE:
[----:B------:R-:W-:Y:S02]  /*0000*/  MOV R1, c[0x0][0x28] ;  /* 0x00000a0000017a02 */ /* 0x000fe40000000f00 */
[----:B------:R-:W1:Y:S01]  /*0010*/  S2R R189, SR_CTAID.X ;  /* 0x0000000000bd7919 */ /* 0x000e620000002500 */
[----:B------:R-:W-:Y:S02]  /*0020*/  ULDC UR5, c[0x0][0x218] ;  /* 0x0000860000057ab9 */ /* 0x000fe40000000800 */
[----:B------:R-:W-:-:S04]  /*0030*/  UIADD3 UR5, UR5, 0x7f, URZ ;  /* 0x0000007f05057890 */ /* 0x000fc8000fffe03f */
[----:B------:R-:W-:-:S04]  /*0040*/  USHF.R.S32.HI UR4, URZ, 0x1f, UR5 ;  /* 0x0000001f3f047899 */ /* 0x000fc80008011405 */
[----:B------:R-:W-:-:S04]  /*0050*/  ULEA.HI UR4, UR4, UR5, URZ, 0x7 ;  /* 0x0000000504047291 */ /* 0x000fc8000f8f383f */
[----:B------:R-:W-:-:S06]  /*0060*/  USHF.R.S32.HI UR4, URZ, 0x7, UR4 ;  /* 0x000000073f047899 */ /* 0x000fcc0008011404 */
[----:B-1----:R-:W-:-:S13]  /*0070*/  ISETP.GE.AND P0, PT, R189, UR4, PT ;  /* 0x00000004bd007c0c */ /* 0x002fda000bf06270 */
[----:B------:R-:W-:Y:S05]  /*0080*/  @P0 EXIT ;  /* 0x000000000000094d */ /* 0x000fea0003800000 */
[----:B------:R-:W1:Y:S01]  /*0090*/  S2R R178, SR_TID.X ;  /* 0x0000000000b27919 */ /* 0x000e620000002100 */
[----:B------:R-:W-:Y:S01]  /*00a0*/  ULDC UR9, c[0x0][0x22c] ;  /* 0x00008b0000097ab9 */ /* 0x000fe20000000800 */
[----:B------:R-:W-:Y:S01]  /*00b0*/  IMAD.MOV.U32 R202, RZ, RZ, 0x20 ;  /* 0x00000020ffca7424 */ /* 0x000fe200078e00ff */
[----:B------:R-:W-:Y:S01]  /*00c0*/  ULDC UR10, c[0x0][0x1c0] ;  /* 0x00007000000a7ab9 */ /* 0x000fe20000000800 */
[----:B------:R-:W-:Y:S01]  /*00d0*/  IMAD.MOV.U32 R164, RZ, RZ, 0x40 ;  /* 0x00000040ffa47424 */ /* 0x000fe200078e00ff */
[----:B------:R-:W-:Y:S01]  /*00e0*/  UIMAD UR26, UR9, UR10, URZ ;  /* 0x0000000a091a72a4 */ /* 0x000fe2000f8e023f */
[----:B------:R-:W-:Y:S01]  /*00f0*/  IMAD.MOV.U32 R215, RZ, RZ, -0x10 ;  /* 0xfffffff0ffd77424 */ /* 0x000fe200078e00ff */
[----:B------:R-:W-:Y:S02]  /*0100*/  USHF.R.S32.HI UR4, URZ, 0x1f, UR9 ;  /* 0x0000001f3f047899 */ /* 0x000fe40008011409 */
[----:B------:R-:W-:Y:S02]  /*0110*/  USHF.L.U32 UR23, UR26, 0x4, URZ ;  /* 0x000000041a177899 */ /* 0x000fe4000800063f */
[----:B------:R-:W-:-:S02]  /*0120*/  USHF.L.U32 UR24, UR26, 0x3, URZ ;  /* 0x000000031a187899 */ /* 0x000fc4000800063f */
[----:B------:R-:W-:Y:S02]  /*0130*/  UIADD3 UR17, UR23, 0x20, URZ ;  /* 0x0000002017117890 */ /* 0x000fe4000fffe03f */
[----:B------:R-:W-:Y:S02]  /*0140*/  USHF.L.U32 UR25, UR26, 0x6, URZ ;  /* 0x000000061a197899 */ /* 0x000fe4000800063f */
[----:B------:R-:W-:Y:S02]  /*0150*/  UIADD3 UR16, UR24, UR17, URZ ;  /* 0x0000001118107290 */ /* 0x000fe4000fffe03f */
[----:B------:R-:W-:Y:S02]  /*0160*/  UIMAD.WIDE.U32 UR28, UR9, UR10, URZ ;  /* 0x0000000a091c72a5 */ /* 0x000fe4000f8e003f */
[----:B------:R-:W-:Y:S02]  /*0170*/  UIADD3 UR15, UR24, UR16, URZ ;  /* 0x00000010180f7290 */ /* 0x000fe4000fffe03f */
[----:B------:R-:W-:Y:S01]  /*0180*/  ULDC.64 UR30, c[0x0][0x118] ;  /* 0x00004600001e7ab9 */ /* 0x000fe20000000a00 */
[----:B-1----:R-:W-:Y:S01]  /*0190*/  SHF.R.S32.HI R5, RZ, 0x1f, R178 ;  /* 0x0000001fff057819 */ /* 0x002fe200000114b2 */
[----:B------:R-:W-:-:S02]  /*01a0*/  UIADD3 UR14, UR24, UR15, URZ ;  /* 0x0000000f180e7290 */ /* 0x000fc4000fffe03f */
[----:B------:R-:W-:Y:S01]  /*01b0*/  UMOV UR8, 0x6 ;  /* 0x0000000600087882 */ /* 0x000fe20000000000 */
[CC--:B------:R-:W-:Y:S01]  /*01c0*/  LEA.HI R3, R5.reuse, R178.reuse, RZ, 0x4 ;  /* 0x000000b205037211 */ /* 0x0c0fe200078f20ff */
[----:B------:R-:W-:Y:S01]  /*01d0*/  UIADD3 UR13, UR24, UR14, URZ ;  /* 0x0000000e180d7290 */ /* 0x000fe2000fffe03f */
[CC--:B------:R-:W-:Y:S01]  /*01e0*/  LEA.HI R11, R5.reuse, R178.reuse, RZ, 0x3 ;  /* 0x000000b2050b7211 */ /* 0x0c0fe200078f18ff */
[----:B------:R-:W-:Y:S01]  /*01f0*/  UMOV UR7, 0xffffe000 ;  /* 0xffffe00000077882 */ /* 0x000fe20000000000 */
[----:B------:R-:W-:Y:S01]  /*0200*/  SHF.R.S32.HI R2, RZ, 0x4, R3 ;  /* 0x00000004ff027819 */ /* 0x000fe20000011403 */
[----:B------:R-:W-:Y:S01]  /*0210*/  UIMAD UR10, UR4, UR10, URZ ;  /* 0x0000000a040a72a4 */ /* 0x000fe2000f8e023f */
[----:B------:R-:W-:Y:S01]  /*0220*/  LEA.HI R8, R5, R178, RZ, 0x5 ;  /* 0x000000b205087211 */ /* 0x000fe200078f28ff */
[----:B------:R-:W-:Y:S01]  /*0230*/  UIMAD UR22, UR26, 0x18, URZ ;  /* 0x000000181a1678a4 */ /* 0x000fe2000f8e023f */
[C---:B------:R-:W-:Y:S01]  /*0240*/  LEA.HI R0, R3.reuse, R2, RZ, 0x1 ;  /* 0x0000000203007211 */ /* 0x040fe200078f08ff */
[----:B------:R-:W-:Y:S01]  /*0250*/  USHF.L.U32 UR21, UR26, 0x5, URZ ;  /* 0x000000051a157899 */ /* 0x000fe2000800063f */
[----:B------:R-:W-:Y:S01]  /*0260*/  LOP3.LUT R3, R3, 0xfffffff0, RZ, 0xc0, !PT ;  /* 0xfffffff003037812 */ /* 0x000fe200078ec0ff */
[----:B------:R-:W-:Y:S01]  /*0270*/  UIMAD UR20, UR26, 0x28, URZ ;  /* 0x000000281a1478a4 */ /* 0x000fe2000f8e023f */
[----:B------:R-:W-:Y:S01]  /*0280*/  LOP3.LUT R0, R0, 0xfffffffe, RZ, 0xc0, !PT ;  /* 0xfffffffe00007812 */ /* 0x000fe200078ec0ff */
[----:B------:R-:W-:Y:S01]  /*0290*/  UIMAD UR19, UR26, 0x30, URZ ;  /* 0x000000301a1378a4 */ /* 0x000fe2000f8e023f */
[----:B------:R-:W-:Y:S01]  /*02a0*/  SHF.R.S32.HI R183, RZ, 0x3, R11 ;  /* 0x00000003ffb77819 */ /* 0x000fe2000001140b */
[----:B------:R-:W-:Y:S01]  /*02b0*/  IMAD.IADD R3, R178, 0x1, -R3 ;  /* 0x00000001b2037824 */ /* 0x000fe200078e0a03 */
[----:B------:R-:W-:Y:S01]  /*02c0*/  LOP3.LUT R13, R11, 0xfffffff8, RZ, 0xc0, !PT ;  /* 0xfffffff80b0d7812 */ /* 0x000fe200078ec0ff */
[----:B------:R-:W-:Y:S01]  /*02d0*/  IMAD.IADD R0, R2, 0x1, -R0 ;  /* 0x0000000102007824 */ /* 0x000fe200078e0a00 */
[--C-:B------:R-:W-:Y:S01]  /*02e0*/  SHF.R.S32.HI R181, RZ, 0x5, R8.reuse ;  /* 0x00000005ffb57819 */ /* 0x100fe20000011408 */
[----:B------:R-:W-:Y:S01]  /*02f0*/  IMAD.SHL.U32 R7, R183, 0x40, RZ ;  /* 0x00000040b7077824 */ /* 0x000fe200078e00ff */
[----:B------:R-:W-:Y:S01]  /*0300*/  SHF.R.S32.HI R2, RZ, 0x1f, R3 ;  /* 0x0000001fff027819 */ /* 0x000fe20000011403 */
[----:B------:R-:W-:Y:S01]  /*0310*/  IMAD.IADD R12, R178, 0x1, -R13 ;  /* 0x00000001b20c7824 */ /* 0x000fe200078e0a0d */
[----:B------:R-:W-:Y:S01]  /*0320*/  SHF.R.S32.HI R14, RZ, 0x1f, R8 ;  /* 0x0000001fff0e7819 */ /* 0x000fe20000011408 */
[----:B------:R-:W-:Y:S01]  /*0330*/  UIMAD UR18, UR26, 0x38, URZ ;  /* 0x000000381a1278a4 */ /* 0x000fe2000f8e023f */
[----:B------:R-:W-:Y:S01]  /*0340*/  LEA.HI R4, R5, R178, RZ, 0x2 ;  /* 0x000000b205047211 */ /* 0x000fe200078f10ff */
[----:B------:R-:W-:Y:S01]  /*0350*/  IMAD.SHL.U32 R184, R12, 0x8, RZ ;  /* 0x000000080cb87824 */ /* 0x000fe200078e00ff */
[----:B------:R-:W-:Y:S01]  /*0360*/  LEA.HI R2, R2, R3, RZ, 0x3 ;  /* 0x0000000302027211 */ /* 0x000fe200078f18ff */
[----:B------:R-:W-:Y:S01]  /*0370*/  USHF.R.S32.HI UR11, URZ, 0x1f, UR25 ;  /* 0x0000001f3f0b7899 */ /* 0x000fe20008011419 */
[----:B------:R-:W-:Y:S01]  /*0380*/  LEA.HI R14, R14, R181, RZ, 0x2 ;  /* 0x000000b50e0e7211 */ /* 0x000fe200078f10ff */
[----:B------:R-:W-:Y:S01]  /*0390*/  UIADD3 UR12, UR24, UR13, URZ ;  /* 0x0000000d180c7290 */ /* 0x000fe2000fffe03f */
[--C-:B------:R-:W-:Y:S01]  /*03a0*/  SHF.R.S32.HI R9, RZ, 0x2, R4.reuse ;  /* 0x00000002ff097819 */ /* 0x100fe20000011404 */
[----:B------:R-:W-:Y:S01]  /*03b0*/  UMOV UR6, 0x6 ;  /* 0x0000000600067882 */ /* 0x000fe20000000000 */
[----:B------:R-:W-:-:S02]  /*03c0*/  SHF.R.S32.HI R10, RZ, 0x1f, R4 ;  /* 0x0000001fff0a7819 */ /* 0x000fc40000011404 */
[----:B------:R-:W-:Y:S02]  /*03d0*/  LOP3.LUT R7, R7, 0x1c0, RZ, 0xc0, !PT ;  /* 0x000001c007077812 */ /* 0x000fe400078ec0ff */
[C---:B------:R-:W-:Y:S01]  /*03e0*/  LOP3.LUT R6, R2.reuse, 0xfffffff8, RZ, 0xc0, !PT ;  /* 0xfffffff802067812 */ /* 0x040fe200078ec0ff */
[----:B------:R-:W-:Y:S01]  /*03f0*/  IMAD.SHL.U32 R2, R2, 0x40, RZ ;  /* 0x0000004002027824 */ /* 0x000fe200078e00ff */
[----:B------:R-:W-:Y:S02]  /*0400*/  LOP3.LUT R14, R14, 0xfffffffc, RZ, 0xc0, !PT ;  /* 0xfffffffc0e0e7812 */ /* 0x000fe400078ec0ff */
[----:B------:R-:W-:Y:S01]  /*0410*/  LEA.HI R10, R10, R9, RZ, 0x3 ;  /* 0x000000090a0a7211 */ /* 0x000fe200078f18ff */
[----:B------:R-:W-:Y:S01]  /*0420*/  IMAD.IADD R6, R3, 0x1, -R6 ;  /* 0x0000000103067824 */ /* 0x000fe200078e0a06 */
[----:B------:R-:W-:Y:S01]  /*0430*/  SHF.R.U32.HI R182, RZ, 0x3, R7 ;  /* 0x00000003ffb67819 */ /* 0x000fe20000011607 */
[----:B------:R-:W-:Y:S01]  /*0440*/  IMAD.IADD R3, R181, 0x1, -R14 ;  /* 0x00000001b5037824 */ /* 0x000fe200078e0a0e */
[----:B------:R-:W-:Y:S01]  /*0450*/  LOP3.LUT R7, R7, 0x38, R184, 0xf8, !PT ;  /* 0x0000003807077812 */ /* 0x000fe200078ef8b8 */
[----:B------:R-:W-:Y:S01]  /*0460*/  IMAD.SHL.U32 R6, R6, 0x40, RZ ;  /* 0x0000004006067824 */ /* 0x000fe200078e00ff */
[----:B------:R-:W-:-:S02]  /*0470*/  LOP3.LUT P4, RZ, R12, 0x2, RZ, 0xc0, !PT ;  /* 0x000000020cff7812 */ /* 0x000fc4000788c0ff */
[C---:B------:R-:W-:Y:S01]  /*0480*/  LOP3.LUT P3, RZ, R12.reuse, 0x4, RZ, 0xc0, !PT ;  /* 0x000000040cff7812 */ /* 0x040fe2000786c0ff */
[----:B------:R-:W-:Y:S01]  /*0490*/  IMAD.SHL.U32 R12, R12, 0x40, RZ ;  /* 0x000000400c0c7824 */ /* 0x000fe200078e00ff */
[----:B------:R-:W-:Y:S02]  /*04a0*/  LOP3.LUT R10, R10, 0xfffffff8, RZ, 0xc0, !PT ;  /* 0xfffffff80a0a7812 */ /* 0x000fe400078ec0ff */
[----:B------:R-:W-:Y:S01]  /*04b0*/  LOP3.LUT R182, R7, R182, RZ, 0x3c, !PT ;  /* 0x000000b607b67212 */ /* 0x000fe200078e3cff */
[----:B------:R-:W-:Y:S01]  /*04c0*/  IMAD.SHL.U32 R7, R3, 0x10, RZ ;  /* 0x0000001003077824 */ /* 0x000fe200078e00ff */
[----:B------:R-:W-:Y:S01]  /*04d0*/  LOP3.LUT R12, R12, 0x1c0, RZ, 0xc0, !PT ;  /* 0x000001c00c0c7812 */ /* 0x000fe200078ec0ff */
[----:B------:R-:W-:Y:S01]  /*04e0*/  IMAD.IADD R10, R9, 0x1, -R10 ;  /* 0x00000001090a7824 */ /* 0x000fe200078e0a0a */
[----:B------:R-:W-:Y:S02]  /*04f0*/  LEA.HI R9, R5, R178, RZ, 0x6 ;  /* 0x000000b205097211 */ /* 0x000fe400078f30ff */
[----:B------:R-:W-:-:S02]  /*0500*/  LOP3.LUT R170, R12, 0x30, R7, 0xf8, !PT ;  /* 0x000000300caa7812 */ /* 0x000fc400078ef807 */
[--C-:B------:R-:W-:Y:S02]  /*0510*/  LOP3.LUT R14, R12, 0x8, R11.reuse, 0xf8, !PT ;  /* 0x000000080c0e7812 */ /* 0x100fe400078ef80b */
[----:B------:R-:W-:Y:S01]  /*0520*/  SHF.R.U32.HI R7, RZ, 0x3, R12 ;  /* 0x00000003ff077819 */ /* 0x000fe2000001160c */
[----:B------:R-:W-:Y:S01]  /*0530*/  IMAD.SHL.U32 R12, R0, 0x200, RZ ;  /* 0x00000200000c7824 */ /* 0x000fe200078e00ff */
[----:B------:R-:W-:Y:S02]  /*0540*/  LOP3.LUT R13, R10, 0x1, RZ, 0xc0, !PT ;  /* 0x000000010a0d7812 */ /* 0x000fe400078ec0ff */
[----:B------:R-:W-:Y:S02]  /*0550*/  LOP3.LUT R170, R170, 0x8, R11, 0xf8, !PT ;  /* 0x00000008aaaa7812 */ /* 0x000fe400078ef80b */
[----:B------:R-:W-:Y:S02]  /*0560*/  ISETP.NE.U32.AND P0, PT, R13, 0x1, PT ;  /* 0x000000010d00780c */ /* 0x000fe40003f05070 */
[----:B------:R-:W-:-:S02]  /*0570*/  LOP3.LUT R171, R14, R7, RZ, 0x3c, !PT ;  /* 0x000000070eab7212 */ /* 0x000fc400078e3cff */
[----:B------:R-:W-:Y:S02]  /*0580*/  LOP3.LUT R170, R12, R170, R7, 0xf6, !PT ;  /* 0x000000aa0caa7212 */ /* 0x000fe400078ef607 */
[----:B------:R-:W-:Y:S02]  /*0590*/  SHF.R.S32.HI R9, RZ, 0x6, R9 ;  /* 0x00000006ff097819 */ /* 0x000fe40000011409 */
[----:B------:R-:W-:Y:S01]  /*05a0*/  LOP3.LUT R13, R8, 0xffffffe0, RZ, 0xc0, !PT ;  /* 0xffffffe0080d7812 */ /* 0x000fe200078ec0ff */
[----:B------:R-:W-:Y:S01]  /*05b0*/  IMAD.SHL.U32 R170, R170, 0x2, RZ ;  /* 0x00000002aaaa7824 */ /* 0x000fe200078e00ff */
[----:B------:R-:W-:Y:S01]  /*05c0*/  LOP3.LUT R7, R4, 0x7ffffffc, RZ, 0xc0, !PT ;  /* 0x7ffffffc04077812 */ /* 0x000fe200078ec0ff */
[----:B------:R-:W-:Y:S01]  /*05d0*/  IMAD R14, R9, 0x800, R12 ;  /* 0x00000800090e7824 */ /* 0x000fe200078e020c */
[----:B------:R-:W-:Y:S01]  /*05e0*/  LEA.HI R11, R5, R178, RZ, 0x7 ;  /* 0x000000b2050b7211 */ /* 0x000fe200078f38ff */
[----:B------:R-:W-:Y:S01]  /*05f0*/  IMAD.IADD R180, R178, 0x1, -R13 ;  /* 0x00000001b2b47824 */ /* 0x000fe200078e0a0d */
[----:B------:R-:W-:Y:S01]  /*0600*/  LEA.HI R8, R8, R181, RZ, 0x1 ;  /* 0x000000b508087211 */ /* 0x000fe200078f08ff */
[----:B------:R-:W-:Y:S01]  /*0610*/  IMAD.IADD R4, R178, 0x1, -R7 ;  /* 0x00000001b2047824 */ /* 0x000fe200078e0a07 */
[C---:B------:R-:W-:Y:S01]  /*0620*/  R2P PR, R10.reuse, 0x6 ;  /* 0x000000060a007804 */ /* 0x040fe20000000000 */
[----:B------:R-:W-:Y:S01]  /*0630*/  IMAD.SHL.U32 R10, R10, 0x40, RZ ;  /* 0x000000400a0a7824 */ /* 0x000fe200078e00ff */
[----:B------:R-:W-:Y:S01]  /*0640*/  SHF.R.S32.HI R11, RZ, 0x7, R11 ;  /* 0x00000007ff0b7819 */ /* 0x000fe2000001140b */
[C---:B------:R-:W-:Y:S01]  /*0650*/  IMAD R182, R9.reuse, 0x200, R182 ;  /* 0x0000020009b67824 */ /* 0x040fe200078e02b6 */
[----:B------:R-:W-:Y:S01]  /*0660*/  LOP3.LUT R8, R8, 0xfffffffe, RZ, 0xc0, !PT ;  /* 0xfffffffe08087812 */ /* 0x000fe200078ec0ff */
[----:B------:R-:W-:Y:S01]  /*0670*/  IMAD.SHL.U32 R178, R178, 0x2, RZ ;  /* 0x00000002b2b27824 */ /* 0x000fe200078e00ff */
[----:B------:R-:W-:Y:S01]  /*0680*/  LOP3.LUT R10, R10, 0x1c0, RZ, 0xc0, !PT ;  /* 0x000001c00a0a7812 */ /* 0x000fe200078ec0ff */
[----:B------:R-:W-:Y:S01]  /*0690*/  IMAD.SHL.U32 R9, R9, 0x20, RZ ;  /* 0x0000002009097824 */ /* 0x000fe200078e00ff */
[----:B------:R-:W-:Y:S01]  /*06a0*/  LOP3.LUT R6, R6, 0x1c0, RZ, 0xc0, !PT ;  /* 0x000001c006067812 */ /* 0x000fe200078ec0ff */
[----:B------:R-:W-:Y:S01]  /*06b0*/  IMAD.SHL.U32 R4, R4, 0x2, RZ ;  /* 0x0000000204047824 */ /* 0x000fe200078e00ff */
[----:B------:R-:W-:Y:S01]  /*06c0*/  SEL R164, R164, 0xffffffc0, !P3 ;  /* 0xffffffc0a4a47807 */ /* 0x000fe20005800000 */
[----:B------:R-:W-:Y:S01]  /*06d0*/  IMAD.SHL.U32 R7, R11, 0x8, RZ ;  /* 0x000000080b077824 */ /* 0x000fe200078e00ff */
[----:B------:R-:W-:Y:S01]  /*06e0*/  LOP3.LUT R178, R9, 0x6, R178, 0xf8, !PT ;  /* 0x0000000609b27812 */ /* 0x000fe200078ef8b2 */
[----:B------:R-:W-:Y:S01]  /*06f0*/  IMAD.IADD R5, R181, 0x1, -R8 ;  /* 0x00000001b5057824 */ /* 0x000fe200078e0a08 */
[----:B------:R-:W-:Y:S01]  /*0700*/  LOP3.LUT R9, R10, 0x20, R9, 0xf8, !PT ;  /* 0x000000200a097812 */ /* 0x000fe200078ef809 */
[----:B------:R-:W-:Y:S01]  /*0710*/  IMAD R192, R11, 0x1000, R4 ;  /* 0x000010000bc07824 */ /* 0x000fe200078e0204 */
[----:B------:R-:W-:Y:S01]  /*0720*/  SHF.R.U32.HI R8, RZ, 0x3, R10 ;  /* 0x00000003ff087819 */ /* 0x000fe2000001160a */
[----:B------:R-:W-:Y:S01]  /*0730*/  IMAD.SHL.U32 R12, R0, 0x10, RZ ;  /* 0x00000010000c7824 */ /* 0x000fe200078e00ff */
[----:B------:R-:W-:Y:S01]  /*0740*/  LOP3.LUT R7, R7, 0x8, RZ, 0xc0, !PT ;  /* 0x0000000807077812 */ /* 0x000fe200078ec0ff */
[----:B------:R-:W-:Y:S01]  /*0750*/  IMAD R192, R5, 0x400, R192 ;  /* 0x0000040005c07824 */ /* 0x000fe200078e02c0 */
[----:B------:R-:W-:Y:S01]  /*0760*/  LOP3.LUT R9, R9, R8, RZ, 0x3c, !PT ;  /* 0x0000000809097212 */ /* 0x000fe200078e3cff */
[----:B------:R-:W-:Y:S01]  /*0770*/  IMAD R4, R3, 0x400, R4 ;  /* 0x0000040003047824 */ /* 0x000fe200078e0204 */
[----:B------:R-:W-:Y:S01]  /*0780*/  LOP3.LUT R191, R8, R10, R7, 0x1e, !PT ;  /* 0x0000000a08bf7212 */ /* 0x000fe200078e1e07 */
[----:B------:R-:W-:Y:S01]  /*0790*/  IMAD.IADD R171, R14, 0x1, R171 ;  /* 0x000000010eab7824 */ /* 0x000fe200078e02ab */
[----:B------:R-:W-:Y:S01]  /*07a0*/  LOP3.LUT R173, R7, 0x10, R12, 0xf8, !PT ;  /* 0x0000001007ad7812 */ /* 0x000fe200078ef80c */
[----:B------:R-:W-:Y:S01]  /*07b0*/  IMAD.IADD R192, R9, 0x1, R192 ;  /* 0x0000000109c07824 */ /* 0x000fe200078e02c0 */
[----:B------:R-:W-:Y:S01]  /*07c0*/  SHF.R.S32.HI R9, RZ, 0x1f, R180 ;  /* 0x0000001fff097819 */ /* 0x000fe200000114b4 */
[----:B------:R-:W-:Y:S01]  /*07d0*/  IMAD.IADD R191, R4, 0x1, R191 ;  /* 0x0000000104bf7824 */ /* 0x000fe200078e02bf */
[--C-:B------:R-:W-:Y:S01]  /*07e0*/  SHF.R.U32.HI R4, RZ, 0x3, R6.reuse ;  /* 0x00000003ff047819 */ /* 0x100fe20000011606 */
[----:B------:R-:W-:Y:S01]  /*07f0*/  IMAD.SHL.U32 R7, R0, 0x8, RZ ;  /* 0x0000000800077824 */ /* 0x000fe200078e00ff */
[----:B------:R-:W-:Y:S01]  /*0800*/  LEA.HI R0, R9, R180, RZ, 0x2 ;  /* 0x000000b409007211 */ /* 0x000fe200078f10ff */
[----:B------:R-:W-:Y:S01]  /*0810*/  IMAD.SHL.U32 R171, R171, 0x2, RZ ;  /* 0x00000002abab7824 */ /* 0x000fe200078e00ff */
[----:B------:R-:W-:Y:S01]  /*0820*/  LOP3.LUT R173, R4, R173, R6, 0x1e, !PT ;  /* 0x000000ad04ad7212 */ /* 0x000fe200078e1e06 */
[----:B------:R-:W-:Y:S01]  /*0830*/  IMAD.SHL.U32 R192, R192, 0x2, RZ ;  /* 0x00000002c0c07824 */ /* 0x000fe200078e00ff */
[----:B------:R-:W-:Y:S01]  /*0840*/  LOP3.LUT R7, R6, 0x8, R7, 0xf8, !PT ;  /* 0x0000000806077812 */ /* 0x000fe200078ef807 */
[----:B------:R-:W-:Y:S01]  /*0850*/  IMAD.IADD R164, R171, 0x1, R164 ;  /* 0x00000001aba47824 */ /* 0x000fe200078e02a4 */
[----:B------:R-:W-:-:S02]  /*0860*/  SHF.R.S32.HI R6, RZ, 0x2, R0 ;  /* 0x00000002ff067819 */ /* 0x000fc40000011400 */
[----:B------:R-:W-:Y:S02]  /*0870*/  LOP3.LUT R0, R2, 0xfffffe00, RZ, 0xc0, !PT ;  /* 0xfffffe0002007812 */ /* 0x000fe400078ec0ff */
[----:B------:R-:W-:Y:S01]  /*0880*/  LOP3.LUT R7, R7, R4, RZ, 0x3c, !PT ;  /* 0x0000000407077212 */ /* 0x000fe200078e3cff */
[----:B------:R-:W-:Y:S01]  /*0890*/  IMAD R179, R5, 0x10, R6 ;  /* 0x0000001005b37824 */ /* 0x000fe200078e0206 */
[----:B------:R-:W-:Y:S01]  /*08a0*/  LEA R191, R191, 0x6000, 0x1 ;  /* 0x00006000bfbf7811 */ /* 0x000fe200078e08ff */
[--C-:B------:R-:W-:Y:S01]  /*08b0*/  IMAD R172, R3, 0x400, R0.reuse ;  /* 0x0000040003ac7824 */ /* 0x100fe200078e0200 */
[C---:B------:R-:W-:Y:S01]  /*08c0*/  SEL R3, R202.reuse, 0xffffffe0, !P4 ;  /* 0xffffffe0ca037807 */ /* 0x040fe20006000000 */
[----:B------:R-:W-:Y:S01]  /*08d0*/  IMAD R174, R5, 0x400, R0 ;  /* 0x0000040005ae7824 */ /* 0x000fe200078e0200 */
[----:B------:R-:W-:Y:S01]  /*08e0*/  IADD3 R190, R179, -0x40, RZ ;  /* 0xffffffc0b3be7810 */ /* 0x000fe20007ffe0ff */
[----:B------:R-:W-:Y:S01]  /*08f0*/  IMAD.IADD R172, R7, 0x1, R172 ;  /* 0x0000000107ac7824 */ /* 0x000fe200078e02ac */
[----:B------:R-:W-:Y:S01]  /*0900*/  SEL R202, R202, 0xffffffe0, !P1 ;  /* 0xffffffe0caca7807 */ /* 0x000fe20004800000 */
[----:B------:R-:W-:Y:S01]  /*0910*/  IMAD.IADD R165, R171, 0x1, R3 ;  /* 0x00000001aba57824 */ /* 0x000fe200078e0203 */
[----:B------:R-:W-:Y:S01]  /*0920*/  LOP3.LUT R173, R173, R0, RZ, 0xfc, !PT ;  /* 0x00000000adad7212 */ /* 0x000fe200078efcff */
[----:B------:R-:W-:Y:S01]  /*0930*/  IMAD.MOV.U32 R0, RZ, RZ, 0x1 ;  /* 0x00000001ff007424 */ /* 0x000fe200078e00ff */
[----:B------:R-:W-:Y:S01]  /*0940*/  SEL R215, R215, 0x10, !P0 ;  /* 0x00000010d7d77807 */ /* 0x000fe20004000000 */
[----:B------:R-:W-:Y:S01]  /*0950*/  IMAD.IADD R196, R192, 0x1, R202 ;  /* 0x00000001c0c47824 */ /* 0x000fe200078e02ca */
[C---:B------:R-:W-:Y:S01]  /*0960*/  IADD3 R193, R191.reuse, 0x40, RZ ;  /* 0x00000040bfc17810 */ /* 0x040fe20007ffe0ff */
[----:B------:R-:W-:Y:S01]  /*0970*/  IMAD.IADD R195, R202, 0x1, R191 ;  /* 0x00000001cac37824 */ /* 0x000fe200078e02bf */
[----:B------:R-:W-:Y:S01]  /*0980*/  SHF.R.S32.HI R5, RZ, 0x1f, R190 ;  /* 0x0000001fff057819 */ /* 0x000fe200000114be */
[----:B------:R-:W-:Y:S01]  /*0990*/  IMAD.IADD R197, R192, 0x1, R215 ;  /* 0x00000001c0c57824 */ /* 0x000fe200078e02d7 */
[C---:B------:R-:W-:Y:S01]  /*09a0*/  @P2 IADD3 R193, R191.reuse, -0x40, RZ ;  /* 0xffffffc0bfc12810 */ /* 0x040fe20007ffe0ff */
[----:B------:R-:W-:Y:S01]  /*09b0*/  IMAD.IADD R174, R174, 0x1, R7 ;  /* 0x00000001aeae7824 */ /* 0x000fe200078e0207 */
[C---:B------:R-:W-:Y:S01]  /*09c0*/  SHF.L.U64.HI R188, R190.reuse, 0x2, R5 ;  /* 0x00000002bebc7819 */ /* 0x040fe20000010205 */
[----:B------:R-:W-:Y:S01]  /*09d0*/  IMAD.SHL.U32 R190, R190, 0x4, RZ ;  /* 0x00000004bebe7824 */ /* 0x000fe200078e00ff */
[----:B------:R-:W-:Y:S01]  /*09e0*/  IADD3 R194, R191, 0x420, RZ ;  /* 0x00000420bfc27810 */ /* 0x000fe20007ffe0ff */
[----:B------:R-:W-:Y:S01]  /*09f0*/  IMAD.IADD R3, R3, 0x1, R164 ;  /* 0x0000000103037824 */ /* 0x000fe200078e02a4 */
[----:B------:R-:W-:Y:S01]  /*0a00*/  IADD3 R187, R179, -c[0x0][0x214], R0 ;  /* 0x80008500b3bb7a10 */ /* 0x000fe20007ffe000 */
[----:B------:R-:W-:Y:S01]  /*0a10*/  IMAD.IADD R215, R215, 0x1, R196 ;  /* 0x00000001d7d77824 */ /* 0x000fe200078e02c4 */
[----:B------:R-:W-:Y:S01]  /*0a20*/  SHF.R.S32.HI R186, RZ, 0x1f, R179 ;  /* 0x0000001fffba7819 */ /* 0x000fe200000114b3 */
[----:B------:R-:W-:Y:S01]  /*0a30*/  IMAD.IADD R202, R202, 0x1, R193 ;  /* 0x00000001caca7824 */ /* 0x000fe200078e02c1 */
[----:B------:R-:W-:-:S02]  /*0a40*/  LEA R172, R172, 0xa000, 0x1 ;  /* 0x0000a000acac7811 */ /* 0x000fc400078e08ff */
[----:B------:R-:W-:Y:S02]  /*0a50*/  @P1 IADD3 R194, R191, 0x3e0, RZ ;  /* 0x000003e0bfc21810 */ /* 0x000fe40007ffe0ff */
.L_x_78:
[----:B------:R-:W-:Y:S01]  /*0a60*/  ISETP.NE.U32.AND P0, PT, RZ, c[0x0][0x250], PT ;  /* 0x00009400ff007a0c */ /* 0x000fe20003f05070 */
[----:B------:R-:W-:Y:S01]  /*0a70*/  IMAD.MOV.U32 R200, RZ, RZ, RZ ;  /* 0x000000ffffc87224 */ /* 0x000fe200078e00ff */
[----:B------:R-:W-:Y:S02]  /*0a80*/  ISETP.NE.U32.AND P1, PT, RZ, c[0x0][0x258], PT ;  /* 0x00009600ff007a0c */ /* 0x000fe40003f25070 */
[----:B------:R-:W-:Y:S02]  /*0a90*/  ISETP.NE.AND.EX P0, PT, RZ, c[0x0][0x254], PT, P0 ;  /* 0x00009500ff007a0c */ /* 0x000fe40003f05300 */
[----:B------:R-:W-:-:S11]  /*0aa0*/  ISETP.NE.AND.EX P1, PT, RZ, c[0x0][0x25c], PT, P1 ;  /* 0x00009700ff007a0c */ /* 0x000fd60003f25310 */
[----:B------:R-:W1:Y:S01]  /*0ab0*/  @P0 S2R R7, SR_CTAID.Y ;  /* 0x0000000000070919 */ /* 0x000e620000002600 */
[----:B------:R-:W-:Y:S02]  /*0ac0*/  @P0 IMAD.MOV.U32 R2, RZ, RZ, 0x4 ;  /* 0x00000004ff020424 */ /* 0x000fe400078e00ff */
[----:B------:R-:W-:Y:S01]  /*0ad0*/  @P1 IMAD.MOV.U32 R0, RZ, RZ, 0x4 ;  /* 0x00000004ff001424 */ /* 0x000fe200078e00ff */
[----:B--2---:R-:W2:Y:S01]  /*0ae0*/  @P1 S2R R5, SR_CTAID.Y ;  /* 0x0000000000051919 */ /* 0x004ea20000002600 */
[----:B-1----:R-:W-:-:S04]  /*0af0*/  @P0 IMAD.WIDE R8, R7, R2, c[0x0][0x250] ;  /* 0x0000940007080625 */ /* 0x002fc800078e0202 */
[----:B--2---:R-:W-:Y:S01]  /*0b00*/  @P1 IMAD.WIDE R10, R5, R0, c[0x0][0x258] ;  /* 0x00009600050a1625 */ /* 0x004fe200078e0200 */
[----:B------:R-:W2:Y:S04]  /*0b10*/  @P0 LDG.E R200, [R8.64] ;  /* 0x0000001e08c80981 */ /* 0x000ea8000c1e1900 */
[----:B------:R-:W2:Y:S01]  /*0b20*/  @P1 LDG.E R5, [R10.64] ;  /* 0x0000001e0a051981 */ /* 0x000ea2000c1e1900 */
[----:B------:R-:W-:-:S04]  /*0b30*/  @!P1 ISETP.NE.U32.AND P0, PT, RZ, c[0x0][0x268], PT ;  /* 0x00009a00ff009a0c */ /* 0x000fc80003f05070 */
[----:B------:R-:W-:-:S04]  /*0b40*/  @!P1 ISETP.NE.AND.EX P0, PT, RZ, c[0x0][0x26c], PT, P0 ;  /* 0x00009b00ff009a0c */ /* 0x000fc80003f05300 */
[----:B------:R-:W-:Y:S01]  /*0b50*/  @!P1 SEL R7, RZ, c[0x0][0x21c], !P0 ;  /* 0x00008700ff079a07 */ /* 0x000fe20004000000 */
[----:B--2---:R-:W-:-:S03]  /*0b60*/  @P1 IMAD.IADD R214, R5, 0x1, -R200 ;  /* 0x0000000105d61824 */ /* 0x004fc600078e0ac8 */
[----:B------:R-:W-:Y:S01]  /*0b70*/  @!P1 IADD3 R214, R7, c[0x0][0x218], -R200 ;  /* 0x0000860007d69a10 */ /* 0x000fe20007ffe8c8 */
[----:B------:R-:W-:-:S05]  /*0b80*/  IMAD.SHL.U32 R5, R189, 0x80, RZ ;  /* 0x00000080bd057824 */ /* 0x000fca00078e00ff */
[----:B------:R-:W-:-:S13]  /*0b90*/  ISETP.GE.AND P0, PT, R5, R214, PT ;  /* 0x000000d60500720c */ /* 0x000fda0003f06270 */
[----:B-----5:R-:W-:Y:S05]  /*0ba0*/  @P0 BRA `(.L_x_70) ;  /* 0x0000498000000947 */ /* 0x020fea0003800000 */
[----:B------:R-:W-:Y:S01]  /*0bb0*/  IABS R6, c[0x0][0x1c8] ;  /* 0x0000720000067a13 */ /* 0x000fe20000000000 */
[----:B------:R-:W1:Y:S01]  /*0bc0*/  S2R R14, SR_CTAID.Z ;  /* 0x00000000000e7919 */ /* 0x000e620000002700 */
[----:B------:R-:W-:Y:S01]  /*0bd0*/  ULDC UR4, c[0x0][0x214] ;  /* 0x0000850000047ab9 */ /* 0x000fe20000000800 */
[----:B------:R-:W-:Y:S01]  /*0be0*/  ISETP.NE.U32.AND P1, PT, RZ, c[0x0][0x240], PT ;  /* 0x00009000ff007a0c */ /* 0x000fe20003f25070 */
[----:B------:R-:W2:Y:S01]  /*0bf0*/  I2F.RP R4, R6 ;  /* 0x0000000600047306 */ /* 0x000ea20000209400 */
[----:B------:R-:W3:Y:S01]  /*0c00*/  S2R R7, SR_CTAID.Y ;  /* 0x0000000000077919 */ /* 0x000ee20000002600 */
[----:B------:R-:W-:Y:S01]  /*0c10*/  UIADD3 UR4, UR4, 0x3f, URZ ;  /* 0x0000003f04047890 */ /* 0x000fe2000fffe03f */
[----:B------:R-:W-:Y:S01]  /*0c20*/  ISETP.NE.AND.EX P1, PT, RZ, c[0x0][0x244], PT, P1 ;  /* 0x00009100ff007a0c */ /* 0x000fe20003f25310 */
[----:B------:R-:W-:Y:S01]  /*0c30*/  ULDC.U8 UR5, c[0x0][0x3d0] ;  /* 0x0000f40000057ab9 */ /* 0x000fe20000000000 */
[----:B------:R-:W-:Y:S01]  /*0c40*/  SHF.R.S32.HI R18, RZ, 0x1f, R200 ;  /* 0x0000001fff127819 */ /* 0x000fe200000114c8 */
[----:B------:R-:W-:Y:S01]  /*0c50*/  USHF.R.S32.HI UR33, URZ, 0x1f, UR4 ;  /* 0x0000001f3f217899 */ /* 0x000fe20008011404 */
[----:B------:R-:W-:Y:S01]  /*0c60*/  SHF.R.S32.HI R199, RZ, 0x1f, R5 ;  /* 0x0000001fffc77819 */ /* 0x000fe20000011405 */
[----:B------:R-:W-:-:S02]  /*0c70*/  ULDC UR27, c[0x0][0x1c0] ;  /* 0x00007000001b7ab9 */ /* 0x000fc40000000800 */
[----:B------:R-:W-:Y:S02]  /*0c80*/  ULEA.HI UR33, UR33, UR4, URZ, 0x6 ;  /* 0x0000000421217291 */ /* 0x000fe4000f8f303f */
[----:B------:R-:W-:Y:S02]  /*0c90*/  USHF.R.S32.HI UR27, URZ, 0x1f, UR27 ;  /* 0x0000001f3f1b7899 */ /* 0x000fe4000801141b */
[----:B------:R-:W-:Y:S01]  /*0ca0*/  ULOP3.LUT UR32, UR33, 0xffffffc0, URZ, 0xc0, !UPT ;  /* 0xffffffc021207892 */ /* 0x000fe2000f8ec03f */
[----:B--2---:R-:W2:Y:S01]  /*0cb0*/  MUFU.RCP R10, R4 ;  /* 0x00000004000a7308 */ /* 0x004ea20000001000 */
[----:B------:R-:W-:Y:S02]  /*0cc0*/  USHF.R.S32.HI UR33, URZ, 0x6, UR33 ;  /* 0x000000063f217899 */ /* 0x000fe40008011421 */
[----:B------:R-:W-:Y:S01]  /*0cd0*/  UIADD3 UR32, UR32, -0x40, URZ ;  /* 0xffffffc020207890 */ /* 0x000fe2000fffe03f */
[----:B-1----:R-:W-:-:S03]  /*0ce0*/  IABS R2, R14 ;  /* 0x0000000e00027213 */ /* 0x002fc60000000000 */
[----:B------:R-:W-:Y:S01]  /*0cf0*/  USHF.R.S32.HI UR4, URZ, 0x1f, UR32 ;  /* 0x0000001f3f047899 */ /* 0x000fe20008011420 */
[----:B------:R-:W-:Y:S01]  /*0d00*/  SHF.R.S32.HI R22, RZ, 0x1f, R14 ;  /* 0x0000001fff167819 */ /* 0x000fe2000001140e */
[----:B---3--:R-:W-:Y:S01]  /*0d10*/  IMAD.WIDE R12, R7, 0x80, RZ ;  /* 0x00000080070c7825 */ /* 0x008fe200078e02ff */
[----:B------:R-:W-:Y:S02]  /*0d20*/  SHF.R.S32.HI R16, RZ, 0x1f, R7 ;  /* 0x0000001fff107819 */ /* 0x000fe40000011407 */
[----:B--2---:R-:W-:Y:S01]  /*0d30*/  IADD3 R10, R10, 0xffffffe, RZ ;  /* 0x0ffffffe0a0a7810 */ /* 0x004fe20007ffe0ff */
[----:B------:R-:W1:Y:S03]  /*0d40*/  S2R R4, SR_CTAID.X ;  /* 0x0000000000047919 */ /* 0x000e660000002500 */
[----:B------:R-:W2:Y:S02]  /*0d50*/  F2I.FTZ.U32.TRUNC.NTZ R11, R10 ;  /* 0x0000000a000b7305 */ /* 0x000ea4000021f000 */
[----:B--2---:R-:W-:-:S02]  /*0d60*/  IMAD.MOV R0, RZ, RZ, -R11 ;  /* 0x000000ffff007224 */ /* 0x004fc400078e0a0b */
[----:B------:R-:W-:Y:S02]  /*0d70*/  IMAD.MOV.U32 R10, RZ, RZ, RZ ;  /* 0x000000ffff0a7224 */ /* 0x000fe400078e00ff */
[----:B------:R-:W-:Y:S02]  /*0d80*/  IMAD R9, R0, R6, RZ ;  /* 0x0000000600097224 */ /* 0x000fe400078e02ff */
[----:B------:R-:W2:Y:S02]  /*0d90*/  LDC.U8 R0, c[0x0][0x328] ;  /* 0x0000ca00ff007b82 */ /* 0x000ea40000000000 */
[----:B------:R-:W-:-:S06]  /*0da0*/  IMAD.HI.U32 R9, R11, R9, R10 ;  /* 0x000000090b097227 */ /* 0x000fcc00078e000a */
[----:B------:R-:W-:Y:S01]  /*0db0*/  IMAD.HI.U32 R8, R9, R2, RZ ;  /* 0x0000000209087227 */ /* 0x000fe200078e00ff */
[----:B------:R-:W-:-:S03]  /*0dc0*/  LOP3.LUT R9, R14, c[0x0][0x1c8], RZ, 0x3c, !PT ;  /* 0x000072000e097a12 */ /* 0x000fc600078e3cff */
[----:B------:R-:W-:Y:S01]  /*0dd0*/  IMAD.MOV R11, RZ, RZ, -R8 ;  /* 0x000000ffff0b7224 */ /* 0x000fe200078e0a08 */
[----:B------:R-:W-:-:S03]  /*0de0*/  ISETP.GE.AND P2, PT, R9, RZ, PT ;  /* 0x000000ff0900720c */ /* 0x000fc60003f46270 */
[----:B------:R-:W-:Y:S01]  /*0df0*/  IMAD R11, R6, R11, R2 ;  /* 0x0000000b060b7224 */ /* 0x000fe200078e0202 */
[----:B------:R-:W-:Y:S01]  /*0e00*/  SEL R2, R12, RZ, P1 ;  /* 0x000000ff0c027207 */ /* 0x000fe20000800000 */
[----:B------:R-:W-:-:S03]  /*0e10*/  IMAD.U32 R12, RZ, RZ, UR32 ;  /* 0x00000020ff0c7e24 */ /* 0x000fc6000f8e00ff */
[----:B------:R-:W-:Y:S02]  /*0e20*/  ISETP.GT.U32.AND P3, PT, R6, R11, PT ;  /* 0x0000000b0600720c */ /* 0x000fe40003f64070 */
[----:B--2---:R-:W-:Y:S02]  /*0e30*/  ISETP.NE.AND P0, PT, R0, RZ, PT ;  /* 0x000000ff0000720c */ /* 0x004fe40003f05270 */
[----:B------:R-:W-:Y:S01]  /*0e40*/  SEL R0, R13, RZ, P1 ;  /* 0x000000ff0d007207 */ /* 0x000fe20000800000 */
[----:B------:R-:W-:Y:S01]  /*0e50*/  IMAD.U32 R13, RZ, RZ, UR4 ;  /* 0x00000004ff0d7e24 */ /* 0x000fe2000f8e00ff */
[----:B------:R-:W-:-:S07]  /*0e60*/  ISETP.NE.AND P1, PT, RZ, UR5, PT ;  /* 0x00000005ff007c0c */ /* 0x000fce000bf25270 */
[----:B------:R-:W-:Y:S01]  /*0e70*/  @!P3 IMAD.IADD R11, R11, 0x1, -R6 ;  /* 0x000000010b0bb824 */ /* 0x000fe200078e0a06 */
[----:B------:R-:W-:Y:S02]  /*0e80*/  @!P3 IADD3 R8, R8, 0x1, RZ ;  /* 0x000000010808b810 */ /* 0x000fe40007ffe0ff */
[----:B------:R-:W-:Y:S01]  /*0e90*/  ISETP.NE.AND P3, PT, RZ, c[0x0][0x1c8], PT ;  /* 0x00007200ff007a0c */ /* 0x000fe20003f65270 */
[----:B------:R-:W-:Y:S01]  /*0ea0*/  @P0 IMAD R15, R7, c[0x0][0x214], RZ ;  /* 0x00008500070f0a24 */ /* 0x000fe200078e02ff */
[----:B------:R-:W-:Y:S01]  /*0eb0*/  ISETP.GE.U32.AND P4, PT, R11, R6, PT ;  /* 0x000000060b00720c */ /* 0x000fe20003f86070 */
[----:B-1----:R-:W-:-:S04]  /*0ec0*/  IMAD.WIDE.U32 R10, R4, c[0x0][0x3d8], RZ ;  /* 0x0000f600040a7a25 */ /* 0x002fc800078e00ff */
[----:B------:R-:W-:Y:S01]  /*0ed0*/  IMAD R4, R4, c[0x0][0x3dc], R11 ;  /* 0x0000f70004047a24 */ /* 0x000fe200078e020b */
[----:B------:R-:W-:Y:S01]  /*0ee0*/  SEL R6, R10, RZ, P1 ;  /* 0x000000ff0a067207 */ /* 0x000fe20000800000 */
[----:B------:R-:W-:Y:S02]  /*0ef0*/  IMAD R11, R14, c[0x0][0x22c], RZ ;  /* 0x00008b000e0b7a24 */ /* 0x000fe400078e02ff */
[----:B------:R-:W-:Y:S01]  /*0f00*/  @!P0 IMAD R9, R7, c[0x0][0x1c0], R14 ;  /* 0x0000700007098a24 */ /* 0x000fe200078e020e */
[----:B------:R-:W-:Y:S01]  /*0f10*/  SEL R4, R4, RZ, P1 ;  /* 0x000000ff04047207 */ /* 0x000fe20000800000 */
[----:B------:R-:W-:Y:S01]  /*0f20*/  @P0 IMAD R15, R14, c[0x0][0x234], R15 ;  /* 0x00008d000e0f0a24 */ /* 0x000fe200078e020f */
[----:B------:R-:W-:Y:S01]  /*0f30*/  SHF.R.S32.HI R10, RZ, 0x1f, R11 ;  /* 0x0000001fff0a7819 */ /* 0x000fe2000001140b */
[----:B------:R-:W-:Y:S01]  /*0f40*/  @!P0 IMAD R15, R9, c[0x0][0x214], RZ ;  /* 0x00008500090f8a24 */ /* 0x000fe200078e02ff */
[----:B------:R-:W-:-:S05]  /*0f50*/  @P4 IADD3 R8, R8, 0x1, RZ ;  /* 0x0000000108084810 */ /* 0x000fca0007ffe0ff */
[----:B------:R-:W-:Y:S01]  /*0f60*/  @!P2 IMAD.MOV R8, RZ, RZ, -R8 ;  /* 0x000000ffff08a224 */ /* 0x000fe200078e0a08 */
[----:B------:R-:W-:-:S04]  /*0f70*/  @!P3 LOP3.LUT R8, RZ, c[0x0][0x1c8], RZ, 0x33, !PT ;  /* 0x00007200ff08ba12 */ /* 0x000fc800078e33ff */
[----:B------:R-:W-:Y:S01]  /*0f80*/  SHF.R.S32.HI R17, RZ, 0x1f, R8 ;  /* 0x0000001fff117819 */ /* 0x000fe20000011408 */
[----:B------:R-:W-:Y:S05]  /*0f90*/  @!P0 BRA `(.L_x_71) ;  /* 0x0000007000008947 */ /* 0x000fea0003800000 */
[----:B------:R-:W-:Y:S02]  /*0fa0*/  MOV R20, 0x80 ;  /* 0x0000008000147802 */ /* 0x000fe40000000f00 */
[----:B------:R-:W-:Y:S02]  /*0fb0*/  MOV R9, c[0x0][0x210] ;  /* 0x0000840000097a02 */ /* 0x000fe40000000f00 */
[----:B------:R-:W-:-:S03]  /*0fc0*/  IADD3 R24, R20, c[0x0][0x224], RZ ;  /* 0x0000890014187a10 */ /* 0x000fc60007ffe0ff */
[----:B------:R-:W-:Y:S02]  /*0fd0*/  IMAD R9, R20, R9, c[0x0][0x234] ;  /* 0x00008d0014097624 */ /* 0x000fe400078e0209 */
[----:B------:R-:W-:-:S04]  /*0fe0*/  IMAD R24, R24, R7, RZ ;  /* 0x0000000718187224 */ /* 0x000fc800078e02ff */
[----:B------:R-:W-:Y:S01]  /*0ff0*/  IMAD R9, R9, R14, R24 ;  /* 0x0000000e09097224 */ /* 0x000fe200078e0218 */
[----:B------:R-:W-:Y:S05]  /*1000*/  BRA `(.L_x_72) ;  /* 0x0000002000007947 */ /* 0x000fea0003800000 */
.L_x_71:
[----:B------:R-:W-:-:S04]  /*1010*/  IMAD R9, R7, c[0x0][0x1c0], R14 ;  /* 0x0000700007097a24 */ /* 0x000fc800078e020e */
[----:B------:R-:W-:Y:S02]  /*1020*/  IMAD R9, R9, c[0x0][0x224], RZ ;  /* 0x0000890009097a24 */ /* 0x000fe400078e02ff */
.L_x_72:
[----:B------:R-:W-:Y:S01]  /*1030*/  SHF.R.S32.HI R185, RZ, 0x1f, R184 ;  /* 0x0000001fffb97819 */ /* 0x000fe200000114b8 */
[C---:B------:R-:W-:Y:S01]  /*1040*/  IMAD R20, R16.reuse, c[0x0][0x368], RZ ;  /* 0x0000da0010147a24 */ /* 0x040fe200078e02ff */
[----:B------:R-:W-:Y:S01]  /*1050*/  IADD3 R200, P0, R5, R200, RZ ;  /* 0x000000c805c87210 */ /* 0x000fe20007f1e0ff */
[----:B------:R-:W-:Y:S01]  /*1060*/  IMAD R34, R16, c[0x0][0x188], RZ ;  /* 0x0000620010227a24 */ /* 0x000fe200078e02ff */
[----:B------:R-:W-:Y:S01]  /*1070*/  SHF.R.S32.HI R24, RZ, 0x1f, R183 ;  /* 0x0000001fff187819 */ /* 0x000fe200000114b7 */
[----:B------:R-:W-:Y:S01]  /*1080*/  IMAD R20, R7, c[0x0][0x36c], R20 ;  /* 0x0000db0007147a24 */ /* 0x000fe200078e0214 */
[----:B------:R-:W-:Y:S01]  /*1090*/  IADD3 R15, R15, UR32, RZ ;  /* 0x000000200f0f7c10 */ /* 0x000fe2000fffe0ff */
[----:B------:R-:W-:Y:S01]  /*10a0*/  IMAD.WIDE.U32 R26, R7, c[0x0][0x368], R184 ;  /* 0x0000da00071a7a25 */ /* 0x000fe200078e00b8 */
[----:B------:R-:W-:Y:S01]  /*10b0*/  @P1 BAR.SYNC.DEFER_BLOCKING 0x0 ;  /* 0x0000000000001b1d */ /* 0x000fe20000010000 */
[----:B------:R-:W-:Y:S02]  /*10c0*/  UIADD3 UR35, UR33, -0x1, URZ ;  /* 0xffffffff21237890 */ /* 0x000fe4000fffe03f */
[----:B------:R-:W-:Y:S01]  /*10d0*/  IMAD.X R199, R18, 0x1, R199, P0 ;  /* 0x0000000112c77824 */ /* 0x000fe200000e06c7 */
[----:B------:R-:W-:Y:S01]  /*10e0*/  IADD3 R31, P0, R183, UR32, RZ ;  /* 0x00000020b71f7c10 */ /* 0x000fe2000ff1e0ff */
[----:B------:R-:W-:Y:S01]  /*10f0*/  IMAD.IADD R21, R27, 0x1, R20 ;  /* 0x000000011b157824 */ /* 0x000fe200078e0214 */
[----:B------:R-:W-:Y:S01]  /*1100*/  MOV R20, R26 ;  /* 0x0000001a00147202 */ /* 0x000fe20000000f00 */
[----:B------:R-:W-:Y:S01]  /*1110*/  IMAD R26, R16, c[0x0][0x180], RZ ;  /* 0x00006000101a7a24 */ /* 0x000fe200078e02ff */
[----:B------:R-:W-:Y:S01]  /*1120*/  IADD3.X R18, R24, UR4, RZ, P0, !PT ;  /* 0x0000000418127c10 */ /* 0x000fe200087fe4ff */
[C---:B------:R-:W-:Y:S01]  /*1130*/  IMAD R34, R7.reuse, c[0x0][0x18c], R34 ;  /* 0x0000630007227a24 */ /* 0x040fe200078e0222 */
[----:B------:R-:W-:Y:S01]  /*1140*/  ULDC.64 UR4, c[0x0][0x1a0] ;  /* 0x0000680000047ab9 */ /* 0x000fe20000000a00 */
[C---:B------:R-:W-:Y:S01]  /*1150*/  IMAD R26, R7.reuse, c[0x0][0x184], R26 ;  /* 0x00006100071a7a24 */ /* 0x040fe200078e021a */
[----:B------:R-:W-:Y:S01]  /*1160*/  USHF.L.U32 UR34, UR4, 0x6, URZ ;  /* 0x0000000604227899 */ /* 0x000fe2000800063f */
[----:B------:R-:W-:Y:S01]  /*1170*/  IMAD.WIDE.U32 R44, R7, c[0x0][0x188], R184 ;  /* 0x00006200072c7a25 */ /* 0x000fe200078e00b8 */
[----:B------:R-:W-:-:S03]  /*1180*/  USHF.L.U64.HI UR5, UR4, UR8, UR5 ;  /* 0x0000000804057299 */ /* 0x000fc60008010205 */
[----:B------:R-:W-:-:S04]  /*1190*/  IMAD.WIDE.U32 R40, R7, c[0x0][0x180], R184 ;  /* 0x0000600007287a25 */ /* 0x000fc800078e00b8 */
[C---:B------:R-:W-:Y:S01]  /*11a0*/  IMAD R28, R24.reuse, c[0x0][0x1a0], RZ ;  /* 0x00006800181c7a24 */ /* 0x040fe200078e02ff */
[----:B------:R-:W-:Y:S01]  /*11b0*/  IADD3 R27, R41, R26, RZ ;  /* 0x0000001a291b7210 */ /* 0x000fe20007ffe0ff */
[----:B------:R-:W-:Y:S02]  /*11c0*/  IMAD R24, R24, c[0x0][0x198], RZ ;  /* 0x0000660018187a24 */ /* 0x000fe400078e02ff */
[C---:B------:R-:W-:Y:S02]  /*11d0*/  IMAD R32, R18.reuse, c[0x0][0x190], RZ ;  /* 0x0000640012207a24 */ /* 0x040fe400078e02ff */
[----:B------:R-:W-:Y:S01]  /*11e0*/  IMAD.IADD R35, R45, 0x1, R34 ;  /* 0x000000012d237824 */ /* 0x000fe200078e0222 */
[----:B------:R-:W-:Y:S01]  /*11f0*/  MOV R34, R44 ;  /* 0x0000002c00227202 */ /* 0x000fe20000000f00 */
[----:B------:R-:W-:Y:S02]  /*1200*/  IMAD R18, R18, c[0x0][0x370], RZ ;  /* 0x0000dc0012127a24 */ /* 0x000fe400078e02ff */
[----:B------:R-:W-:-:S02]  /*1210*/  IMAD R19, R17, c[0x0][0x1b8], RZ ;  /* 0x00006e0011137a24 */ /* 0x000fc400078e02ff */
[----:B------:R-:W-:Y:S02]  /*1220*/  IMAD.MOV.U32 R26, RZ, RZ, R40 ;  /* 0x000000ffff1a7224 */ /* 0x000fe400078e0028 */
[----:B------:R-:W-:Y:S02]  /*1230*/  IMAD R17, R17, c[0x0][0x1b0], RZ ;  /* 0x00006c0011117a24 */ /* 0x000fe400078e02ff */
[----:B------:R-:W-:-:S04]  /*1240*/  IMAD.WIDE.U32 R38, R183, c[0x0][0x198], RZ ;  /* 0x00006600b7267a25 */ /* 0x000fc800078e00ff */
[----:B------:R-:W-:Y:S02]  /*1250*/  IMAD R24, R183, c[0x0][0x19c], R24 ;  /* 0x00006700b7187a24 */ /* 0x000fe400078e0218 */
[----:B------:R-:W-:-:S04]  /*1260*/  IMAD.WIDE.U32 R36, R31, c[0x0][0x190], R184 ;  /* 0x000064001f247a25 */ /* 0x000fc800078e00b8 */
[C---:B------:R-:W-:Y:S02]  /*1270*/  IMAD R32, R31.reuse, c[0x0][0x194], R32 ;  /* 0x000065001f207a24 */ /* 0x040fe400078e0220 */
[C---:B------:R-:W-:Y:S02]  /*1280*/  IMAD R23, R31.reuse, c[0x0][0x374], R18 ;  /* 0x0000dd001f177a24 */ /* 0x040fe400078e0212 */
[----:B------:R-:W-:-:S04]  /*1290*/  IMAD.WIDE.U32 R30, R31, c[0x0][0x370], R20 ;  /* 0x0000dc001f1e7a25 */ /* 0x000fc800078e0014 */
[C---:B------:R-:W-:Y:S02]  /*12a0*/  IMAD R19, R8.reuse, c[0x0][0x1bc], R19 ;  /* 0x00006f0008137a24 */ /* 0x040fe400078e0213 */
[C---:B------:R-:W-:Y:S02]  /*12b0*/  IMAD R20, R8.reuse, c[0x0][0x1b4], R17 ;  /* 0x00006d0008147a24 */ /* 0x040fe400078e0211 */
[----:B------:R-:W-:-:S04]  /*12c0*/  IMAD.WIDE.U32 R34, R8, c[0x0][0x1b8], R34 ;  /* 0x00006e0008227a25 */ /* 0x000fc800078e0022 */
[----:B------:R-:W-:Y:S01]  /*12d0*/  IMAD.WIDE.U32 R26, R8, c[0x0][0x1b0], R26 ;  /* 0x00006c00081a7a25 */ /* 0x000fe200078e001a */
[----:B------:R-:W-:-:S03]  /*12e0*/  MOV R8, 0x4 ;  /* 0x0000000400087802 */ /* 0x000fc60000000f00 */
[----:B------:R-:W-:Y:S01]  /*12f0*/  IMAD.WIDE.U32 R42, R183, c[0x0][0x1a0], RZ ;  /* 0x00006800b72a7a25 */ /* 0x000fe200078e00ff */
[----:B------:R-:W-:-:S03]  /*1300*/  IADD3 R20, R27, R20, RZ ;  /* 0x000000141b147210 */ /* 0x000fc60007ffe0ff */
[----:B------:R-:W-:Y:S02]  /*1310*/  IMAD R28, R183, c[0x0][0x1a4], R28 ;  /* 0x00006900b71c7a24 */ /* 0x000fe400078e021c */
[----:B------:R-:W-:Y:S01]  /*1320*/  IMAD.IADD R25, R39, 0x1, R24 ;  /* 0x0000000127197824 */ /* 0x000fe200078e0218 */
[----:B------:R-:W-:Y:S01]  /*1330*/  MOV R24, R38 ;  /* 0x0000002600187202 */ /* 0x000fe20000000f00 */
[----:B------:R-:W-:Y:S01]  /*1340*/  IMAD.IADD R29, R43, 0x1, R28 ;  /* 0x000000012b1d7824 */ /* 0x000fe200078e021c */
[----:B------:R-:W-:Y:S01]  /*1350*/  MOV R28, R42 ;  /* 0x0000002a001c7202 */ /* 0x000fe20000000f00 */
[----:B------:R-:W-:-:S04]  /*1360*/  IMAD.WIDE R204, R15, R8, c[0x0][0x200] ;  /* 0x000080000fcc7625 */ /* 0x000fc800078e0208 */
[----:B------:R-:W-:Y:S01]  /*1370*/  IMAD.WIDE.U32 R24, R200, c[0x0][0x198], R24 ;  /* 0x00006600c8187a25 */ /* 0x000fe200078e0018 */
[----:B------:R-:W-:-:S03]  /*1380*/  MOV R203, R205 ;  /* 0x000000cd00cb7202 */ /* 0x000fc60000000f00 */
[----:B------:R-:W-:Y:S01]  /*1390*/  IMAD R15, R199, c[0x0][0x198], RZ ;  /* 0x00006600c70f7a24 */ /* 0x000fe200078e02ff */
[----:B------:R-:W-:Y:S01]  /*13a0*/  IADD3 R21, P0, R26, R24, RZ ;  /* 0x000000181a157210 */ /* 0x000fe20007f1e0ff */
[----:B------:R-:W-:Y:S02]  /*13b0*/  IMAD R16, R16, c[0x0][0x178], RZ ;  /* 0x00005e0010107a24 */ /* 0x000fe400078e02ff */
[----:B------:R-:W-:-:S04]  /*13c0*/  IMAD.WIDE.U32 R28, R200, c[0x0][0x1a0], R28 ;  /* 0x00006800c81c7a25 */ /* 0x000fc800078e001c */
[----:B------:R-:W-:Y:S01]  /*13d0*/  IMAD R27, R199, c[0x0][0x1a0], RZ ;  /* 0x00006800c71b7a24 */ /* 0x000fe200078e02ff */
[----:B------:R-:W-:Y:S01]  /*13e0*/  IADD3 R18, P2, R34, R28, RZ ;  /* 0x0000001c22127210 */ /* 0x000fe20007f5e0ff */
[----:B------:R-:W-:Y:S02]  /*13f0*/  IMAD R15, R200, c[0x0][0x19c], R15 ;  /* 0x00006700c80f7a24 */ /* 0x000fe400078e020f */
[----:B------:R-:W-:Y:S02]  /*1400*/  IMAD R17, R7, c[0x0][0x17c], R16 ;  /* 0x00005f0007117a24 */ /* 0x000fe400078e0210 */
[----:B------:R-:W-:Y:S01]  /*1410*/  IMAD.IADD R33, R37, 0x1, R32 ;  /* 0x0000000125217824 */ /* 0x000fe200078e0220 */
[----:B------:R-:W-:Y:S01]  /*1420*/  IADD3.X R20, R20, R25, R15, P0, !PT ;  /* 0x0000001914147210 */ /* 0x000fe200007fe40f */
[----:B------:R-:W-:Y:S02]  /*1430*/  IMAD.IADD R19, R35, 0x1, R19 ;  /* 0x0000000123137824 */ /* 0x000fe400078e0213 */
[----:B------:R-:W-:-:S02]  /*1440*/  IMAD R16, R200, c[0x0][0x1a4], R27 ;  /* 0x00006900c8107a24 */ /* 0x000fc400078e021b */
[----:B------:R-:W-:Y:S02]  /*1450*/  IMAD.MOV.U32 R32, RZ, RZ, R36 ;  /* 0x000000ffff207224 */ /* 0x000fe400078e0024 */
[----:B------:R-:W-:Y:S01]  /*1460*/  IMAD.IADD R31, R31, 0x1, R23 ;  /* 0x000000011f1f7824 */ /* 0x000fe200078e0217 */
[----:B------:R-:W-:Y:S01]  /*1470*/  IADD3.X R19, R19, R29, R16, P2, !PT ;  /* 0x0000001d13137210 */ /* 0x000fe200017fe410 */
[----:B------:R-:W-:Y:S01]  /*1480*/  IMAD R15, R22, c[0x0][0x378], RZ ;  /* 0x0000de00160f7a24 */ /* 0x000fe200078e02ff */
[C---:B------:R-:W-:Y:S01]  /*1490*/  LEA R24, P2, R18.reuse, c[0x0][0x170], 0x1 ;  /* 0x00005c0012187a11 */ /* 0x040fe200078408ff */
[----:B------:R-:W-:Y:S01]  /*14a0*/  IMAD.WIDE.U32 R32, R7, c[0x0][0x178], R32 ;  /* 0x00005e0007207a25 */ /* 0x000fe200078e0020 */
[----:B------:R-:W-:Y:S02]  /*14b0*/  LEA R16, P0, R21, c[0x0][0x168], 0x1 ;  /* 0x00005a0015107a11 */ /* 0x000fe400078008ff */
[----:B------:R-:W-:Y:S01]  /*14c0*/  LEA.HI.X R25, R18, c[0x0][0x174], R19, 0x1, P2 ;  /* 0x00005d0012197a11 */ /* 0x000fe200010f0c13 */
[----:B------:R-:W-:-:S02]  /*14d0*/  IMAD R15, R14, c[0x0][0x37c], R15 ;  /* 0x0000df000e0f7a24 */ /* 0x000fc400078e020f */
[----:B------:R-:W-:-:S04]  /*14e0*/  IMAD.WIDE.U32 R30, R14, c[0x0][0x378], R30 ;  /* 0x0000de000e1e7a25 */ /* 0x000fc800078e001e */
[----:B------:R-:W-:Y:S01]  /*14f0*/  IMAD.IADD R33, R33, 0x1, R17 ;  /* 0x0000000121217824 */ /* 0x000fe200078e0211 */
[----:B------:R-:W-:Y:S01]  /*1500*/  LEA.HI.X R17, R21, c[0x0][0x16c], R20, 0x1, P0 ;  /* 0x00005b0015117a11 */ /* 0x000fe200000f0c14 */
[----:B------:R-:W-:Y:S01]  /*1510*/  IMAD R19, R22, c[0x0][0x1a8], RZ ;  /* 0x00006a0016137a24 */ /* 0x000fe200078e02ff */
[----:B------:R-:W-:Y:S01]  /*1520*/  IADD3 R18, R31, R15, RZ ;  /* 0x0000000f1f127210 */ /* 0x000fe20007ffe0ff */
[----:B------:R-:W-:Y:S01]  /*1530*/  IMAD.WIDE.U32 R32, R14, c[0x0][0x1a8], R32 ;  /* 0x00006a000e207a25 */ /* 0x000fe200078e0020 */
[----:B------:R-:W-:Y:S02]  /*1540*/  LEA R222, P0, R30, c[0x0][0x330], 0x1 ;  /* 0x0000cc001ede7a11 */ /* 0x000fe400078008ff */
[----:B------:R-:W-:Y:S01]  /*1550*/  MOV R21, c[0x0][0x374] ;  /* 0x0000dd0000157a02 */ /* 0x000fe20000000f00 */
[----:B------:R-:W-:Y:S01]  /*1560*/  IMAD R15, R14, c[0x0][0x1ac], R19 ;  /* 0x00006b000e0f7a24 */ /* 0x000fe200078e0213 */
[----:B------:R-:W-:Y:S01]  /*1570*/  LEA.HI.X R223, R30, c[0x0][0x334], R18, 0x1, P0 ;  /* 0x0000cd001edf7a11 */ /* 0x000fe200000f0c12 */
[----:B------:R-:W-:Y:S01]  /*1580*/  IMAD.MOV.U32 R19, RZ, RZ, c[0x0][0x190] ;  /* 0x00006400ff137624 */ /* 0x000fe200078e00ff */
[----:B------:R-:W-:Y:S01]  /*1590*/  IADD3 R28, P0, R24, UR34, RZ ;  /* 0x00000022181c7c10 */ /* 0x000fe2000ff1e0ff */
[----:B------:R-:W-:Y:S01]  /*15a0*/  IMAD.SHL.U32 R213, R182, 0x2, RZ ;  /* 0x00000002b6d57824 */ /* 0x000fe200078e00ff */
[----:B------:R-:W-:Y:S01]  /*15b0*/  IADD3 R15, R33, R15, RZ ;  /* 0x0000000f210f7210 */ /* 0x000fe20007ffe0ff */
[----:B------:R-:W-:Y:S01]  /*15c0*/  IMAD.MOV.U32 R23, RZ, RZ, c[0x0][0x370] ;  /* 0x0000dc00ff177624 */ /* 0x000fe200078e00ff */
[----:B------:R-:W-:Y:S01]  /*15d0*/  IADD3.X R29, R25, UR5, RZ, P0, !PT ;  /* 0x00000005191d7c10 */ /* 0x000fe200087fe4ff */
[----:B------:R-:W-:Y:S01]  /*15e0*/  IMAD.SHL.U32 R207, R179, 0x4, RZ ;  /* 0x00000004b3cf7824 */ /* 0x000fe200078e00ff */
[----:B------:R-:W-:Y:S01]  /*15f0*/  IADD3 R26, P0, R28, UR34, RZ ;  /* 0x000000221c1a7c10 */ /* 0x000fe2000ff1e0ff */
[----:B------:R-:W-:Y:S01]  /*1600*/  @!PT LDS RZ, [RZ] ;  /* 0x00000000fffff984 */ /* 0x000fe20000000800 */
[----:B------:R-:W-:Y:S01]  /*1610*/  @!PT LDS RZ, [RZ] ;  /* 0x00000000fffff984 */ /* 0x000fe20000000800 */
[----:B------:R-:W-:Y:S01]  /*1620*/  @!PT LDS RZ, [RZ] ;  /* 0x00000000fffff984 */ /* 0x000fe20000000800 */
[----:B------:R1:W-:Y:S01]  /*1630*/  LDGSTS.E.BYPASS.LTC128B.128 [R213+0xa000], [R24.64] ;  /* 0x0a00000018d57fae */ /* 0x0003e2000b901d5e */
[----:B------:R-:W-:-:S02]  /*1640*/  LEA R224, P1, R32, c[0x0][0x160], 0x1 ;  /* 0x0000580020e07a11 */ /* 0x000fc400078208ff */
[----:B------:R-:W-:Y:S01]  /*1650*/  IADD3.X R27, R29, UR5, RZ, P0, !PT ;  /* 0x000000051d1b7c10 */ /* 0x000fe200087fe4ff */
[----:B------:R2:W-:Y:S01]  /*1660*/  LDGSTS.E.BYPASS.LTC128B.128 [R213+0xb000], [R28.64] ;  /* 0x0b0000001cd57fae */ /* 0x0005e2000b901d5e */
[----:B------:R-:W-:Y:S01]  /*1670*/  IADD3 R30, P0, R26, UR34, RZ ;  /* 0x000000221a1e7c10 */ /* 0x000fe2000ff1e0ff */
[----:B------:R-:W-:Y:S01]  /*1680*/  ULEA.HI UR34, UR35, UR35, URZ, 0x1 ;  /* 0x0000002323227291 */ /* 0x000fe2000f8f083f */
[----:B------:R-:W-:Y:S01]  /*1690*/  LEA.HI.X R225, R32, c[0x0][0x164], R15, 0x1, P1 ;  /* 0x0000590020e17a11 */ /* 0x000fe200008f0c0f */
[----:B------:R3:W-:Y:S01]  /*16a0*/  LDGSTS.E.BYPASS.LTC128B.128 [R213+0xc000], [R26.64] ;  /* 0x0c0000001ad57fae */ /* 0x0007e2000b901d5e */
[----:B------:R-:W-:Y:S01]  /*16b0*/  IADD3.X R31, R27, UR5, RZ, P0, !PT ;  /* 0x000000051b1f7c10 */ /* 0x000fe200087fe4ff */
[----:B------:R-:W-:Y:S01]  /*16c0*/  ULOP3.LUT UR34, UR34, 0xfffffffe, URZ, 0xc0, !UPT ;  /* 0xfffffffe22227892 */ /* 0x000fe2000f8ec03f */
[----:B------:R-:W-:Y:S01]  /*16d0*/  MOV R15, c[0x0][0x194] ;  /* 0x00006500000f7a02 */ /* 0x000fe20000000f00 */
[----:B------:R-:W-:Y:S01]  /*16e0*/  ULDC.64 UR4, c[0x0][0x198] ;  /* 0x0000660000047ab9 */ /* 0x000fe20000000a00 */
[----:B------:R-:W-:Y:S01]  /*16f0*/  LEA R18, P0, R19, R224, 0x6 ;  /* 0x000000e013127211 */ /* 0x000fe200078030ff */
[----:B------:R-:W-:Y:S01]  /*1700*/  UIADD3 UR34, UR35, -UR34, URZ ;  /* 0x8000002223227290 */ /* 0x000fe2000fffe03f */
[----:B------:R-:W-:Y:S01]  /*1710*/  LEA R20, P1, R23, R222, 0x6 ;  /* 0x000000de17147211 */ /* 0x000fe200078230ff */
[----:B------:R-:W-:Y:S01]  /*1720*/  USHF.L.U64.HI UR5, UR4, UR8, UR5 ;  /* 0x0000000804057299 */ /* 0x000fe20008010205 */
[----:B------:R-:W-:Y:S01]  /*1730*/  LEA.HI.X R19, R19, R225, R15, 0x6, P0 ;  /* 0x000000e113137211 */ /* 0x000fe200000f340f */
[----:B------:R-:W-:Y:S01]  /*1740*/  UISETP.NE.AND UP0, UPT, UR34, 0x1, UPT ;  /* 0x000000012200788c */ /* 0x000fe2000bf05270 */
[----:B------:R-:W-:Y:S01]  /*1750*/  IADD3 R15, R182, 0x1000, RZ ;  /* 0x00001000b60f7810 */ /* 0x000fe20007ffe0ff */
[----:B------:R-:W-:Y:S01]  /*1760*/  USHF.L.U32 UR34, UR4, 0x6, URZ ;  /* 0x0000000604227899 */ /* 0x000fe2000800063f */
[----:B------:R-:W-:Y:S01]  /*1770*/  LEA.HI.X R21, R23, R223, R21, 0x6, P1 ;  /* 0x000000df17157211 */ /* 0x000fe200008f3415 */
[----:B------:R4:W-:Y:S01]  /*1780*/  LDGSTS.E.BYPASS.LTC128B.128 [R213+0xd000], [R30.64] ;  /* 0x0d0000001ed57fae */ /* 0x0009e2000b901d5e */
[----:B------:R-:W-:-:S02]  /*1790*/  SHF.L.U64.HI R14, R179, 0x2, R186 ;  /* 0x00000002b30e7819 */ /* 0x000fc400000102ba */
[----:B------:R-:W-:Y:S01]  /*17a0*/  PLOP3.LUT P2, PT, PT, PT, UP0, 0x80, 0x0 ;  /* 0x000000000000781c */ /* 0x000fe20003f4f008 */
[----:B------:R-:W0:Y:S01]  /*17b0*/  LDGDEPBAR ;  /* 0x00000000000079af */ /* 0x000e220000000000 */
[----:B-1----:R-:W-:Y:S02]  /*17c0*/  IADD3 R24, P0, R16, UR34, RZ ;  /* 0x0000002210187c10 */ /* 0x002fe4000ff1e0ff */
[----:B------:R-:W-:Y:S01]  /*17d0*/  SEL R15, R15, R182, !P2 ;  /* 0x000000b60f0f7207 */ /* 0x000fe20005000000 */
[----:B------:R4:W-:Y:S01]  /*17e0*/  LDGSTS.E.BYPASS.LTC128B.128 [R213+0x4000], [R222.64] ;  /* 0x04000000ded57fae */ /* 0x0009e2000b901d5e */
[----:B------:R-:W-:Y:S02]  /*17f0*/  IADD3.X R25, R17, UR5, RZ, P0, !PT ;  /* 0x0000000511197c10 */ /* 0x000fe400087fe4ff */
[----:B------:R-:W-:Y:S01]  /*1800*/  SHF.L.U32 R212, R15, 0x1, RZ ;  /* 0x000000010fd47819 */ /* 0x000fe200000006ff */
[----:B------:R4:W-:Y:S01]  /*1810*/  LDGSTS.E.BYPASS.LTC128B.128 [R213+0x5000], [R20.64] ;  /* 0x0500000014d57fae */ /* 0x0009e2000b901d5e */
[----:B---3--:R-:W-:-:S02]  /*1820*/  IADD3 R26, P0, R24, UR34, RZ ;  /* 0x00000022181a7c10 */ /* 0x008fc4000ff1e0ff */
[----:B------:R-:W-:Y:S01]  /*1830*/  IADD3 R22, P1, R207, R204, RZ ;  /* 0x000000cccf167210 */ /* 0x000fe20007f3e0ff */
[----:B------:R4:W-:Y:S01]  /*1840*/  LDGSTS.E.BYPASS.LTC128B.128 [R212], [R224.64] ;  /* 0x00000000e0d47fae */ /* 0x0009e2000b901d5e */
[----:B------:R-:W-:Y:S02]  /*1850*/  IADD3.X R27, R25, UR5, RZ, P0, !PT ;  /* 0x00000005191b7c10 */ /* 0x000fe400087fe4ff */
[----:B--2---:R-:W-:Y:S01]  /*1860*/  IADD3 R28, P0, R26, UR34, RZ ;  /* 0x000000221a1c7c10 */ /* 0x004fe2000ff1e0ff */
[----:B------:R4:W-:Y:S01]  /*1870*/  LDGSTS.E.BYPASS.LTC128B.128 [R212+0x1000], [R18.64] ;  /* 0x0100000012d47fae */ /* 0x0009e2000b901d5e */
[----:B------:R-:W-:Y:S02]  /*1880*/  IMAD.X R23, R14, 0x1, R203, P1 ;  /* 0x000000010e177824 */ /* 0x000fe400008e06cb */
[----:B------:R-:W-:Y:S01]  /*1890*/  IADD3.X R29, R27, UR5, RZ, P0, !PT ;  /* 0x000000051b1d7c10 */ /* 0x000fe200087fe4ff */
[----:B------:R4:W-:Y:S04]  /*18a0*/  LDGSTS.E.BYPASS.LTC128B.128 [R213+0x6000], [R16.64] ;  /* 0x0600000010d57fae */ /* 0x0009e8000b901d5e */
[----:B------:R4:W-:Y:S04]  /*18b0*/  LDGSTS.E.BYPASS.LTC128B.128 [R213+0x7000], [R24.64] ;  /* 0x0700000018d57fae */ /* 0x0009e8000b901d5e */
[----:B------:R4:W-:Y:S04]  /*18c0*/  LDGSTS.E.BYPASS.LTC128B.128 [R213+0x8000], [R26.64] ;  /* 0x080000001ad57fae */ /* 0x0009e8000b901d5e */
[----:B------:R4:W-:Y:S04]  /*18d0*/  LDGSTS.E.BYPASS.LTC128B.128 [R213+0x9000], [R28.64] ;  /* 0x090000001cd57fae */ /* 0x0009e8000b901d5e */
[----:B------:R-:W0:Y:S01]  /*18e0*/  LDGDEPBAR ;  /* 0x00000000000079af */ /* 0x000e220000000000 */
[----:B------:R-:W-:-:S02]  /*18f0*/  IMAD R14, R181, UR26, R180 ;  /* 0x0000001ab50e7c24 */ /* 0x000fc4000f8e02b4 */
[----:B------:R-:W-:Y:S01]  /*1900*/  IMAD.WIDE R12, R7, c[0x0][0x224], R12 ;  /* 0x00008900070c7a25 */ /* 0x000fe200078e020c */
[----:B------:R-:W-:Y:S01]  /*1910*/  UIMAD UR27, UR27, UR9, UR10 ;  /* 0x000000091b1b72a4 */ /* 0x000fe2000f8e020a */
[----:B------:R4:W5:Y:S01]  /*1920*/  LDG.E R211, [R22.64] ;  /* 0x0000001e16d37981 */ /* 0x000962000c1e1900 */
[----:B------:R-:W-:Y:S02]  /*1930*/  IADD3 R11, P1, P0, R14, UR25, R11 ;  /* 0x000000190e0b7c10 */ /* 0x000fe4000f83e00b */
[----:B------:R-:W-:Y:S01]  /*1940*/  SHF.R.S32.HI R7, RZ, 0x1f, R14 ;  /* 0x0000001fff077819 */ /* 0x000fe2000001140e */
[----:B------:R4:W5:Y:S03]  /*1950*/  LDG.E R210, [R22.64+0x20] ;  /* 0x0000201e16d27981 */ /* 0x000966000c1e1900 */
[----:B------:R-:W-:Y:S01]  /*1960*/  IADD3.X R7, R7, UR11, R10, P1, P0 ;  /* 0x0000000b07077c10 */ /* 0x000fe20008fe040a */
[----:B------:R4:W5:Y:S01]  /*1970*/  LDG.E R209, [R22.64+0x80] ;  /* 0x0000801e16d17981 */ /* 0x000962000c1e1900 */
[----:B------:R-:W-:-:S03]  /*1980*/  IADD3 R10, P0, R11, R6, RZ ;  /* 0x000000060b0a7210 */ /* 0x000fc60007f1e0ff */
[----:B------:R4:W5:Y:S01]  /*1990*/  LDG.E R208, [R22.64+0xa0] ;  /* 0x0000a01e16d07981 */ /* 0x000962000c1e1900 */
[----:B------:R-:W-:Y:S01]  /*19a0*/  UIADD3 UR27, UR29, UR27, URZ ;  /* 0x0000001b1d1b7290 */ /* 0x000fe2000fffe03f */
[----:B------:R-:W-:Y:S01]  /*19b0*/  IMAD.X R11, R7, 0x1, R4, P0 ;  /* 0x00000001070b7824 */ /* 0x000fe200000e0604 */
[----:B------:R-:W-:Y:S01]  /*19c0*/  IADD3 R4, -R214, c[0x0][0x214], R5 ;  /* 0x00008500d6047a10 */ /* 0x000fe20007ffe105 */
[----:B------:R-:W-:Y:S01]  /*19d0*/  CS2R R94, SRZ ;  /* 0x00000000005e7805 */ /* 0x000fe2000001ff00 */
[----:B------:R-:W-:Y:S01]  /*19e0*/  IADD3 R2, P1, R12, R2, RZ ;  /* 0x000000020c027210 */ /* 0x000fe20007f3e0ff */
[----:B------:R-:W-:Y:S01]  /*19f0*/  CS2R R92, SRZ ;  /* 0x00000000005c7805 */ /* 0x000fe2000001ff00 */
[----:B------:R-:W-:Y:S01]  /*1a00*/  IADD3 R4, R4, -c[0x0][0x2e8], RZ ;  /* 0x8000ba0004047a10 */ /* 0x000fe20007ffe0ff */
[----:B------:R-:W-:-:S04]  /*1a10*/  DEPBAR.LE SB0, 0x1 ;  /* 0x000080400000791a */ /* 0x000fc80000000000 */
[----:B------:R-:W-:Y:S01]  /*1a20*/  SHF.R.S32.HI R201, RZ, 0x1f, R4 ;  /* 0x0000001fffc97819 */ /* 0x000fe20000011404 */
[C---:B------:R-:W-:Y:S01]  /*1a30*/  IMAD R7, R2.reuse, UR27, RZ ;  /* 0x0000001b02077c24 */ /* 0x040fe2000f8e02ff */
[----:B------:R-:W-:Y:S01]  /*1a40*/  IADD3.X R0, R13, R0, RZ, P1, !PT ;  /* 0x000000000d007210 */ /* 0x000fe20000ffe4ff */
[----:B------:R-:W-:Y:S01]  /*1a50*/  BAR.SYNC.DEFER_BLOCKING 0x0 ;  /* 0x0000000000007b1d */ /* 0x000fe20000010000 */
[----:B------:R-:W-:Y:S01]  /*1a60*/  LEA.HI R201, R201, R4, RZ, 0x6 ;  /* 0x00000004c9c97211 */ /* 0x000fe200078f30ff */
[----:B------:R-:W-:Y:S01]  /*1a70*/  IMAD.WIDE.U32 R10, R2, UR28, R10 ;  /* 0x0000001c020a7c25 */ /* 0x000fe2000f8e000a */
[----:B------:R-:W-:Y:S01]  /*1a80*/  IADD3 R9, R9, UR32, RZ ;  /* 0x0000002009097c10 */ /* 0x000fe2000fffe0ff */
[----:B------:R-:W-:Y:S01]  /*1a90*/  CS2R R98, SRZ ;  /* 0x0000000000627805 */ /* 0x000fe2000001ff00 */
[----:B------:R-:W-:Y:S01]  /*1aa0*/  SHF.R.S32.HI R201, RZ, 0x6, R201 ;  /* 0x00000006ffc97819 */ /* 0x000fe200000114c9 */
[----:B------:R-:W-:Y:S01]  /*1ab0*/  IMAD R0, R0, UR28, R7 ;  /* 0x0000001c00007c24 */ /* 0x000fe2000f8e0207 */
[C---:B------:R-:W-:Y:S01]  /*1ac0*/  LEA R220, P0, R10.reuse, c[0x0][0x350], 0x2 ;  /* 0x0000d4000adc7a11 */ /* 0x040fe200078010ff */
[----:B------:R-:W-:Y:S01]  /*1ad0*/  CS2R R96, SRZ ;  /* 0x0000000000607805 */ /* 0x000fe2000001ff00 */
[----:B------:R-:W-:Y:S01]  /*1ae0*/  IMNMX R201, RZ, R201, !PT ;  /* 0x000000c9ffc97217 */ /* 0x000fe20007800200 */
[----:B------:R-:W-:Y:S01]  /*1af0*/  CS2R R90, SRZ ;  /* 0x00000000005a7805 */ /* 0x000fe2000001ff00 */
[----:B------:R-:W-:Y:S01]  /*1b00*/  IADD3 R0, R11, R0, RZ ;  /* 0x000000000b007210 */ /* 0x000fe20007ffe0ff */
[----:B------:R-:W-:Y:S01]  /*1b10*/  CS2R R88, SRZ ;  /* 0x0000000000587805 */ /* 0x000fe2000001ff00 */
[----:B------:R-:W-:Y:S01]  /*1b20*/  CS2R R86, SRZ ;  /* 0x0000000000567805 */ /* 0x000fe2000001ff00 */
[----:B------:R-:W-:Y:S01]  /*1b30*/  CS2R R84, SRZ ;  /* 0x0000000000547805 */ /* 0x000fe2000001ff00 */
[----:B------:R-:W-:Y:S01]  /*1b40*/  LEA.HI.X R221, R10, c[0x0][0x354], R0, 0x2, P0 ;  /* 0x0000d5000add7a11 */ /* 0x000fe200000f1400 */
[----:B------:R-:W-:Y:S01]  /*1b50*/  CS2R R78, SRZ ;  /* 0x00000000004e7805 */ /* 0x000fe2000001ff00 */
[----:B------:R-:W-:Y:S01]  /*1b60*/  ISETP.LT.AND P0, PT, R201, UR33, PT ;  /* 0x00000021c9007c0c */ /* 0x000fe2000bf01270 */
[----:B------:R-:W-:Y:S01]  /*1b70*/  CS2R R76, SRZ ;  /* 0x00000000004c7805 */ /* 0x000fe2000001ff00 */
[----:B------:R-:W-:Y:S01]  /*1b80*/  CS2R R82, SRZ ;  /* 0x0000000000527805 */ /* 0x000fe2000001ff00 */
[----:B------:R-:W-:Y:S01]  /*1b90*/  CS2R R80, SRZ ;  /* 0x0000000000507805 */ /* 0x000fe2000001ff00 */
[----:B------:R-:W-:Y:S01]  /*1ba0*/  CS2R R74, SRZ ;  /* 0x00000000004a7805 */ /* 0x000fe2000001ff00 */
[----:B------:R-:W-:Y:S01]  /*1bb0*/  CS2R R72, SRZ ;  /* 0x0000000000487805 */ /* 0x000fe2000001ff00 */
[----:B------:R-:W-:Y:S01]  /*1bc0*/  CS2R R70, SRZ ;  /* 0x0000000000467805 */ /* 0x000fe2000001ff00 */
[----:B------:R4:W1:Y:S01]  /*1bd0*/  LDSM.16.M88.4 R132, [R171+0xa000] ;  /* 0x00a00000ab84783b */ /* 0x0008620000000200 */
[----:B------:R-:W-:Y:S01]  /*1be0*/  CS2R R68, SRZ ;  /* 0x0000000000447805 */ /* 0x000fe2000001ff00 */
[----:B------:R-:W-:Y:S01]  /*1bf0*/  CS2R R62, SRZ ;  /* 0x00000000003e7805 */ /* 0x000fe2000001ff00 */
[----:B------:R-:W-:Y:S01]  /*1c00*/  CS2R R60, SRZ ;  /* 0x00000000003c7805 */ /* 0x000fe2000001ff00 */
[----:B------:R4:W2:Y:S01]  /*1c10*/  LDSM.16.M88.4 R136, [R171+0xa800] ;  /* 0x00a80000ab88783b */ /* 0x0008a20000000200 */
[----:B------:R-:W-:Y:S01]  /*1c20*/  CS2R R66, SRZ ;  /* 0x0000000000427805 */ /* 0x000fe2000001ff00 */
[----:B------:R-:W-:Y:S01]  /*1c30*/  CS2R R64, SRZ ;  /* 0x0000000000407805 */ /* 0x000fe2000001ff00 */
[----:B------:R-:W-:Y:S01]  /*1c40*/  CS2R R58, SRZ ;  /* 0x00000000003a7805 */ /* 0x000fe2000001ff00 */
[----:B------:R4:W3:Y:S01]  /*1c50*/  LDSM.16.M88.4 R140, [R165+0xa000] ;  /* 0x00a00000a58c783b */ /* 0x0008e20000000200 */
[----:B------:R-:W-:Y:S01]  /*1c60*/  CS2R R56, SRZ ;  /* 0x0000000000387805 */ /* 0x000fe2000001ff00 */
[----:B------:R-:W-:Y:S01]  /*1c70*/  CS2R R54, SRZ ;  /* 0x0000000000367805 */ /* 0x000fe2000001ff00 */
[----:B------:R-:W-:Y:S01]  /*1c80*/  CS2R R52, SRZ ;  /* 0x0000000000347805 */ /* 0x000fe2000001ff00 */
[----:B------:R4:W1:Y:S01]  /*1c90*/  LDSM.16.M88.4 R144, [R165+0xa800] ;  /* 0x00a80000a590783b */ /* 0x0008620000000200 */
        /* <DEDUP_REMOVED lines=10> */
[----:B------:R-:W-:Y:S01]  /*1d40*/  IMAD.WIDE R8, R9, R8, c[0x0][0x3c8] ;  /* 0x0000f20009087625 */ /* 0x000fe200078e0208 */
[----:B------:R4:W1:Y:S04]  /*1d50*/  LDSM.16.M88.4 R156, [R3+0xa000] ;  /* 0x00a00000039c783b */ /* 0x0008680000000200 */
[----:B------:R4:W1:Y:S01]  /*1d60*/  LDSM.16.M88.4 R160, [R3+0xa800] ;  /* 0x00a8000003a0783b */ /* 0x0008620000000200 */
[----:B------:R-:W-:Y:S05]  /*1d70*/  @!P0 BRA `(.L_x_73) ;  /* 0x00002c6000008947 */ /* 0x000fea0003800000 */
[----:B------:R-:W4:Y:S01]  /*1d80*/  S2R R0, SR_TID.X ;  /* 0x0000000000007919 */ /* 0x000f220000002100 */
[----:B------:R-:W-:Y:S01]  /*1d90*/  IMAD.MOV.U32 R167, RZ, RZ, 0x20 ;  /* 0x00000020ffa77424 */ /* 0x000fe200078e00ff */
[----:B------:R-:W-:Y:S01]  /*1da0*/  IADD3 R5, R5, c[0x0][0x214], RZ ;  /* 0x0000850005057a10 */ /* 0x000fe20007ffe0ff */
[----:B------:R-:W-:-:S02]  /*1db0*/  IMAD.MOV.U32 R175, RZ, RZ, 0x40 ;  /* 0x00000040ffaf7424 */ /* 0x000fc400078e00ff */
[----:B------:R-:W-:Y:S01]  /*1dc0*/  IMAD.MOV.U32 R206, RZ, RZ, R8 ;  /* 0x000000ffffce7224 */ /* 0x000fe200078e0008 */
[----:B------:R-:W-:Y:S01]  /*1dd0*/  IADD3 R198, -R214, 0x80, R5 ;  /* 0x00000080d6c67810 */ /* 0x000fe20007ffe105 */
[----:B------:R-:W-:Y:S02]  /*1de0*/  IMAD.MOV.U32 R205, RZ, RZ, R9 ;  /* 0x000000ffffcd7224 */ /* 0x000fe400078e0009 */
[----:B------:R-:W-:Y:S01]  /*1df0*/  IMAD.MOV.U32 R95, RZ, RZ, RZ ;  /* 0x000000ffff5f7224 */ /* 0x000fe200078e00ff */
[----:B----4-:R-:W-:-:S04]  /*1e00*/  SHF.R.S32.HI R7, RZ, 0x1f, R0 ;  /* 0x0000001fff077819 */ /* 0x010fc80000011400 */
[----:B------:R-:W-:-:S04]  /*1e10*/  LEA.HI R7, R7, R0, RZ, 0x4 ;  /* 0x0000000007077211 */ /* 0x000fc800078f20ff */
[----:B------:R-:W-:-:S05]  /*1e20*/  LOP3.LUT R7, R7, 0xfffffff0, RZ, 0xc0, !PT ;  /* 0xfffffff007077812 */ /* 0x000fca00078ec0ff */
[----:B------:R-:W-:-:S05]  /*1e30*/  IMAD.IADD R7, R0, 0x1, -R7 ;  /* 0x0000000100077824 */ /* 0x000fca00078e0a07 */
[----:B------:R-:W-:-:S04]  /*1e40*/  SHF.R.S32.HI R0, RZ, 0x1f, R7 ;  /* 0x0000001fff007819 */ /* 0x000fc80000011407 */
[----:B------:R-:W-:-:S04]  /*1e50*/  LEA.HI R0, R0, R7, RZ, 0x3 ;  /* 0x0000000700007211 */ /* 0x000fc800078f18ff */
[----:B------:R-:W-:-:S05]  /*1e60*/  LOP3.LUT R0, R0, 0xfffffff8, RZ, 0xc0, !PT ;  /* 0xfffffff800007812 */ /* 0x000fca00078ec0ff */
[----:B------:R-:W-:Y:S01]  /*1e70*/  IMAD.IADD R0, R7, 0x1, -R0 ;  /* 0x0000000107007824 */ /* 0x000fe200078e0a00 */
[----:B------:R-:W-:-:S04]  /*1e80*/  IADD3 R7, R174, 0x1000, RZ ;  /* 0x00001000ae077810 */ /* 0x000fc80007ffe0ff */
[C---:B------:R-:W-:Y:S02]  /*1e90*/  LOP3.LUT P0, RZ, R0.reuse, 0x2, RZ, 0xc0, !PT ;  /* 0x0000000200ff7812 */ /* 0x040fe4000780c0ff */
[----:B------:R-:W-:Y:S02]  /*1ea0*/  LOP3.LUT P1, RZ, R0, 0x4, RZ, 0xc0, !PT ;  /* 0x0000000400ff7812 */ /* 0x000fe4000782c0ff */
[----:B------:R-:W-:Y:S02]  /*1eb0*/  IADD3 R0, R173, 0x1000, RZ ;  /* 0x00001000ad007810 */ /* 0x000fe40007ffe0ff */
[----:B------:R-:W-:Y:S02]  /*1ec0*/  SEL R168, R7, R174, !P2 ;  /* 0x000000ae07a87207 */ /* 0x000fe40005000000 */
[----:B------:R-:W-:Y:S02]  /*1ed0*/  SEL R169, R0, R173, !P2 ;  /* 0x000000ad00a97207 */ /* 0x000fe40005000000 */
[----:B------:R-:W-:Y:S01]  /*1ee0*/  SEL R167, R167, 0xffffffe0, !P0 ;  /* 0xffffffe0a7a77807 */ /* 0x000fe20004000000 */
[----:B------:R-:W-:Y:S01]  /*1ef0*/  IMAD.SHL.U32 R168, R168, 0x2, RZ ;  /* 0x00000002a8a87824 */ /* 0x000fe200078e00ff */
[----:B------:R-:W-:Y:S01]  /*1f00*/  SEL R175, R175, 0xffffffc0, !P1 ;  /* 0xffffffc0afaf7807 */ /* 0x000fe20004800000 */
[----:B------:R-:W-:-:S02]  /*1f10*/  IMAD.SHL.U32 R169, R169, 0x2, RZ ;  /* 0x00000002a9a97824 */ /* 0x000fc400078e00ff */
[----:B------:R-:W-:Y:S01]  /*1f20*/  IMAD.MOV.U32 R218, RZ, RZ, c[0x0][0x22c] ;  /* 0x00008b00ffda7624 */ /* 0x000fe200078e00ff */
[----:B------:R-:W-:Y:S01]  /*1f30*/  SHF.L.U64.HI R216, R179, 0x2, R186 ;  /* 0x00000002b3d87819 */ /* 0x000fe200000102ba */
[----:B------:R-:W-:Y:S01]  /*1f40*/  IMAD.SHL.U32 R166, R174, 0x2, RZ ;  /* 0x00000002aea67824 */ /* 0x000fe200078e00ff */
[----:B------:R-:W-:Y:S01]  /*1f50*/  MOV R217, 0x40 ;  /* 0x0000004000d97802 */ /* 0x000fe20000000f00 */
[----:B------:R-:W-:-:S02]  /*1f60*/  IMAD R218, R218, c[0x0][0x1c0], RZ ;  /* 0x00007000dada7a24 */ /* 0x000fc400078e02ff */
[----:B------:R-:W-:Y:S01]  /*1f70*/  IMAD.IADD R0, R172, 0x1, R167 ;  /* 0x00000001ac007824 */ /* 0x000fe200078e02a7 */
[----:B------:R-:W-:Y:S02]  /*1f80*/  IADD3 R2, R167, R166, RZ ;  /* 0x000000a6a7027210 */ /* 0x000fe40007ffe0ff */
[----:B------:R-:W-:Y:S02]  /*1f90*/  LEA R218, -R218, RZ, 0x6 ;  /* 0x000000ffdada7211 */ /* 0x000fe400078e31ff */
.L_x_76:
[----:B------:R-:W0:Y:S01]  /*1fa0*/  LDGDEPBAR ;  /* 0x00000000000079af */ /* 0x000e220000000000 */
[C---:B------:R-:W-:Y:S01]  /*1fb0*/  IMAD.IADD R176, R168.reuse, 0x1, R167 ;  /* 0x00000001a8b07824 */ /* 0x040fe200078e02a7 */
[----:B------:R-:W-:Y:S01]  /*1fc0*/  USHF.L.U32 UR4, UR35, 0x6, URZ ;  /* 0x0000000623047899 */ /* 0x000fe2000800063f */
[--C-:B------:R-:W-:Y:S01]  /*1fd0*/  IMAD.IADD R177, R168, 0x1, R175.reuse ;  /* 0x00000001a8b17824 */ /* 0x100fe200078e02af */
[----:B-----5:R-:W-:Y:S01]  /*1fe0*/  FSETP.NEU.FTZ.AND P0, PT, R211, -INF , PT ;  /* 0xff800000d300780b */ /* 0x020fe20003f1d000 */
[----:B------:R-:W-:Y:S01]  /*1ff0*/  IMAD.IADD R175, R176, 0x1, R175 ;  /* 0x00000001b0af7824 */ /* 0x000fe200078e02af */
[----:B------:R-:W-:Y:S01]  /*2000*/  ISETP.LT.AND P5, PT, R201, UR35, PT ;  /* 0x00000023c9007c0c */ /* 0x000fe2000bfa1270 */
[----:B------:R-:W-:Y:S01]  /*2010*/  FMUL.FTZ R226, R211, 1.4426950216293334961 ;  /* 0x3fb8aa3bd3e27820 */ /* 0x000fe20000410000 */
[----:B------:R-:W-:Y:S01]  /*2020*/  ISETP.LE.AND P3, PT, R198, UR4, PT ;  /* 0x00000004c6007c0c */ /* 0x000fe2000bf63270 */
[----:B------:R-:W-:Y:S11]  /*2030*/  FMUL.FTZ R228, R209, 1.4426950216293334961 ;  /* 0x3fb8aa3bd1e47820 */ /* 0x000ff60000410000 */
[----:B------:R-:W-:Y:S01]  /*2040*/  @!UPT UIADD3 URZ, URZ, URZ, URZ ;  /* 0x0000003f3f3ff290 */ /* 0x000fe2000fffe03f */
[----:B------:R-:W-:Y:S01]  /*2050*/  @!P3 IMAD R251, R189, 0x80, R178 ;  /* 0x00000080bdfbb824 */ /* 0x000fe200078e02b2 */
[----:B------:R-:W-:Y:S01]  /*2060*/  @!P3 IADD3 R229, R187, UR4, R214 ;  /* 0x00000004bbe5bc10 */ /* 0x000fe2000fffe0d6 */
[----:B------:R-:W-:Y:S04]  /*2070*/  DEPBAR.LE SB0, 0x0 ;  /* 0x000080000000791a */ /* 0x000fe80000000000 */
[----:B------:R-:W-:Y:S01]  /*2080*/  BAR.SYNC.DEFER_BLOCKING 0x0 ;  /* 0x0000000000007b1d */ /* 0x000fe20000010000 */
[C---:B------:R-:W-:Y:S02]  /*2090*/  @!P3 IADD3 R231, R251.reuse, 0x1, RZ ;  /* 0x00000001fbe7b810 */ /* 0x040fe40007ffe0ff */
[C---:B------:R-:W-:Y:S02]  /*20a0*/  @!P3 IADD3 R238, R251.reuse, 0x8, RZ ;  /* 0x00000008fbeeb810 */ /* 0x040fe40007ffe0ff */
[C---:B------:R-:W-:Y:S02]  /*20b0*/  @!P3 IADD3 R239, R251.reuse, 0x9, RZ ;  /* 0x00000009fbefb810 */ /* 0x040fe40007ffe0ff */
[C---:B------:R-:W-:Y:S02]  /*20c0*/  @!P3 IADD3 R248, R251.reuse, 0x10, RZ ;  /* 0x00000010fbf8b810 */ /* 0x040fe40007ffe0ff */
[----:B------:R-:W-:Y:S02]  /*20d0*/  @!P3 IADD3 R249, R251, 0x11, RZ ;  /* 0x00000011fbf9b810 */ /* 0x000fe40007ffe0ff */
[C---:B------:R-:W-:Y:S02]  /*20e0*/  @!P3 IADD3 R227, R229.reuse, 0x8, RZ ;  /* 0x00000008e5e3b810 */ /* 0x040fe40007ffe0ff */
[C---:B------:R-:W-:Y:S01]  /*20f0*/  @!P3 IADD3 R233, R229.reuse, 0x20, RZ ;  /* 0x00000020e5e9b810 */ /* 0x040fe20007ffe0ff */
[----:B------:R-:W-:Y:S08]  /*2100*/  LDSM.16.M88.4 R100, [R168] ;  /* 0x00000000a864783b */ /* 0x000ff00000000200 */
[----:B------:R-:W4:Y:S08]  /*2110*/  LDSM.16.M88.4 R104, [R171+0x6000] ;  /* 0x00600000ab68783b */ /* 0x000f300000000200 */
[----:B------:R-:W3:Y:S08]  /*2120*/  LDSM.16.M88.4 R108, [R168+0x1000] ;  /* 0x00100000a86c783b */ /* 0x000ef00000000200 */
[----:B------:R-:W2:Y:S08]  /*2130*/  LDSM.16.M88.4 R112, [R171+0x6800] ;  /* 0x00680000ab70783b */ /* 0x000eb00000000200 */
[----:B------:R-:W-:Y:S08]  /*2140*/  LDSM.16.M88.4 R116, [R176] ;  /* 0x00000000b074783b */ /* 0x000ff00000000200 */
[----:B------:R-:W1:Y:S01]  /*2150*/  LDSM.16.M88.4 R120, [R165+0x6000] ;  /* 0x00600000a578783b */ /* 0x000e620000000200 */
[-C--:B----4-:R-:W-:Y:S07]  /*2160*/  HMMA.16816.F32 R4, R100, R104.reuse, RZ ;  /* 0x000000686404723c */ /* 0x090fee00000018ff */
[----:B------:R-:W4:Y:S01]  /*2170*/  LDSM.16.M88.4 R124, [R176+0x1000] ;  /* 0x00100000b07c783b */ /* 0x000f220000000200 */
[C---:B---3--:R-:W-:Y:S07]  /*2180*/  HMMA.16816.F32 R8, R108.reuse, R104, RZ ;  /* 0x000000686c08723c */ /* 0x048fee00000018ff */
[----:B------:R-:W3:Y:S01]  /*2190*/  LDSM.16.M88.4 R128, [R165+0x6800] ;  /* 0x00680000a580783b */ /* 0x000ee20000000200 */
[-C--:B------:R-:W-:Y:S08]  /*21a0*/  HMMA.16816.F32 R12, R108, R106.reuse, RZ ;  /* 0x0000006a6c0c723c */ /* 0x080ff000000018ff */
[C---:B------:R-:W-:Y:S01]  /*21b0*/  HMMA.16816.F32 R16, R100.reuse, R106, RZ ;  /* 0x0000006a6410723c */ /* 0x040fe200000018ff */
[----:B------:R-:W-:Y:S07]  /*21c0*/  LDSM.16.M88.4 R104, [R164+0x6000] ;  /* 0x00600000a468783b */ /* 0x000fee0000000200 */
[-C--:B--2---:R-:W-:Y:S08]  /*21d0*/  HMMA.16816.F32 R20, R100, R112.reuse, RZ ;  /* 0x000000706414723c */ /* 0x084ff000000018ff */
[C---:B------:R-:W-:Y:S08]  /*21e0*/  HMMA.16816.F32 R24, R108.reuse, R112, RZ ;  /* 0x000000706c18723c */ /* 0x040ff000000018ff */
[-C--:B------:R-:W-:Y:S01]  /*21f0*/  HMMA.16816.F32 R28, R108, R114.reuse, RZ ;  /* 0x000000726c1c723c */ /* 0x080fe200000018ff */
[----:B------:R-:W-:Y:S07]  /*2200*/  LDSM.16.M88.4 R108, [R177+0x1000] ;  /* 0x00100000b16c783b */ /* 0x000fee0000000200 */
[----:B------:R-:W-:Y:S01]  /*2210*/  HMMA.16816.F32 R32, R100, R114, RZ ;  /* 0x000000726420723c */ /* 0x000fe200000018ff */
[----:B------:R2:W3:Y:S07]  /*2220*/  LDSM.16.M88.4 R100, [R177] ;  /* 0x00000000b164783b */ /* 0x0004ee0000000200 */
[-C--:B-1----:R-:W-:Y:S01]  /*2230*/  HMMA.16816.F32 R4, R116, R120.reuse, R4 ;  /* 0x000000787404723c */ /* 0x082fe20000001804 */
[----:B------:R-:W1:Y:S07]  /*2240*/  LDSM.16.M88.4 R112, [R164+0x6800] ;  /* 0x00680000a470783b */ /* 0x000e6e0000000200 */
[C---:B----4-:R-:W-:Y:S08]  /*2250*/  HMMA.16816.F32 R8, R124.reuse, R120, R8 ;  /* 0x000000787c08723c */ /* 0x050ff00000001808 */
[-C--:B------:R-:W-:Y:S04]  /*2260*/  HMMA.16816.F32 R12, R124, R122.reuse, R12 ;  /* 0x0000007a7c0c723c */ /* 0x080fe8000000180c */
[-C--:B--2---:R-:W-:Y:S04]  /*2270*/  @!P3 IMNMX R177, R229, R214.reuse, PT ;  /* 0x000000d6e5b1b217 */ /* 0x084fe80003800200 */
[C---:B------:R-:W-:Y:S01]  /*2280*/  HMMA.16816.F32 R16, R116.reuse, R122, R16 ;  /* 0x0000007a7410723c */ /* 0x040fe20000001810 */
[----:B------:R-:W-:Y:S03]  /*2290*/  LDSM.16.M88.4 R120, [R175] ;  /* 0x00000000af78783b */ /* 0x000fe60000000200 */
[-C--:B------:R-:W-:Y:S04]  /*22a0*/  @!P3 ISETP.GE.AND P2, PT, R251, R177.reuse, PT ;  /* 0x000000b1fb00b20c */ /* 0x080fe80003f46270 */
[-C--:B---3--:R-:W-:Y:S08]  /*22b0*/  HMMA.16816.F32 R20, R116, R128.reuse, R20 ;  /* 0x000000807414723c */ /* 0x088ff00000001814 */
[C---:B------:R-:W-:Y:S07]  /*22c0*/  HMMA.16816.F32 R24, R124.reuse, R128, R24 ;  /* 0x000000807c18723c */ /* 0x040fee0000001818 */
[-C--:B------:R-:W-:Y:S01]  /*22d0*/  @!P3 IMNMX R129, R233, R214.reuse, PT ;  /* 0x000000d6e981b217 */ /* 0x080fe20003800200 */
[-C--:B------:R-:W-:Y:S01]  /*22e0*/  HMMA.16816.F32 R28, R124, R130.reuse, R28 ;  /* 0x000000827c1c723c */ /* 0x080fe2000000181c */
[----:B------:R-:W2:Y:S03]  /*22f0*/  LDSM.16.M88.4 R124, [R3+0x6000] ;  /* 0x00600000037c783b */ /* 0x000ea60000000200 */
[----:B------:R-:W-:Y:S04]  /*2300*/  @!P3 IADD3 R233, R229, 0x28, RZ ;  /* 0x00000028e5e9b810 */ /* 0x000fe80007ffe0ff */
[----:B------:R-:W-:Y:S08]  /*2310*/  HMMA.16816.F32 R32, R116, R130, R32 ;  /* 0x000000827420723c */ /* 0x000ff00000001820 */
[-C--:B------:R-:W-:Y:S08]  /*2320*/  HMMA.16816.F32 R4, R100, R104.reuse, R4 ;  /* 0x000000686404723c */ /* 0x080ff00000001804 */
[C---:B------:R-:W-:Y:S08]  /*2330*/  HMMA.16816.F32 R8, R108.reuse, R104, R8 ;  /* 0x000000686c08723c */ /* 0x040ff00000001808 */
[-C--:B------:R-:W-:Y:S08]  /*2340*/  HMMA.16816.F32 R12, R108, R106.reuse, R12 ;  /* 0x0000006a6c0c723c */ /* 0x080ff0000000180c */
[C---:B------:R-:W-:Y:S01]  /*2350*/  HMMA.16816.F32 R16, R100.reuse, R106, R16 ;  /* 0x0000006a6410723c */ /* 0x040fe20000001810 */
[----:B------:R-:W-:Y:S07]  /*2360*/  LDSM.16.M88.4 R104, [R3+0x6800] ;  /* 0x006800000368783b */ /* 0x000fee0000000200 */
[-C--:B-1----:R-:W-:Y:S08]  /*2370*/  HMMA.16816.F32 R20, R100, R112.reuse, R20 ;  /* 0x000000706414723c */ /* 0x082ff00000001814 */
[C---:B------:R-:W-:Y:S07]  /*2380*/  HMMA.16816.F32 R24, R108.reuse, R112, R24 ;  /* 0x000000706c18723c */ /* 0x040fee0000001818 */
[----:B------:R-:W-:Y:S01]  /*2390*/  FSEL R113, R226, RZ, P0 ;  /* 0x000000ffe2717208 */ /* 0x000fe20000000000 */
[-C--:B------:R-:W-:Y:S03]  /*23a0*/  HMMA.16816.F32 R28, R108, R114.reuse, R28 ;  /* 0x000000726c1c723c */ /* 0x080fe6000000181c */
[----:B------:R-:W-:Y:S01]  /*23b0*/  @!P3 ISETP.GE.AND P0, PT, R231, R177, PT ;  /* 0x000000b1e700b20c */ /* 0x000fe20003f06270 */
[C---:B------:R-:W-:Y:S04]  /*23c0*/  FMUL.FTZ R226, R210.reuse, 1.4426950216293334961 ;  /* 0x3fb8aa3bd2e27820 */ /* 0x040fe80000410000 */
[----:B------:R-:W-:Y:S01]  /*23d0*/  HMMA.16816.F32 R32, R100, R114, R32 ;  /* 0x000000726420723c */ /* 0x000fe20000001820 */
[----:B------:R1:W3:Y:S06]  /*23e0*/  LDSM.16.M88.4 R100, [R175+0x1000] ;  /* 0x00100000af64783b */ /* 0x0002ec0000000200 */
[----:B------:R-:W-:Y:S01]  /*23f0*/  @!P3 IMNMX R114, R227, R214, PT ;  /* 0x000000d6e372b217 */ /* 0x000fe20003800200 */
[-C--:B--2---:R-:W-:Y:S05]  /*2400*/  HMMA.16816.F32 R4, R120, R124.reuse, R4 ;  /* 0x0000007c7804723c */ /* 0x084fea0000001804 */
[----:B-1----:R-:W-:Y:S11]  /*2410*/  SEL R175, R217, 0xffffffc0, !P1 ;  /* 0xffffffc0d9af7807 */ /* 0x002ff60004800000 */
[----:B------:R-:W-:Y:S08]  /*2420*/  @!UPT UIADD3 URZ, URZ, URZ, URZ ;  /* 0x0000003f3f3ff290 */ /* 0x000ff0000fffe03f */
[----:B------:R-:W-:Y:S02]  /*2430*/  @!P3 FSEL R5, R5, -INF , !P0 ;  /* 0xff8000000505b808 */ /* 0x000fe40004000000 */
[----:B------:R-:W-:Y:S02]  /*2440*/  FSETP.NEU.FTZ.AND P0, PT, R210, -INF , PT ;  /* 0xff800000d200780b */ /* 0x000fe40003f1d000 */
[----:B------:R-:W-:Y:S01]  /*2450*/  @!P3 FSEL R4, R4, -INF , !P2 ;  /* 0xff8000000404b808 */ /* 0x000fe20005000000 */
[--C-:B------:R-:W-:Y:S01]  /*2460*/  FFMA.FTZ R230, R5, c[0x0][0x23c], -R113.reuse ;  /* 0x00008f0005e67a23 */ /* 0x100fe20000010871 */
[----:B------:R-:W-:Y:S02]  /*2470*/  FSEL R5, R226, RZ, P0 ;  /* 0x000000ffe2057208 */ /* 0x000fe40000000000 */
[-C--:B------:R-:W-:Y:S01]  /*2480*/  @!P3 ISETP.GE.AND P2, PT, R251, R114.reuse, PT ;  /* 0x00000072fb00b20c */ /* 0x080fe20003f46270 */
[----:B------:R1:W-:Y:S01]  /*2490*/  MUFU.EX2 R226, R230 ;  /* 0x000000e600e27308 */ /* 0x0003e20000000800 */
[C---:B---3--:R-:W-:Y:S04]  /*24a0*/  HMMA.16816.F32 R8, R100.reuse, R124, R8 ;  /* 0x0000007c6408723c */ /* 0x048fe80000001808 */
[----:B------:R-:W-:Y:S01]  /*24b0*/  @!P3 ISETP.GE.AND P0, PT, R231, R114, PT ;  /* 0x00000072e700b20c */ /* 0x000fe20003f06270 */
[----:B------:R-:W-:Y:S01]  /*24c0*/  FFMA.FTZ R219, R4, c[0x0][0x23c], -R113 ;  /* 0x00008f0004db7a23 */ /* 0x000fe20000010871 */
[----:B------:R-:W-:Y:S02]  /*24d0*/  @!P3 FSEL R6, R6, -INF , !P2 ;  /* 0xff8000000606b808 */ /* 0x000fe40005000000 */
[-C--:B------:R-:W-:Y:S03]  /*24e0*/  HMMA.16816.F32 R12, R100, R126.reuse, R12 ;  /* 0x0000007e640c723c */ /* 0x080fe6000000180c */
[----:B------:R-:W2:Y:S01]  /*24f0*/  MUFU.EX2 R219, R219 ;  /* 0x000000db00db7308 */ /* 0x000ea20000000800 */
[----:B------:R-:W-:Y:S01]  /*2500*/  @!P3 FSEL R7, R7, -INF , !P0 ;  /* 0xff8000000707b808 */ /* 0x000fe20004000000 */
[--C-:B------:R-:W-:Y:S01]  /*2510*/  FFMA.FTZ R227, R6, c[0x0][0x23c], -R5.reuse ;  /* 0x00008f0006e37a23 */ /* 0x100fe20000010805 */
[----:B------:R-:W-:Y:S02]  /*2520*/  FSETP.NEU.FTZ.AND P0, PT, R209, -INF , PT ;  /* 0xff800000d100780b */ /* 0x000fe40003f1d000 */
[----:B------:R-:W-:Y:S01]  /*2530*/  @!P3 IMNMX R6, R233, R214, PT ;  /* 0x000000d6e906b217 */ /* 0x000fe20003800200 */
[C---:B------:R-:W-:Y:S04]  /*2540*/  HMMA.16816.F32 R16, R120.reuse, R126, R16 ;  /* 0x0000007e7810723c */ /* 0x040fe80000001810 */
[----:B------:R-:W-:Y:S01]  /*2550*/  MUFU.EX2 R227, R227 ;  /* 0x000000e300e37308 */ /* 0x000fe20000000800 */
[----:B------:R-:W-:Y:S01]  /*2560*/  FSEL R130, R228, RZ, P0 ;  /* 0x000000ffe4827208 */ /* 0x000fe20000000000 */
[C---:B-1----:R-:W-:Y:S01]  /*2570*/  FMUL.FTZ R230, R208.reuse, 1.4426950216293334961 ;  /* 0x3fb8aa3bd0e67820 */ /* 0x042fe20000410000 */
[-C--:B------:R-:W-:Y:S01]  /*2580*/  @!P3 ISETP.GE.AND P0, PT, R231, R129.reuse, PT ;  /* 0x00000081e700b20c */ /* 0x080fe20003f06270 */
[----:B------:R-:W-:Y:S01]  /*2590*/  FFMA.FTZ R232, R7, c[0x0][0x23c], -R5 ;  /* 0x00008f0007e87a23 */ /* 0x000fe20000010805 */
[-C--:B------:R-:W-:Y:S03]  /*25a0*/  HMMA.16816.F32 R20, R120, R104.reuse, R20 ;  /* 0x000000687814723c */ /* 0x080fe60000001814 */
[----:B------:R-:W-:Y:S02]  /*25b0*/  @!P3 FSEL R9, R9, -INF , !P0 ;  /* 0xff8000000909b808 */ /* 0x000fe40004000000 */
[----:B------:R1:W-:Y:S01]  /*25c0*/  MUFU.EX2 R228, R232 ;  /* 0x000000e800e47308 */ /* 0x0003e20000000800 */
[----:B------:R-:W-:Y:S02]  /*25d0*/  FSETP.NEU.FTZ.AND P0, PT, R208, -INF , PT ;  /* 0xff800000d000780b */ /* 0x000fe40003f1d000 */
[-C--:B------:R-:W-:Y:S01]  /*25e0*/  @!P3 ISETP.GE.AND P2, PT, R251, R129.reuse, PT ;  /* 0x00000081fb00b20c */ /* 0x080fe20003f46270 */
[C---:B------:R-:W-:Y:S04]  /*25f0*/  HMMA.16816.F32 R24, R100.reuse, R104, R24 ;  /* 0x000000686418723c */ /* 0x040fe80000001818 */
[----:B------:R-:W-:Y:S01]  /*2600*/  FSEL R7, R230, RZ, P0 ;  /* 0x000000ffe6077208 */ /* 0x000fe20000000000 */
[--C-:B------:R-:W-:Y:S01]  /*2610*/  FFMA.FTZ R233, R9, c[0x0][0x23c], -R130.reuse ;  /* 0x00008f0009e97a23 */ /* 0x100fe20000010882 */
[-C--:B------:R-:W-:Y:S02]  /*2620*/  @!P3 ISETP.GE.AND P0, PT, R231, R6.reuse, PT ;  /* 0x00000006e700b20c */ /* 0x080fe40003f06270 */
[----:B------:R-:W-:Y:S01]  /*2630*/  @!P3 FSEL R8, R8, -INF , !P2 ;  /* 0xff8000000808b808 */ /* 0x000fe20005000000 */
[----:B------:R3:W-:Y:S01]  /*2640*/  MUFU.EX2 R230, R233 ;  /* 0x000000e900e67308 */ /* 0x0007e20000000800 */
[-C--:B------:R-:W-:Y:S03]  /*2650*/  HMMA.16816.F32 R28, R100, R106.reuse, R28 ;  /* 0x0000006a641c723c */ /* 0x080fe6000000181c */
[----:B------:R-:W-:Y:S01]  /*2660*/  @!P3 FSEL R11, R11, -INF , !P0 ;  /* 0xff8000000b0bb808 */ /* 0x000fe20004000000 */
[----:B------:R-:W-:Y:S01]  /*2670*/  FFMA.FTZ R229, R8, c[0x0][0x23c], -R130 ;  /* 0x00008f0008e57a23 */ /* 0x000fe20000010882 */
[-C--:B------:R-:W-:Y:S02]  /*2680*/  @!P3 ISETP.GE.AND P0, PT, R238, R129.reuse, PT ;  /* 0x00000081ee00b20c */ /* 0x080fe40003f06270 */
[----:B------:R-:W-:Y:S01]  /*2690*/  @!P3 ISETP.GE.AND P2, PT, R251, R6, PT ;  /* 0x00000006fb00b20c */ /* 0x000fe20003f46270 */
[----:B------:R-:W-:Y:S02]  /*26a0*/  HMMA.16816.F32 R32, R120, R106, R32 ;  /* 0x0000006a7820723c */ /* 0x000fe40000001820 */
[----:B------:R-:W-:Y:S02]  /*26b0*/  MUFU.EX2 R229, R229 ;  /* 0x000000e500e57308 */ /* 0x000fe40000000800 */
[----:B------:R-:W-:Y:S01]  /*26c0*/  @!P3 FSEL R12, R12, -INF , !P0 ;  /* 0xff8000000c0cb808 */ /* 0x000fe20004000000 */
[--C-:B-1----:R-:W-:Y:S01]  /*26d0*/  FFMA.FTZ R232, R11, c[0x0][0x23c], -R7.reuse ;  /* 0x00008f000be87a23 */ /* 0x102fe20000010807 */
[----:B------:R-:W-:Y:S01]  /*26e0*/  @!P3 ISETP.GE.AND P0, PT, R239, R129, PT ;  /* 0x00000081ef00b20c */ /* 0x000fe20003f06270 */
[C---:B------:R-:W-:Y:S01]  /*26f0*/  IMAD.IADD R121, R175.reuse, 0x1, R166 ;  /* 0x00000001af797824 */ /* 0x040fe200078e02a6 */
[----:B------:R-:W-:Y:S01]  /*2700*/  @!P3 FSEL R10, R10, -INF , !P2 ;  /* 0xff8000000a0ab808 */ /* 0x000fe20005000000 */
[----:B------:R-:W-:Y:S01]  /*2710*/  IMAD.IADD R120, R175, 0x1, R2 ;  /* 0x00000001af787824 */ /* 0x000fe200078e0202 */
[----:B------:R-:W-:Y:S02]  /*2720*/  @!P3 ISETP.GE.AND P2, PT, R249, R114, PT ;  /* 0x00000072f900b20c */ /* 0x000fe40003f46270 */
[----:B------:R-:W-:Y:S01]  /*2730*/  MUFU.EX2 R232, R232 ;  /* 0x000000e800e87308 */ /* 0x000fe20000000800 */
[----:B------:R-:W-:Y:S01]  /*2740*/  @!P3 FSEL R13, R13, -INF , !P0 ;  /* 0xff8000000d0db808 */ /* 0x000fe20004000000 */
[--C-:B------:R-:W-:Y:S01]  /*2750*/  FFMA.FTZ R234, R10, c[0x0][0x23c], -R7.reuse ;  /* 0x00008f000aea7a23 */ /* 0x100fe20000010807 */
[-C--:B------:R-:W-:Y:S01]  /*2760*/  @!P3 ISETP.GE.AND P0, PT, R238, R6.reuse, PT ;  /* 0x00000006ee00b20c */ /* 0x080fe20003f06270 */
[--C-:B---3--:R-:W-:Y:S01]  /*2770*/  FFMA.FTZ R233, R12, c[0x0][0x23c], -R130.reuse ;  /* 0x00008f000ce97a23 */ /* 0x108fe20000010882 */
[----:B------:R-:W-:Y:S02]  /*2780*/  @!P3 IADD3 R9, R251, 0x19, RZ ;  /* 0x00000019fb09b810 */ /* 0x000fe40007ffe0ff */
[----:B------:R-:W-:Y:S02]  /*2790*/  @!P3 FSEL R14, R14, -INF , !P0 ;  /* 0xff8000000e0eb808 */ /* 0x000fe40004000000 */
[----:B------:R-:W-:Y:S01]  /*27a0*/  @!P3 ISETP.GE.AND P0, PT, R239, R6, PT ;  /* 0x00000006ef00b20c */ /* 0x000fe20003f06270 */
[----:B------:R1:W-:Y:S01]  /*27b0*/  MUFU.EX2 R231, R234 ;  /* 0x000000ea00e77308 */ /* 0x0003e20000000800 */
[----:B------:R-:W-:Y:S01]  /*27c0*/  @!P3 FSEL R23, R23, -INF , !P2 ;  /* 0xff8000001717b808 */ /* 0x000fe20005000000 */
[----:B------:R-:W-:Y:S01]  /*27d0*/  FFMA.FTZ R235, R14, c[0x0][0x23c], -R7 ;  /* 0x00008f000eeb7a23 */ /* 0x000fe20000010807 */
[----:B------:R-:W-:Y:S02]  /*27e0*/  @!P3 FSEL R15, R15, -INF , !P0 ;  /* 0xff8000000f0fb808 */ /* 0x000fe40004000000 */
[-C--:B------:R-:W-:Y:S01]  /*27f0*/  @!P3 ISETP.GE.AND P0, PT, R238, R177.reuse, PT ;  /* 0x000000b1ee00b20c */ /* 0x080fe20003f06270 */
[----:B------:R-:W-:Y:S02]  /*2800*/  FFMA.FTZ R245, R23, c[0x0][0x23c], -R5 ;  /* 0x00008f0017f57a23 */ /* 0x000fe40000010805 */
[----:B------:R-:W-:Y:S01]  /*2810*/  FFMA.FTZ R236, R15, c[0x0][0x23c], -R7 ;  /* 0x00008f000fec7a23 */ /* 0x000fe20000010807 */
[----:B------:R-:W-:Y:S01]  /*2820*/  @!P3 FSEL R16, R16, -INF , !P0 ;  /* 0xff8000001010b808 */ /* 0x000fe20004000000 */
[----:B------:R-:W-:Y:S01]  /*2830*/  MUFU.EX2 R233, R233 ;  /* 0x000000e900e97308 */ /* 0x000fe20000000800 */
[----:B------:R-:W-:Y:S02]  /*2840*/  @!P3 ISETP.GE.AND P0, PT, R239, R177, PT ;  /* 0x000000b1ef00b20c */ /* 0x000fe40003f06270 */
[----:B--2---:R-:W-:Y:S01]  /*2850*/  F2FP.PACK_AB R15, R226, R219 ;  /* 0x000000dbe20f723e */ /* 0x004fe200000000ff */
[--C-:B------:R-:W-:Y:S01]  /*2860*/  FFMA.FTZ R237, R16, c[0x0][0x23c], -R113.reuse ;  /* 0x00008f0010ed7a23 */ /* 0x100fe20000010871 */
[----:B------:R-:W-:Y:S02]  /*2870*/  @!P3 FSEL R17, R17, -INF , !P0 ;  /* 0xff8000001111b808 */ /* 0x000fe40004000000 */
[-C--:B------:R-:W-:Y:S01]  /*2880*/  @!P3 ISETP.GE.AND P0, PT, R238, R114.reuse, PT ;  /* 0x00000072ee00b20c */ /* 0x080fe20003f06270 */
[----:B------:R-:W-:Y:S02]  /*2890*/  STS [R192+0xe000], R15 ;  /* 0x00e0000fc0007388 */ /* 0x000fe40000000800 */
[----:B------:R-:W-:Y:S01]  /*28a0*/  FFMA.FTZ R238, R17, c[0x0][0x23c], -R113 ;  /* 0x00008f0011ee7a23 */ /* 0x000fe20000010871 */
[----:B------:R-:W-:Y:S01]  /*28b0*/  @!P3 FSEL R18, R18, -INF , !P0 ;  /* 0xff8000001212b808 */ /* 0x000fe20004000000 */
[----:B------:R-:W-:Y:S01]  /*28c0*/  MUFU.EX2 R237, R237 ;  /* 0x000000ed00ed7308 */ /* 0x000fe20000000800 */
[-C--:B------:R-:W-:Y:S01]  /*28d0*/  @!P3 ISETP.GE.AND P0, PT, R239, R114.reuse, PT ;  /* 0x00000072ef00b20c */ /* 0x080fe20003f06270 */
[--C-:B-1----:R-:W-:Y:S01]  /*28e0*/  FFMA.FTZ R234, R13, c[0x0][0x23c], -R130.reuse ;  /* 0x00008f000dea7a23 */ /* 0x102fe20000010882 */
[----:B------:R-:W-:Y:S01]  /*28f0*/  @!P3 IADD3 R13, R251, 0x18, RZ ;  /* 0x00000018fb0db810 */ /* 0x000fe20007ffe0ff */
[--C-:B------:R-:W-:Y:S01]  /*2900*/  FFMA.FTZ R242, R18, c[0x0][0x23c], -R5.reuse ;  /* 0x00008f0012f27a23 */ /* 0x100fe20000010805 */
[----:B------:R-:W-:Y:S02]  /*2910*/  @!P3 FSEL R19, R19, -INF , !P0 ;  /* 0xff8000001313b808 */ /* 0x000fe40004000000 */
[-C--:B------:R-:W-:Y:S03]  /*2920*/  @!P3 ISETP.GE.AND P0, PT, R248, R177.reuse, PT ;  /* 0x000000b1f800b20c */ /* 0x080fe60003f06270 */
[----:B------:R-:W-:Y:S01]  /*2930*/  FFMA.FTZ R240, R19, c[0x0][0x23c], -R5 ;  /* 0x00008f0013f07a23 */ /* 0x000fe20000010805 */
[----:B------:R-:W-:Y:S01]  /*2940*/  @!P3 FSEL R20, R20, -INF , !P0 ;  /* 0xff8000001414b808 */ /* 0x000fe20004000000 */
[----:B------:R1:W-:Y:S01]  /*2950*/  MUFU.EX2 R239, R242 ;  /* 0x000000f200ef7308 */ /* 0x0003e20000000800 */
[----:B------:R-:W-:Y:S03]  /*2960*/  @!P3 ISETP.GE.AND P0, PT, R249, R177, PT ;  /* 0x000000b1f900b20c */ /* 0x000fe60003f06270 */
[----:B------:R-:W-:Y:S01]  /*2970*/  FFMA.FTZ R241, R20, c[0x0][0x23c], -R113 ;  /* 0x00008f0014f17a23 */ /* 0x000fe20000010871 */
[----:B------:R-:W-:Y:S02]  /*2980*/  @!P3 FSEL R21, R21, -INF , !P0 ;  /* 0xff8000001515b808 */ /* 0x000fe40004000000 */
[----:B------:R-:W-:Y:S03]  /*2990*/  @!P3 ISETP.GE.AND P0, PT, R248, R114, PT ;  /* 0x00000072f800b20c */ /* 0x000fe60003f06270 */
[----:B------:R-:W-:Y:S01]  /*29a0*/  MUFU.EX2 R240, R240 ;  /* 0x000000f000f07308 */ /* 0x000fe20000000800 */
[----:B------:R-:W-:Y:S02]  /*29b0*/  @!P3 FSEL R22, R22, -INF , !P0 ;  /* 0xff8000001616b808 */ /* 0x000fe40004000000 */
[----:B------:R-:W-:Y:S03]  /*29c0*/  IADD3 R10, P0, R207, R206, RZ ;  /* 0x000000cecf0a7210 */ /* 0x000fe60007f1e0ff */
[----:B------:R-:W-:Y:S02]  /*29d0*/  FFMA.FTZ R244, R22, c[0x0][0x23c], -R5 ;  /* 0x00008f0016f47a23 */ /* 0x000fe40000010805 */
[----:B------:R-:W-:Y:S01]  /*29e0*/  IMAD.X R11, R216, 0x1, R205, P0 ;  /* 0x00000001d80b7824 */ /* 0x000fe200000e06cd */
[-C--:B------:R-:W-:Y:S01]  /*29f0*/  @!P3 ISETP.GE.AND P0, PT, R248, R129.reuse, PT ;  /* 0x00000081f800b20c */ /* 0x080fe20003f06270 */
[----:B------:R-:W2:Y:S03]  /*2a00*/  MUFU.EX2 R238, R238 ;  /* 0x000000ee00ee7308 */ /* 0x000ea60000000800 */
[----:B------:R-:W-:Y:S01]  /*2a10*/  @!P3 FSEL R24, R24, -INF , !P0 ;  /* 0xff8000001818b808 */ /* 0x000fe20004000000 */
[----:B------:R3:W4:Y:S01]  /*2a20*/  LDG.E R243, [R10.64] ;  /* 0x0000001e0af37981 */ /* 0x000722000c1e1900 */
[-C--:B------:R-:W-:Y:S01]  /*2a30*/  @!P3 ISETP.GE.AND P0, PT, R249, R129.reuse, PT ;  /* 0x00000081f900b20c */ /* 0x080fe20003f06270 */
[----:B-1----:R-:W-:Y:S02]  /*2a40*/  FFMA.FTZ R242, R21, c[0x0][0x23c], -R113 ;  /* 0x00008f0015f27a23 */ /* 0x002fe40000010871 */
[----:B------:R3:W4:Y:S01]  /*2a50*/  LDG.E R246, [R10.64+0x20] ;  /* 0x0000201e0af67981 */ /* 0x000722000c1e1900 */
[----:B------:R-:W-:Y:S01]  /*2a60*/  @!P3 FSEL R25, R25, -INF , !P0 ;  /* 0xff8000001919b808 */ /* 0x000fe20004000000 */
[----:B------:R-:W1:Y:S01]  /*2a70*/  MUFU.EX2 R234, R234 ;  /* 0x000000ea00ea7308 */ /* 0x000e620000000800 */
[-C--:B------:R-:W-:Y:S01]  /*2a80*/  @!P3 ISETP.GE.AND P0, PT, R248, R6.reuse, PT ;  /* 0x00000006f800b20c */ /* 0x080fe20003f06270 */
[----:B------:R3:W4:Y:S01]  /*2a90*/  LDG.E R251, [R10.64+0xa0] ;  /* 0x0000a01e0afb7981 */ /* 0x000722000c1e1900 */
[--C-:B------:R-:W-:Y:S02]  /*2aa0*/  FFMA.FTZ R247, R24, c[0x0][0x23c], -R130.reuse ;  /* 0x00008f0018f77a23 */ /* 0x100fe40000010882 */
[----:B------:R-:W-:Y:S01]  /*2ab0*/  @!P3 FSEL R26, R26, -INF , !P0 ;  /* 0xff8000001a1ab808 */ /* 0x000fe20004000000 */
[----:B------:R3:W4:Y:S01]  /*2ac0*/  LDG.E R248, [R10.64+0x80] ;  /* 0x0000801e0af87981 */ /* 0x000722000c1e1900 */
[-C--:B------:R-:W-:Y:S01]  /*2ad0*/  @!P3 ISETP.GE.AND P0, PT, R249, R6.reuse, PT ;  /* 0x00000006f900b20c */ /* 0x080fe20003f06270 */
[--C-:B------:R-:W-:Y:S02]  /*2ae0*/  FFMA.FTZ R250, R25, c[0x0][0x23c], -R130.reuse ;  /* 0x00008f0019fa7a23 */ /* 0x100fe40000010882 */
[--C-:B------:R-:W-:Y:S01]  /*2af0*/  FFMA.FTZ R14, R26, c[0x0][0x23c], -R7.reuse ;  /* 0x00008f001a0e7a23 */ /* 0x100fe20000010807 */
[----:B------:R-:W-:Y:S01]  /*2b00*/  @!P3 FSEL R27, R27, -INF , !P0 ;  /* 0xff8000001b1bb808 */ /* 0x000fe20004000000 */
[----:B------:R-:W-:Y:S01]  /*2b10*/  MUFU.EX2 R235, R235 ;  /* 0x000000eb00eb7308 */ /* 0x000fe20000000800 */
[----:B------:R-:W-:Y:S02]  /*2b20*/  @!P3 ISETP.GE.AND P0, PT, R13, R129, PT ;  /* 0x000000810d00b20c */ /* 0x000fe40003f06270 */
[----:B--2---:R-:W-:Y:S01]  /*2b30*/  F2FP.PACK_AB R22, R238, R237 ;  /* 0x000000edee16723e */ /* 0x004fe200000000ff */
[--C-:B------:R-:W-:Y:S01]  /*2b40*/  FFMA.FTZ R252, R27, c[0x0][0x23c], -R7.reuse ;  /* 0x00008f001bfc7a23 */ /* 0x100fe20000010807 */
[----:B------:R-:W-:Y:S02]  /*2b50*/  @!P3 FSEL R28, R28, -INF , !P0 ;  /* 0xff8000001c1cb808 */ /* 0x000fe40004000000 */
[----:B------:R-:W-:Y:S03]  /*2b60*/  @!P3 ISETP.GE.AND P0, PT, R9, R129, PT ;  /* 0x000000810900b20c */ /* 0x000fe60003f06270 */
[----:B------:R2:W-:Y:S01]  /*2b70*/  MUFU.EX2 R249, R14 ;  /* 0x0000000e00f97308 */ /* 0x0005e20000000800 */
[----:B------:R-:W-:Y:S01]  /*2b80*/  @!P3 FSEL R29, R29, -INF , !P0 ;  /* 0xff8000001d1db808 */ /* 0x000fe20004000000 */
[--C-:B------:R-:W-:Y:S01]  /*2b90*/  FFMA.FTZ R129, R28, c[0x0][0x23c], -R130.reuse ;  /* 0x00008f001c817a23 */ /* 0x100fe20000010882 */
[----:B------:R-:W-:Y:S02]  /*2ba0*/  @!P3 ISETP.GE.AND P0, PT, R13, R6, PT ;  /* 0x000000060d00b20c */ /* 0x000fe40003f06270 */
[----:B-1----:R-:W-:Y:S01]  /*2bb0*/  F2FP.PACK_AB R18, R234, R233 ;  /* 0x000000e9ea12723e */ /* 0x002fe200000000ff */
[----:B------:R-:W-:Y:S01]  /*2bc0*/  FFMA.FTZ R130, R29, c[0x0][0x23c], -R130 ;  /* 0x00008f001d827a23 */ /* 0x000fe20000010882 */
[----:B------:R-:W-:Y:S02]  /*2bd0*/  @!P3 FSEL R30, R30, -INF , !P0 ;  /* 0xff8000001e1eb808 */ /* 0x000fe40004000000 */
[-C--:B------:R-:W-:Y:S01]  /*2be0*/  @!P3 ISETP.GE.AND P0, PT, R13, R177.reuse, PT ;  /* 0x000000b10d00b20c */ /* 0x080fe20003f06270 */
[----:B------:R-:W1:Y:S02]  /*2bf0*/  MUFU.EX2 R236, R236 ;  /* 0x000000ec00ec7308 */ /* 0x000e640000000800 */
[----:B------:R-:W-:Y:S01]  /*2c00*/  FFMA.FTZ R131, R30, c[0x0][0x23c], -R7 ;  /* 0x00008f001e837a23 */ /* 0x000fe20000010807 */
[----:B------:R-:W-:Y:S02]  /*2c10*/  @!P3 FSEL R32, R32, -INF , !P0 ;  /* 0xff8000002020b808 */ /* 0x000fe40004000000 */
[----:B------:R-:W-:Y:S03]  /*2c20*/  @!P3 ISETP.GE.AND P0, PT, R9, R177, PT ;  /* 0x000000b10900b20c */ /* 0x000fe60003f06270 */
[--C-:B---3--:R-:W-:Y:S01]  /*2c30*/  FFMA.FTZ R10, R32, c[0x0][0x23c], -R113.reuse ;  /* 0x00008f00200a7a23 */ /* 0x108fe20000010871 */
[----:B------:R-:W-:Y:S01]  /*2c40*/  @!P3 FSEL R33, R33, -INF , !P0 ;  /* 0xff8000002121b808 */ /* 0x000fe20004000000 */
[----:B------:R-:W-:Y:S01]  /*2c50*/  MUFU.EX2 R241, R241 ;  /* 0x000000f100f17308 */ /* 0x000fe20000000800 */
[-C--:B------:R-:W-:Y:S02]  /*2c60*/  @!P3 ISETP.GE.AND P0, PT, R13, R114.reuse, PT ;  /* 0x000000720d00b20c */ /* 0x080fe40003f06270 */
[----:B------:R-:W-:Y:S01]  /*2c70*/  F2FP.PACK_AB R13, R228, R227 ;  /* 0x000000e3e40d723e */ /* 0x000fe200000000ff */
[----:B------:R-:W-:Y:S01]  /*2c80*/  FFMA.FTZ R113, R33, c[0x0][0x23c], -R113 ;  /* 0x00008f0021717a23 */ /* 0x000fe20000010871 */
[----:B------:R-:W-:Y:S02]  /*2c90*/  @!P3 FSEL R34, R34, -INF , !P0 ;  /* 0xff8000002222b808 */ /* 0x000fe40004000000 */
[----:B------:R-:W-:Y:S01]  /*2ca0*/  @!P3 ISETP.GE.AND P0, PT, R9, R114, PT ;  /* 0x000000720900b20c */ /* 0x000fe20003f06270 */
[----:B------:R-:W-:Y:S01]  /*2cb0*/  STS [R192+0xe400], R13 ;  /* 0x00e4000dc0007388 */ /* 0x000fe20000000800 */
[----:B--2---:R-:W-:Y:S01]  /*2cc0*/  F2FP.PACK_AB R14, R240, R239 ;  /* 0x000000eff00e723e */ /* 0x004fe200000000ff */
[--C-:B------:R-:W-:Y:S01]  /*2cd0*/  FFMA.FTZ R11, R34, c[0x0][0x23c], -R5.reuse ;  /* 0x00008f00220b7a23 */ /* 0x100fe20000010805 */
[----:B------:R-:W-:Y:S01]  /*2ce0*/  @!P3 FSEL R35, R35, -INF , !P0 ;  /* 0xff8000002323b808 */ /* 0x000fe20004000000 */
[----:B------:R1:W-:Y:S01]  /*2cf0*/  MUFU.EX2 R177, R10 ;  /* 0x0000000a00b17308 */ /* 0x0003e20000000800 */
[----:B------:R-:W-:Y:S01]  /*2d00*/  @!P3 ISETP.GE.AND P0, PT, R9, R6, PT ;  /* 0x000000060900b20c */ /* 0x000fe20003f06270 */
[----:B------:R2:W-:Y:S01]  /*2d10*/  STS [R197+0xe400], R14 ;  /* 0x00e4000ec5007388 */ /* 0x0005e20000000800 */
[----:B------:R-:W-:Y:S01]  /*2d20*/  F2FP.PACK_AB R9, R232, R231 ;  /* 0x000000e7e809723e */ /* 0x000fe200000000ff */
[----:B------:R-:W-:Y:S01]  /*2d30*/  FFMA.FTZ R5, R35, c[0x0][0x23c], -R5 ;  /* 0x00008f0023057a23 */ /* 0x000fe20000010805 */
[----:B------:R-:W-:Y:S01]  /*2d40*/  @!P3 FSEL R31, R31, -INF , !P0 ;  /* 0xff8000001f1fb808 */ /* 0x000fe20004000000 */
[----:B------:R-:W-:Y:S01]  /*2d50*/  STS [R197+0xe000], R22 ;  /* 0x00e00016c5007388 */ /* 0x000fe20000000800 */
[C---:B------:R-:W-:Y:S03]  /*2d60*/  LEA R220, P0, R218.reuse, R220, 0x2 ;  /* 0x000000dcdadc7211 */ /* 0x040fe600078010ff */
[----:B------:R3:W-:Y:S01]  /*2d70*/  MUFU.EX2 R123, R11 ;  /* 0x0000000b007b7308 */ /* 0x0007e20000000800 */
[----:B------:R-:W-:Y:S01]  /*2d80*/  FFMA.FTZ R7, R31, c[0x0][0x23c], -R7 ;  /* 0x00008f001f077a23 */ /* 0x000fe20000010807 */
[----:B------:R-:W-:Y:S01]  /*2d90*/  STS [R192+0xf400], R9 ;  /* 0x00f40009c0007388 */ /* 0x000fe20000000800 */
[----:B------:R-:W-:Y:S07]  /*2da0*/  LEA.HI.X.SX32 R221, R218, R221, 0x2, P0 ;  /* 0x000000dddadd7211 */ /* 0x000fee00000f16ff */
[----:B------:R-:W-:Y:S01]  /*2db0*/  MUFU.EX2 R242, R242 ;  /* 0x000000f200f27308 */ /* 0x000fe20000000800 */
[----:B-1----:R-:W-:Y:S09]  /*2dc0*/  F2FP.PACK_AB R10, R236, R235 ;  /* 0x000000ebec0a723e */ /* 0x002ff200000000ff */
[----:B------:R-:W-:Y:S01]  /*2dd0*/  MUFU.EX2 R244, R244 ;  /* 0x000000f400f47308 */ /* 0x000fe20000000800 */
[----:B---3--:R-:W-:Y:S05]  /*2de0*/  F2FP.PACK_AB R11, R230, R229 ;  /* 0x000000e5e60b723e */ /* 0x008fea00000000ff */
[----:B------:R-:W-:Y:S04]  /*2df0*/  STS [R192+0xf000], R11 ;  /* 0x00f0000bc0007388 */ /* 0x000fe80000000800 */
[----:B------:R-:W1:Y:S01]  /*2e00*/  MUFU.EX2 R245, R245 ;  /* 0x000000f500f57308 */ /* 0x000e620000000800 */
[----:B------:R-:W-:Y:S04]  /*2e10*/  STS [R197+0xf000], R18 ;  /* 0x00f00012c5007388 */ /* 0x000fe80000000800 */
[----:B------:R-:W-:Y:S05]  /*2e20*/  STS [R197+0xf400], R10 ;  /* 0x00f4000ac5007388 */ /* 0x000fea0000000800 */
[----:B------:R1:W2:Y:S10]  /*2e30*/  MUFU.EX2 R176, R5 ;  /* 0x0000000500b07308 */ /* 0x0002b40000000800 */
[----:B------:R3:W-:Y:S10]  /*2e40*/  MUFU.EX2 R126, R7 ;  /* 0x00000007007e7308 */ /* 0x0007f40000000800 */
[----:B------:R-:W3:Y:S01]  /*2e50*/  MUFU.EX2 R122, R113 ;  /* 0x00000071007a7308 */ /* 0x000ee20000000800 */
[----:B-1----:R-:W-:Y:S02]  /*2e60*/  F2FP.PACK_AB R5, R245, R244 ;  /* 0x000000f4f505723e */ /* 0x002fe400000000ff */
[----:B--2---:R-:W-:Y:S03]  /*2e70*/  F2FP.PACK_AB R14, R176, R123 ;  /* 0x0000007bb00e723e */ /* 0x004fe600000000ff */
[----:B------:R-:W-:Y:S04]  /*2e80*/  STS [R196+0xe400], R5 ;  /* 0x00e40005c4007388 */ /* 0x000fe80000000800 */
[----:B------:R-:W-:Y:S01]  /*2e90*/  MUFU.EX2 R247, R247 ;  /* 0x000000f700f77308 */ /* 0x000fe20000000800 */
[----:B---3--:R-:W-:Y:S05]  /*2ea0*/  F2FP.PACK_AB R7, R242, R241 ;  /* 0x000000f1f207723e */ /* 0x008fea00000000ff */
[----:B------:R-:W-:Y:S04]  /*2eb0*/  STS [R196+0xe000], R7 ;  /* 0x00e00007c4007388 */ /* 0x000fe80000000800 */
[----:B------:R-:W1:Y:S01]  /*2ec0*/  MUFU.EX2 R250, R250 ;  /* 0x000000fa00fa7308 */ /* 0x000e620000000800 */
[----:B------:R-:W-:Y:S01]  /*2ed0*/  STS [R215+0xe400], R14 ;  /* 0x00e4000ed7007388 */ /* 0x000fe20000000800 */
[----:B------:R-:W-:Y:S05]  /*2ee0*/  F2FP.PACK_AB R6, R122, R177 ;  /* 0x000000b17a06723e */ /* 0x000fea00000000ff */
[----:B------:R-:W-:Y:S03]  /*2ef0*/  STS [R215+0xe000], R6 ;  /* 0x00e00006d7007388 */ /* 0x000fe60000000800 */
[----:B------:R-:W2:Y:S10]  /*2f00*/  MUFU.EX2 R252, R252 ;  /* 0x000000fc00fc7308 */ /* 0x000eb40000000800 */
[----:B------:R-:W-:Y:S01]  /*2f10*/  MUFU.EX2 R129, R129 ;  /* 0x0000008100817308 */ /* 0x000fe20000000800 */
[----:B-1----:R-:W-:Y:S05]  /*2f20*/  F2FP.PACK_AB R17, R250, R247 ;  /* 0x000000f7fa11723e */ /* 0x002fea00000000ff */
[----:B------:R-:W-:Y:S04]  /*2f30*/  STS [R196+0xf000], R17 ;  /* 0x00f00011c4007388 */ /* 0x000fe80000000800 */
[----:B------:R-:W1:Y:S01]  /*2f40*/  MUFU.EX2 R130, R130 ;  /* 0x0000008200827308 */ /* 0x000e620000000800 */
[----:B--2---:R-:W-:Y:S05]  /*2f50*/  F2FP.PACK_AB R21, R252, R249 ;  /* 0x000000f9fc15723e */ /* 0x004fea00000000ff */
[----:B------:R-:W-:Y:S04]  /*2f60*/  STS [R196+0xf400], R21 ;  /* 0x00f40015c4007388 */ /* 0x000fe80000000800 */
[----:B------:R-:W2:Y:S01]  /*2f70*/  MUFU.EX2 R131, R131 ;  /* 0x0000008300837308 */ /* 0x000ea20000000800 */
[----:B-1----:R-:W-:Y:S05]  /*2f80*/  F2FP.PACK_AB R26, R130, R129 ;  /* 0x00000081821a723e */ /* 0x002fea00000000ff */
[----:B------:R-:W-:Y:S01]  /*2f90*/  STS [R215+0xf000], R26 ;  /* 0x00f0001ad7007388 */ /* 0x000fe20000000800 */
[----:B--2---:R-:W-:Y:S05]  /*2fa0*/  F2FP.PACK_AB R30, R126, R131 ;  /* 0x000000837e1e723e */ /* 0x004fea00000000ff */
[----:B------:R-:W-:Y:S04]  /*2fb0*/  STS [R215+0xf400], R30 ;  /* 0x00f4001ed7007388 */ /* 0x000fe80000000800 */
[----:B------:R-:W1:Y:S08]  /*2fc0*/  LDSM.16.M88.4 R100, [R166+0x4000] ;  /* 0x00400000a664783b */ /* 0x000e700000000200 */
[----:B------:R-:W2:Y:S08]  /*2fd0*/  LDSM.16.M88.4 R104, [R166+0x5000] ;  /* 0x00500000a668783b */ /* 0x000eb00000000200 */
[----:B------:R-:W3:Y:S08]  /*2fe0*/  LDSM.16.M88.4 R108, [R2+0x4000] ;  /* 0x00400000026c783b */ /* 0x000ef00000000200 */
[----:B------:R-:W3:Y:S08]  /*2ff0*/  LDSM.16.M88.4 R112, [R2+0x5000] ;  /* 0x005000000270783b */ /* 0x000ef00000000200 */
[----:B------:R-:W-:Y:S01]  /*3000*/  LDSM.16.M88.4 R116, [R121+0x5000] ;  /* 0x005000007974783b */ /* 0x000fe20000000200 */
[-C--:B-1----:R-:W-:Y:S08]  /*3010*/  HMMA.16816.F32 R4, R100, R132.reuse, RZ ;  /* 0x000000846404723c */ /* 0x082ff000000018ff */
[C---:B--2---:R-:W-:Y:S08]  /*3020*/  HMMA.16816.F32 R8, R104.reuse, R132, RZ ;  /* 0x000000846808723c */ /* 0x044ff000000018ff */
[-C--:B------:R-:W-:Y:S08]  /*3030*/  HMMA.16816.F32 R12, R104, R134.reuse, RZ ;  /* 0x00000086680c723c */ /* 0x080ff000000018ff */
[C---:B------:R-:W-:Y:S08]  /*3040*/  HMMA.16816.F32 R16, R100.reuse, R134, RZ ;  /* 0x000000866410723c */ /* 0x040ff000000018ff */
[-C--:B------:R-:W-:Y:S08]  /*3050*/  HMMA.16816.F32 R20, R100, R136.reuse, RZ ;  /* 0x000000886414723c */ /* 0x080ff000000018ff */
[C---:B------:R-:W-:Y:S08]  /*3060*/  HMMA.16816.F32 R24, R104.reuse, R136, RZ ;  /* 0x000000886818723c */ /* 0x040ff000000018ff */
[-C--:B------:R-:W-:Y:S01]  /*3070*/  HMMA.16816.F32 R28, R104, R138.reuse, RZ ;  /* 0x0000008a681c723c */ /* 0x080fe200000018ff */
[----:B------:R-:W1:Y:S07]  /*3080*/  LDSM.16.M88.4 R104, [R121+0x4000] ;  /* 0x004000007968783b */ /* 0x000e6e0000000200 */
[----:B------:R-:W-:Y:S01]  /*3090*/  HMMA.16816.F32 R32, R100, R138, RZ ;  /* 0x0000008a6420723c */ /* 0x000fe200000018ff */
[----:B------:R-:W2:Y:S07]  /*30a0*/  LDSM.16.M88.4 R100, [R120+0x4000] ;  /* 0x004000007864783b */ /* 0x000eae0000000200 */
[-C--:B---3--:R-:W-:Y:S08]  /*30b0*/  HMMA.16816.F32 R4, R108, R140.reuse, R4 ;  /* 0x0000008c6c04723c */ /* 0x088ff00000001804 */
[C---:B------:R-:W-:Y:S08]  /*30c0*/  HMMA.16816.F32 R8, R112.reuse, R140, R8 ;  /* 0x0000008c7008723c */ /* 0x040ff00000001808 */
[-C--:B------:R-:W-:Y:S08]  /*30d0*/  HMMA.16816.F32 R12, R112, R142.reuse, R12 ;  /* 0x0000008e700c723c */ /* 0x080ff0000000180c */
[C---:B------:R-:W-:Y:S08]  /*30e0*/  HMMA.16816.F32 R16, R108.reuse, R142, R16 ;  /* 0x0000008e6c10723c */ /* 0x040ff00000001810 */
[-C--:B------:R-:W-:Y:S08]  /*30f0*/  HMMA.16816.F32 R20, R108, R144.reuse, R20 ;  /* 0x000000906c14723c */ /* 0x080ff00000001814 */
[C---:B------:R-:W-:Y:S08]  /*3100*/  HMMA.16816.F32 R24, R112.reuse, R144, R24 ;  /* 0x000000907018723c */ /* 0x040ff00000001818 */
[-C--:B------:R-:W-:Y:S01]  /*3110*/  HMMA.16816.F32 R28, R112, R146.reuse, R28 ;  /* 0x00000092701c723c */ /* 0x080fe2000000181c */
[----:B------:R-:W3:Y:S07]  /*3120*/  LDSM.16.M88.4 R112, [R120+0x5000] ;  /* 0x005000007870783b */ /* 0x000eee0000000200 */
[----:B------:R-:W-:Y:S08]  /*3130*/  HMMA.16816.F32 R32, R108, R146, R32 ;  /* 0x000000926c20723c */ /* 0x000ff00000001820 */
[-C--:B-1----:R-:W-:Y:S08]  /*3140*/  HMMA.16816.F32 R4, R104, R148.reuse, R4 ;  /* 0x000000946804723c */ /* 0x082ff00000001804 */
[C---:B------:R-:W-:Y:S08]  /*3150*/  HMMA.16816.F32 R8, R116.reuse, R148, R8 ;  /* 0x000000947408723c */ /* 0x040ff00000001808 */
[-C--:B------:R-:W-:Y:S08]  /*3160*/  HMMA.16816.F32 R12, R116, R150.reuse, R12 ;  /* 0x00000096740c723c */ /* 0x080ff0000000180c */
[C---:B------:R-:W-:Y:S08]  /*3170*/  HMMA.16816.F32 R16, R104.reuse, R150, R16 ;  /* 0x000000966810723c */ /* 0x040ff00000001810 */
[-C--:B------:R-:W-:Y:S08]  /*3180*/  HMMA.16816.F32 R20, R104, R152.reuse, R20 ;  /* 0x000000986814723c */ /* 0x080ff00000001814 */
[C---:B------:R-:W-:Y:S08]  /*3190*/  HMMA.16816.F32 R24, R116.reuse, R152, R24 ;  /* 0x000000987418723c */ /* 0x040ff00000001818 */
[-C--:B------:R-:W-:Y:S08]  /*31a0*/  HMMA.16816.F32 R28, R116, R154.reuse, R28 ;  /* 0x0000009a741c723c */ /* 0x080ff0000000181c */
[----:B------:R-:W-:Y:S08]  /*31b0*/  HMMA.16816.F32 R32, R104, R154, R32 ;  /* 0x0000009a6820723c */ /* 0x000ff00000001820 */
[-C--:B--2---:R-:W-:Y:S08]  /*31c0*/  HMMA.16816.F32 R4, R100, R156.reuse, R4 ;  /* 0x0000009c6404723c */ /* 0x084ff00000001804 */
[C---:B---3--:R-:W-:Y:S08]  /*31d0*/  HMMA.16816.F32 R8, R112.reuse, R156, R8 ;  /* 0x0000009c7008723c */ /* 0x048ff00000001808 */
[-C--:B------:R-:W-:Y:S08]  /*31e0*/  HMMA.16816.F32 R12, R112, R158.reuse, R12 ;  /* 0x0000009e700c723c */ /* 0x080ff0000000180c */
[----:B----4-:R-:W-:Y:S01]  /*31f0*/  FADD.FTZ R6, -R246, R6 ;  /* 0x00000006f6067221 */ /* 0x010fe20000010100 */
[C---:B------:R-:W-:Y:S04]  /*3200*/  HMMA.16816.F32 R16, R100.reuse, R158, R16 ;  /* 0x0000009e6410723c */ /* 0x040fe80000001810 */
[----:B------:R-:W-:Y:S02]  /*3210*/  FADD.FTZ R5, -R243, R5 ;  /* 0x00000005f3057221 */ /* 0x000fe40000010100 */
[----:B------:R-:W-:Y:S02]  /*3220*/  FMUL.FTZ R227, R227, R6 ;  /* 0x00000006e3e37220 */ /* 0x000fe40000410000 */
[----:B------:R-:W-:Y:S01]  /*3230*/  FMUL.FTZ R226, R226, R5 ;  /* 0x00000005e2e27220 */ /* 0x000fe20000410000 */
[-C--:B------:R-:W-:Y:S03]  /*3240*/  HMMA.16816.F32 R20, R100, R160.reuse, R20 ;  /* 0x000000a06414723c */ /* 0x080fe60000001814 */
[----:B------:R-:W-:Y:S02]  /*3250*/  FADD.FTZ R106, -R243, R4 ;  /* 0x00000004f36a7221 */ /* 0x000fe40000010100 */
[----:B------:R-:W-:Y:S02]  /*3260*/  FADD.FTZ R7, -R246, R7 ;  /* 0x00000007f6077221 */ /* 0x000fe40000010100 */
[C---:B------:R-:W-:Y:S01]  /*3270*/  FADD.FTZ R9, -R248.reuse, R9 ;  /* 0x00000009f8097221 */ /* 0x040fe20000010100 */
[C---:B------:R-:W-:Y:S04]  /*3280*/  HMMA.16816.F32 R24, R112.reuse, R160, R24 ;  /* 0x000000a07018723c */ /* 0x040fe80000001818 */
[----:B------:R-:W-:Y:S02]  /*3290*/  FADD.FTZ R13, -R248, R13 ;  /* 0x0000000df80d7221 */ /* 0x000fe40000010100 */
[----:B------:R-:W-:Y:S02]  /*32a0*/  FADD.FTZ R10, -R251, R10 ;  /* 0x0000000afb0a7221 */ /* 0x000fe40000010100 */
[C---:B------:R-:W-:Y:S01]  /*32b0*/  FADD.FTZ R18, -R246.reuse, R18 ;  /* 0x00000012f6127221 */ /* 0x040fe20000010100 */
[-C--:B------:R-:W-:Y:S03]  /*32c0*/  HMMA.16816.F32 R28, R112, R162.reuse, R28 ;  /* 0x000000a2701c723c */ /* 0x080fe6000000181c */
[----:B------:R-:W-:Y:S02]  /*32d0*/  FADD.FTZ R17, -R243, R17 ;  /* 0x00000011f3117221 */ /* 0x000fe40000010100 */
[----:B------:R-:W-:Y:S02]  /*32e0*/  FMUL.FTZ R239, R239, R18 ;  /* 0x00000012efef7220 */ /* 0x000fe40000410000 */
[----:B------:R-:W-:Y:S01]  /*32f0*/  FADD.FTZ R6, -R246, R23 ;  /* 0x00000017f6067221 */ /* 0x000fe20000010100 */
[----:B------:R-:W-:Y:S04]  /*3300*/  HMMA.16816.F32 R32, R100, R162, R32 ;  /* 0x000000a26420723c */ /* 0x000fe80000001820 */
[----:B------:R-:W-:Y:S02]  /*3310*/  FADD.FTZ R5, -R243, R20 ;  /* 0x00000014f3057221 */ /* 0x000fe40000010100 */
[----:B------:R-:W-:Y:S02]  /*3320*/  FMUL.FTZ R245, R245, R6 ;  /* 0x00000006f5f57220 */ /* 0x000fe40000410000 */
[C---:B------:R-:W-:Y:S04]  /*3330*/  FADD.FTZ R6, -R248.reuse, R8 ;  /* 0x00000008f8067221 */ /* 0x040fe80000010100 */
[----:B------:R-:W-:Y:S02]  /*3340*/  FADD.FTZ R18, -R248, R12 ;  /* 0x0000000cf8127221 */ /* 0x000fe40000010100 */
[C---:B------:R-:W-:Y:S02]  /*3350*/  FADD.FTZ R114, -R243.reuse, R16 ;  /* 0x00000010f3727221 */ /* 0x040fe40000010100 */
[----:B------:R-:W-:Y:S02]  /*3360*/  FMUL.FTZ R238, R238, R17 ;  /* 0x00000011eeee7220 */ /* 0x000fe40000410000 */
[----:B------:R-:W-:Y:S02]  /*3370*/  FADD.FTZ R21, -R243, R21 ;  /* 0x00000015f3157221 */ /* 0x000fe40000010100 */
[----:B------:R-:W-:Y:S02]  /*3380*/  FMUL.FTZ R241, R241, R5 ;  /* 0x00000005f1f17220 */ /* 0x000fe40000410000 */
[C---:B------:R-:W-:Y:S02]  /*3390*/  FADD.FTZ R19, -R246.reuse, R19 ;  /* 0x00000013f6137221 */ /* 0x040fe40000010100 */
[C---:B------:R-:W-:Y:S02]  /*33a0*/  FADD.FTZ R17, -R243.reuse, R32 ;  /* 0x00000020f3117221 */ /* 0x040fe40000010100 */
[----:B------:R-:W-:Y:S02]  /*33b0*/  FADD.FTZ R243, -R243, R33 ;  /* 0x00000021f3f37221 */ /* 0x000fe40000010100 */
        /* <DEDUP_REMOVED lines=10> */
[C---:B------:R-:W-:Y:S02]  /*3460*/  FADD.FTZ R14, -R251.reuse, R14 ;  /* 0x0000000efb0e7221 */ /* 0x040fe40000010100 */
[C---:B------:R-:W-:Y:S02]  /*3470*/  FADD.FTZ R15, -R251.reuse, R15 ;  /* 0x0000000ffb0f7221 */ /* 0x040fe40000010100 */
[C---:B------:R-:W-:Y:S02]  /*3480*/  FADD.FTZ R26, -R251.reuse, R26 ;  /* 0x0000001afb1a7221 */ /* 0x040fe40000010100 */
        /* <DEDUP_REMOVED lines=26> */
[----:B------:R-:W-:Y:S01]  /*3630*/  FMUL.FTZ R251, R126, R251 ;  /* 0x000000fb7efb7220 */ /* 0x000fe20000410000 */
[----:B------:R-:W-:-:S05]  /*3640*/  @!P5 BRA `(.L_x_74) ;  /* 0x000001200000d947 */ /* 0x000fca0003800000 */
[----:B------:R-:W-:Y:S01]  /*3650*/  IMAD.MOV.U32 R7, RZ, RZ, c[0x0][0x190] ;  /* 0x00006400ff077624 */ /* 0x000fe200078e00ff */
[----:B------:R-:W-:Y:S03]  /*3660*/  ULOP3.LUT UR4, UR35, 0x1, URZ, 0xc0, !UPT ;  /* 0x0000000123047892 */ /* 0x000fe6000f8ec03f */
[----:B------:R-:W-:Y:S01]  /*3670*/  IMAD.U32 R5, R7, -0x40, RZ ;  /* 0xffffffc007057824 */ /* 0x000fe200078e00ff */
[----:B------:R-:W-:Y:S04]  /*3680*/  UISETP.NE.U32.AND UP0, UPT, UR4, 0x1, UPT ;  /* 0x000000010400788c */ /* 0x000fe8000bf05070 */
[----:B------:R-:W-:Y:S01]  /*3690*/  USEL UR4, UR7, 0x2000, !UP0 ;  /* 0x0000200007047887 */ /* 0x000fe2000c000000 */
[C---:B------:R-:W-:Y:S04]  /*36a0*/  LEA R224, P0, R5.reuse, R224, 0x1 ;  /* 0x000000e005e07211 */ /* 0x040fe800078008ff */
[----:B------:R-:W-:Y:S01]  /*36b0*/  LEA.HI.X.SX32 R225, R5, R225, 0x1, P0 ;  /* 0x000000e105e17211 */ /* 0x000fe200000f0eff */
[----:B------:R-:W-:Y:S01]  /*36c0*/  IMAD.MOV.U32 R5, RZ, RZ, c[0x0][0x194] ;  /* 0x00006500ff057624 */ /* 0x000fe200078e00ff */
[C---:B------:R-:W-:Y:S02]  /*36d0*/  LEA R6, P0, R7.reuse, R224, 0x6 ;  /* 0x000000e007067211 */ /* 0x040fe400078030ff */
[----:B------:R-:W-:Y:S02]  /*36e0*/  IADD3 R212, R212, UR4, RZ ;  /* 0x00000004d4d47c10 */ /* 0x000fe4000fffe0ff */
[----:B------:R-:W-:Y:S02]  /*36f0*/  LEA.HI.X R7, R7, R225, R5, 0x6, P0 ;  /* 0x000000e107077211 */ /* 0x000fe400000f3405 */
[----:B------:R-:W-:Y:S01]  /*3700*/  IADD3 R168, R168, UR4, RZ ;  /* 0x00000004a8a87c10 */ /* 0x000fe2000fffe0ff */
[----:B------:R-:W-:Y:S01]  /*3710*/  @!PT LDS RZ, [RZ] ;  /* 0x00000000fffff984 */ /* 0x000fe20000000800 */
[----:B------:R-:W-:Y:S01]  /*3720*/  @!PT LDS RZ, [RZ] ;  /* 0x00000000fffff984 */ /* 0x000fe20000000800 */
[----:B------:R-:W-:Y:S01]  /*3730*/  @!PT LDS RZ, [RZ] ;  /* 0x00000000fffff984 */ /* 0x000fe20000000800 */
[----:B------:R1:W-:Y:S04]  /*3740*/  LDGSTS.E.BYPASS.LTC128B.128 [R212], [R224.64] ;  /* 0x00000000e0d47fae */ /* 0x0003e8000b901d5e */
[----:B------:R1:W-:Y:S04]  /*3750*/  LDGSTS.E.BYPASS.LTC128B.128 [R212+0x1000], [R6.64] ;  /* 0x0100000006d47fae */ /* 0x0003e8000b901d5e */
[----:B------:R-:W0:Y:S02]  /*3760*/  LDGDEPBAR ;  /* 0x00000000000079af */ /* 0x000e240000000000 */
.L_x_74:
        /* <DEDUP_REMOVED lines=37> */
[----:B-1----:R-:W-:Y:S04]  /*39c0*/  LDSM.16.MT88.4 R4, [R170+0xe000] ;  /* 0x00e00000aa04783b */ /* 0x002fe80000004200 */
        /* <DEDUP_REMOVED lines=49> */
[----:B------:R-:W-:Y:S04]  /*3ce0*/  IMAD.MOV.U32 R7, RZ, RZ, c[0x0][0x370] ;  /* 0x0000dc00ff077624 */ /* 0x000fe800078e00ff */
[----:B------:R-:W-:Y:S05]  /*3cf0*/  IMAD.U32 R5, R7, -0x40, RZ ;  /* 0xffffffc007057824 */ /* 0x000fea00078e00ff */
[C---:B------:R-:W-:Y:S04]  /*3d00*/  LEA R222, P0, R5.reuse, R222, 0x1 ;  /* 0x000000de05de7211 */ /* 0x040fe800078008ff */
[----:B------:R-:W-:Y:S01]  /*3d10*/  LEA.HI.X.SX32 R223, R5, R223, 0x1, P0 ;  /* 0x000000df05df7211 */ /* 0x000fe200000f0eff */
[----:B------:R-:W-:Y:S01]  /*3d20*/  IMAD.MOV.U32 R5, RZ, RZ, c[0x0][0x374] ;  /* 0x0000dd00ff057624 */ /* 0x000fe200078e00ff */
[C---:B------:R-:W-:Y:S03]  /*3d30*/  LEA R8, P0, R7.reuse, R222, 0x6 ;  /* 0x000000de07087211 */ /* 0x040fe600078030ff */
[----:B------:R-:W-:Y:S01]  /*3d40*/  @!PT LDS RZ, [RZ] ;  /* 0x00000000fffff984 */ /* 0x000fe20000000800 */
[----:B------:R-:W-:Y:S01]  /*3d50*/  @!PT LDS RZ, [RZ] ;  /* 0x00000000fffff984 */ /* 0x000fe20000000800 */
[----:B------:R-:W-:Y:S01]  /*3d60*/  @!PT LDS RZ, [RZ] ;  /* 0x00000000fffff984 */ /* 0x000fe20000000800 */
[----:B------:R1:W-:Y:S01]  /*3d70*/  LDGSTS.E.BYPASS.LTC128B.128 [R213+0x4000], [R222.64] ;  /* 0x04000000ded57fae */ /* 0x0003e2000b901d5e */
[----:B------:R-:W-:Y:S05]  /*3d80*/  LEA.HI.X R9, R7, R223, R5, 0x6, P0 ;  /* 0x000000df07097211 */ /* 0x000fea00000f3405 */
[----:B------:R1:W-:Y:S04]  /*3d90*/  LDGSTS.E.BYPASS.LTC128B.128 [R213+0x5000], [R8.64] ;  /* 0x0500000008d57fae */ /* 0x0003e8000b901d5e */
[----:B------:R-:W0:Y:S02]  /*3da0*/  LDGDEPBAR ;  /* 0x00000000000079af */ /* 0x000e240000000000 */
.L_x_75:
[----:B------:R-:W-:Y:S01]  /*3db0*/  LDSM.16.M88.4 R20, [R172] ;  /* 0x00000000ac14783b */ /* 0x000fe20000000200 */
[--C-:B------:R-:W-:Y:S01]  /*3dc0*/  IMAD.IADD R113, R112, 0x1, R175.reuse ;  /* 0x0000000170717824 */ /* 0x100fe200078e02af */
[----:B------:R-:W-:Y:S01]  /*3dd0*/  ULOP3.LUT UR4, UR35, 0x1, URZ, 0xc0, !UPT ;  /* 0x0000000123047892 */ /* 0x000fe2000f8ec03f */
[----:B------:R-:W-:Y:S01]  /*3de0*/  IMAD.IADD R115, R172, 0x1, R175 ;  /* 0x00000001ac737824 */ /* 0x000fe200078e02af */
[----:B-1----:R-:W1:Y:S01]  /*3df0*/  LDSM.16.MT88.4 R8, [R112+0x6000] ;  /* 0x006000007008783b */ /* 0x002e620000004200 */
[----:B------:R-:W-:Y:S01]  /*3e00*/  IMAD.IADD R114, R175, 0x1, R0 ;  /* 0x00000001af727824 */ /* 0x000fe200078e0200 */
[----:B------:R-:W-:Y:S02]  /*3e10*/  UISETP.NE.U32.AND UP0, UPT, UR4, 0x1, UPT ;  /* 0x000000010400788c */ /* 0x000fe4000bf05070 */
[----:B------:R-:W2:Y:S04]  /*3e20*/  LDSM.16.MT88.4 R16, [R113+0x6000] ;  /* 0x006000007110783b */ /* 0x000ea80000004200 */
[----:B------:R-:W-:Y:S04]  /*3e30*/  LDSM.16.M88.4 R24, [R0] ;  /* 0x000000000018783b */ /* 0x000fe80000000200 */
[----:B------:R-:W3:Y:S04]  /*3e40*/  LDSM.16.MT88.4 R28, [R112+0x6800] ;  /* 0x00680000701c783b */ /* 0x000ee80000004200 */
[----:B------:R-:W4:Y:S04]  /*3e50*/  LDSM.16.MT88.4 R32, [R113+0x6800] ;  /* 0x006800007120783b */ /* 0x000f280000004200 */
[----:B------:R-:W-:Y:S04]  /*3e60*/  LDSM.16.MT88.4 R104, [R112+0x7000] ;  /* 0x007000007068783b */ /* 0x000fe80000004200 */
[----:B------:R-:W3:Y:S04]  /*3e70*/  LDSM.16.M88.4 R100, [R115] ;  /* 0x000000007364783b */ /* 0x000ee80000000200 */
[----:B------:R-:W-:Y:S01]  /*3e80*/  LDSM.16.MT88.4 R108, [R112+0x7800] ;  /* 0x00780000706c783b */ /* 0x000fe20000004200 */
[C---:B-1----:R-:W-:Y:S08]  /*3e90*/  HMMA.16816.F32 R4, R20.reuse, R8, RZ ;  /* 0x000000081404723c */ /* 0x042ff000000018ff */
[C---:B------:R-:W-:Y:S08]  /*3ea0*/  HMMA.16816.F32 R8, R20.reuse, R10, RZ ;  /* 0x0000000a1408723c */ /* 0x040ff000000018ff */
[C---:B--2---:R-:W-:Y:S08]  /*3eb0*/  HMMA.16816.F32 R12, R20.reuse, R16, RZ ;  /* 0x00000010140c723c */ /* 0x044ff000000018ff */
[----:B------:R-:W-:Y:S01]  /*3ec0*/  HMMA.16816.F32 R16, R20, R18, RZ ;  /* 0x000000121410723c */ /* 0x000fe200000018ff */
[----:B------:R-:W1:Y:S07]  /*3ed0*/  LDSM.16.MT88.4 R20, [R113+0x7000] ;  /* 0x007000007114783b */ /* 0x000e6e0000004200 */
[C---:B---3--:R-:W-:Y:S08]  /*3ee0*/  HMMA.16816.F32 R4, R24.reuse, R28, R4 ;  /* 0x0000001c1804723c */ /* 0x048ff00000001804 */
[C---:B------:R-:W-:Y:S01]  /*3ef0*/  HMMA.16816.F32 R8, R24.reuse, R30, R8 ;  /* 0x0000001e1808723c */ /* 0x040fe20000001808 */
[----:B------:R-:W2:Y:S07]  /*3f00*/  LDSM.16.M88.4 R28, [R114] ;  /* 0x00000000721c783b */ /* 0x000eae0000000200 */
[C---:B----4-:R-:W-:Y:S08]  /*3f10*/  HMMA.16816.F32 R12, R24.reuse, R32, R12 ;  /* 0x00000020180c723c */ /* 0x050ff0000000180c */
[----:B------:R-:W-:Y:S01]  /*3f20*/  HMMA.16816.F32 R16, R24, R34, R16 ;  /* 0x000000221810723c */ /* 0x000fe20000001810 */
[----:B------:R-:W3:Y:S04]  /*3f30*/  LDSM.16.MT88.4 R24, [R113+0x7800] ;  /* 0x007800007118783b */ /* 0x000ee80000004200 */
[----:B------:R-:W-:Y:S03]  /*3f40*/  LDSM.16.M88.4 R32, [R172+0x2000] ;  /* 0x00200000ac20783b */ /* 0x000fe60000000200 */
[C---:B------:R-:W-:Y:S08]  /*3f50*/  HMMA.16816.F32 R4, R100.reuse, R104, R4 ;  /* 0x000000686404723c */ /* 0x040ff00000001804 */
[C---:B------:R-:W-:Y:S01]  /*3f60*/  HMMA.16816.F32 R8, R100.reuse, R106, R8 ;  /* 0x0000006a6408723c */ /* 0x040fe20000001808 */
[----:B------:R-:W4:Y:S07]  /*3f70*/  LDSM.16.MT88.4 R104, [R112+0x8000] ;  /* 0x008000007068783b */ /* 0x000f2e0000004200 */
[C---:B-1----:R-:W-:Y:S08]  /*3f80*/  HMMA.16816.F32 R12, R100.reuse, R20, R12 ;  /* 0x00000014640c723c */ /* 0x042ff0000000180c */
[----:B------:R-:W-:Y:S01]  /*3f90*/  HMMA.16816.F32 R16, R100, R22, R16 ;  /* 0x000000166410723c */ /* 0x000fe20000001810 */
[----:B------:R-:W1:Y:S04]  /*3fa0*/  LDSM.16.MT88.4 R20, [R113+0x8000] ;  /* 0x008000007114783b */ /* 0x000e680000004200 */
[----:B------:R-:W-:Y:S03]  /*3fb0*/  LDSM.16.M88.4 R100, [R0+0x2000] ;  /* 0x002000000064783b */ /* 0x000fe60000000200 */
[C---:B--2---:R-:W-:Y:S08]  /*3fc0*/  HMMA.16816.F32 R4, R28.reuse, R108, R4 ;  /* 0x0000006c1c04723c */ /* 0x044ff00000001804 */
[C---:B------:R-:W-:Y:S01]  /*3fd0*/  HMMA.16816.F32 R8, R28.reuse, R110, R8 ;  /* 0x0000006e1c08723c */ /* 0x040fe20000001808 */
[----:B------:R-:W2:Y:S07]  /*3fe0*/  LDSM.16.MT88.4 R108, [R112+0x8800] ;  /* 0x00880000706c783b */ /* 0x000eae0000004200 */
[C---:B---3--:R-:W-:Y:S08]  /*3ff0*/  HMMA.16816.F32 R12, R28.reuse, R24, R12 ;  /* 0x000000181c0c723c */ /* 0x048ff0000000180c */
[----:B------:R-:W-:Y:S01]  /*4000*/  HMMA.16816.F32 R16, R28, R26, R16 ;  /* 0x0000001a1c10723c */ /* 0x000fe20000001810 */
[----:B------:R-:W3:Y:S04]  /*4010*/  LDSM.16.MT88.4 R24, [R113+0x8800] ;  /* 0x008800007118783b */ /* 0x000ee80000004200 */
[----:B------:R-:W-:Y:S03]  /*4020*/  LDSM.16.M88.4 R28, [R115+0x2000] ;  /* 0x00200000731c783b */ /* 0x000fe60000000200 */
[C---:B----4-:R-:W-:Y:S08]  /*4030*/  HMMA.16816.F32 R4, R32.reuse, R104, R4 ;  /* 0x000000682004723c */ /* 0x050ff00000001804 */
        /* <DEDUP_REMOVED lines=11> */
[----:B------:R-:W3:Y:S06]  /*40f0*/  LDSM.16.MT88.4 R24, [R113+0x9800] ;  /* 0x009800007118783b */ /* 0x000eec0000004200 */
[----:B------:R-:W-:Y:S01]  /*4100*/  IMAD.U32 R101, RZ, RZ, UR24 ;  /* 0x00000018ff657e24 */ /* 0x000fe2000f8e00ff */
[C---:B----4-:R-:W-:Y:S08]  /*4110*/  HMMA.16816.F32 R4, R28.reuse, R104, R4 ;  /* 0x000000681c04723c */ /* 0x050ff00000001804 */
[C---:B------:R-:W-:Y:S08]  /*4120*/  HMMA.16816.F32 R8, R28.reuse, R106, R8 ;  /* 0x0000006a1c08723c */ /* 0x040ff00000001808 */
[C---:B-1----:R-:W-:Y:S08]  /*4130*/  HMMA.16816.F32 R12, R28.reuse, R20, R12 ;  /* 0x000000141c0c723c */ /* 0x042ff0000000180c */
[----:B------:R-:W-:Y:S07]  /*4140*/  HMMA.16816.F32 R16, R28, R22, R16 ;  /* 0x000000161c10723c */ /* 0x000fee0000001810 */
[----:B------:R-:W-:Y:S01]  /*4150*/  @P5 IADD3 R28, P0, R204, R190, RZ ;  /* 0x000000becc1c5210 */ /* 0x000fe20007f1e0ff */
[C---:B--2---:R-:W-:Y:S01]  /*4160*/  HMMA.16816.F32 R4, R32.reuse, R108, R4 ;  /* 0x0000006c2004723c */ /* 0x044fe20000001804 */
[----:B------:R-:W-:Y:S04]  /*4170*/  IMAD.U32 R31, RZ, RZ, UR22 ;  /* 0x00000016ff1f7e24 */ /* 0x000fe8000f8e00ff */
[----:B------:R-:W-:Y:S01]  /*4180*/  @P5 IMAD.X R29, R203, 0x1, R188, P0 ;  /* 0x00000001cb1d5824 */ /* 0x000fe200000e06bc */
[-C--:B------:R-:W-:Y:S01]  /*4190*/  LEA R104, P2, R31, R220.reuse, 0x2 ;  /* 0x000000dc1f687211 */ /* 0x080fe200078410ff */
[----:B------:R-:W-:Y:S01]  /*41a0*/  IMAD.IADD R108, R175, 0x1, R169 ;  /* 0x00000001af6c7824 */ /* 0x000fe200078e02a9 */
[C---:B------:R-:W-:Y:S02]  /*41b0*/  HMMA.16816.F32 R8, R32.reuse, R110, R8 ;  /* 0x0000006e2008723c */ /* 0x040fe40000001808 */
[----:B------:R1:W5:Y:S04]  /*41c0*/  @P5 LDG.E R211, [R28.64] ;  /* 0x0000001e1cd35981 */ /* 0x000368000c1e1900 */
[----:B------:R-:W-:Y:S02]  /*41d0*/  LDSM.16.MT88.4 R20, [R108] ;  /* 0x000000006c14783b */ /* 0x000fe40000004200 */
[C---:B---3--:R-:W-:Y:S02]  /*41e0*/  HMMA.16816.F32 R12, R32.reuse, R24, R12 ;  /* 0x00000018200c723c */ /* 0x048fe4000000180c */
[----:B------:R1:W5:Y:S04]  /*41f0*/  @P5 LDG.E R210, [R28.64+0x20] ;  /* 0x0000201e1cd25981 */ /* 0x000368000c1e1900 */
[----:B------:R1:W5:Y:S01]  /*4200*/  @P5 LDG.E R209, [R28.64+0x80] ;  /* 0x0000801e1cd15981 */ /* 0x000362000c1e1900 */
[----:B------:R-:W-:Y:S01]  /*4210*/  IMAD.U32 R25, RZ, RZ, UR24 ;  /* 0x00000018ff197e24 */ /* 0x000fe2000f8e00ff */
[----:B------:R-:W-:Y:S02]  /*4220*/  HMMA.16816.F32 R16, R32, R26, R16 ;  /* 0x0000001a2010723c */ /* 0x000fe40000001810 */
[----:B------:R1:W5:Y:S02]  /*4230*/  @P5 LDG.E R208, [R28.64+0xa0] ;  /* 0x0000a01e1cd05981 */ /* 0x000364000c1e1900 */
[-C--:B------:R-:W-:Y:S01]  /*4240*/  LEA R30, P0, R25, R220.reuse, 0x2 ;  /* 0x000000dc191e7211 */ /* 0x080fe200078010ff */
[----:B------:R-:W-:Y:S01]  /*4250*/  IMAD.U32 R25, RZ, RZ, UR22 ;  /* 0x00000016ff197e24 */ /* 0x000fe2000f8e00ff */
[----:B------:R2:W-:Y:S01]  /*4260*/  RED.E.ADD.F32.FTZ.RN.STRONG.GPU [R220.64], R4 ;  /* 0x00000004dc00798e */ /* 0x0005e2000c10e79e */
[----:B------:R-:W-:Y:S01]  /*4270*/  IMAD.U32 R35, RZ, RZ, UR23 ;  /* 0x00000017ff237e24 */ /* 0x000fe2000f8e00ff */
[-C--:B------:R-:W-:Y:S01]  /*4280*/  LEA.HI.X.SX32 R31, R101, R221.reuse, 0x2, P0 ;  /* 0x000000dd651f7211 */ /* 0x080fe200000f16ff */
[----:B------:R-:W-:Y:S03]  /*4290*/  IMAD.U32 R33, RZ, RZ, UR23 ;  /* 0x00000017ff217e24 */ /* 0x000fe6000f8e00ff */
[-C--:B------:R-:W-:Y:S01]  /*42a0*/  LEA R102, P3, R35, R220.reuse, 0x2 ;  /* 0x000000dc23667211 */ /* 0x080fe200078610ff */
[----:B------:R3:W-:Y:S01]  /*42b0*/  RED.E.ADD.F32.FTZ.RN.STRONG.GPU [R30.64], R5 ;  /* 0x000000051e00798e */ /* 0x0007e2000c10e79e */
[----:B------:R-:W-:Y:S01]  /*42c0*/  IMAD.U32 R27, RZ, RZ, UR21 ;  /* 0x00000015ff1b7e24 */ /* 0x000fe2000f8e00ff */
[-C--:B------:R-:W-:Y:S01]  /*42d0*/  LEA.HI.X.SX32 R105, R25, R221.reuse, 0x2, P2 ;  /* 0x000000dd19697211 */ /* 0x080fe200010f16ff */
[----:B------:R-:W-:Y:S01]  /*42e0*/  IMAD.U32 R25, RZ, RZ, UR20 ;  /* 0x00000014ff197e24 */ /* 0x000fe2000f8e00ff */
[-C--:B------:R-:W-:Y:S01]  /*42f0*/  LEA.HI.X.SX32 R103, R33, R221.reuse, 0x2, P3 ;  /* 0x000000dd21677211 */ /* 0x080fe200018f16ff */
[----:B------:R-:W-:Y:S01]  /*4300*/  IMAD.U32 R35, RZ, RZ, UR19 ;  /* 0x00000013ff237e24 */ /* 0x000fe2000f8e00ff */
[-C--:B------:R-:W-:Y:S01]  /*4310*/  LEA R106, P0, R27, R220.reuse, 0x2 ;  /* 0x000000dc1b6a7211 */ /* 0x080fe200078010ff */
[----:B------:R-:W-:Y:S01]  /*4320*/  IMAD.U32 R101, RZ, RZ, UR20 ;  /* 0x00000014ff657e24 */ /* 0x000fe2000f8e00ff */
[-C--:B------:R-:W-:Y:S01]  /*4330*/  LEA R24, P3, R25, R220.reuse, 0x2 ;  /* 0x000000dc19187211 */ /* 0x080fe200078610ff */
[----:B------:R4:W-:Y:S01]  /*4340*/  RED.E.ADD.F32.FTZ.RN.STRONG.GPU [R102.64], R6 ;  /* 0x000000066600798e */ /* 0x0009e2000c10e79e */
[----:B------:R-:W-:Y:S02]  /*4350*/  IMAD.U32 R33, RZ, RZ, UR19 ;  /* 0x00000013ff217e24 */ /* 0x000fe4000f8e00ff */
[-C--:B------:R-:W-:Y:S01]  /*4360*/  LEA.HI.X.SX32 R25, R101, R221.reuse, 0x2, P3 ;  /* 0x000000dd65197211 */ /* 0x080fe200018f16ff */
[----:B------:R4:W-:Y:S01]  /*4370*/  RED.E.ADD.F32.FTZ.RN.STRONG.GPU [R104.64], R7 ;  /* 0x000000076800798e */ /* 0x0009e2000c10e79e */
[----:B-1----:R-:W-:Y:S01]  /*4380*/  IMAD.U32 R29, RZ, RZ, UR21 ;  /* 0x00000015ff1d7e24 */ /* 0x002fe2000f8e00ff */
[-C--:B------:R-:W-:Y:S01]  /*4390*/  LEA R28, P2, R35, R220.reuse, 0x2 ;  /* 0x000000dc231c7211 */ /* 0x080fe200078410ff */
[----:B------:R-:W-:Y:S02]  /*43a0*/  IMAD.U32 R27, RZ, RZ, UR17 ;  /* 0x00000011ff1b7e24 */ /* 0x000fe4000f8e00ff */
[----:B------:R-:W-:Y:S01]  /*43b0*/  IMAD.U32 R35, RZ, RZ, UR15 ;  /* 0x0000000fff237e24 */ /* 0x000fe2000f8e00ff */
[-C--:B------:R-:W-:Y:S01]  /*43c0*/  LEA.HI.X.SX32 R107, R29, R221.reuse, 0x2, P0 ;  /* 0x000000dd1d6b7211 */ /* 0x080fe200000f16ff */
[----:B------:R-:W-:Y:S02]  /*43d0*/  IMAD.U32 R29, RZ, RZ, UR18 ;  /* 0x00000012ff1d7e24 */ /* 0x000fe4000f8e00ff */
[----:B------:R-:W-:Y:S01]  /*43e0*/  IMAD.U32 R101, RZ, RZ, UR16 ;  /* 0x00000010ff657e24 */ /* 0x000fe2000f8e00ff */
[-C--:B------:R-:W-:Y:S01]  /*43f0*/  LEA R32, P4, R35, R220.reuse, 0x2 ;  /* 0x000000dc23207211 */ /* 0x080fe200078810ff */
[----:B------:R-:W-:Y:S01]  /*4400*/  RED.E.ADD.F32.FTZ.RN.STRONG.GPU [R106.64], R8 ;  /* 0x000000086a00798e */ /* 0x000fe2000c10e79e */
[-C--:B--2---:R-:W-:Y:S01]  /*4410*/  LEA R4, P0, R29, R220.reuse, 0x2 ;  /* 0x000000dc1d047211 */ /* 0x084fe200078010ff */
[----:B---3--:R-:W-:Y:S01]  /*4420*/  IMAD.U32 R5, RZ, RZ, UR18 ;  /* 0x00000012ff057e24 */ /* 0x008fe2000f8e00ff */
[-C--:B------:R-:W-:Y:S01]  /*4430*/  LEA.HI.X.SX32 R29, R33, R221.reuse, 0x2, P2 ;  /* 0x000000dd211d7211 */ /* 0x080fe200010f16ff */
[----:B------:R1:W-:Y:S01]  /*4440*/  RED.E.ADD.F32.FTZ.RN.STRONG.GPU [R24.64], R9 ;  /* 0x000000091800798e */ /* 0x0003e2000c10e79e */
[----:B------:R-:W-:Y:S02]  /*4450*/  IMAD.U32 R33, RZ, RZ, UR14 ;  /* 0x0000000eff217e24 */ /* 0x000fe4000f8e00ff */
[-C--:B------:R-:W-:Y:S01]  /*4460*/  LEA.HI.X.SX32 R5, R5, R221.reuse, 0x2, P0 ;  /* 0x000000dd05057211 */ /* 0x080fe200000f16ff */
[----:B------:R2:W-:Y:S02]  /*4470*/  RED.E.ADD.F32.FTZ.RN.STRONG.GPU [R28.64], R10 ;  /* 0x0000000a1c00798e */ /* 0x0005e4000c10e79e */
[-C--:B------:R-:W-:Y:S02]  /*4480*/  LEA R100, P3, R33, R220.reuse, 0x2 ;  /* 0x000000dc21647211 */ /* 0x080fe400078610ff */
[----:B------:R3:W-:Y:S01]  /*4490*/  RED.E.ADD.F32.FTZ.RN.STRONG.GPU [R4.64], R11 ;  /* 0x0000000b0400798e */ /* 0x0007e2000c10e79e */
[-C--:B----4-:R-:W-:Y:S01]  /*44a0*/  LEA R6, P2, R27, R220.reuse, 0x2 ;  /* 0x000000dc1b067211 */ /* 0x090fe200078410ff */
[----:B------:R-:W-:Y:S02]  /*44b0*/  IMAD.U32 R27, RZ, RZ, UR16 ;  /* 0x00000010ff1b7e24 */ /* 0x000fe4000f8e00ff */
[----:B------:R-:W-:Y:S01]  /*44c0*/  RED.E.ADD.F32.FTZ.RN.STRONG.GPU [R220.64+0x80], R12 ;  /* 0x0000800cdc00798e */ /* 0x000fe2000c10e79e */
[----:B------:R-:W-:Y:S02]  /*44d0*/  IMAD.U32 R7, RZ, RZ, UR17 ;  /* 0x00000011ff077e24 */ /* 0x000fe4000f8e00ff */
[-C--:B------:R-:W-:Y:S01]  /*44e0*/  LEA R26, P0, R27, R220.reuse, 0x2 ;  /* 0x000000dc1b1a7211 */ /* 0x080fe200078010ff */
[----:B------:R4:W-:Y:S02]  /*44f0*/  RED.E.ADD.F32.FTZ.RN.STRONG.GPU [R30.64+0x80], R13 ;  /* 0x0000800d1e00798e */ /* 0x0009e4000c10e79e */
[-C--:B------:R-:W-:Y:S02]  /*4500*/  LEA.HI.X.SX32 R7, R7, R221.reuse, 0x2, P2 ;  /* 0x000000dd07077211 */ /* 0x080fe400010f16ff */
[-C--:B------:R-:W-:Y:S03]  /*4510*/  LEA.HI.X.SX32 R27, R101, R221.reuse, 0x2, P0 ;  /* 0x000000dd651b7211 */ /* 0x080fe600000f16ff */
[----:B------:R-:W-:Y:S01]  /*4520*/  RED.E.ADD.F32.FTZ.RN.STRONG.GPU [R6.64], R14 ;  /* 0x0000000e0600798e */ /* 0x000fe2000c10e79e */
[----:B-1----:R-:W-:Y:S03]  /*4530*/  IMAD.U32 R9, RZ, RZ, UR12 ;  /* 0x0000000cff097e24 */ /* 0x002fe6000f8e00ff */
[----:B------:R-:W-:Y:S01]  /*4540*/  RED.E.ADD.F32.FTZ.RN.STRONG.GPU [R26.64], R15 ;  /* 0x0000000f1a00798e */ /* 0x000fe2000c10e79e */
[----:B------:R-:W-:Y:S02]  /*4550*/  IMAD.U32 R25, RZ, RZ, UR13 ;  /* 0x0000000dff197e24 */ /* 0x000fe4000f8e00ff */
[----:B--2---:R-:W-:Y:S01]  /*4560*/  IMAD.U32 R29, RZ, RZ, UR15 ;  /* 0x0000000fff1d7e24 */ /* 0x004fe2000f8e00ff */
[-C--:B------:R-:W-:Y:S02]  /*4570*/  LEA R106, P0, R9, R220.reuse, 0x2 ;  /* 0x000000dc096a7211 */ /* 0x080fe400078010ff */
[----:B------:R-:W-:Y:S01]  /*4580*/  LEA R104, P2, R25, R220, 0x2 ;  /* 0x000000dc19687211 */ /* 0x000fe200078410ff */
[----:B---3--:R-:W-:Y:S01]  /*4590*/  IMAD.U32 R5, RZ, RZ, UR14 ;  /* 0x0000000eff057e24 */ /* 0x008fe2000f8e00ff */
[-C--:B------:R-:W-:Y:S01]  /*45a0*/  LEA.HI.X.SX32 R33, R29, R221.reuse, 0x2, P4 ;  /* 0x000000dd1d217211 */ /* 0x080fe200020f16ff */
[----:B------:R-:W-:Y:S01]  /*45b0*/  IMAD.U32 R11, RZ, RZ, UR12 ;  /* 0x0000000cff0b7e24 */ /* 0x000fe2000f8e00ff */
[----:B------:R-:W-:Y:S01]  /*45c0*/  LDSM.16.MT88.4 R24, [R170+0xa800] ;  /* 0x00a80000aa18783b */ /* 0x000fe20000004200 */
[----:B------:R-:W-:Y:S01]  /*45d0*/  ISETP.LT.AND P4, PT, R201, UR35, PT ;  /* 0x00000023c9007c0c */ /* 0x000fe2000bf81270 */
[----:B------:R-:W-:Y:S01]  /*45e0*/  UIADD3 UR35, UR35, -0x1, URZ ;  /* 0xffffffff23237890 */ /* 0x000fe2000fffe03f */
[-C--:B------:R-:W-:Y:S01]  /*45f0*/  LEA.HI.X.SX32 R101, R5, R221.reuse, 0x2, P3 ;  /* 0x000000dd05657211 */ /* 0x080fe200018f16ff */
[----:B------:R-:W-:Y:S01]  /*4600*/  RED.E.ADD.F32.FTZ.RN.STRONG.GPU [R32.64], R16 ;  /* 0x000000102000798e */ /* 0x000fe2000c10e79e */
[----:B----4-:R-:W-:Y:S01]  /*4610*/  IMAD.U32 R13, RZ, RZ, UR13 ;  /* 0x0000000dff0d7e24 */ /* 0x010fe2000f8e00ff */
[-C--:B------:R-:W-:Y:S02]  /*4620*/  LEA.HI.X.SX32 R107, R11, R221.reuse, 0x2, P0 ;  /* 0x000000dd0b6b7211 */ /* 0x080fe400000f16ff */
[----:B------:R-:W-:Y:S01]  /*4630*/  LDSM.16.MT88.4 R4, [R170+0xa000] ;  /* 0x00a00000aa04783b */ /* 0x000fe20000004200 */
[----:B------:R-:W-:Y:S02]  /*4640*/  PLOP3.LUT P0, PT, PT, PT, UP0, 0x80, 0x0 ;  /* 0x000000000000781c */ /* 0x000fe40003f0f008 */
[----:B------:R-:W-:Y:S01]  /*4650*/  LEA.HI.X.SX32 R105, R13, R221, 0x2, P2 ;  /* 0x000000dd0d697211 */ /* 0x000fe200010f16ff */
[----:B------:R-:W1:Y:S01]  /*4660*/  LDSM.16.MT88.4 R8, [R169] ;  /* 0x00000000a908783b */ /* 0x000e620000004200 */
[----:B------:R-:W-:Y:S02]  /*4670*/  @P5 IADD3 R206, P2, R206, -0x100, RZ ;  /* 0xffffff00cece5810 */ /* 0x000fe40007f5e0ff */
[----:B------:R-:W-:Y:S01]  /*4680*/  @P5 IADD3 R204, P3, R204, -0x100, RZ ;  /* 0xffffff00cccc5810 */ /* 0x000fe20007f7e0ff */
[----:B------:R-:W-:Y:S01]  /*4690*/  RED.E.ADD.F32.FTZ.RN.STRONG.GPU [R100.64], R17 ;  /* 0x000000116400798e */ /* 0x000fe2000c10e79e */
[----:B------:R-:W-:Y:S02]  /*46a0*/  @P5 IADD3.X R205, R205, -0x1, RZ, P2, !PT ;  /* 0xffffffffcdcd5810 */ /* 0x000fe400017fe4ff */
[----:B------:R-:W-:Y:S01]  /*46b0*/  @P5 IADD3.X R203, R203, -0x1, RZ, P3, !PT ;  /* 0xffffffffcbcb5810 */ /* 0x000fe20001ffe4ff */
[----:B------:R-:W-:Y:S04]  /*46c0*/  RED.E.ADD.F32.FTZ.RN.STRONG.GPU [R104.64], R18 ;  /* 0x000000126800798e */ /* 0x000fe8000c10e79e */
[----:B------:R-:W2:Y:S04]  /*46d0*/  LDSM.16.MT88.4 R12, [R170+0xc000] ;  /* 0x00c00000aa0c783b */ /* 0x000ea80000004200 */
[----:B------:R-:W-:Y:S04]  /*46e0*/  RED.E.ADD.F32.FTZ.RN.STRONG.GPU [R106.64], R19 ;  /* 0x000000136a00798e */ /* 0x000fe8000c10e79e */
[----:B------:R-:W3:Y:S04]  /*46f0*/  LDSM.16.MT88.4 R28, [R169+0x800] ;  /* 0x00080000a91c783b */ /* 0x000ee80000004200 */
[----:B------:R-:W4:Y:S04]  /*4700*/  LDSM.16.MT88.4 R32, [R170+0xc800] ;  /* 0x00c80000aa20783b */ /* 0x000f280000004200 */
[----:B------:R-:W3:Y:S04]  /*4710*/  LDSM.16.MT88.4 R100, [R108+0x800] ;  /* 0x000800006c64783b */ /* 0x000ee80000004200 */
[----:B------:R-:W-:Y:S04]  /*4720*/  LDSM.16.MT88.4 R16, [R170+0xd000] ;  /* 0x00d00000aa10783b */ /* 0x000fe80000004200 */
[----:B------:R-:W-:Y:S01]  /*4730*/  LDSM.16.MT88.4 R104, [R108+0x1000] ;  /* 0x001000006c68783b */ /* 0x000fe20000004200 */
        /* <DEDUP_REMOVED lines=10> */
[----:B------:R-:W-:Y:S04]  /*47e0*/  LDSM.16.MT88.4 R4, [R170+0xb800] ;  /* 0x00b80000aa04783b */ /* 0x000fe80000004200 */
[----:B------:R-:W2:Y:S03]  /*47f0*/  LDSM.16.MT88.4 R20, [R169+0x1800] ;  /* 0x00180000a914783b */ /* 0x000ea60000004200 */
[-C--:B---3--:R-:W-:Y:S08]  /*4800*/  HMMA.16816.F32 R68, R24, R28.reuse, R68 ;  /* 0x0000001c1844723c */ /* 0x088ff00000001844 */
[C---:B----4-:R-:W-:Y:S08]  /*4810*/  HMMA.16816.F32 R72, R32.reuse, R28, R72 ;  /* 0x0000001c2048723c */ /* 0x050ff00000001848 */
[-C--:B------:R-:W-:Y:S08]  /*4820*/  HMMA.16816.F32 R76, R32, R30.reuse, R76 ;  /* 0x0000001e204c723c */ /* 0x080ff0000000184c */
[C---:B------:R-:W-:Y:S01]  /*4830*/  HMMA.16816.F32 R80, R24.reuse, R30, R80 ;  /* 0x0000001e1850723c */ /* 0x040fe20000001850 */
[----:B------:R-:W3:Y:S07]  /*4840*/  LDSM.16.MT88.4 R28, [R170+0xd800] ;  /* 0x00d80000aa1c783b */ /* 0x000eee0000004200 */
[-C--:B------:R-:W-:Y:S08]  /*4850*/  HMMA.16816.F32 R84, R24, R100.reuse, R84 ;  /* 0x000000641854723c */ /* 0x080ff00000001854 */
[C---:B------:R-:W-:Y:S08]  /*4860*/  HMMA.16816.F32 R88, R32.reuse, R100, R88 ;  /* 0x000000642058723c */ /* 0x040ff00000001858 */
[-C--:B------:R-:W-:Y:S01]  /*4870*/  HMMA.16816.F32 R92, R32, R102.reuse, R92 ;  /* 0x00000066205c723c */ /* 0x080fe2000000185c */
[----:B------:R-:W4:Y:S07]  /*4880*/  LDSM.16.MT88.4 R32, [R108+0x1800] ;  /* 0x001800006c20783b */ /* 0x000f2e0000004200 */
        /* <DEDUP_REMOVED lines=12> */
[C---:B------:R-:W-:Y:S08]  /*4950*/  HMMA.16816.F32 R80, R4.reuse, R22, R80 ;  /* 0x000000160450723c */ /* 0x040ff00000001850 */
[-C--:B----4-:R-:W-:Y:S08]  /*4960*/  HMMA.16816.F32 R84, R4, R32.reuse, R84 ;  /* 0x000000200454723c */ /* 0x090ff00000001854 */
[C---:B------:R-:W-:Y:S08]  /*4970*/  HMMA.16816.F32 R88, R28.reuse, R32, R88 ;  /* 0x000000201c58723c */ /* 0x040ff00000001858 */
[-C--:B------:R-:W-:Y:S08]  /*4980*/  HMMA.16816.F32 R92, R28, R34.reuse, R92 ;  /* 0x000000221c5c723c */ /* 0x080ff0000000185c */
[----:B------:R-:W-:Y:S07]  /*4990*/  HMMA.16816.F32 R96, R4, R34, R96 ;  /* 0x000000220460723c */ /* 0x000fee0000001860 */
[C---:B------:R-:W-:Y:S02]  /*49a0*/  IADD3 R4, R169.reuse, -0x2000, RZ ;  /* 0xffffe000a9047810 */ /* 0x040fe40007ffe0ff */
[----:B------:R-:W-:Y:S05]  /*49b0*/  @P0 IADD3 R4, R169, 0x2000, RZ ;  /* 0x00002000a9040810 */ /* 0x000fea0007ffe0ff */
[----:B------:R-:W-:Y:S01]  /*49c0*/  IMAD.MOV.U32 R169, RZ, RZ, R4 ;  /* 0x000000ffffa97224 */ /* 0x000fe200078e0004 */
[----:B------:R-:W-:-:S05]  /*49d0*/  @P4 BRA `(.L_x_76) ;  /* 0xffffd5c000004947 */ /* 0x000fca000383ffff */
.L_x_73:
[----:B------:R-:W4:Y:S01]  /*49e0*/  S2R R0, SR_CTAID.Y ;  /* 0x0000000000007919 */ /* 0x000f220000002600 */
[----:B------:R-:W-:Y:S01]  /*49f0*/  FMUL.FTZ R68, R68, c[0x0][0x2e0] ;  /* 0x0000b80044447a20 */ /* 0x000fe20000410000 */
[----:B------:R-:W-:Y:S01]  /*4a00*/  F2FP.PACK_AB R36, R37, R36 ;  /* 0x000000242524723e */ /* 0x000fe200000000ff */
[----:B------:R-:W-:Y:S01]  /*4a10*/  FMUL.FTZ R69, R69, c[0x0][0x2e0] ;  /* 0x0000b80045457a20 */ /* 0x000fe20000410000 */
[----:B------:R-:W-:Y:S01]  /*4a20*/  BAR.SYNC.DEFER_BLOCKING 0x0 ;  /* 0x0000000000007b1d */ /* 0x000fe20000010000 */
[----:B------:R-:W-:Y:S01]  /*4a30*/  FMUL.FTZ R70, R70, c[0x0][0x2e0] ;  /* 0x0000b80046467a20 */ /* 0x000fe20000410000 */
[----:B------:R-:W-:Y:S01]  /*4a40*/  F2FP.PACK_AB R38, R39, R38 ;  /* 0x000000262726723e */ /* 0x000fe200000000ff */
[----:B------:R-:W-:Y:S01]  /*4a50*/  FMUL.FTZ R71, R71, c[0x0][0x2e0] ;  /* 0x0000b80047477a20 */ /* 0x000fe20000410000 */
[----:B------:R-:W-:Y:S01]  /*4a60*/  F2FP.PACK_AB R68, R69, R68 ;  /* 0x000000444544723e */ /* 0x000fe200000000ff */
[----:B------:R-:W-:Y:S01]  /*4a70*/  FMUL.FTZ R80, R80, c[0x0][0x2e0] ;  /* 0x0000b80050507a20 */ /* 0x000fe20000410000 */
[----:B------:R-:W-:Y:S01]  /*4a80*/  SHF.R.S32.HI R11, RZ, 0x1f, R184 ;  /* 0x0000001fff0b7819 */ /* 0x000fe200000114b8 */
[----:B------:R-:W-:Y:S01]  /*4a90*/  FMUL.FTZ R81, R81, c[0x0][0x2e0] ;  /* 0x0000b80051517a20 */ /* 0x000fe20000410000 */
[----:B------:R-:W-:Y:S01]  /*4aa0*/  F2FP.PACK_AB R70, R71, R70 ;  /* 0x000000464746723e */ /* 0x000fe200000000ff */
[----:B------:R-:W-:Y:S01]  /*4ab0*/  FMUL.FTZ R82, R82, c[0x0][0x2e0] ;  /* 0x0000b80052527a20 */ /* 0x000fe20000410000 */
[----:B------:R-:W-:Y:S01]  /*4ac0*/  MOV R10, R184 ;  /* 0x000000b8000a7202 */ /* 0x000fe20000000f00 */
        /* <DEDUP_REMOVED lines=11> */
[----:B----4-:R-:W-:Y:S01]  /*4b80*/  SHF.R.S32.HI R5, RZ, 0x1f, R0 ;  /* 0x0000001fff057819 */ /* 0x010fe20000011400 */
        /* <DEDUP_REMOVED lines=38> */
[C---:B------:R-:W-:Y:S01]  /*4df0*/  IMAD R7, R5.reuse, c[0x0][0x388], RZ ;  /* 0x0000e20005077a24 */ /* 0x040fe200078e02ff */
[----:B------:R-:W-:Y:S01]  /*4e00*/  STS [R193+0x400], R86 ;  /* 0x00040056c1007388 */ /* 0x000fe20000000800 */
[----:B------:R-:W-:Y:S01]  /*4e10*/  IMAD R5, R5, c[0x0][0x390], RZ ;  /* 0x0000e40005057a24 */ /* 0x000fe200078e02ff */
[----:B------:R-:W-:Y:S01]  /*4e20*/  F2FP.PACK_AB R95, R95, R94 ;  /* 0x0000005e5f5f723e */ /* 0x000fe200000000ff */
[C-C-:B------:R-:W-:Y:S01]  /*4e30*/  IMAD.WIDE.U32 R12, R0.reuse, c[0x0][0x388], R10.reuse ;  /* 0x0000e200000c7a25 */ /* 0x140fe200078e000a */
[----:B------:R-:W-:Y:S01]  /*4e40*/  STS [R202], R97 ;  /* 0x00000061ca007388 */ /* 0x000fe20000000800 */
[----:B------:R-:W-:Y:S01]  /*4e50*/  F2FP.PACK_AB R40, R41, R40 ;  /* 0x000000282928723e */ /* 0x000fe200000000ff */
[----:B------:R-:W-:Y:S01]  /*4e60*/  ULDC.64 UR4, c[0x0][0x3a0] ;  /* 0x0000e80000047ab9 */ /* 0x000fe20000000a00 */
[----:B------:R-:W-:Y:S01]  /*4e70*/  F2FP.PACK_AB R42, R43, R42 ;  /* 0x0000002a2b2a723e */ /* 0x000fe200000000ff */
[----:B------:R-:W-:Y:S01]  /*4e80*/  STS [R202+0x400], R99 ;  /* 0x00040063ca007388 */ /* 0x000fe20000000800 */
[----:B------:R-:W-:Y:S01]  /*4e90*/  F2FP.PACK_AB R44, R45, R44 ;  /* 0x0000002c2d2c723e */ /* 0x000fe200000000ff */
[C---:B------:R-:W-:Y:S01]  /*4ea0*/  IMAD.WIDE.U32 R10, R0.reuse, c[0x0][0x390], R10 ;  /* 0x0000e400000a7a25 */ /* 0x040fe200078e000a */
[----:B------:R-:W-:Y:S01]  /*4eb0*/  F2FP.PACK_AB R46, R47, R46 ;  /* 0x0000002e2f2e723e */ /* 0x000fe200000000ff */
[----:B------:R-:W-:Y:S01]  /*4ec0*/  STS [R193+0x2000], R88 ;  /* 0x00200058c1007388 */ /* 0x000fe20000000800 */
[----:B------:R-:W-:Y:S01]  /*4ed0*/  F2FP.PACK_AB R52, R53, R52 ;  /* 0x000000343534723e */ /* 0x000fe200000000ff */
[C---:B------:R-:W-:Y:S01]  /*4ee0*/  IMAD R2, R0.reuse, c[0x0][0x38c], R7 ;  /* 0x0000e30000027a24 */ /* 0x040fe200078e0207 */
[----:B------:R-:W-:Y:S01]  /*4ef0*/  F2FP.PACK_AB R54, R55, R54 ;  /* 0x000000363736723e */ /* 0x000fe200000000ff */
[----:B------:R-:W-:Y:S01]  /*4f00*/  STS [R193+0x2400], R90 ;  /* 0x0024005ac1007388 */ /* 0x000fe20000000800 */
[----:B------:R-:W-:Y:S01]  /*4f10*/  F2FP.PACK_AB R65, R65, R64 ;  /* 0x000000404141723e */ /* 0x000fe200000000ff */
[----:B------:R-:W-:Y:S01]  /*4f20*/  IMAD R4, R0, c[0x0][0x394], R5 ;  /* 0x0000e50000047a24 */ /* 0x000fe200078e0205 */
[----:B------:R-:W-:Y:S01]  /*4f30*/  F2FP.PACK_AB R67, R67, R66 ;  /* 0x000000424343723e */ /* 0x000fe200000000ff */
[----:B------:R-:W-:Y:S01]  /*4f40*/  STS [R202+0x2000], R93 ;  /* 0x0020005dca007388 */ /* 0x000fe20000000800 */
[----:B------:R-:W-:Y:S01]  /*4f50*/  F2FP.PACK_AB R56, R57, R56 ;  /* 0x000000383938723e */ /* 0x000fe200000000ff */
[----:B------:R-:W-:Y:S01]  /*4f60*/  IMAD.WIDE.U32 R18, R183, c[0x0][0x3a0], RZ ;  /* 0x0000e800b7127a25 */ /* 0x000fe200078e00ff */
[----:B------:R-:W-:Y:S01]  /*4f70*/  F2FP.PACK_AB R58, R59, R58 ;  /* 0x0000003a3b3a723e */ /* 0x000fe200000000ff */
[----:B------:R-:W-:Y:S01]  /*4f80*/  STS [R202+0x2400], R95 ;  /* 0x0024005fca007388 */ /* 0x000fe20000000800 */
[----:B------:R-:W-:Y:S01]  /*4f90*/  F2FP.PACK_AB R61, R61, R60 ;  /* 0x0000003c3d3d723e */ /* 0x000fe200000000ff */
[----:B------:R-:W-:Y:S01]  /*4fa0*/  IMAD.WIDE.U32 R14, R183, c[0x0][0x3a8], RZ ;  /* 0x0000ea00b70e7a25 */ /* 0x000fe200078e00ff */
[----:B------:R-:W-:Y:S01]  /*4fb0*/  F2FP.PACK_AB R63, R63, R62 ;  /* 0x0000003e3f3f723e */ /* 0x000fe200000000ff */
[----:B------:R4:W-:Y:S01]  /*4fc0*/  STS [R191+0x4000], R36 ;  /* 0x00400024bf007388 */ /* 0x0009e20000000800 */
[----:B------:R-:W-:Y:S01]  /*4fd0*/  SHF.R.S32.HI R16, RZ, 0x1f, R183 ;  /* 0x0000001fff107819 */ /* 0x000fe200000114b7 */
[----:B------:R-:W-:Y:S01]  /*4fe0*/  USHF.L.U32 UR27, UR4, 0x6, URZ ;  /* 0x00000006041b7899 */ /* 0x000fe2000800063f */
[----:B------:R-:W-:Y:S01]  /*4ff0*/  IADD3 R21, R13, R2, RZ ;  /* 0x000000020d157210 */ /* 0x000fe20007ffe0ff */
[----:B------:R-:W-:Y:S01]  /*5000*/  STS [R191+0x4400], R38 ;  /* 0x00440026bf007388 */ /* 0x000fe20000000800 */
[----:B------:R-:W-:Y:S01]  /*5010*/  MOV R20, R12 ;  /* 0x0000000c00147202 */ /* 0x000fe20000000f00 */
[C---:B------:R-:W-:Y:S01]  /*5020*/  IMAD R8, R16.reuse, c[0x0][0x3a0], RZ ;  /* 0x0000e80010087a24 */ /* 0x040fe200078e02ff */
[----:B------:R-:W-:Y:S01]  /*5030*/  USHF.L.U64.HI UR32, UR4, UR6, UR5 ;  /* 0x0000000604207299 */ /* 0x000fe20008010205 */
[----:B------:R-:W-:Y:S01]  /*5040*/  STS [R195+0x4000], R48 ;  /* 0x00400030c3007388 */ /* 0x000fe20000000800 */
[----:B------:R-:W-:Y:S01]  /*5050*/  IMAD R16, R16, c[0x0][0x3a8], RZ ;  /* 0x0000ea0010107a24 */ /* 0x000fe200078e02ff */
[----:B------:R-:W-:Y:S01]  /*5060*/  ULDC.64 UR4, c[0x0][0x3a8] ;  /* 0x0000ea0000047ab9 */ /* 0x000fe20000000a00 */
[C---:B------:R-:W-:Y:S01]  /*5070*/  IMAD R8, R183.reuse, c[0x0][0x3a4], R8 ;  /* 0x0000e900b7087a24 */ /* 0x040fe200078e0208 */
[----:B------:R-:W3:Y:S01]  /*5080*/  S2R R0, SR_CTAID.Z ;  /* 0x0000000000007919 */ /* 0x000ee20000002700 */
[----:B------:R-:W-:Y:S01]  /*5090*/  IMAD R16, R183, c[0x0][0x3ac], R16 ;  /* 0x0000eb00b7107a24 */ /* 0x000fe200078e0210 */
[----:B------:R-:W-:-:S02]  /*50a0*/  USHF.L.U32 UR33, UR4, 0x6, URZ ;  /* 0x0000000604217899 */ /* 0x000fc4000800063f */
[----:B------:R-:W-:Y:S01]  /*50b0*/  STS [R194+0x4000], R51 ;  /* 0x00400033c2007388 */ /* 0x000fe20000000800 */
[----:B------:R-:W-:Y:S01]  /*50c0*/  IADD3 R9, R19, R8, RZ ;  /* 0x0000000813097210 */ /* 0x000fe20007ffe0ff */
[----:B------:R-:W-:Y:S01]  /*50d0*/  IMAD.IADD R17, R15, 0x1, R16 ;  /* 0x000000010f117824 */ /* 0x000fe200078e0210 */
[----:B------:R-:W-:Y:S01]  /*50e0*/  MOV R8, R18 ;  /* 0x0000001200087202 */ /* 0x000fe20000000f00 */
[----:B------:R2:W-:Y:S01]  /*50f0*/  STS [R191+0x6000], R40 ;  /* 0x00600028bf007388 */ /* 0x0005e20000000800 */
[C---:B------:R-:W-:Y:S01]  /*5100*/  IMAD R15, R199.reuse, c[0x0][0x3a0], RZ ;  /* 0x0000e800c70f7a24 */ /* 0x040fe200078e02ff */
[----:B------:R-:W-:Y:S01]  /*5110*/  USHF.L.U64.HI UR5, UR4, UR6, UR5 ;  /* 0x0000000604057299 */ /* 0x000fe20008010205 */
[----:B------:R-:W-:Y:S01]  /*5120*/  IMAD R199, R199, c[0x0][0x3a8], RZ ;  /* 0x0000ea00c7c77a24 */ /* 0x000fe200078e02ff */
[----:B------:R1:W-:Y:S01]  /*5130*/  STS [R191+0x6400], R42 ;  /* 0x0064002abf007388 */ /* 0x0003e20000000800 */
[----:B------:R-:W-:Y:S02]  /*5140*/  IMAD.MOV.U32 R16, RZ, RZ, R14 ;  /* 0x000000ffff107224 */ /* 0x000fe400078e000e */
[----:B------:R-:W-:Y:S01]  /*5150*/  IMAD.IADD R19, R11, 0x1, R4 ;  /* 0x000000010b137824 */ /* 0x000fe200078e0204 */
[----:B------:R-:W-:Y:S01]  /*5160*/  STS [R195+0x6000], R44 ;  /* 0x0060002cc3007388 */ /* 0x000fe20000000800 */
[----:B------:R-:W-:-:S02]  /*5170*/  IMAD.MOV.U32 R18, RZ, RZ, R10 ;  /* 0x000000ffff127224 */ /* 0x000fc400078e000a */
[C---:B----4-:R-:W-:Y:S01]  /*5180*/  IMAD R36, R200.reuse, c[0x0][0x3a4], R15 ;  /* 0x0000e900c8247a24 */ /* 0x050fe200078e020f */
[----:B------:R4:W-:Y:S01]  /*5190*/  STS [R195+0x6400], R46 ;  /* 0x0064002ec3007388 */ /* 0x0009e20000000800 */
[----:B------:R-:W-:-:S03]  /*51a0*/  IMAD R2, R200, c[0x0][0x3ac], R199 ;  /* 0x0000eb00c8027a24 */ /* 0x000fc600078e02c7 */
[----:B------:R-:W-:Y:S01]  /*51b0*/  STS [R193+0x4000], R52 ;  /* 0x00400034c1007388 */ /* 0x000fe20000000800 */
[----:B---3--:R-:W-:Y:S01]  /*51c0*/  SHF.R.S32.HI R39, RZ, 0x1f, R0 ;  /* 0x0000001fff277819 */ /* 0x008fe20000011400 */
[C---:B------:R-:W-:Y:S02]  /*51d0*/  IMAD.WIDE.U32 R20, R0.reuse, c[0x0][0x3b8], R20 ;  /* 0x0000ee0000147a25 */ /* 0x040fe400078e0014 */
[----:B------:R-:W-:Y:S02]  /*51e0*/  STS [R193+0x4400], R54 ;  /* 0x00440036c1007388 */ /* 0x000fe40000000800 */
[C---:B------:R-:W-:Y:S02]  /*51f0*/  IMAD R37, R39.reuse, c[0x0][0x3b8], RZ ;  /* 0x0000ee0027257a24 */ /* 0x040fe400078e02ff */
[----:B------:R-:W-:Y:S01]  /*5200*/  STS [R202+0x4000], R65 ;  /* 0x00400041ca007388 */ /* 0x000fe20000000800 */
[----:B------:R-:W-:Y:S02]  /*5210*/  IMAD R39, R39, c[0x0][0x3c0], RZ ;  /* 0x0000f00027277a24 */ /* 0x000fe400078e02ff */
[----:B------:R-:W-:Y:S01]  /*5220*/  IMAD R37, R0, c[0x0][0x3bc], R37 ;  /* 0x0000ef0000257a24 */ /* 0x000fe200078e0225 */
[----:B------:R-:W-:Y:S01]  /*5230*/  STS [R202+0x4400], R67 ;  /* 0x00440043ca007388 */ /* 0x000fe20000000800 */
[----:B--2---:R-:W-:-:S03]  /*5240*/  IMAD.WIDE.U32 R40, R200, c[0x0][0x3a0], R8 ;  /* 0x0000e800c8287a25 */ /* 0x004fc600078e0008 */
[----:B------:R-:W-:Y:S01]  /*5250*/  STS [R193+0x6000], R56 ;  /* 0x00600038c1007388 */ /* 0x000fe20000000800 */
[----:B------:R-:W-:Y:S01]  /*5260*/  IMAD.WIDE.U32 R200, R200, c[0x0][0x3a8], R16 ;  /* 0x0000ea00c8c87a25 */ /* 0x000fe200078e0010 */
[----:B------:R-:W-:Y:S02]  /*5270*/  IADD3 R37, R21, R37, RZ ;  /* 0x0000002515257210 */ /* 0x000fe40007ffe0ff */
[----:B------:R-:W-:Y:S01]  /*5280*/  STS [R193+0x6400], R58 ;  /* 0x0064003ac1007388 */ /* 0x000fe20000000800 */
[----:B------:R-:W-:-:S03]  /*5290*/  IMAD.WIDE.U32 R18, R0, c[0x0][0x3c0], R18 ;  /* 0x0000f00000127a25 */ /* 0x000fc600078e0012 */
[----:B------:R-:W-:Y:S01]  /*52a0*/  STS [R202+0x6000], R61 ;  /* 0x0060003dca007388 */ /* 0x000fe20000000800 */
[----:B------:R-:W-:Y:S01]  /*52b0*/  IMAD R39, R0, c[0x0][0x3c4], R39 ;  /* 0x0000f10000277a24 */ /* 0x000fe200078e0227 */
[----:B------:R-:W-:Y:S02]  /*52c0*/  IADD3 R0, P1, R20, R40, RZ ;  /* 0x0000002814007210 */ /* 0x000fe40007f3e0ff */
[----:B------:R-:W-:Y:S01]  /*52d0*/  STS [R202+0x6400], R63 ;  /* 0x0064003fca007388 */ /* 0x000fe20000000800 */
[----:B------:R-:W-:-:S03]  /*52e0*/  IMAD.IADD R39, R19, 0x1, R39 ;  /* 0x0000000113277824 */ /* 0x000fc600078e0227 */
[----:B------:R-:W-:Y:S01]  /*52f0*/  BAR.SYNC.DEFER_BLOCKING 0x0 ;  /* 0x0000000000007b1d */ /* 0x000fe20000010000 */
[----:B------:R-:W-:Y:S02]  /*5300*/  IADD3 R38, P0, R18, R200, RZ ;  /* 0x000000c812267210 */ /* 0x000fe40007f1e0ff */
[----:B------:R-:W-:Y:S02]  /*5310*/  IADD3.X R37, R37, R41, R36, P1, !PT ;  /* 0x0000002925257210 */ /* 0x000fe40000ffe424 */
[----:B------:R-:W-:Y:S02]  /*5320*/  LEA R36, P1, R0, c[0x0][0x340], 0x1 ;  /* 0x0000d00000247a11 */ /* 0x000fe400078208ff */
[----:B------:R-:W-:Y:S02]  /*5330*/  IADD3.X R39, R39, R201, R2, P0, !PT ;  /* 0x000000c927277210 */ /* 0x000fe400007fe402 */
[----:B------:R-:W-:Y:S02]  /*5340*/  LEA R40, P0, R38, c[0x0][0x348], 0x1 ;  /* 0x0000d20026287a11 */ /* 0x000fe400078008ff */
[----:B------:R-:W-:-:S02]  /*5350*/  LEA.HI.X R37, R0, c[0x0][0x344], R37, 0x1, P1 ;  /* 0x0000d10000257a11 */ /* 0x000fc400008f0c25 */
[----:B-1----:R-:W-:Y:S02]  /*5360*/  IADD3 R42, P1, R36, UR27, RZ ;  /* 0x0000001b242a7c10 */ /* 0x002fe4000ff3e0ff */
[----:B------:R-:W-:Y:S02]  /*5370*/  LEA.HI.X R41, R38, c[0x0][0x34c], R39, 0x1, P0 ;  /* 0x0000d30026297a11 */ /* 0x000fe400000f0c27 */
[----:B------:R-:W-:Y:S02]  /*5380*/  IADD3.X R43, R37, UR32, RZ, P1, !PT ;  /* 0x00000020252b7c10 */ /* 0x000fe40008ffe4ff */
[----:B------:R-:W-:Y:S02]  /*5390*/  IADD3 R38, P0, R40, UR33, RZ ;  /* 0x0000002128267c10 */ /* 0x000fe4000ff1e0ff */
[----:B----4-:R-:W-:Y:S02]  /*53a0*/  IADD3 R46, P1, R42, UR27, RZ ;  /* 0x0000001b2a2e7c10 */ /* 0x010fe4000ff3e0ff */
[----:B------:R-:W-:Y:S01]  /*53b0*/  IADD3.X R39, R41, UR5, RZ, P0, !PT ;  /* 0x0000000529277c10 */ /* 0x000fe200087fe4ff */
[----:B------:R-:W1:Y:S01]  /*53c0*/  LDS.128 R4, [R213+0x6000] ;  /* 0x00600000d5047984 */ /* 0x000e620000000c00 */
[----:B------:R-:W-:-:S02]  /*53d0*/  IADD3.X R47, R43, UR32, RZ, P1, !PT ;  /* 0x000000202b2f7c10 */ /* 0x000fc40008ffe4ff */
[----:B------:R-:W-:Y:S01]  /*53e0*/  IADD3 R48, P0, R38, UR33, RZ ;  /* 0x0000002126307c10 */ /* 0x000fe2000ff1e0ff */
[----:B------:R-:W2:Y:S01]  /*53f0*/  LDS.128 R12, [R213+0x7000] ;  /* 0x00700000d50c7984 */ /* 0x000ea20000000c00 */
[----:B------:R-:W-:Y:S02]  /*5400*/  IADD3 R44, P1, R46, UR27, RZ ;  /* 0x0000001b2e2c7c10 */ /* 0x000fe4000ff3e0ff */
[----:B------:R-:W-:Y:S01]  /*5410*/  IADD3.X R49, R39, UR5, RZ, P0, !PT ;  /* 0x0000000527317c10 */ /* 0x000fe200087fe4ff */
[----:B------:R-:W3:Y:S01]  /*5420*/  LDS.128 R8, [R213+0x8000] ;  /* 0x00800000d5087984 */ /* 0x000ee20000000c00 */
[----:B------:R-:W-:-:S03]  /*5430*/  IADD3.X R45, R47, UR32, RZ, P1, !PT ;  /* 0x000000202f2d7c10 */ /* 0x000fc60008ffe4ff */
[----:B------:R-:W4:Y:S04]  /*5440*/  LDS.128 R28, [R213+0x9000] ;  /* 0x00900000d51c7984 */ /* 0x000f280000000c00 */
[----:B------:R-:W4:Y:S04]  /*5450*/  LDS.128 R24, [R213+0xa000] ;  /* 0x00a00000d5187984 */ /* 0x000f280000000c00 */
[----:B------:R-:W4:Y:S04]  /*5460*/  LDS.128 R20, [R213+0xb000] ;  /* 0x00b00000d5147984 */ /* 0x000f280000000c00 */
[----:B------:R-:W4:Y:S04]  /*5470*/  LDS.128 R16, [R213+0xc000] ;  /* 0x00c00000d5107984 */ /* 0x000f280000000c00 */
[----:B------:R-:W4:Y:S04]  /*5480*/  LDS.128 R32, [R213+0xd000] ;  /* 0x00d00000d5207984 */ /* 0x000f280000000c00 */
[----:B-1----:R1:W-:Y:S04]  /*5490*/  STG.E.128 [R36.64], R4 ;  /* 0x0000000424007986 */ /* 0x0023e8000c101d1e */
[----:B--2---:R2:W-:Y:S04]  /*54a0*/  STG.E.128 [R42.64], R12 ;  /* 0x0000000c2a007986 */ /* 0x0045e8000c101d1e */
[----:B---3--:R2:W-:Y:S04]  /*54b0*/  STG.E.128 [R46.64], R8 ;  /* 0x000000082e007986 */ /* 0x0085e8000c101d1e */
[----:B----4-:R2:W-:Y:S04]  /*54c0*/  STG.E.128 [R44.64], R28 ;  /* 0x0000001c2c007986 */ /* 0x0105e8000c101d1e */
[----:B------:R2:W-:Y:S04]  /*54d0*/  STG.E.128 [R40.64], R24 ;  /* 0x0000001828007986 */ /* 0x0005e8000c101d1e */
[----:B------:R2:W-:Y:S04]  /*54e0*/  STG.E.128 [R38.64], R20 ;  /* 0x0000001426007986 */ /* 0x0005e8000c101d1e */
[----:B------:R2:W-:Y:S01]  /*54f0*/  STG.E.128 [R48.64], R16 ;  /* 0x0000001030007986 */ /* 0x0005e2000c101d1e */
[----:B-1----:R-:W-:-:S04]  /*5500*/  IADD3 R4, P0, R48, UR33, RZ ;  /* 0x0000002130047c10 */ /* 0x002fc8000ff1e0ff */
[----:B------:R-:W-:-:S05]  /*5510*/  IADD3.X R5, R49, UR5, RZ, P0, !PT ;  /* 0x0000000531057c10 */ /* 0x000fca00087fe4ff */
[----:B------:R2:W-:Y:S04]  /*5520*/  STG.E.128 [R4.64], R32 ;  /* 0x0000002004007986 */ /* 0x0005e8000c101d1e */
.L_x_70:
        /* <DEDUP_REMOVED lines=9> */
.L_x_77:
[----:B------:R-:W-:Y:S05]  /*55c0*/  EXIT ;  /* 0x000000000000794d */ /* 0x000fea0003800000 */
.L_x_79:
        /* <DEDUP_REMOVED lines=11> */
.L_x_1252:


//--------------------- .text._ZN5flash44flash_bwd_dq_dk_dv_loop_seqk_parallel_kernelI23Flash_bwd_kernel_traitsILi64ELi64ELi128ELi8ELi2ELi4ELi4ELb1ELb0EN7cutlass6half_tE19Flash_kernel_traitsILi64ELi64ELi128ELi8ES3_EELb0ELb1ELb0ELb0ELb0ELb1ELb0EEEvNS_16Flash_bwd_paramsE --------------------------
	.section	.text._ZN5flash44flash_bwd_dq_dk_dv_loop_seqk_parallel_kernelI23Flash_bwd_kernel_traitsILi64ELi64ELi128ELi8ELi2ELi4ELi4ELb1ELb0EN7cutlass6half_tE19Flash_kernel_traitsILi64ELi64ELi128ELi8ES3_EELb0ELb1ELb0ELb0ELb0ELb1ELb0EEEvNS_16Flash_bwd_paramsE,"ax",@progbits
	.sectioninfo	@"SHI_REGISTERS=255"
	.align	128
        .global         _ZN5flash44flash_bwd_dq_dk_dv_loop_seqk_parallel_kernelI23Flash_bwd_kernel_traitsILi64ELi64ELi128ELi8ELi2ELi4ELi4ELb1ELb0EN7cutlass6half_tE19Flash_kernel_traitsILi64ELi64ELi128ELi8ES3_EELb0ELb1ELb0ELb0ELb0ELb1ELb0EEEvNS_16Flash_bwd_paramsE
        .type           _ZN5flash44flash_bwd_dq_dk_dv_loop_seqk_parallel_kernelI23Flash_bwd_kernel_traitsILi64ELi64ELi128ELi8ELi2ELi4ELi4ELb1ELb0EN7cutlass6half_tE19Flash_kernel_traitsILi64ELi64ELi128ELi8ES3_EELb0ELb1ELb0ELb0ELb0ELb1ELb0EEEvNS_16Flash_bwd_paramsE,@function
        .size           _ZN5flash44flash_bwd_dq_dk_dv_loop_seqk_parallel_kernelI23Flash_bwd_kernel_traitsILi64ELi64ELi128ELi8ELi2ELi4ELi4ELb1ELb0EN7cutlass6half_tE19Flash_kernel_traitsILi64ELi64ELi128ELi8ES3_EELb0ELb1ELb0ELb0ELb0ELb1ELb0EEEvNS_16Flash_bwd_paramsE,(.L_x_1253 - _ZN5flash44flash_bwd_dq_dk_dv_loop_seqk_parallel_kernelI23Flash_bwd_kernel_traitsILi64ELi64ELi128ELi8ELi2ELi4ELi4ELb1ELb0EN7cutlass6half_tE19Flash_kernel_traitsILi64ELi64ELi128ELi8ES3_EELb0ELb1ELb0ELb0ELb0ELb1ELb0EEEvNS_16Flash_bwd_paramsE)
        .other          _ZN5flash44flash_bwd_dq_dk_dv_loop_seqk_parallel_kernelI23Flash_bwd_kernel_traitsILi64ELi64ELi128ELi8ELi2ELi4ELi4ELb1ELb0EN7cutlass6half_tE19Flash_kernel_traitsILi64ELi64ELi128ELi8ES3_EELb0ELb1ELb0ELb0ELb0ELb1ELb0EEEvNS_16Flash_bwd_paramsE,@"STO_CUDA_ENTRY STV_DEFAULT"
_ZN5flash44flash_bwd_dq_dk_dv_loop_seqk_parallel_kernelI23Flash_bwd_kernel_traitsILi64ELi64ELi128ELi8ELi2ELi4ELi4ELb1ELb0EN7cutlass6half_tE19Flash_kernel_traitsILi64ELi64ELi128ELi8ES3_EELb0ELb1ELb0ELb0ELb0ELb1ELb0EEEvNS_16Flash_bwd_paramsE:
.text._ZN5flash44flash_bwd_dq_dk_dv_loop_seqk_parallel_kernelI23Flash_bwd_kernel_traitsILi64ELi64ELi128ELi8ELi2ELi4ELi4ELb1ELb0EN7cutlass6half_tE19Flash_kernel_traitsILi64ELi64ELi128ELi8ES3_EELb0ELb1ELb0ELb0ELb0ELb1ELb0EEEvNS_16Flash_bwd_paramsE:
        /* <DEDUP_REMOVED lines=17> */
[----:B------:R-:W-:Y:S02]  /*0110*/  LEA.HI R18, R15, R16, RZ, 0x3 ;  /* 0x000000100f127211 */ /* 0x000fe400078f18ff */
        /* <DEDUP_REMOVED lines=23> */
[----:B------:R-:W-:Y:S01]  /*0290*/  LOP3.LUT P4, RZ, R0, 0x2, RZ, 0xc0, !PT ;  /* 0x0000000200ff7812 */ /* 0x000fe2000788c0ff */
[----:B------:R-:W-:Y:S01]  /*02a0*/  IMAD.IADD R4, R16, 0x1, -R2 ;  /* 0x0000000110047824 */ /* 0x000fe200078e0a02 */
[----:B------:R-:W-:Y:S02]  /*02b0*/  LOP3.LUT R2, R5, 0xfffffffc, RZ, 0xc0, !PT ;  /* 0xfffffffc05027812 */ /* 0x000fe400078ec0ff */
[C---:B------:R-:W-:Y:S01]  /*02c0*/  LOP3.LUT P3, RZ, R0.reuse, 0x4, RZ, 0xc0, !PT ;  /* 0x0000000400ff7812 */ /* 0x040fe2000786c0ff */
[----:B------:R-:W-:Y:S01]  /*02d0*/  IMAD.SHL.U32 R0, R0, 0x40, RZ ;  /* 0x0000004000007824 */ /* 0x000fe200078e00ff */
[----:B------:R-:W-:Y:S01]  /*02e0*/  LOP3.LUT R11, R3, R6, RZ, 0x3c, !PT ;  /* 0x00000006030b7212 */ /* 0x000fe200078e3cff */
[----:B------:R-:W-:Y:S01]  /*02f0*/  IMAD.IADD R171, R21, 0x1, -R2 ;  /* 0x0000000115ab7824 */ /* 0x000fe200078e0a02 */
[----:B------:R-:W-:-:S02]  /*0300*/  SHF.R.S32.HI R3, RZ, 0x1f, R4 ;  /* 0x0000001fff037819 */ /* 0x000fc40000011404 */
[----:B------:R-:W-:Y:S01]  /*0310*/  LOP3.LUT R0, R0, 0x1c0, RZ, 0xc0, !PT ;  /* 0x000001c000007812 */ /* 0x000fe200078ec0ff */
[----:B------:R-:W-:Y:S01]  /*0320*/  IMAD.SHL.U32 R2, R171, 0x10, RZ ;  /* 0x00000010ab027824 */ /* 0x000fe200078e00ff */
[----:B------:R-:W-:Y:S02]  /*0330*/  LEA.HI R6, R15, R16, RZ, 0x6 ;  /* 0x000000100f067211 */ /* 0x000fe400078f30ff */
[----:B------:R-:W-:Y:S01]  /*0340*/  LEA.HI R13, R3, R4, RZ, 0x3 ;  /* 0x00000004030d7211 */ /* 0x000fe200078f18ff */
[----:B------:R-:W-:Y:S01]  /*0350*/  IMAD.SHL.U32 R3, R12, 0x200, RZ ;  /* 0x000002000c037824 */ /* 0x000fe200078e00ff */
[C---:B------:R-:W-:Y:S02]  /*0360*/  LOP3.LUT R174, R0.reuse, 0x8, R18, 0xf8, !PT ;  /* 0x0000000800ae7812 */ /* 0x040fe400078ef812 */
[----:B------:R-:W-:Y:S02]  /*0370*/  LOP3.LUT R8, R0, 0x30, R2, 0xf8, !PT ;  /* 0x0000003000087812 */ /* 0x000fe400078ef802 */
[----:B------:R-:W-:-:S02]  /*0380*/  SHF.R.S32.HI R6, RZ, 0x6, R6 ;  /* 0x00000006ff067819 */ /* 0x000fc40000011406 */
[----:B------:R-:W-:Y:S02]  /*0390*/  SHF.R.U32.HI R0, RZ, 0x3, R0 ;  /* 0x00000003ff007819 */ /* 0x000fe40000011600 */
[----:B------:R-:W-:Y:S01]  /*03a0*/  LOP3.LUT R2, R9, 0x1, RZ, 0xc0, !PT ;  /* 0x0000000109027812 */ /* 0x000fe200078ec0ff */
[C---:B------:R-:W-:Y:S01]  /*03b0*/  IMAD R5, R6.reuse, 0x800, R3 ;  /* 0x0000080006057824 */ /* 0x040fe200078e0203 */
[----:B------:R-:W-:Y:S01]  /*03c0*/  LOP3.LUT R7, R13, 0xfffffff8, RZ, 0xc0, !PT ;  /* 0xfffffff80d077812 */ /* 0x000fe200078ec0ff */
[----:B------:R-:W-:Y:S01]  /*03d0*/  IMAD R19, R6, 0x200, R11 ;  /* 0x0000020006137824 */ /* 0x000fe200078e020b */
[----:B------:R-:W-:Y:S02]  /*03e0*/  LOP3.LUT R174, R174, R0, RZ, 0x3c, !PT ;  /* 0x00000000aeae7212 */ /* 0x000fe400078e3cff */
[----:B------:R-:W-:Y:S01]  /*03f0*/  ISETP.NE.U32.AND P0, PT, R2, 0x1, PT ;  /* 0x000000010200780c */ /* 0x000fe20003f05070 */
[----:B------:R-:W-:Y:S01]  /*0400*/  IMAD.IADD R14, R4, 0x1, -R7 ;  /* 0x00000001040e7824 */ /* 0x000fe200078e0a07 */
[----:B------:R-:W-:Y:S01]  /*0410*/  LOP3.LUT R2, R8, 0x8, R18, 0xf8, !PT ;  /* 0x0000000808027812 */ /* 0x000fe200078ef812 */
[----:B------:R-:W-:Y:S01]  /*0420*/  IMAD.IADD R174, R5, 0x1, R174 ;  /* 0x0000000105ae7824 */ /* 0x000fe200078e02ae */
[----:B------:R-:W-:Y:S01]  /*0430*/  LOP3.LUT R4, R17, 0x7ffffffc, RZ, 0xc0, !PT ;  /* 0x7ffffffc11047812 */ /* 0x000fe200078ec0ff */
[----:B------:R-:W-:Y:S01]  /*0440*/  IMAD.SHL.U32 R216, R19, 0x2, RZ ;  /* 0x0000000213d87824 */ /* 0x000fe200078e00ff */
[----:B------:R-:W-:Y:S01]  /*0450*/  LOP3.LUT R5, R10, 0xffffffe0, RZ, 0xc0, !PT ;  /* 0xffffffe00a057812 */ /* 0x000fe200078ec0ff */
[----:B------:R-:W-:Y:S01]  /*0460*/  IMAD.SHL.U32 R174, R174, 0x2, RZ ;  /* 0x00000002aeae7824 */ /* 0x000fe200078e00ff */
[----:B------:R-:W-:Y:S01]  /*0470*/  LOP3.LUT R3, R3, R2, R0, 0xf6, !PT ;  /* 0x0000000203037212 */ /* 0x000fe200078ef600 */
[----:B------:R-:W-:Y:S01]  /*0480*/  IMAD.IADD R7, R16, 0x1, -R4 ;  /* 0x0000000110077824 */ /* 0x000fe200078e0a04 */
[----:B------:R-:W-:Y:S01]  /*0490*/  LEA.HI R0, R10, R21, RZ, 0x1 ;  /* 0x000000150a007211 */ /* 0x000fe200078f08ff */
[----:B------:R-:W-:Y:S01]  /*04a0*/  IMAD.IADD R20, R16, 0x1, -R5 ;  /* 0x0000000110147824 */ /* 0x000fe200078e0a05 */
[----:B------:R-:W-:Y:S01]  /*04b0*/  LEA.HI R2, R15, R16, RZ, 0x7 ;  /* 0x000000100f027211 */ /* 0x000fe200078f38ff */
[----:B------:R-:W-:Y:S01]  /*04c0*/  IMAD.SHL.U32 R4, R6, 0x20, RZ ;  /* 0x0000002006047824 */ /* 0x000fe200078e00ff */
[----:B------:R-:W-:Y:S01]  /*04d0*/  LOP3.LUT R5, R0, 0xfffffffe, RZ, 0xc0, !PT ;  /* 0xfffffffe00057812 */ /* 0x000fe200078ec0ff */
[C---:B------:R-:W-:Y:S01]  /*04e0*/  IMAD.SHL.U32 R0, R9.reuse, 0x40, RZ ;  /* 0x0000004009007824 */ /* 0x040fe200078e00ff */
[----:B------:R-:W-:Y:S01]  /*04f0*/  SHF.R.S32.HI R2, RZ, 0x7, R2 ;  /* 0x00000007ff027819 */ /* 0x000fe20000011402 */
[----:B------:R1:W-:Y:S01]  /*0500*/  STL [R1+0x8], R20 ;  /* 0x0000081401007387 */ /* 0x0003e20000100800 */
[----:B------:R-:W-:Y:S01]  /*0510*/  R2P PR, R9, 0x6 ;  /* 0x0000000609007804 */ /* 0x000fe20000000000 */
[----:B------:R-:W-:Y:S01]  /*0520*/  IMAD.SHL.U32 R9, R7, 0x2, RZ ;  /* 0x0000000207097824 */ /* 0x000fe200078e00ff */
[----:B------:R-:W-:Y:S01]  /*0530*/  LOP3.LUT R0, R0, 0x1c0, RZ, 0xc0, !PT ;  /* 0x000001c000007812 */ /* 0x000fe200078ec0ff */
[----:B------:R-:W-:Y:S01]  /*0540*/  IMAD.IADD R180, R21, 0x1, -R5 ;  /* 0x0000000115b47824 */ /* 0x000fe200078e0a05 */
[----:B------:R-:W-:Y:S01]  /*0550*/  LOP3.LUT R236, R4, 0x6, R236, 0xf8, !PT ;  /* 0x0000000604ec7812 */ /* 0x000fe200078ef8ec */
[----:B------:R-:W-:Y:S01]  /*0560*/  IMAD.SHL.U32 R6, R2, 0x8, RZ ;  /* 0x0000000802067824 */ /* 0x000fe200078e00ff */
[----:B------:R-:W-:Y:S01]  /*0570*/  LOP3.LUT R4, R0, 0x20, R4, 0xf8, !PT ;  /* 0x0000002000047812 */ /* 0x000fe200078ef804 */
[----:B------:R-:W-:Y:S01]  /*0580*/  IMAD R5, R2, 0x1000, R9 ;  /* 0x0000100002057824 */ /* 0x000fe200078e0209 */
[----:B------:R-:W-:Y:S01]  /*0590*/  SHF.R.U32.HI R2, RZ, 0x3, R0 ;  /* 0x00000003ff027819 */ /* 0x000fe20000011600 */
[----:B------:R-:W-:Y:S01]  /*05a0*/  IMAD.SHL.U32 R7, R12, 0x10, RZ ;  /* 0x000000100c077824 */ /* 0x000fe200078e00ff */
[----:B------:R-:W-:Y:S01]  /*05b0*/  LOP3.LUT R6, R6, 0x8, RZ, 0xc0, !PT ;  /* 0x0000000806067812 */ /* 0x000fe200078ec0ff */
[----:B------:R-:W-:Y:S01]  /*05c0*/  IMAD R8, R180, 0x400, R5 ;  /* 0x00000400b4087824 */ /* 0x000fe200078e0205 */
[----:B------:R-:W-:Y:S01]  /*05d0*/  LOP3.LUT R4, R4, R2, RZ, 0x3c, !PT ;  /* 0x0000000204047212 */ /* 0x000fe200078e3cff */
[----:B------:R-:W-:Y:S01]  /*05e0*/  IMAD.SHL.U32 R5, R14, 0x40, RZ ;  /* 0x000000400e057824 */ /* 0x000fe200078e00ff */
[----:B------:R-:W-:Y:S01]  /*05f0*/  LOP3.LUT R11, R2, R0, R6, 0x1e, !PT ;  /* 0x00000000020b7212 */ /* 0x000fe200078e1e06 */
[----:B------:R-:W-:Y:S01]  /*0600*/  IMAD.SHL.U32 R0, R12, 0x8, RZ ;  /* 0x000000080c007824 */ /* 0x000fe200078e00ff */
[----:B------:R-:W-:Y:S01]  /*0610*/  LOP3.LUT R10, R6, 0x10, R7, 0xf8, !PT ;  /* 0x00000010060a7812 */ /* 0x000fe200078ef807 */
[----:B------:R-:W-:Y:S01]  /*0620*/  IMAD.SHL.U32 R7, R13, 0x40, RZ ;  /* 0x000000400d077824 */ /* 0x000fe200078e00ff */
[----:B------:R-:W-:Y:S01]  /*0630*/  LOP3.LUT R2, R5, 0x1c0, RZ, 0xc0, !PT ;  /* 0x000001c005027812 */ /* 0x000fe200078ec0ff */
[----:B------:R-:W-:Y:S01]  /*0640*/  IMAD.IADD R188, R4, 0x1, R8 ;  /* 0x0000000104bc7824 */ /* 0x000fe200078e0208 */
[----:B------:R-:W-:Y:S01]  /*0650*/  SHF.R.S32.HI R5, RZ, 0x1f, R20 ;  /* 0x0000001fff057819 */ /* 0x000fe20000011414 */
[----:B------:R1:W-:Y:S01]  /*0660*/  STL [R1], R19 ;  /* 0x0000001301007387 */ /* 0x0003e20000100800 */
[----:B------:R-:W-:Y:S01]  /*0670*/  LOP3.LUT R8, R2, 0x8, R0, 0xf8, !PT ;  /* 0x0000000802087812 */ /* 0x000fe200078ef800 */
[----:B------:R-:W-:Y:S01]  /*0680*/  IMAD.SHL.U32 R188, R188, 0x2, RZ ;  /* 0x00000002bcbc7824 */ /* 0x000fe200078e00ff */
[----:B------:R-:W-:Y:S01]  /*0690*/  LEA.HI R5, R5, R20, RZ, 0x2 ;  /* 0x0000001405057211 */ /* 0x000fe200078f10ff */
[----:B------:R-:W-:Y:S01]  /*06a0*/  IMAD.SHL.U32 R3, R3, 0x2, RZ ;  /* 0x0000000203037824 */ /* 0x000fe200078e00ff */
[----:B------:R-:W-:-:S02]  /*06b0*/  LOP3.LUT R0, R7, 0xfffffe00, RZ, 0xc0, !PT ;  /* 0xfffffe0007007812 */ /* 0x000fc400078ec0ff */
[----:B------:R-:W-:Y:S01]  /*06c0*/  SHF.R.S32.HI R6, RZ, 0x2, R5 ;  /* 0x00000002ff067819 */ /* 0x000fe20000011405 */
[C---:B------:R-:W-:Y:S01]  /*06d0*/  IMAD R5, R171.reuse, 0x400, R9 ;  /* 0x00000400ab057824 */ /* 0x040fe200078e0209 */
[----:B------:R-:W-:Y:S01]  /*06e0*/  SHF.R.U32.HI R4, RZ, 0x3, R2 ;  /* 0x00000003ff047819 */ /* 0x000fe20000011602 */
[----:B------:R-:W-:Y:S01]  /*06f0*/  IMAD R171, R171, 0x400, R0 ;  /* 0x00000400abab7824 */ /* 0x000fe200078e0200 */
[----:B------:R-:W-:Y:S01]  /*0700*/  SEL R186, R186, 0x10, !P0 ;  /* 0x00000010baba7807 */ /* 0x000fe20004000000 */
[----:B------:R-:W-:Y:S01]  /*0710*/  IMAD.IADD R5, R5, 0x1, R11 ;  /* 0x0000000105057824 */ /* 0x000fe200078e020b */
[----:B------:R-:W-:Y:S01]  /*0720*/  LOP3.LUT R2, R4, R10, R2, 0x1e, !PT ;  /* 0x0000000a04027212 */ /* 0x000fe200078e1e02 */
[----:B------:R-:W-:Y:S01]  /*0730*/  IMAD R241, R180, 0x10, R6 ;  /* 0x00000010b4f17824 */ /* 0x000fe200078e0206 */
[----:B------:R-:W-:Y:S01]  /*0740*/  LOP3.LUT R4, R8, R4, RZ, 0x3c, !PT ;  /* 0x0000000408047212 */ /* 0x000fe200078e3cff */
[----:B------:R-:W-:Y:S01]  /*0750*/  IMAD R180, R180, 0x400, R0 ;  /* 0x00000400b4b47824 */ /* 0x000fe200078e0200 */
[----:B------:R-:W-:Y:S01]  /*0760*/  LEA R242, R5, 0x6000, 0x1 ;  /* 0x0000600005f27811 */ /* 0x000fe200078e08ff */
[----:B------:R-:W-:Y:S01]  /*0770*/  IMAD.MOV.U32 R6, RZ, RZ, 0x20 ;  /* 0x00000020ff067424 */ /* 0x000fe200078e00ff */
[----:B------:R-:W-:Y:S01]  /*0780*/  SHF.R.S32.HI R7, RZ, 0x1f, R241 ;  /* 0x0000001fff077819 */ /* 0x000fe200000114f1 */
[----:B------:R-:W-:Y:S01]  /*0790*/  IMAD.IADD R180, R180, 0x1, R4 ;  /* 0x00000001b4b47824 */ /* 0x000fe200078e0204 */
[----:B------:R-:W-:Y:S01]  /*07a0*/  IADD3 R7, R242, 0x420, RZ ;  /* 0x00000420f2077810 */ /* 0x000fe20007ffe0ff */
[----:B------:R-:W-:Y:S01]  /*07b0*/  IMAD.IADD R171, R4, 0x1, R171 ;  /* 0x0000000104ab7824 */ /* 0x000fe200078e02ab */
[----:B------:R-:W-:Y:S01]  /*07c0*/  @P1 IADD3 R7, R242, 0x3e0, RZ ;  /* 0x000003e0f2071810 */ /* 0x000fe20007ffe0ff */
[----:B------:R-:W-:Y:S01]  /*07d0*/  IMAD.IADD R189, R188, 0x1, R186 ;  /* 0x00000001bcbd7824 */ /* 0x000fe200078e02ba */
[----:B------:R-:W-:Y:S01]  /*07e0*/  LOP3.LUT R179, R2, R0, RZ, 0xfc, !PT ;  /* 0x0000000002b37212 */ /* 0x000fe200078efcff */
[----:B------:R-:W-:Y:S01]  /*07f0*/  IMAD.MOV.U32 R0, RZ, RZ, 0x40 ;  /* 0x00000040ff007424 */ /* 0x000fe200078e00ff */
[C---:B------:R-:W-:Y:S01]  /*0800*/  SEL R176, R6.reuse, 0xffffffe0, !P4 ;  /* 0xffffffe006b07807 */ /* 0x040fe20006000000 */
[----:B------:R1:W-:Y:S01]  /*0810*/  STL [R1+0x4], R7 ;  /* 0x0000040701007387 */ /* 0x0003e20000100800 */
[----:B------:R-:W-:-:S02]  /*0820*/  SEL R6, R6, 0xffffffe0, !P1 ;  /* 0xffffffe006067807 */ /* 0x000fc40004800000 */
[----:B------:R-:W-:Y:S01]  /*0830*/  SEL R0, R0, 0xffffffc0, !P3 ;  /* 0xffffffc000007807 */ /* 0x000fe20005800000 */
[----:B------:R-:W-:Y:S01]  /*0840*/  IMAD.IADD R177, R174, 0x1, R176 ;  /* 0x00000001aeb17824 */ /* 0x000fe200078e02b0 */
[----:B------:R-:W-:Y:S01]  /*0850*/  IADD3 R2, R241, -0x40, RZ ;  /* 0xffffffc0f1027810 */ /* 0x000fe20007ffe0ff */
[----:B------:R-:W-:Y:S01]  /*0860*/  IMAD.IADD R187, R188, 0x1, R6 ;  /* 0x00000001bcbb7824 */ /* 0x000fe200078e0206 */
[----:B------:R-:W-:Y:S01]  /*0870*/  IADD3 R243, R242, 0x40, RZ ;  /* 0x00000040f2f37810 */ /* 0x000fe20007ffe0ff */
[----:B------:R-:W-:Y:S01]  /*0880*/  IMAD.IADD R175, R174, 0x1, R0 ;  /* 0x00000001aeaf7824 */ /* 0x000fe200078e0200 */
[----:B------:R-:W-:Y:S01]  /*0890*/  @P2 IADD3 R243, R242, -0x40, RZ ;  /* 0xffffffc0f2f32810 */ /* 0x000fe20007ffe0ff */
[----:B------:R-:W-:Y:S01]  /*08a0*/  IMAD.SHL.U32 R234, R2, 0x4, RZ ;  /* 0x0000000402ea7824 */ /* 0x000fe200078e00ff */
[----:B------:R-:W-:Y:S01]  /*08b0*/  SHF.R.S32.HI R4, RZ, 0x1f, R2 ;  /* 0x0000001fff047819 */ /* 0x000fe20000011402 */
[----:B------:R-:W-:Y:S01]  /*08c0*/  IMAD.IADD R176, R176, 0x1, R175 ;  /* 0x00000001b0b07824 */ /* 0x000fe200078e02af */
[----:B------:R-:W-:Y:S01]  /*08d0*/  LEA R171, R171, 0xa000, 0x1 ;  /* 0x0000a000abab7811 */ /* 0x000fe200078e08ff */
[----:B------:R-:W-:Y:S01]  /*08e0*/  IMAD.IADD R245, R6, 0x1, R242 ;  /* 0x0000000106f57824 */ /* 0x000fe200078e02f2 */
[----:B------:R-:W-:Y:S01]  /*08f0*/  SHF.L.U64.HI R235, R2, 0x2, R4 ;  /* 0x0000000202eb7819 */ /* 0x000fe20000010204 */
[----:B------:R-:W-:-:S02]  /*0900*/  IMAD.IADD R186, R186, 0x1, R187 ;  /* 0x00000001baba7824 */ /* 0x000fc400078e02bb */
[----:B--2---:R-:W-:Y:S02]  /*0910*/  IMAD.IADD R244, R6, 0x1, R243 ;  /* 0x0000000106f47824 */ /* 0x004fe400078e02f3 */
.L_x_124:
[----:B--2---:R-:W2:Y:S01]  /*0920*/  LDC.U8 R0, c[0x0][0x312] ;  /* 0x0000c480ff007b82 */ /* 0x004ea20000000000 */
[----:B------:R-:W-:Y:S01]  /*0930*/  ISETP.NE.U32.AND P4, PT, RZ, c[0x0][0x240], PT ;  /* 0x00009000ff007a0c */ /* 0x000fe20003f85070 */
[C---:B-1----:R-:W-:Y:S01]  /*0940*/  IMAD.SHL.U32 R9, R252.reuse, 0x4, RZ ;  /* 0x00000004fc097824 */ /* 0x042fe200078e00ff */
[----:B------:R-:W-:Y:S02]  /*0950*/  ISETP.NE.U32.AND P2, PT, RZ, c[0x0][0x250], PT ;  /* 0x00009400ff007a0c */ /* 0x000fe40003f45070 */
[----:B------:R-:W-:Y:S02]  /*0960*/  SHF.R.S32.HI R30, RZ, 0x1f, R252 ;  /* 0x0000001fff1e7819 */ /* 0x000fe400000114fc */
[----:B------:R-:W-:Y:S02]  /*0970*/  ISETP.NE.AND.EX P4, PT, RZ, c[0x0][0x244], PT, P4 ;  /* 0x00009100ff007a0c */ /* 0x000fe40003f85340 */
[----:B------:R-:W-:Y:S02]  /*0980*/  ISETP.NE.AND.EX P2, PT, RZ, c[0x0][0x254], PT, P2 ;  /* 0x00009500ff007a0c */ /* 0x000fe40003f45320 */
[----:B------:R-:W-:-:S02]  /*0990*/  SHF.L.U64.HI R8, R252, 0x2, R30 ;  /* 0x00000002fc087819 */ /* 0x000fc4000001021e */
[----:B------:R-:W-:Y:S02]  /*09a0*/  IADD3 R4, P0, R9, c[0x0][0x240], RZ ;  /* 0x0000900009047a10 */ /* 0x000fe40007f1e0ff */
[----:B------:R-:W-:Y:S02]  /*09b0*/  ISETP.EQ.U32.AND P5, PT, RZ, c[0x0][0x248], PT ;  /* 0x00009200ff007a0c */ /* 0x000fe40003fa2070 */
[----:B------:R-:W-:Y:S01]  /*09c0*/  IADD3.X R5, R8, c[0x0][0x244], RZ, P0, !PT ;  /* 0x0000910008057a10 */ /* 0x000fe200007fe4ff */
[----:B------:R-:W-:-:S04]  /*09d0*/  IMAD.MOV.U32 R224, RZ, RZ, RZ ;  /* 0x000000ffffe07224 */ /* 0x000fc800078e00ff */
[----:B---34-:R3:W4:Y:S01]  /*09e0*/  @P4 LDG.E R2, [R4.64+0x4] ;  /* 0x0000040604024981 */ /* 0x018722000c1e1900 */
[----:B------:R-:W-:Y:S02]  /*09f0*/  @P2 IADD3 R6, P0, R9, c[0x0][0x250], RZ ;  /* 0x0000940009062a10 */ /* 0x000fe40007f1e0ff */
[----:B--2---:R-:W-:Y:S01]  /*0a00*/  ISETP.NE.AND P3, PT, R0, RZ, PT ;  /* 0x000000ff0000720c */ /* 0x004fe20003f65270 */
[----:B------:R-:W-:-:S03]  /*0a10*/  IMAD.MOV.U32 R0, RZ, RZ, -0x1 ;  /* 0xffffffffff007424 */ /* 0x000fc600078e00ff */
[----:B------:R-:W-:-:S03]  /*0a20*/  ISETP.EQ.OR.EX P5, PT, RZ, c[0x0][0x24c], !P3, P5 ;  /* 0x00009300ff007a0c */ /* 0x000fc60005fa2750 */
[----:B------:R3:W4:Y:S01]  /*0a30*/  @P4 LDG.E R0, [R4.64] ;  /* 0x0000000604004981 */ /* 0x000722000c1e1900 */
[----:B------:R-:W-:Y:S01]  /*0a40*/  IMAD.MOV.U32 R237, RZ, RZ, -0x1 ;  /* 0xffffffffffed7424 */ /* 0x000fe200078e00ff */
[----:B-1----:R-:W-:-:S05]  /*0a50*/  @P2 IADD3.X R7, R8, c[0x0][0x254], RZ, P0, !PT ;  /* 0x0000950008072a10 */ /* 0x002fca00007fe4ff */
[----:B-----5:R1:W5:Y:S01]  /*0a60*/  @P2 LDG.E R224, [R6.64] ;  /* 0x0000000606e02981 */ /* 0x020362000c1e1900 */
[----:B---3--:R-:W-:-:S04]  /*0a70*/  IADD3 R4, P1, R9, c[0x0][0x248], RZ ;  /* 0x0000920009047a10 */ /* 0x008fc80007f3e0ff */
[----:B------:R-:W-:-:S05]  /*0a80*/  IADD3.X R5, R8, c[0x0][0x24c], RZ, P1, !PT ;  /* 0x0000930008057a10 */ /* 0x000fca0000ffe4ff */
[----:B------:R1:W5:Y:S01]  /*0a90*/  @!P5 LDG.E R237, [R4.64] ;  /* 0x0000000604edd981 */ /* 0x000362000c1e1900 */
[----:B------:R-:W-:-:S04]  /*0aa0*/  ISETP.NE.U32.AND P0, PT, RZ, c[0x0][0x248], PT ;  /* 0x00009200ff007a0c */ /* 0x000fc80003f05070 */
[----:B------:R-:W-:Y:S01]  /*0ab0*/  ISETP.NE.AND.EX P0, PT, RZ, c[0x0][0x24c], PT, P0 ;  /* 0x00009300ff007a0c */ /* 0x000fe20003f05300 */
[----:B----4-:R-:W-:Y:S02]  /*0ac0*/  @P4 IMAD.IADD R21, R2, 0x1, -R0 ;  /* 0x0000000102154824 */ /* 0x010fe400078e0a00 */
[----:B------:R-:W-:Y:S02]  /*0ad0*/  IMAD.MOV.U32 R2, RZ, RZ, c[0x0][0x218] ;  /* 0x00008600ff027624 */ /* 0x000fe400078e00ff */
[----:B------:R-:W-:-:S08]  /*0ae0*/  @!P4 IMAD.MOV.U32 R21, RZ, RZ, c[0x0][0x214] ;  /* 0x00008500ff15c624 */ /* 0x000fd000078e00ff */
[----:B------:R-:W-:Y:S05]  /*0af0*/  @!P0 BRA `(.L_x_80) ;  /* 0x0000003000008947 */ /* 0x000fea0003800000 */
[----:B-1----:R-:W2:Y:S02]  /*0b00*/  @P3 LDG.E R2, [R4.64+0x4] ;  /* 0x0000040604023981 */ /* 0x002ea4000c1e1900 */
[----:B--2--5:R-:W-:-:S06]  /*0b10*/  @P3 IADD3 R2, R2, -R237, RZ ;  /* 0x800000ed02023210 */ /* 0x024fcc0007ffe0ff */
[----:B------:R1:W5:Y:S02]  /*0b20*/  @!P3 LDG.E R2, [R4.64] ;  /* 0x000000060402b981 */ /* 0x000364000c1e1900 */
.L_x_80:
        /* <DEDUP_REMOVED lines=16> */
[----:B------:R-:W-:Y:S01]  /*0c30*/  IMAD.WIDE.U32 R26, R252, c[0x0][0x178], RZ ;  /* 0x00005e00fc1a7a25 */ /* 0x000fe200078e00ff */
[----:B------:R-:W-:Y:S02]  /*0c40*/  ISETP.NE.AND P1, PT, R0, -0x1, PT ;  /* 0xffffffff0000780c */ /* 0x000fe40003f25270 */
        /* <DEDUP_REMOVED lines=27> */
.L_x_82:
        /* <DEDUP_REMOVED lines=15> */
.L_x_83:
        /* <DEDUP_REMOVED lines=17> */
[----:B-1----:R-:W-:Y:S01]  /*1000*/  IABS R8, R34 ;  /* 0x0000002200087213 */ /* 0x002fe20000000000 */
[C---:B------:R-:W-:Y:S01]  /*1010*/  IMAD R29, R34.reuse, c[0x0][0x22c], RZ ;  /* 0x00008b00221d7a24 */ /* 0x040fe200078e02ff */
[----:B------:R-:W-:Y:S02]  /*1020*/  LOP3.LUT R9, R34, c[0x0][0x1c8], RZ, 0x3c, !PT ;  /* 0x0000720022097a12 */ /* 0x000fe400078e3cff */
[----:B--2---:R-:W-:Y:S01]  /*1030*/  ISETP.NE.AND P2, PT, R16, RZ, PT ;  /* 0x000000ff1000720c */ /* 0x004fe20003f45270 */
[----:B----4-:R-:W-:Y:S01]  /*1040*/  IMAD.WIDE.U32 R32, R23, c[0x0][0x3d8], RZ ;  /* 0x0000f60017207a25 */ /* 0x010fe200078e00ff */
[----:B------:R-:W-:-:S02]  /*1050*/  ISETP.GE.AND P3, PT, R9, RZ, PT ;  /* 0x000000ff0900720c */ /* 0x000fc40003f66270 */
        /* <DEDUP_REMOVED lines=14> */
[C---:B------:R-:W-:Y:S02]  /*1140*/  IMAD R4, R11.reuse, R4, R8 ;  /* 0x000000040b047224 */ /* 0x040fe400078e0208 */
        /* <DEDUP_REMOVED lines=13> */
[----:B------:R-:W-:Y:S01]  /*1220*/  IMAD R11, R19, R0, RZ ;  /* 0x00000000130b7224 */ /* 0x000fe200078e02ff */
[----:B------:R-:W-:-:S03]  /*1230*/  @!P5 IADD3 R2, R2, 0x1, RZ ;  /* 0x000000010202d810 */ /* 0x000fc60007ffe0ff */
[----:B------:R-:W-:Y:S01]  /*1240*/  IMAD.X R4, R17, 0x1, R9, P4 ;  /* 0x0000000111047824 */ /* 0x000fe200020e0609 */
[----:B------:R-:W-:Y:S01]  /*1250*/  ISETP.NE.AND P4, PT, RZ, c[0x0][0x1c8], PT ;  /* 0x00007200ff007a0c */ /* 0x000fe20003f85270 */
[-C--:B------:R-:W-:Y:S01]  /*1260*/  IMAD R16, R19, R5.reuse, RZ ;  /* 0x0000000513107224 */ /* 0x080fe200078e02ff */
[----:B------:R-:W-:Y:S02]  /*1270*/  SEL R19, R14, R6, !P1 ;  /* 0x000000060e137207 */ /* 0x000fe40004800000 */
[----:B------:R-:W-:Y:S01]  /*1280*/  IADD3 R14, R15, R8, RZ ;  /* 0x000000080f0e7210 */ /* 0x000fe20007ffe0ff */
[----:B------:R-:W-:Y:S01]  /*1290*/  IMAD R6, R18, R4, R16 ;  /* 0x0000000412067224 */ /* 0x000fe200078e0210 */
[----:B------:R-:W-:Y:S01]  /*12a0*/  @P6 IADD3 R2, R2, 0x1, RZ ;  /* 0x0000000102026810 */ /* 0x000fe20007ffe0ff */
[----:B------:R-:W-:Y:S01]  /*12b0*/  IMAD.WIDE.U32 R8, R18, R5, RZ ;  /* 0x0000000512087225 */ /* 0x000fe200078e00ff */
[----:B------:R-:W-:Y:S02]  /*12c0*/  @P1 IADD3 R14, R7, R11, RZ ;  /* 0x0000000b070e1210 */ /* 0x000fe40007ffe0ff */
[----:B-----5:R-:W-:Y:S01]  /*12d0*/  ISETP.NE.AND P6, PT, R25, RZ, PT ;  /* 0x000000ff1900720c */ /* 0x020fe20003fc5270 */
[----:B------:R-:W-:Y:S01]  /*12e0*/  @P2 IMAD R4, R252, c[0x0][0x214], RZ ;  /* 0x00008500fc042a24 */ /* 0x000fe200078e02ff */
[----:B------:R-:W-:Y:S01]  /*12f0*/  IADD3 R11, R9, R6, RZ ;  /* 0x00000006090b7210 */ /* 0x000fe20007ffe0ff */
[----:B------:R-:W-:Y:S01]  /*1300*/  IMAD.MOV.U32 R18, RZ, RZ, R2 ;  /* 0x000000ffff127224 */ /* 0x000fe200078e0002 */
[----:B------:R-:W-:Y:S01]  /*1310*/  SEL R16, R32, RZ, P6 ;  /* 0x000000ff20107207 */ /* 0x000fe20003000000 */
[----:B------:R-:W-:Y:S01]  /*1320*/  IMAD R5, R23, c[0x0][0x3dc], R33 ;  /* 0x0000f70017057a24 */ /* 0x000fe200078e0221 */
[----:B------:R-:W-:Y:S01]  /*1330*/  @P2 SEL R4, R4, R0, !P1 ;  /* 0x0000000004042207 */ /* 0x000fe20004800000 */
[----:B------:R-:W-:Y:S01]  /*1340*/  @!P2 IMAD R7, R252, c[0x0][0x1c0], R34 ;  /* 0x00007000fc07aa24 */ /* 0x000fe200078e0222 */
[----:B------:R-:W-:-:S02]  /*1350*/  @!P3 IADD3 R18, -R18, RZ, RZ ;  /* 0x000000ff1212b210 */ /* 0x000fc40007ffe1ff */
[----:B------:R-:W-:Y:S01]  /*1360*/  @!P4 LOP3.LUT R18, RZ, c[0x0][0x1c8], RZ, 0x33, !PT ;  /* 0x00007200ff12ca12 */ /* 0x000fe200078e33ff */
[----:B------:R-:W-:Y:S01]  /*1370*/  @P2 IMAD R2, R34, c[0x0][0x234], R4 ;  /* 0x00008d0022022a24 */ /* 0x000fe200078e0204 */
[----:B------:R-:W-:Y:S01]  /*1380*/  SHF.R.S32.HI R23, RZ, 0x1f, R232 ;  /* 0x0000001fff177819 */ /* 0x000fe200000114e8 */
[----:B------:R-:W-:Y:S01]  /*1390*/  @!P2 IMAD R2, R7, c[0x0][0x214], RZ ;  /* 0x000085000702aa24 */ /* 0x000fe200078e02ff */
[----:B------:R-:W-:Y:S02]  /*13a0*/  SHF.R.S32.HI R32, RZ, 0x1f, R34 ;  /* 0x0000001fff207819 */ /* 0x000fe40000011422 */
[----:B------:R-:W-:Y:S02]  /*13b0*/  SEL R15, R5, RZ, P6 ;  /* 0x000000ff050f7207 */ /* 0x000fe40003000000 */
[----:B------:R-:W-:Y:S01]  /*13c0*/  SHF.R.S32.HI R25, RZ, 0x1f, R18 ;  /* 0x0000001fff197819 */ /* 0x000fe20000011412 */
[----:B------:R-:W-:Y:S05]  /*13d0*/  @!P2 BRA `(.L_x_84) ;  /* 0x000000700000a947 */ /* 0x000fea0003800000 */
[----:B------:R-:W-:Y:S01]  /*13e0*/  @!P1 IMAD R0, R252, c[0x0][0x224], RZ ;  /* 0x00008900fc009a24 */ /* 0x000fe200078e02ff */
[----:B------:R-:W-:-:S02]  /*13f0*/  MOV R5, 0x80 ;  /* 0x0000008000057802 */ /* 0x000fc40000000f00 */
[----:B------:R-:W-:Y:S02]  /*1400*/  MOV R4, c[0x0][0x210] ;  /* 0x0000840000047a02 */ /* 0x000fe40000000f00 */
[----:B------:R-:W-:-:S03]  /*1410*/  LEA R0, R252, R0, 0x7 ;  /* 0x00000000fc007211 */ /* 0x000fc600078e38ff */
[----:B------:R-:W-:-:S04]  /*1420*/  IMAD R4, R5, R4, c[0x0][0x234] ;  /* 0x00008d0005047624 */ /* 0x000fc800078e0204 */
[----:B------:R-:W-:Y:S01]  /*1430*/  IMAD R0, R4, R34, R0 ;  /* 0x0000002204007224 */ /* 0x000fe200078e0200 */
[----:B------:R-:W-:Y:S05]  /*1440*/  BRA `(.L_x_85) ;  /* 0x0000002000007947 */ /* 0x000fea0003800000 */
.L_x_84:
[----:B------:R-:W-:-:S04]  /*1450*/  IMAD R0, R252, c[0x0][0x1c0], R34 ;  /* 0x00007000fc007a24 */ /* 0x000fc800078e0222 */
[----:B------:R-:W-:Y:S02]  /*1460*/  IMAD R0, R0, c[0x0][0x224], RZ ;  /* 0x0000890000007a24 */ /* 0x000fe400078e02ff */
.L_x_85:
        /* <DEDUP_REMOVED lines=57> */
[C---:B------:R-:W-:Y:S02]  /*1800*/  LEA R191, P1, R8.reuse, c[0x0][0x350], 0x2 ;  /* 0x0000d40008bf7a11 */ /* 0x040fe400078210ff */
        /* <DEDUP_REMOVED lines=25> */
.L_x_87:
        /* <DEDUP_REMOVED lines=15> */
.L_x_88:
[----:B------:R-:W-:Y:S01]  /*1a90*/  IMAD R11, R225, -0x80, R193 ;  /* 0xffffff80e10b7824 */ /* 0x000fe200078e02c1 */
[----:B------:R-:W-:Y:S01]  /*1aa0*/  BSSY B0, `(.L_x_89) ;  /* 0x0000015000007945 */ /* 0x000fe20003800000 */
[----:B------:R-:W-:Y:S02]  /*1ab0*/  IMAD R0, R23, c[0x0][0x3a0], RZ ;  /* 0x0000e80017007a24 */ /* 0x000fe400078e02ff */
[----:B------:R-:W-:Y:S01]  /*1ac0*/  IMAD.WIDE.U32 R4, R232, c[0x0][0x3a0], R238 ;  /* 0x0000e800e8047a25 */ /* 0x000fe200078e00ee */
[----:B------:R-:W-:-:S03]  /*1ad0*/  ISETP.GE.AND P3, PT, R217, R11, PT ;  /* 0x0000000bd900720c */ /* 0x000fc60003f66270 */
[----:B------:R-:W-:Y:S01]  /*1ae0*/  IMAD R0, R232, c[0x0][0x3a4], R0 ;  /* 0x0000e900e8007a24 */ /* 0x000fe200078e0200 */
[----:B------:R-:W-:Y:S01]  /*1af0*/  IADD3 R4, P0, R2, R4, RZ ;  /* 0x0000000402047210 */ /* 0x000fe20007f1e0ff */
[----:B------:R-:W-:-:S03]  /*1b00*/  IMAD R2, R32, c[0x0][0x3b8], RZ ;  /* 0x0000ee0020027a24 */ /* 0x000fc600078e02ff */
        /* <DEDUP_REMOVED lines=14> */
.L_x_90:
[----:B------:R-:W-:Y:S05]  /*1bf0*/  BSYNC B0 ;  /* 0x0000000000007941 */ /* 0x000fea0003800000 */
.L_x_89:
[----:B------:R-:W-:Y:S01]  /*1c00*/  IADD3 R0, R217, 0x20, RZ ;  /* 0x00000020d9007810 */ /* 0x000fe20007ffe0ff */
[----:B------:R-:W-:Y:S03]  /*1c10*/  BSSY B0, `(.L_x_91) ;  /* 0x000000e000007945 */ /* 0x000fe60003800000 */
[----:B------:R-:W-:-:S13]  /*1c20*/  ISETP.GE.AND P2, PT, R0, R11, PT ;  /* 0x0000000b0000720c */ /* 0x000fda0003f46270 */
        /* <DEDUP_REMOVED lines=12> */
.L_x_92:
[----:B------:R-:W-:Y:S05]  /*1cf0*/  BSYNC B0 ;  /* 0x0000000000007941 */ /* 0x000fea0003800000 */
.L_x_91:
        /* <DEDUP_REMOVED lines=15> */
.L_x_94:
[----:B------:R-:W-:Y:S05]  /*1df0*/  BSYNC B0 ;  /* 0x0000000000007941 */ /* 0x000fea0003800000 */
.L_x_93:
[----:B------:R-:W-:Y:S01]  /*1e00*/  IADD3 R0, R217, 0x60, RZ ;  /* 0x00000060d9007810 */ /* 0x000fe20007ffe0ff */
[----:B------:R-:W-:Y:S03]  /*1e10*/  BSSY B0, `(.L_x_95) ;  /* 0x000000d000007945 */ /* 0x000fe60003800000 */
[----:B------:R-:W-:-:S13]  /*1e20*/  ISETP.GE.AND P0, PT, R0, R11, PT ;  /* 0x0000000b0000720c */ /* 0x000fda0003f06270 */
        /* <DEDUP_REMOVED lines=11> */
.L_x_96:
[----:B------:R-:W-:Y:S05]  /*1ee0*/  BSYNC B0 ;  /* 0x0000000000007941 */ /* 0x000fea0003800000 */
.L_x_95:
[----:B--2---:R-:W-:Y:S01]  /*1ef0*/  IMAD.WIDE.U32 R4, R232, c[0x0][0x3a8], R238 ;  /* 0x0000ea00e8047a25 */ /* 0x004fe200078e00ee */
        /* <DEDUP_REMOVED lines=19> */
.L_x_98:
[----:B------:R-:W-:Y:S05]  /*2030*/  BSYNC B0 ;  /* 0x0000000000007941 */ /* 0x000fea0003800000 */
.L_x_97:
        /* <DEDUP_REMOVED lines=13> */
.L_x_100:
[----:B------:R-:W-:Y:S05]  /*2110*/  BSYNC B0 ;  /* 0x0000000000007941 */ /* 0x000fea0003800000 */
.L_x_99:
        /* <DEDUP_REMOVED lines=13> */
.L_x_102:
[----:B------:R-:W-:Y:S05]  /*21f0*/  BSYNC B0 ;  /* 0x0000000000007941 */ /* 0x000fea0003800000 */
.L_x_101:
        /* <DEDUP_REMOVED lines=12> */
.L_x_86:
[----:B------:R-:W2:Y:S01]  /*22c0*/  LDL R22, [R1] ;  /* 0x0000000001167983 */ /* 0x000ea20000100800 */
[----:B------:R-:W-:Y:S01]  /*22d0*/  IMAD R2, R23, c[0x0][0x1a0], RZ ;  /* 0x0000680017027a24 */ /* 0x000fe200078e02ff */
[C---:B------:R-:W-:Y:S01]  /*22e0*/  IADD3 R9, R217.reuse, 0x20, RZ ;  /* 0x00000020d9097810 */ /* 0x040fe20007ffe0ff */
[----:B------:R-:W-:Y:S01]  /*22f0*/  IMAD.WIDE.U32 R4, R232, c[0x0][0x1a0], R238 ;  /* 0x00006800e8047a25 */ /* 0x000fe200078e00ee */
[C---:B------:R-:W-:Y:S02]  /*2300*/  IADD3 R7, R217.reuse, 0x40, RZ ;  /* 0x00000040d9077810 */ /* 0x040fe40007ffe0ff */
[----:B------:R-:W-:Y:S01]  /*2310*/  IADD3 R8, R217, 0x60, RZ ;  /* 0x00000060d9087810 */ /* 0x000fe20007ffe0ff */
[----:B------:R-:W-:Y:S01]  /*2320*/  IMAD R0, R225, -0x80, R193 ;  /* 0xffffff80e1007824 */ /* 0x000fe200078e02c1 */
[----:B------:R-:W-:Y:S01]  /*2330*/  IADD3 R4, P0, R20, R4, RZ ;  /* 0x0000000414047210 */ /* 0x000fe20007f1e0ff */
[----:B------:R-:W-:Y:S01]  /*2340*/  IMAD R6, R232, c[0x0][0x1a4], R2 ;  /* 0x00006900e8067a24 */ /* 0x000fe200078e0202 */
[----:B------:R-:W-:Y:S01]  /*2350*/  MOV R210, 0x7f800000 ;  /* 0x7f80000000d27802 */ /* 0x000fe20000000f00 */
[----:B------:R-:W-:Y:S01]  /*2360*/  IMAD R2, R25, c[0x0][0x1b8], RZ ;  /* 0x00006e0019027a24 */ /* 0x000fe200078e02ff */
[-C--:B------:R-:W-:Y:S01]  /*2370*/  ISETP.GE.AND P5, PT, R217, R0.reuse, PT ;  /* 0x00000000d900720c */ /* 0x080fe20003fa6270 */
[----:B------:R-:W-:Y:S01]  /*2380*/  IMAD R20, R181, -0x40, R21 ;  /* 0xffffffc0b5147824 */ /* 0x000fe200078e0215 */
[----:B------:R-:W-:Y:S01]  /*2390*/  IADD3.X R5, R24, R5, R6, P0, !PT ;  /* 0x0000000518057210 */ /* 0x000fe200007fe406 */
[C---:B------:R-:W-:Y:S01]  /*23a0*/  IMAD R6, R18.reuse, c[0x0][0x1bc], R2 ;  /* 0x00006f0012067a24 */ /* 0x040fe200078e0202 */
[-C--:B------:R-:W-:Y:S01]  /*23b0*/  ISETP.GE.AND P4, PT, R9, R0.reuse, PT ;  /* 0x000000000900720c */ /* 0x080fe20003f86270 */
[----:B------:R-:W-:Y:S01]  /*23c0*/  IMAD.MOV.U32 R128, RZ, RZ, 0x40 ;  /* 0x00000040ff807424 */ /* 0x000fe200078e00ff */
[-C--:B------:R-:W-:Y:S01]  /*23d0*/  ISETP.GE.AND P3, PT, R7, R0.reuse, PT ;  /* 0x000000000700720c */ /* 0x080fe20003f66270 */
[----:B------:R-:W-:Y:S01]  /*23e0*/  IMAD.WIDE.U32 R4, R18, c[0x0][0x1b8], R4 ;  /* 0x00006e0012047a25 */ /* 0x000fe200078e0004 */
[----:B------:R-:W-:Y:S01]  /*23f0*/  ISETP.GE.AND P1, PT, R8, R0, PT ;  /* 0x000000000800720c */ /* 0x000fe20003f26270 */
[----:B------:R-:W-:Y:S01]  /*2400*/  @P6 BAR.SYNC.DEFER_BLOCKING 0x0 ;  /* 0x0000000000006b1d */ /* 0x000fe20000010000 */
[----:B------:R-:W-:Y:S01]  /*2410*/  ISETP.GE.AND P6, PT, R217, R20, PT ;  /* 0x00000014d900720c */ /* 0x000fe20003fc6270 */
[----:B------:R-:W-:-:S02]  /*2420*/  IMAD.IADD R5, R5, 0x1, R6 ;  /* 0x0000000105057824 */ /* 0x000fc400078e0206 */
[----:B------:R-:W-:Y:S02]  /*2430*/  @!P5 IMAD R2, R29, c[0x0][0x1a0], RZ ;  /* 0x000068001d02da24 */ /* 0x000fe400078e02ff */
[C---:B------:R-:W-:Y:S02]  /*2440*/  @!P5 IMAD.WIDE.U32 R6, R217.reuse, c[0x0][0x1a0], R4 ;  /* 0x00006800d906da25 */ /* 0x040fe400078e0004 */
[C---:B------:R-:W-:Y:S02]  /*2450*/  @!P4 IADD3 R0, P2, R217.reuse, 0x20, RZ ;  /* 0x00000020d900c810 */ /* 0x040fe40007f5e0ff */
[----:B------:R-:W-:Y:S01]  /*2460*/  @!P5 IMAD R2, R217, c[0x0][0x1a4], R2 ;  /* 0x00006900d902da24 */ /* 0x000fe200078e0202 */
[----:B------:R-:W-:Y:S01]  /*2470*/  @!P5 LEA R16, P0, R6, c[0x0][0x170], 0x1 ;  /* 0x00005c000610da11 */ /* 0x000fe200078008ff */
[----:B------:R-:W-:Y:S02]  /*2480*/  @!P4 IMAD.MOV.U32 R8, RZ, RZ, R4 ;  /* 0x000000ffff08c224 */ /* 0x000fe400078e0004 */
[----:B------:R-:W-:-:S02]  /*2490*/  @!P5 IMAD.IADD R2, R7, 0x1, R2 ;  /* 0x000000010702d824 */ /* 0x000fc400078e0202 */
[----:B------:R-:W-:Y:S02]  /*24a0*/  IMAD R19, R128, c[0x0][0x194], RZ ;  /* 0x0000650080137a24 */ /* 0x000fe400078e02ff */
[----:B------:R-:W-:Y:S01]  /*24b0*/  IMAD.MOV.U32 R211, RZ, RZ, 0x7f800000 ;  /* 0x7f800000ffd37424 */ /* 0x000fe200078e00ff */
[----:B------:R-:W-:Y:S01]  /*24c0*/  @!P5 LEA.HI.X R17, R6, c[0x0][0x174], R2, 0x1, P0 ;  /* 0x00005d000611da11 */ /* 0x000fe200000f0c02 */
[--C-:B------:R-:W-:Y:S01]  /*24d0*/  @!P4 IMAD.X R6, RZ, RZ, R29.reuse, P2 ;  /* 0x000000ffff06c224 */ /* 0x100fe200010e061d */
[C---:B------:R-:W-:Y:S01]  /*24e0*/  @!P3 IADD3 R2, P0, R217.reuse, 0x40, RZ ;  /* 0x00000040d902b810 */ /* 0x040fe20007f1e0ff */
[----:B------:R-:W-:Y:S01]  /*24f0*/  IMAD.MOV.U32 R208, RZ, RZ, 0x7f800000 ;  /* 0x7f800000ffd07424 */ /* 0x000fe200078e00ff */
[----:B------:R-:W-:Y:S01]  /*2500*/  @!P1 IADD3 R10, P2, R217, 0x60, RZ ;  /* 0x00000060d90a9810 */ /* 0x000fe20007f5e0ff */
[----:B------:R-:W-:Y:S01]  /*2510*/  @!P4 IMAD R6, R6, c[0x0][0x1a0], RZ ;  /* 0x000068000606ca24 */ /* 0x000fe200078e02ff */
[----:B------:R1:W-:Y:S01]  /*2520*/  @P5 STS.128 [R216+0xa000], RZ ;  /* 0x00a000ffd8005388 */ /* 0x0003e20000000c00 */
[----:B------:R-:W-:Y:S01]  /*2530*/  @!P3 IMAD.X R7, RZ, RZ, R29, P0 ;  /* 0x000000ffff07b224 */ /* 0x000fe200000e061d */
[----:B------:R-:W-:Y:S01]  /*2540*/  ISETP.GE.AND P0, PT, R9, R20, PT ;  /* 0x000000140900720c */ /* 0x000fe20003f06270 */
[----:B------:R-:W-:Y:S01]  /*2550*/  @!P4 IMAD.MOV.U32 R9, RZ, RZ, R5 ;  /* 0x000000ffff09c224 */ /* 0x000fe200078e0005 */
[----:B------:R-:W-:Y:S01]  /*2560*/  @!P1 IADD3.X R12, RZ, R29, RZ, P2, !PT ;  /* 0x0000001dff0c9210 */ /* 0x000fe200017fe4ff */
[----:B------:R-:W-:Y:S01]  /*2570*/  @!P3 IMAD R7, R7, c[0x0][0x1a0], RZ ;  /* 0x000068000707ba24 */ /* 0x000fe200078e02ff */
[----:B------:R-:W-:Y:S01]  /*2580*/  @!PT LDS RZ, [RZ] ;  /* 0x00000000fffff984 */ /* 0x000fe20000000800 */
[----:B------:R-:W-:Y:S01]  /*2590*/  @!PT LDS RZ, [RZ] ;  /* 0x00000000fffff984 */ /* 0x000fe20000000800 */
[----:B------:R-:W-:Y:S01]  /*25a0*/  @!PT LDS RZ, [RZ] ;  /* 0x00000000fffff984 */ /* 0x000fe20000000800 */
[----:B------:R3:W-:Y:S01]  /*25b0*/  @!P5 LDGSTS.E.BYPASS.LTC128B.128 [R216+0xa000], [R16.64] ;  /* 0x0a00000010d8dfae */ /* 0x0007e2000b901d46 */
[----:B------:R-:W-:-:S02]  /*25c0*/  @!P4 IMAD R11, R0, c[0x0][0x1a4], R6 ;  /* 0x00006900000bca24 */ /* 0x000fc400078e0206 */
[----:B------:R-:W-:Y:S01]  /*25d0*/  @!P4 IMAD.WIDE.U32 R8, R0, c[0x0][0x1a0], R8 ;  /* 0x000068000008ca25 */ /* 0x000fe200078e0008 */
[----:B------:R1:W-:Y:S03]  /*25e0*/  @P4 STS.128 [R216+0xb000], RZ ;  /* 0x00b000ffd8004388 */ /* 0x0003e60000000c00 */
[----:B------:R-:W-:Y:S01]  /*25f0*/  @!P3 IMAD R13, R2, c[0x0][0x1a4], R7 ;  /* 0x00006900020dba24 */ /* 0x000fe200078e0207 */
[----:B------:R-:W-:Y:S01]  /*2600*/  @!P4 IADD3 R11, R9, R11, RZ ;  /* 0x0000000b090bc210 */ /* 0x000fe20007ffe0ff */
[----:B------:R-:W-:Y:S01]  /*2610*/  @!P3 IMAD.MOV.U32 R6, RZ, RZ, R4 ;  /* 0x000000ffff06b224 */ /* 0x000fe200078e0004 */
[----:B------:R-:W-:Y:S01]  /*2620*/  @!P4 LEA R14, P2, R8, c[0x0][0x170], 0x1 ;  /* 0x00005c00080eca11 */ /* 0x000fe200078408ff */
[----:B------:R-:W-:Y:S02]  /*2630*/  @!P3 IMAD.MOV.U32 R7, RZ, RZ, R5 ;  /* 0x000000ffff07b224 */ /* 0x000fe400078e0005 */
[----:B------:R-:W-:Y:S01]  /*2640*/  @!P1 IMAD R0, R12, c[0x0][0x1a0], RZ ;  /* 0x000068000c009a24 */ /* 0x000fe200078e02ff */
[----:B------:R-:W-:Y:S01]  /*2650*/  @!P4 LEA.HI.X R15, R8, c[0x0][0x174], R11, 0x1, P2 ;  /* 0x00005d00080fca11 */ /* 0x000fe200010f0c0b */
[----:B------:R-:W-:-:S04]  /*2660*/  @!P3 IMAD.WIDE.U32 R6, R2, c[0x0][0x1a0], R6 ;  /* 0x000068000206ba25 */ /* 0x000fc800078e0006 */
[----:B------:R-:W-:Y:S01]  /*2670*/  @!P1 IMAD R2, R10, c[0x0][0x1a4], R0 ;  /* 0x000069000a029a24 */ /* 0x000fe200078e0200 */
[----:B------:R-:W-:Y:S01]  /*2680*/  @!P3 LEA R12, P2, R6, c[0x0][0x170], 0x1 ;  /* 0x00005c00060cba11 */ /* 0x000fe200078408ff */
[----:B------:R-:W-:Y:S01]  /*2690*/  @!P3 IMAD.IADD R0, R7, 0x1, R13 ;  /* 0x000000010700b824 */ /* 0x000fe200078e020d */
[----:B------:R-:W-:Y:S01]  /*26a0*/  @!PT LDS RZ, [RZ] ;  /* 0x00000000fffff984 */ /* 0x000fe20000000800 */
[----:B------:R-:W-:Y:S01]  /*26b0*/  @!PT LDS RZ, [RZ] ;  /* 0x00000000fffff984 */ /* 0x000fe20000000800 */
[----:B------:R-:W-:Y:S01]  /*26c0*/  @!PT LDS RZ, [RZ] ;  /* 0x00000000fffff984 */ /* 0x000fe20000000800 */
[----:B------:R4:W-:Y:S01]  /*26d0*/  @!P4 LDGSTS.E.BYPASS.LTC128B.128 [R216+0xb000], [R14.64] ;  /* 0x0b0000000ed8cfae */ /* 0x0009e2000b901d46 */
[----:B------:R-:W-:-:S03]  /*26e0*/  @!P1 IMAD.WIDE.U32 R4, R10, c[0x0][0x1a0], R4 ;  /* 0x000068000a049a25 */ /* 0x000fc600078e0004 */
[----:B------:R-:W-:Y:S01]  /*26f0*/  @!P3 LEA.HI.X R13, R6, c[0x0][0x174], R0, 0x1, P2 ;  /* 0x00005d00060dba11 */ /* 0x000fe200010f0c00 */
[----:B------:R-:W-:Y:S01]  /*2700*/  @!P1 IMAD.IADD R0, R5, 0x1, R2 ;  /* 0x0000000105009824 */ /* 0x000fe200078e0202 */
[----:B------:R-:W-:Y:S01]  /*2710*/  @!P1 LEA R10, P2, R4, c[0x0][0x170], 0x1 ;  /* 0x00005c00040a9a11 */ /* 0x000fe200078408ff */
[----:B------:R-:W-:Y:S01]  /*2720*/  IMAD.WIDE.U32 R6, R128, c[0x0][0x370], RZ ;  /* 0x0000dc0080067a25 */ /* 0x000fe200078e00ff */
[----:B------:R-:W-:Y:S01]  /*2730*/  LEA.HI R2, R181, R181, RZ, 0x1 ;  /* 0x000000b5b5027211 */ /* 0x000fe200078f08ff */
[----:B------:R1:W-:Y:S01]  /*2740*/  @P3 STS.128 [R216+0xc000], RZ ;  /* 0x00c000ffd8003388 */ /* 0x0003e20000000c00 */
[----:B------:R-:W-:Y:S01]  /*2750*/  @!P1 LEA.HI.X R11, R4, c[0x0][0x174], R0, 0x1, P2 ;  /* 0x00005d00040b9a11 */ /* 0x000fe200010f0c00 */
[----:B------:R-:W-:Y:S01]  /*2760*/  IMAD R0, R128, c[0x0][0x374], RZ ;  /* 0x0000dd0080007a24 */ /* 0x000fe200078e02ff */
[----:B------:R-:W-:Y:S01]  /*2770*/  @!P0 IADD3 R6, P2, R182, R6, RZ ;  /* 0x00000006b6068210 */ /* 0x000fe20007f5e0ff */
[----:B------:R-:W-:Y:S01]  /*2780*/  IMAD.WIDE.U32 R8, R128, c[0x0][0x190], RZ ;  /* 0x0000640080087a25 */ /* 0x000fe200078e00ff */
[----:B------:R-:W-:Y:S01]  /*2790*/  LOP3.LUT R2, R2, 0xfffffffe, RZ, 0xc0, !PT ;  /* 0xfffffffe02027812 */ /* 0x000fe200078ec0ff */
[----:B------:R-:W-:Y:S01]  /*27a0*/  @!PT LDS RZ, [RZ] ;  /* 0x00000000fffff984 */ /* 0x000fe20000000800 */
[----:B------:R-:W-:Y:S01]  /*27b0*/  @!PT LDS RZ, [RZ] ;  /* 0x00000000fffff984 */ /* 0x000fe20000000800 */
[----:B------:R-:W-:Y:S01]  /*27c0*/  @!PT LDS RZ, [RZ] ;  /* 0x00000000fffff984 */ /* 0x000fe20000000800 */
[----:B------:R1:W-:Y:S01]  /*27d0*/  @!P3 LDGSTS.E.BYPASS.LTC128B.128 [R216+0xc000], [R12.64] ;  /* 0x0c0000000cd8bfae */ /* 0x0003e2000b901d46 */
[----:B------:R-:W-:Y:S01]  /*27e0*/  @!P0 IADD3.X R7, R183, R7, R0, P2, !PT ;  /* 0x00000007b7078210 */ /* 0x000fe200017fe400 */
[----:B------:R-:W-:Y:S01]  /*27f0*/  IMAD.WIDE.U32 R4, R232, c[0x0][0x198], R238 ;  /* 0x00006600e8047a25 */ /* 0x000fe200078e00ee */
[----:B------:R-:W-:Y:S01]  /*2800*/  @!P0 IADD3 R8, P2, R184, R8, RZ ;  /* 0x00000008b8088210 */ /* 0x000fe20007f5e0ff */
[----:B------:R1:W-:Y:S01]  /*2810*/  @P1 STS.128 [R216+0xd000], RZ ;  /* 0x00d000ffd8001388 */ /* 0x0003e20000000c00 */
[----:B------:R-:W-:Y:S01]  /*2820*/  IADD3 R2, R181, -R2, RZ ;  /* 0x80000002b5027210 */ /* 0x000fe20007ffe0ff */
[----:B------:R-:W-:Y:S01]  /*2830*/  IMAD R0, R23, c[0x0][0x198], RZ ;  /* 0x0000660017007a24 */ /* 0x000fe200078e02ff */
[----:B------:R-:W-:Y:S01]  /*2840*/  @!P0 IADD3.X R9, R185, R9, R19, P2, !PT ;  /* 0x00000009b9098210 */ /* 0x000fe200017fe413 */
[----:B------:R-:W-:Y:S01]  /*2850*/  @!PT LDS RZ, [RZ] ;  /* 0x00000000fffff984 */ /* 0x000fe20000000800 */
[----:B------:R-:W-:Y:S01]  /*2860*/  @!PT LDS RZ, [RZ] ;  /* 0x00000000fffff984 */ /* 0x000fe20000000800 */
[----:B------:R-:W-:Y:S01]  /*2870*/  @!PT LDS RZ, [RZ] ;  /* 0x00000000fffff984 */ /* 0x000fe20000000800 */
[----:B------:R1:W-:Y:S01]  /*2880*/  @!P1 LDGSTS.E.BYPASS.LTC128B.128 [R216+0xd000], [R10.64] ;  /* 0x0d0000000ad89fae */ /* 0x0003e2000b901d46 */
[----:B------:R-:W-:Y:S01]  /*2890*/  IADD3 R4, P2, R27, R4, RZ ;  /* 0x000000041b047210 */ /* 0x000fe20007f5e0ff */
[----:B------:R-:W-:Y:S01]  /*28a0*/  IMAD R0, R232, c[0x0][0x19c], R0 ;  /* 0x00006700e8007a24 */ /* 0x000fe200078e0200 */
[----:B---3--:R-:W-:Y:S01]  /*28b0*/  SHF.R.S32.HI R16, RZ, 0x1f, R241 ;  /* 0x0000001fff107819 */ /* 0x008fe200000114f1 */
[----:B------:R-:W0:Y:S01]  /*28c0*/  LDGDEPBAR ;  /* 0x00000000000079af */ /* 0x000e220000000000 */
[----:B------:R-:W-:-:S02]  /*28d0*/  IMAD.MOV.U32 R209, RZ, RZ, 0x7f800000 ;  /* 0x7f800000ffd17424 */ /* 0x000fc400078e00ff */
[----:B------:R-:W-:Y:S01]  /*28e0*/  IADD3.X R5, R28, R5, R0, P2, !PT ;  /* 0x000000051c057210 */ /* 0x000fe200017fe400 */
[----:B------:R-:W-:Y:S01]  /*28f0*/  IMAD R0, R25, c[0x0][0x1b0], RZ ;  /* 0x00006c0019007a24 */ /* 0x000fe200078e02ff */
[----:B------:R-:W-:Y:S01]  /*2900*/  ISETP.NE.AND P2, PT, R2, 0x1, PT ;  /* 0x000000010200780c */ /* 0x000fe20003f45270 */
[----:B------:R3:W-:Y:S02]  /*2910*/  @P6 STS.128 [R216+0x4000], RZ ;  /* 0x004000ffd8006388 */ /* 0x0007e40000000c00 */
[C---:B------:R-:W-:Y:S02]  /*2920*/  IMAD R19, R18.reuse, c[0x0][0x1b4], R0 ;  /* 0x00006d0012137a24 */ /* 0x040fe400078e0200 */
[----:B------:R-:W-:Y:S01]  /*2930*/  @!PT LDS RZ, [RZ] ;  /* 0x00000000fffff984 */ /* 0x000fe20000000800 */
[----:B------:R-:W-:Y:S01]  /*2940*/  @!PT LDS RZ, [RZ] ;  /* 0x00000000fffff984 */ /* 0x000fe20000000800 */
[----:B------:R-:W-:Y:S01]  /*2950*/  @!PT LDS RZ, [RZ] ;  /* 0x00000000fffff984 */ /* 0x000fe20000000800 */
[----:B------:R3:W-:Y:S01]  /*2960*/  @!P6 LDGSTS.E.BYPASS.LTC128B.128 [R216+0x4000], [R182.64] ;  /* 0x04000000b6d8efae */ /* 0x0007e2000b901d46 */
[----:B------:R-:W-:-:S03]  /*2970*/  IMAD.WIDE.U32 R4, R18, c[0x0][0x1b0], R4 ;  /* 0x00006c0012047a25 */ /* 0x000fc600078e0004 */
[----:B------:R3:W-:Y:S01]  /*2980*/  @P0 STS.128 [R216+0x5000], RZ ;  /* 0x005000ffd8000388 */ /* 0x0007e20000000c00 */
[----:B------:R-:W-:-:S03]  /*2990*/  IMAD.IADD R5, R5, 0x1, R19 ;  /* 0x0000000105057824 */ /* 0x000fc600078e0213 */
[----:B------:R-:W-:Y:S01]  /*29a0*/  @!PT LDS RZ, [RZ] ;  /* 0x00000000fffff984 */ /* 0x000fe20000000800 */
[----:B------:R-:W-:Y:S01]  /*29b0*/  @!PT LDS RZ, [RZ] ;  /* 0x00000000fffff984 */ /* 0x000fe20000000800 */
[----:B------:R-:W-:Y:S01]  /*29c0*/  @!PT LDS RZ, [RZ] ;  /* 0x00000000fffff984 */ /* 0x000fe20000000800 */
[----:B------:R1:W-:Y:S02]  /*29d0*/  @!P0 LDGSTS.E.BYPASS.LTC128B.128 [R216+0x5000], [R6.64] ;  /* 0x0500000006d88fae */ /* 0x0003e4000b901d46 */
[----:B-1----:R-:W-:-:S04]  /*29e0*/  @!P5 IMAD R7, R29, c[0x0][0x198], RZ ;  /* 0x000066001d07da24 */ /* 0x002fc800078e02ff */
[----:B------:R-:W-:Y:S02]  /*29f0*/  @!P5 IMAD R11, R217, c[0x0][0x19c], R7 ;  /* 0x00006700d90bda24 */ /* 0x000fe400078e0207 */
[----:B------:R-:W-:Y:S01]  /*2a00*/  @!P4 IMAD.MOV.U32 R7, RZ, RZ, R5 ;  /* 0x000000ffff07c224 */ /* 0x000fe200078e0005 */
[----:B--2---:R-:W-:-:S04]  /*2a10*/  IADD3 R0, R22, 0x1000, RZ ;  /* 0x0000100016007810 */ /* 0x004fc80007ffe0ff */
[----:B------:R-:W-:-:S05]  /*2a20*/  SEL R0, R0, R22, !P2 ;  /* 0x0000001600007207 */ /* 0x000fca0005000000 */
[----:B------:R-:W-:Y:S01]  /*2a30*/  IMAD.SHL.U32 R192, R0, 0x2, RZ ;  /* 0x0000000200c07824 */ /* 0x000fe200078e00ff */
[----:B------:R-:W-:-:S04]  /*2a40*/  IADD3 R0, R241, 0x28, RZ ;  /* 0x00000028f1007810 */ /* 0x000fc80007ffe0ff */
[----:B------:R3:W-:Y:S01]  /*2a50*/  @P6 STS [R192], RZ ;  /* 0x000000ffc0006388 */ /* 0x0007e20000000800 */
[----:B------:R-:W-:-:S03]  /*2a60*/  SHF.R.S32.HI R10, RZ, 0x1f, R0 ;  /* 0x0000001fff0a7819 */ /* 0x000fc60000011400 */
[----:B------:R3:W-:Y:S04]  /*2a70*/  @P6 STS [R192+0x4], RZ ;  /* 0x000004ffc0006388 */ /* 0x0007e80000000800 */
[----:B------:R3:W-:Y:S04]  /*2a80*/  @P6 STS [R192+0x8], RZ ;  /* 0x000008ffc0006388 */ /* 0x0007e80000000800 */
[----:B------:R3:W-:Y:S04]  /*2a90*/  @P6 STS [R192+0xc], RZ ;  /* 0x00000cffc0006388 */ /* 0x0007e80000000800 */
[----:B------:R-:W-:Y:S01]  /*2aa0*/  @!PT LDS RZ, [RZ] ;  /* 0x00000000fffff984 */ /* 0x000fe20000000800 */
[----:B------:R-:W-:Y:S01]  /*2ab0*/  @!PT LDS RZ, [RZ] ;  /* 0x00000000fffff984 */ /* 0x000fe20000000800 */
[----:B------:R-:W-:Y:S01]  /*2ac0*/  @!PT LDS RZ, [RZ] ;  /* 0x00000000fffff984 */ /* 0x000fe20000000800 */
[----:B------:R3:W-:Y:S01]  /*2ad0*/  @!P6 LDGSTS.E.BYPASS.LTC128B.128 [R192], [R184.64] ;  /* 0x00000000b8c0efae */ /* 0x0007e2000b901d46 */
[----:B------:R-:W-:-:S03]  /*2ae0*/  ISETP.GE.AND P6, PT, R0, R20, PT ;  /* 0x000000140000720c */ /* 0x000fc60003fc6270 */
[----:B------:R3:W-:Y:S04]  /*2af0*/  @P0 STS [R192+0x1000], RZ ;  /* 0x001000ffc0000388 */ /* 0x0007e80000000800 */
[----:B------:R3:W-:Y:S04]  /*2b00*/  @P0 STS [R192+0x1004], RZ ;  /* 0x001004ffc0000388 */ /* 0x0007e80000000800 */
[----:B------:R3:W-:Y:S04]  /*2b10*/  @P0 STS [R192+0x1008], RZ ;  /* 0x001008ffc0000388 */ /* 0x0007e80000000800 */
[----:B------:R3:W-:Y:S04]  /*2b20*/  @P0 STS [R192+0x100c], RZ ;  /* 0x00100cffc0000388 */ /* 0x0007e80000000800 */
[----:B------:R-:W-:Y:S01]  /*2b30*/  @!PT LDS RZ, [RZ] ;  /* 0x00000000fffff984 */ /* 0x000fe20000000800 */
[----:B------:R-:W-:Y:S01]  /*2b40*/  @!PT LDS RZ, [RZ] ;  /* 0x00000000fffff984 */ /* 0x000fe20000000800 */
[----:B------:R-:W-:Y:S01]  /*2b50*/  @!PT LDS RZ, [RZ] ;  /* 0x00000000fffff984 */ /* 0x000fe20000000800 */
[----:B------:R1:W-:Y:S01]  /*2b60*/  @!P0 LDGSTS.E.BYPASS.LTC128B.128 [R192+0x1000], [R8.64] ;  /* 0x0100000008c08fae */ /* 0x0003e2000b901d46 */
[----:B------:R-:W-:-:S03]  /*2b70*/  @!P4 IADD3 R2, P0, R217, 0x20, RZ ;  /* 0x00000020d902c810 */ /* 0x000fc60007f1e0ff */
[----:B------:R3:W-:Y:S02]  /*2b80*/  @P5 STS.128 [R216+0x6000], RZ ;  /* 0x006000ffd8005388 */ /* 0x0007e40000000c00 */
[----:B------:R-:W-:Y:S01]  /*2b90*/  @!P4 IMAD.X R6, RZ, RZ, R29, P0 ;  /* 0x000000ffff06c224 */ /* 0x000fe200000e061d */
[----:B----4-:R-:W-:-:S03]  /*2ba0*/  @!P6 LEA R14, P0, R0, R213, 0x2 ;  /* 0x000000d5000ee211 */ /* 0x010fc600078010ff */
[----:B------:R-:W-:Y:S01]  /*2bb0*/  @!P4 IMAD R6, R6, c[0x0][0x198], RZ ;  /* 0x000066000606ca24 */ /* 0x000fe200078e02ff */
[----:B------:R-:W-:-:S03]  /*2bc0*/  @!P6 LEA.HI.X R15, R0, R212, R10, 0x2, P0 ;  /* 0x000000d4000fe211 */ /* 0x000fc600000f140a */
[C---:B------:R-:W-:Y:S01]  /*2bd0*/  @!P4 IMAD R10, R2.reuse, c[0x0][0x19c], R6 ;  /* 0x00006700020aca24 */ /* 0x040fe200078e0206 */
[----:B------:R-:W-:Y:S01]  /*2be0*/  @!P4 MOV R6, R4 ;  /* 0x000000040006c202 */ /* 0x000fe20000000f00 */
[----:B------:R3:W5:Y:S04]  /*2bf0*/  @!P6 LDG.E R209, [R14.64] ;  /* 0x000000060ed1e981 */ /* 0x000768000c1e1900 */
[----:B------:R-:W-:-:S04]  /*2c00*/  @!P4 IMAD.WIDE.U32 R6, R2, c[0x0][0x198], R6 ;  /* 0x000066000206ca25 */ /* 0x000fc800078e0006 */
[----:B-1----:R-:W-:-:S04]  /*2c10*/  @!P5 IMAD.WIDE.U32 R8, R217, c[0x0][0x198], R4 ;  /* 0x00006600d908da25 */ /* 0x002fc800078e0004 */
[----:B------:R-:W-:Y:S01]  /*2c20*/  @!P5 IMAD.IADD R0, R9, 0x1, R11 ;  /* 0x000000010900d824 */ /* 0x000fe200078e020b */
[----:B------:R-:W-:-:S04]  /*2c30*/  @!P5 LEA R12, P0, R8, c[0x0][0x168], 0x1 ;  /* 0x00005a00080cda11 */ /* 0x000fc800078008ff */
[----:B------:R-:W-:Y:S01]  /*2c40*/  @!P5 LEA.HI.X R13, R8, c[0x0][0x16c], R0, 0x1, P0 ;  /* 0x00005b00080dda11 */ /* 0x000fe200000f0c00 */
[----:B------:R-:W-:Y:S01]  /*2c50*/  @!P4 IMAD.IADD R0, R7, 0x1, R10 ;  /* 0x000000010700c824 */ /* 0x000fe200078e020a */
[C---:B------:R-:W-:Y:S01]  /*2c60*/  @!P4 LEA R10, P0, R6.reuse, c[0x0][0x168], 0x1 ;  /* 0x00005a00060aca11 */ /* 0x040fe200078008ff */
[----:B------:R-:W-:Y:S02]  /*2c70*/  @!P3 IMAD.MOV.U32 R7, RZ, RZ, R5 ;  /* 0x000000ffff07b224 */ /* 0x000fe400078e0005 */
[----:B------:R-:W-:Y:S01]  /*2c80*/  @!PT LDS RZ, [RZ] ;  /* 0x00000000fffff984 */ /* 0x000fe20000000800 */
[----:B------:R-:W-:Y:S01]  /*2c90*/  @!PT LDS RZ, [RZ] ;  /* 0x00000000fffff984 */ /* 0x000fe20000000800 */
[----:B------:R-:W-:Y:S01]  /*2ca0*/  @!PT LDS RZ, [RZ] ;  /* 0x00000000fffff984 */ /* 0x000fe20000000800 */
[----:B------:R3:W-:Y:S01]  /*2cb0*/  @!P5 LDGSTS.E.BYPASS.LTC128B.128 [R216+0x6000], [R12.64] ;  /* 0x060000000cd8dfae */ /* 0x0007e2000b901d46 */
[----:B------:R-:W-:Y:S02]  /*2cc0*/  @!P4 LEA.HI.X R11, R6, c[0x0][0x16c], R0, 0x1, P0 ;  /* 0x00005b00060bca11 */ /* 0x000fe400000f0c00 */
[C---:B------:R-:W-:Y:S01]  /*2cd0*/  @!P3 IADD3 R0, P0, R217.reuse, 0x40, RZ ;  /* 0x00000040d900b810 */ /* 0x040fe20007f1e0ff */
[----:B------:R3:W-:Y:S03]  /*2ce0*/  @P4 STS.128 [R216+0x7000], RZ ;  /* 0x007000ffd8004388 */ /* 0x0007e60000000c00 */
[----:B------:R-:W-:Y:S01]  /*2cf0*/  @!P3 IADD3.X R6, RZ, R29, RZ, P0, !PT ;  /* 0x0000001dff06b210 */ /* 0x000fe200007fe4ff */
[----:B------:R-:W-:Y:S01]  /*2d00*/  @!PT LDS RZ, [RZ] ;  /* 0x00000000fffff984 */ /* 0x000fe20000000800 */
[----:B------:R-:W-:Y:S01]  /*2d10*/  @!PT LDS RZ, [RZ] ;  /* 0x00000000fffff984 */ /* 0x000fe20000000800 */
[----:B------:R-:W-:Y:S01]  /*2d20*/  @!PT LDS RZ, [RZ] ;  /* 0x00000000fffff984 */ /* 0x000fe20000000800 */
[----:B------:R3:W-:Y:S01]  /*2d30*/  @!P4 LDGSTS.E.BYPASS.LTC128B.128 [R216+0x7000], [R10.64] ;  /* 0x070000000ad8cfae */ /* 0x0007e2000b901d46 */
[----:B------:R-:W-:-:S03]  /*2d40*/  @!P1 IADD3 R2, P0, R217, 0x60, RZ ;  /* 0x00000060d9029810 */ /* 0x000fc60007f1e0ff */
[----:B------:R-:W-:Y:S01]  /*2d50*/  @!P3 IMAD R6, R6, c[0x0][0x198], RZ ;  /* 0x000066000606ba24 */ /* 0x000fe200078e02ff */
[----:B------:R3:W-:Y:S01]  /*2d60*/  @P3 STS.128 [R216+0x8000], RZ ;  /* 0x008000ffd8003388 */ /* 0x0007e20000000c00 */
[----:B------:R-:W-:Y:S02]  /*2d70*/  @!P1 IMAD.X R8, RZ, RZ, R29, P0 ;  /* 0x000000ffff089224 */ /* 0x000fe400000e061d */
[----:B------:R-:W-:Y:S02]  /*2d80*/  @!P3 IMAD R9, R0, c[0x0][0x19c], R6 ;  /* 0x000067000009ba24 */ /* 0x000fe400078e0206 */
[--C-:B------:R-:W-:Y:S02]  /*2d90*/  @!P3 IMAD.MOV.U32 R6, RZ, RZ, R4.reuse ;  /* 0x000000ffff06b224 */ /* 0x100fe400078e0004 */
[----:B------:R-:W-:-:S04]  /*2da0*/  @!P1 IMAD.WIDE.U32 R4, R2, c[0x0][0x198], R4 ;  /* 0x0000660002049a25 */ /* 0x000fc800078e0004 */
[----:B------:R-:W-:-:S04]  /*2db0*/  @!P3 IMAD.WIDE.U32 R6, R0, c[0x0][0x198], R6 ;  /* 0x000066000006ba25 */ /* 0x000fc800078e0006 */
[----:B------:R-:W-:Y:S01]  /*2dc0*/  @!P1 IMAD R0, R8, c[0x0][0x198], RZ ;  /* 0x0000660008009a24 */ /* 0x000fe200078e02ff */
[----:B------:R-:W-:Y:S02]  /*2dd0*/  @!P3 IADD3 R9, R7, R9, RZ ;  /* 0x000000090709b210 */ /* 0x000fe40007ffe0ff */
[----:B------:R-:W-:Y:S01]  /*2de0*/  @!P3 LEA R8, P0, R6, c[0x0][0x168], 0x1 ;  /* 0x00005a000608ba11 */ /* 0x000fe200078008ff */
[----:B------:R-:W-:Y:S01]  /*2df0*/  @!P1 IMAD R7, R2, c[0x0][0x19c], R0 ;  /* 0x0000670002079a24 */ /* 0x000fe200078e0200 */
[----:B------:R-:W-:Y:S02]  /*2e00*/  IADD3 R0, R241, 0x8, RZ ;  /* 0x00000008f1007810 */ /* 0x000fe40007ffe0ff */
[----:B------:R-:W-:Y:S01]  /*2e10*/  @!P3 LEA.HI.X R9, R6, c[0x0][0x16c], R9, 0x1, P0 ;  /* 0x00005b000609ba11 */ /* 0x000fe200000f0c09 */
[----:B------:R-:W-:Y:S01]  /*2e20*/  @!P1 IMAD.IADD R5, R5, 0x1, R7 ;  /* 0x0000000105059824 */ /* 0x000fe200078e0207 */
[C---:B------:R-:W-:Y:S02]  /*2e30*/  @!P1 LEA R6, P0, R4.reuse, c[0x0][0x168], 0x1 ;  /* 0x00005a0004069a11 */ /* 0x040fe400078008ff */
[C---:B------:R-:W-:Y:S01]  /*2e40*/  IADD3 R2, R241.reuse, 0x20, RZ ;  /* 0x00000020f1027810 */ /* 0x040fe20007ffe0ff */
[----:B------:R-:W-:Y:S01]  /*2e50*/  @!PT LDS RZ, [RZ] ;  /* 0x00000000fffff984 */ /* 0x000fe20000000800 */
[----:B------:R-:W-:Y:S01]  /*2e60*/  @!PT LDS RZ, [RZ] ;  /* 0x00000000fffff984 */ /* 0x000fe20000000800 */
[----:B------:R-:W-:Y:S01]  /*2e70*/  @!PT LDS RZ, [RZ] ;  /* 0x00000000fffff984 */ /* 0x000fe20000000800 */
[----:B------:R3:W-:Y:S01]  /*2e80*/  @!P3 LDGSTS.E.BYPASS.LTC128B.128 [R216+0x8000], [R8.64] ;  /* 0x0800000008d8bfae */ /* 0x0007e2000b901d46 */
[----:B------:R-:W-:Y:S01]  /*2e90*/  @!P1 LEA.HI.X R7, R4, c[0x0][0x16c], R5, 0x1, P0 ;  /* 0x00005b0004079a11 */ /* 0x000fe200000f0c05 */
[----:B------:R-:W-:Y:S01]  /*2ea0*/  IMAD.SHL.U32 R4, R241, 0x4, RZ ;  /* 0x00000004f1047824 */ /* 0x000fe200078e00ff */
[-C--:B------:R-:W-:Y:S01]  /*2eb0*/  ISETP.GE.AND P5, PT, R0, R20.reuse, PT ;  /* 0x000000140000720c */ /* 0x080fe20003fa6270 */
[----:B------:R3:W-:Y:S01]  /*2ec0*/  @P1 STS.128 [R216+0x9000], RZ ;  /* 0x009000ffd8001388 */ /* 0x0007e20000000c00 */
[----:B------:R-:W-:-:S02]  /*2ed0*/  ISETP.GE.AND P4, PT, R2, R20, PT ;  /* 0x000000140200720c */ /* 0x000fc40003f86270 */
[C---:B------:R-:W-:Y:S01]  /*2ee0*/  ISETP.GE.AND P3, PT, R241.reuse, R20, PT ;  /* 0x00000014f100720c */ /* 0x040fe20003f66270 */
[----:B------:R-:W-:Y:S01]  /*2ef0*/  @!PT LDS RZ, [RZ] ;  /* 0x00000000fffff984 */ /* 0x000fe20000000800 */
[----:B------:R-:W-:Y:S01]  /*2f00*/  @!PT LDS RZ, [RZ] ;  /* 0x00000000fffff984 */ /* 0x000fe20000000800 */
[----:B------:R-:W-:Y:S01]  /*2f10*/  @!PT LDS RZ, [RZ] ;  /* 0x00000000fffff984 */ /* 0x000fe20000000800 */
[----:B------:R3:W-:Y:S01]  /*2f20*/  @!P1 LDGSTS.E.BYPASS.LTC128B.128 [R216+0x9000], [R6.64] ;  /* 0x0900000006d89fae */ /* 0x0007e2000b901d46 */
[----:B------:R-:W-:Y:S02]  /*2f30*/  SHF.L.U64.HI R0, R241, 0x2, R16 ;  /* 0x00000002f1007819 */ /* 0x000fe40000010210 */
[----:B------:R-:W-:Y:S01]  /*2f40*/  IADD3 R4, P0, R4, R213, RZ ;  /* 0x000000d504047210 */ /* 0x000fe20007f1e0ff */
[----:B------:R-:W0:Y:S04]  /*2f50*/  LDGDEPBAR ;  /* 0x00000000000079af */ /* 0x000e280000000000 */
[----:B------:R-:W1:Y:S01]  /*2f60*/  S2R R2, SR_TID.X ;  /* 0x0000000000027919 */ /* 0x000e620000002100 */
[----:B------:R-:W-:-:S05]  /*2f70*/  IMAD.X R5, R0, 0x1, R212, P0 ;  /* 0x0000000100057824 */ /* 0x000fca00000e06d4 */
[----:B------:R3:W5:Y:S04]  /*2f80*/  @!P3 LDG.E R210, [R4.64] ;  /* 0x0000000604d2b981 */ /* 0x000768000c1e1900 */
[----:B------:R3:W5:Y:S04]  /*2f90*/  @!P5 LDG.E R211, [R4.64+0x20] ;  /* 0x0000200604d3d981 */ /* 0x000768000c1e1900 */
[----:B------:R3:W5:Y:S01]  /*2fa0*/  @!P4 LDG.E R208, [R4.64+0x80] ;  /* 0x0000800604d0c981 */ /* 0x000762000c1e1900 */
[----:B------:R-:W-:-:S04]  /*2fb0*/  DEPBAR.LE SB0, 0x1 ;  /* 0x000080400000791a */ /* 0x000fc80000000000 */
[----:B------:R-:W-:Y:S01]  /*2fc0*/  BAR.SYNC.DEFER_BLOCKING 0x0 ;  /* 0x0000000000007b1d */ /* 0x000fe20000010000 */
[----:B-1----:R-:W-:-:S04]  /*2fd0*/  SHF.R.S32.HI R0, RZ, 0x1f, R2 ;  /* 0x0000001fff007819 */ /* 0x002fc80000011402 */
[----:B------:R-:W-:-:S04]  /*2fe0*/  LEA.HI R0, R0, R2, RZ, 0x4 ;  /* 0x0000000200007211 */ /* 0x000fc800078f20ff */
[----:B------:R-:W-:-:S04]  /*2ff0*/  LOP3.LUT R0, R0, 0xfffffff0, RZ, 0xc0, !PT ;  /* 0xfffffff000007812 */ /* 0x000fc800078ec0ff */
[----:B------:R-:W-:Y:S01]  /*3000*/  IADD3 R0, -R0, R2, RZ ;  /* 0x0000000200007210 */ /* 0x000fe20007ffe1ff */
[----:B------:R3:W1:Y:S04]  /*3010*/  LDSM.16.M88.4 R136, [R174+0xa000] ;  /* 0x00a00000ae88783b */ /* 0x0006680000000200 */
[----:B------:R3:W2:Y:S04]  /*3020*/  LDSM.16.M88.4 R140, [R174+0xa800] ;  /* 0x00a80000ae8c783b */ /* 0x0006a80000000200 */
[----:B------:R3:W4:Y:S04]  /*3030*/  LDSM.16.M88.4 R144, [R177+0xa000] ;  /* 0x00a00000b190783b */ /* 0x0007280000000200 */
[----:B------:R3:W1:Y:S04]  /*3040*/  LDSM.16.M88.4 R148, [R177+0xa800] ;  /* 0x00a80000b194783b */ /* 0x0006680000000200 */
[----:B------:R3:W1:Y:S04]  /*3050*/  LDSM.16.M88.4 R152, [R175+0xa000] ;  /* 0x00a00000af98783b */ /* 0x0006680000000200 */
[----:B------:R3:W1:Y:S04]  /*3060*/  LDSM.16.M88.4 R156, [R175+0xa800] ;  /* 0x00a80000af9c783b */ /* 0x0006680000000200 */
[----:B------:R3:W1:Y:S04]  /*3070*/  LDSM.16.M88.4 R160, [R176+0xa000] ;  /* 0x00a00000b0a0783b */ /* 0x0006680000000200 */
[----:B------:R3:W1:Y:S01]  /*3080*/  LDSM.16.M88.4 R164, [R176+0xa800] ;  /* 0x00a80000b0a4783b */ /* 0x0006620000000200 */
[----:B------:R-:W-:-:S02]  /*3090*/  SHF.R.S32.HI R2, RZ, 0x1f, R0 ;  /* 0x0000001fff027819 */ /* 0x000fc40000011400 */
[----:B------:R-:W-:Y:S02]  /*30a0*/  SHF.L.U32 R240, R246, 0x4, RZ ;  /* 0x00000004f6f07819 */ /* 0x000fe400000006ff */
[----:B------:R-:W-:Y:S01]  /*30b0*/  LEA.HI R2, R2, R0, RZ, 0x3 ;  /* 0x0000000002027211 */ /* 0x000fe200078f18ff */
[----:B------:R-:W-:Y:S01]  /*30c0*/  IMAD.SHL.U32 R223, R246, 0x8, RZ ;  /* 0x00000008f6df7824 */ /* 0x000fe200078e00ff */
[----:B------:R-:W-:Y:S02]  /*30d0*/  IADD3 R233, R240, 0x20, RZ ;  /* 0x00000020f0e97810 */ /* 0x000fe40007ffe0ff */
[----:B------:R-:W-:-:S03]  /*30e0*/  LOP3.LUT R2, R2, 0xfffffff8, RZ, 0xc0, !PT ;  /* 0xfffffff802027812 */ /* 0x000fc600078ec0ff */
[----:B------:R-:W-:Y:S02]  /*30f0*/  IMAD.IADD R231, R223, 0x1, R233 ;  /* 0x00000001dfe77824 */ /* 0x000fe400078e02e9 */
[----:B------:R-:W-:Y:S01]  /*3100*/  IMAD.IADD R0, R0, 0x1, -R2 ;  /* 0x0000000100007824 */ /* 0x000fe200078e0a02 */
[----:B------:R-:W-:Y:S01]  /*3110*/  IADD3 R2, R241, 0x1, RZ ;  /* 0x00000001f1027810 */ /* 0x000fe20007ffe0ff */
[----:B------:R-:W-:Y:S02]  /*3120*/  IMAD.IADD R251, R223, 0x1, R231 ;  /* 0x00000001dffb7824 */ /* 0x000fe400078e02e7 */
[----:B------:R-:W-:Y:S01]  /*3130*/  IMAD.MOV.U32 R178, RZ, RZ, 0x20 ;  /* 0x00000020ffb27424 */ /* 0x000fe200078e00ff */
[C---:B------:R-:W-:Y:S02]  /*3140*/  LOP3.LUT P0, RZ, R0.reuse, 0x2, RZ, 0xc0, !PT ;  /* 0x0000000200ff7812 */ /* 0x040fe4000780c0ff */
[----:B------:R-:W-:Y:S02]  /*3150*/  LOP3.LUT P1, RZ, R0, 0x4, RZ, 0xc0, !PT ;  /* 0x0000000400ff7812 */ /* 0x000fe4000782c0ff */
[----:B------:R-:W-:Y:S01]  /*3160*/  IADD3 R230, R193, R2, -R21 ;  /* 0x00000002c1e67210 */ /* 0x000fe20007ffe815 */
[----:B------:R-:W-:Y:S01]  /*3170*/  IMAD.IADD R219, R223, 0x1, R251 ;  /* 0x00000001dfdb7824 */ /* 0x000fe200078e02fb */
[----:B------:R-:W-:-:S02]  /*3180*/  IADD3 R2, R180, 0x1000, RZ ;  /* 0x00001000b4027810 */ /* 0x000fc40007ffe0ff */
[----:B------:R-:W-:Y:S01]  /*3190*/  IADD3 R0, R179, 0x1000, RZ ;  /* 0x00001000b3007810 */ /* 0x000fe20007ffe0ff */
[----:B------:R-:W-:Y:S01]  /*31a0*/  IMAD.SHL.U32 R170, R180, 0x2, RZ ;  /* 0x00000002b4aa7824 */ /* 0x000fe200078e00ff */
[----:B------:R-:W-:Y:S01]  /*31b0*/  SEL R2, R2, R180, !P2 ;  /* 0x000000b402027207 */ /* 0x000fe20005000000 */
[----:B------:R-:W-:Y:S01]  /*31c0*/  IMAD.IADD R218, R223, 0x1, R219 ;  /* 0x00000001dfda7824 */ /* 0x000fe200078e02db */
[----:B------:R-:W-:Y:S02]  /*31d0*/  SEL R0, R0, R179, !P2 ;  /* 0x000000b300007207 */ /* 0x000fe40005000000 */
[----:B------:R-:W-:Y:S02]  /*31e0*/  SEL R178, R178, 0xffffffe0, !P0 ;  /* 0xffffffe0b2b27807 */ /* 0x000fe40004000000 */
[----:B------:R-:W-:Y:S01]  /*31f0*/  IADD3 R21, R21, 0x80, R232 ;  /* 0x0000008015157810 */ /* 0x000fe20007ffe0e8 */
[C---:B------:R-:W-:Y:S01]  /*3200*/  IMAD R250, R246.reuse, 0x18, RZ ;  /* 0x00000018f6fa7824 */ /* 0x040fe200078e02ff */
[----:B------:R-:W-:Y:S01]  /*3210*/  CS2R R94, SRZ ;  /* 0x00000000005e7805 */ /* 0x000fe2000001ff00 */
[C---:B------:R-:W-:Y:S01]  /*3220*/  IMAD.SHL.U32 R249, R246.reuse, 0x20, RZ ;  /* 0x00000020f6f97824 */ /* 0x040fe200078e00ff */
[----:B------:R-:W-:Y:S01]  /*3230*/  CS2R R92, SRZ ;  /* 0x00000000005c7805 */ /* 0x000fe2000001ff00 */
[C---:B------:R-:W-:Y:S01]  /*3240*/  IMAD R248, R246.reuse, 0x28, RZ ;  /* 0x00000028f6f87824 */ /* 0x040fe200078e02ff */
[----:B------:R-:W-:Y:S01]  /*3250*/  CS2R R98, SRZ ;  /* 0x0000000000627805 */ /* 0x000fe2000001ff00 */
[C---:B------:R-:W-:Y:S01]  /*3260*/  IMAD R247, R246.reuse, 0x30, RZ ;  /* 0x00000030f6f77824 */ /* 0x040fe200078e02ff */
[----:B------:R-:W-:Y:S01]  /*3270*/  CS2R R96, SRZ ;  /* 0x0000000000607805 */ /* 0x000fe2000001ff00 */
[----:B------:R-:W-:Y:S01]  /*3280*/  IMAD.MOV R221, RZ, RZ, -R221 ;  /* 0x000000ffffdd7224 */ /* 0x000fe200078e0add */
[----:B------:R-:W-:Y:S01]  /*3290*/  CS2R R90, SRZ ;  /* 0x00000000005a7805 */ /* 0x000fe2000001ff00 */
[----:B------:R-:W-:Y:S01]  /*32a0*/  IMAD R246, R246, 0x38, RZ ;  /* 0x00000038f6f67824 */ /* 0x000fe200078e02ff */
[----:B------:R-:W-:Y:S01]  /*32b0*/  CS2R R88, SRZ ;  /* 0x0000000000587805 */ /* 0x000fe2000001ff00 */
        /* <DEDUP_REMOVED lines=26> */
[----:B------:R-:W-:Y:S01]  /*3460*/  IADD3 R229, R21, -R193, RZ ;  /* 0x800000c115e57210 */ /* 0x000fe20007ffe0ff */
[----:B------:R-:W-:Y:S01]  /*3470*/  IMAD.SHL.U32 R169, R2, 0x2, RZ ;  /* 0x0000000202a97824 */ /* 0x000fe200078e00ff */
[----:B------:R-:W-:Y:S01]  /*3480*/  SEL R128, R128, 0xffffffc0, !P1 ;  /* 0xffffffc080807807 */ /* 0x000fe20004800000 */
[----:B------:R-:W-:Y:S01]  /*3490*/  IMAD.SHL.U32 R168, R0, 0x2, RZ ;  /* 0x0000000200a87824 */ /* 0x000fe200078e00ff */
[C---:B------:R-:W-:Y:S01]  /*34a0*/  SHF.L.U32 R228, R241.reuse, 0x2, RZ ;  /* 0x00000002f1e47819 */ /* 0x040fe200000006ff */
[----:B------:R-:W-:Y:S01]  /*34b0*/  IMAD.IADD R173, R178, 0x1, R170 ;  /* 0x00000001b2ad7824 */ /* 0x000fe200078e02aa */
[----:B------:R-:W-:Y:S01]  /*34c0*/  SHF.L.U64.HI R227, R241, 0x2, R16 ;  /* 0x00000002f1e37819 */ /* 0x000fe20000010210 */
[----:B------:R-:W-:Y:S01]  /*34d0*/  IMAD.IADD R220, R223, 0x1, R218 ;  /* 0x00000001dfdc7824 */ /* 0x000fe200078e02da */
[----:B------:R-:W-:-:S02]  /*34e0*/  IADD3 R226, R232, 0x80, RZ ;  /* 0x00000080e8e27810 */ /* 0x000fc40007ffe0ff */
[----:B-1234-:R-:W-:Y:S02]  /*34f0*/  IADD3 R172, R171, R178, RZ ;  /* 0x000000b2abac7210 */ /* 0x01efe40007ffe0ff */
.L_x_106:
[----:B------:R-:W0:Y:S01]  /*3500*/  LDGDEPBAR ;  /* 0x00000000000079af */ /* 0x000e220000000000 */
[----:B------:R-:W-:Y:S01]  /*3510*/  IMAD.IADD R0, R169, 0x1, R178 ;  /* 0x00000001a9007824 */ /* 0x000fe200078e02b2 */
        /* <DEDUP_REMOVED lines=11> */
[----:B------:R-:W1:Y:S08]  /*35d0*/  LDSM.16.M88.4 R16, [R174+0x6000] ;  /* 0x00600000ae10783b */ /* 0x000e700000000200 */
[----:B------:R-:W2:Y:S08]  /*35e0*/  LDSM.16.M88.4 R28, [R169+0x1000] ;  /* 0x00100000a91c783b */ /* 0x000eb00000000200 */
[----:B------:R-:W3:Y:S08]  /*35f0*/  LDSM.16.M88.4 R100, [R174+0x6800] ;  /* 0x00680000ae64783b */ /* 0x000ef00000000200 */
[----:B------:R-:W-:Y:S08]  /*3600*/  LDSM.16.M88.4 R104, [R0] ;  /* 0x000000000068783b */ /* 0x000ff00000000200 */
[----:B------:R-:W4:Y:S01]  /*3610*/  LDSM.16.M88.4 R108, [R177+0x6000] ;  /* 0x00600000b16c783b */ /* 0x000f220000000200 */
[-C--:B-1----:R-:W-:Y:S07]  /*3620*/  HMMA.16816.F32 R4, R32, R16.reuse, RZ ;  /* 0x000000102004723c */ /* 0x082fee00000018ff */
[----:B------:R1:W4:Y:S01]  /*3630*/  LDSM.16.M88.4 R112, [R0+0x1000] ;  /* 0x001000000070783b */ /* 0x0003220000000200 */
[C---:B--2---:R-:W-:Y:S07]  /*3640*/  HMMA.16816.F32 R8, R28.reuse, R16, RZ ;  /* 0x000000101c08723c */ /* 0x044fee00000018ff */
[----:B------:R-:W2:Y:S01]  /*3650*/  LDSM.16.M88.4 R116, [R177+0x6800] ;  /* 0x00680000b174783b */ /* 0x000ea20000000200 */
[-C--:B------:R-:W-:Y:S07]  /*3660*/  HMMA.16816.F32 R12, R28, R18.reuse, RZ ;  /* 0x000000121c0c723c */ /* 0x080fee00000018ff */
[----:B------:R-:W-:Y:S01]  /*3670*/  LDSM.16.M88.4 R120, [R175+0x6000] ;  /* 0x00600000af78783b */ /* 0x000fe20000000200 */
[C---:B------:R-:W-:Y:S07]  /*3680*/  HMMA.16816.F32 R16, R32.reuse, R18, RZ ;  /* 0x000000122010723c */ /* 0x040fee00000018ff */
[----:B------:R-:W-:Y:S01]  /*3690*/  LDSM.16.M88.4 R132, [R176+0x6000] ;  /* 0x00600000b084783b */ /* 0x000fe20000000200 */
[----:B-1----:R-:W-:Y:S01]  /*36a0*/  IMAD.IADD R0, R0, 0x1, R128 ;  /* 0x0000000100007824 */ /* 0x002fe200078e0280 */
[-C--:B---3--:R-:W-:Y:S06]  /*36b0*/  HMMA.16816.F32 R20, R32, R100.reuse, RZ ;  /* 0x000000642014723c */ /* 0x088fec00000018ff */
[----:B------:R-:W-:Y:S02]  /*36c0*/  LDSM.16.M88.4 R128, [R0] ;  /* 0x000000000080783b */ /* 0x000fe40000000200 */
[C---:B------:R-:W-:Y:S08]  /*36d0*/  HMMA.16816.F32 R24, R28.reuse, R100, RZ ;  /* 0x000000641c18723c */ /* 0x040ff000000018ff */
[-C--:B------:R-:W-:Y:S08]  /*36e0*/  HMMA.16816.F32 R28, R28, R102.reuse, RZ ;  /* 0x000000661c1c723c */ /* 0x080ff000000018ff */
[----:B------:R-:W-:Y:S01]  /*36f0*/  HMMA.16816.F32 R32, R32, R102, RZ ;  /* 0x000000662020723c */ /* 0x000fe200000018ff */
[----:B------:R-:W1:Y:S07]  /*3700*/  LDSM.16.M88.4 R100, [R124] ;  /* 0x000000007c64783b */ /* 0x000e6e0000000200 */
[-C--:B----4-:R-:W-:Y:S01]  /*3710*/  HMMA.16816.F32 R4, R104, R108.reuse, R4 ;  /* 0x0000006c6804723c */ /* 0x090fe20000001804 */
[----:B------:R-:W3:Y:S07]  /*3720*/  LDSM.16.M88.4 R124, [R124+0x1000] ;  /* 0x001000007c7c783b */ /* 0x000eee0000000200 */
[C---:B------:R-:W-:Y:S08]  /*3730*/  HMMA.16816.F32 R8, R112.reuse, R108, R8 ;  /* 0x0000006c7008723c */ /* 0x040ff00000001808 */
[-C--:B------:R-:W-:Y:S08]  /*3740*/  HMMA.16816.F32 R12, R112, R110.reuse, R12 ;  /* 0x0000006e700c723c */ /* 0x080ff0000000180c */
[C---:B------:R-:W-:Y:S01]  /*3750*/  HMMA.16816.F32 R16, R104.reuse, R110, R16 ;  /* 0x0000006e6810723c */ /* 0x040fe20000001810 */
[----:B------:R-:W4:Y:S07]  /*3760*/  LDSM.16.M88.4 R108, [R175+0x6800] ;  /* 0x00680000af6c783b */ /* 0x000f2e0000000200 */
[-C--:B--2---:R-:W-:Y:S08]  /*3770*/  HMMA.16816.F32 R20, R104, R116.reuse, R20 ;  /* 0x000000746814723c */ /* 0x084ff00000001814 */
[C---:B------:R-:W-:Y:S08]  /*3780*/  HMMA.16816.F32 R24, R112.reuse, R116, R24 ;  /* 0x000000747018723c */ /* 0x040ff00000001818 */
[-C--:B------:R-:W-:Y:S07]  /*3790*/  HMMA.16816.F32 R28, R112, R118.reuse, R28 ;  /* 0x00000076701c723c */ /* 0x080fee000000181c */
[----:B------:R-:W-:Y:S01]  /*37a0*/  MOV R113, 0x40 ;  /* 0x0000004000717802 */ /* 0x000fe20000000f00 */
[----:B------:R-:W-:Y:S07]  /*37b0*/  HMMA.16816.F32 R32, R104, R118, R32 ;  /* 0x000000766820723c */ /* 0x000fee0000001820 */
[----:B------:R-:W-:Y:S01]  /*37c0*/  FMUL.FTZ R105, R211, 1.4426950216293334961 ;  /* 0x3fb8aa3bd3697820 */ /* 0x000fe20000410000 */
[-C--:B-1----:R-:W-:Y:S05]  /*37d0*/  HMMA.16816.F32 R4, R100, R120.reuse, R4 ;  /* 0x000000786404723c */ /* 0x082fea0000001804 */
[----:B------:R-:W-:Y:S02]  /*37e0*/  FMUL.FTZ R106, R210, 1.4426950216293334961 ;  /* 0x3fb8aa3bd26a7820 */ /* 0x000fe40000410000 */
[----:B------:R-:W-:Y:S01]  /*37f0*/  FMUL.FTZ R104, R208, 1.4426950216293334961 ;  /* 0x3fb8aa3bd0687820 */ /* 0x000fe20000410000 */
[C---:B---3--:R-:W-:Y:S04]  /*3800*/  HMMA.16816.F32 R8, R124.reuse, R120, R8 ;  /* 0x000000787c08723c */ /* 0x048fe80000001808 */
[----:B------:R-:W-:Y:S04]  /*3810*/  FSEL R106, R106, RZ, P0 ;  /* 0x000000ff6a6a7208 */ /* 0x000fe80000000000 */
[-C--:B------:R-:W-:Y:S08]  /*3820*/  HMMA.16816.F32 R12, R124, R122.reuse, R12 ;  /* 0x0000007a7c0c723c */ /* 0x080ff0000000180c */
[C---:B------:R-:W-:Y:S08]  /*3830*/  HMMA.16816.F32 R16, R100.reuse, R122, R16 ;  /* 0x0000007a6410723c */ /* 0x040ff00000001810 */
[-C--:B----4-:R-:W-:Y:S08]  /*3840*/  HMMA.16816.F32 R20, R100, R108.reuse, R20 ;  /* 0x0000006c6414723c */ /* 0x090ff00000001814 */
[C---:B------:R-:W-:Y:S07]  /*3850*/  HMMA.16816.F32 R24, R124.reuse, R108, R24 ;  /* 0x0000006c7c18723c */ /* 0x040fee0000001818 */
[----:B------:R-:W-:Y:S01]  /*3860*/  @!P3 IADD3 R108, R2, 0x20, RZ ;  /* 0x00000020026cb810 */ /* 0x000fe20007ffe0ff */
[-C--:B------:R-:W-:Y:S04]  /*3870*/  HMMA.16816.F32 R28, R124, R110.reuse, R28 ;  /* 0x0000006e7c1c723c */ /* 0x080fe8000000181c */
[-C--:B------:R-:W-:Y:S02]  /*3880*/  @!P3 IMNMX R108, R108, R193.reuse, PT ;  /* 0x000000c16c6cb217 */ /* 0x080fe40003800200 */
[C---:B------:R-:W-:Y:S02]  /*3890*/  @!P3 IADD3 R109, R2.reuse, 0x28, RZ ;  /* 0x00000028026db810 */ /* 0x040fe40007ffe0ff */
        /* <DEDUP_REMOVED lines=81> */
[----:B------:R-:W-:Y:S01]  /*3db0*/  @!P3 FSEL R18, R18, -INF , !P0 ;  /* 0xff8000001212b808 */ /* 0x000fe20004000000 */
[--C-:B------:R-:W-:Y:S01]  /*3dc0*/  FFMA.FTZ R17, R17, c[0x0][0x23c], -R106.reuse ;  /* 0x00008f0011117a23 */ /* 0x100fe2000001086a */
[-C--:B------:R-:W-:Y:S02]  /*3dd0*/  @!P3 ISETP.GE.AND P0, PT, R9, R110.reuse, PT ;  /* 0x0000006e0900b20c */ /* 0x080fe40003f06270 */
[----:B------:R-:W-:Y:S01]  /*3de0*/  @!P3 IADD3 R8, R0, 0x10, RZ ;  /* 0x000000100008b810 */ /* 0x000fe20007ffe0ff */
[--C-:B------:R-:W-:Y:S03]  /*3df0*/  FFMA.FTZ R18, R18, c[0x0][0x23c], -R105.reuse ;  /* 0x00008f0012127a23 */ /* 0x100fe60000010869 */
[----:B------:R-:W-:Y:S01]  /*3e00*/  @!P3 IADD3 R9, R0, 0x11, RZ ;  /* 0x000000110009b810 */ /* 0x000fe20007ffe0ff */
[----:B------:R-:W-:Y:S01]  /*3e10*/  MUFU.EX2 R124, R17 ;  /* 0x00000011007c7308 */ /* 0x000fe20000000800 */
[----:B------:R-:W-:Y:S02]  /*3e20*/  @!P3 FSEL R19, R19, -INF , !P0 ;  /* 0xff8000001313b808 */ /* 0x000fe40004000000 */
[-C--:B------:R-:W-:Y:S02]  /*3e30*/  @!P3 ISETP.GE.AND P0, PT, R8, R111.reuse, PT ;  /* 0x0000006f0800b20c */ /* 0x080fe40003f06270 */
[----:B------:R-:W-:Y:S01]  /*3e40*/  @!P3 IADD3 R4, R0, 0x18, RZ ;  /* 0x000000180004b810 */ /* 0x000fe20007ffe0ff */
[--C-:B------:R-:W-:Y:S01]  /*3e50*/  FFMA.FTZ R19, R19, c[0x0][0x23c], -R105.reuse ;  /* 0x00008f0013137a23 */ /* 0x100fe20000010869 */
[----:B------:R-:W-:Y:S02]  /*3e60*/  @!P3 FSEL R20, R20, -INF , !P0 ;  /* 0xff8000001414b808 */ /* 0x000fe40004000000 */
[----:B------:R-:W-:Y:S01]  /*3e70*/  @!P3 ISETP.GE.AND P0, PT, R9, R111, PT ;  /* 0x0000006f0900b20c */ /* 0x000fe20003f06270 */
[----:B------:R-:W-:Y:S01]  /*3e80*/  MUFU.EX2 R135, R18 ;  /* 0x0000001200877308 */ /* 0x000fe20000000800 */
[----:B------:R-:W-:Y:S01]  /*3e90*/  @!P3 IADD3 R0, R0, 0x19, RZ ;  /* 0x000000190000b810 */ /* 0x000fe20007ffe0ff */
[--C-:B------:R-:W-:Y:S01]  /*3ea0*/  FFMA.FTZ R20, R20, c[0x0][0x23c], -R106.reuse ;  /* 0x00008f0014147a23 */ /* 0x100fe2000001086a */
[----:B------:R-:W-:Y:S02]  /*3eb0*/  @!P3 FSEL R21, R21, -INF , !P0 ;  /* 0xff8000001515b808 */ /* 0x000fe40004000000 */
[-C--:B------:R-:W-:Y:S02]  /*3ec0*/  @!P3 ISETP.GE.AND P0, PT, R8, R110.reuse, PT ;  /* 0x0000006e0800b20c */ /* 0x080fe40003f06270 */
[----:B--2---:R-:W-:Y:S01]  /*3ed0*/  F2FP.PACK_AB R6, R200, R201 ;  /* 0x000000c9c806723e */ /* 0x004fe200000000ff */
[----:B------:R-:W-:Y:S01]  /*3ee0*/  FFMA.FTZ R21, R21, c[0x0][0x23c], -R106 ;  /* 0x00008f0015157a23 */ /* 0x000fe2000001086a */
[----:B------:R-:W-:Y:S01]  /*3ef0*/  @!P3 FSEL R22, R22, -INF , !P0 ;  /* 0xff8000001616b808 */ /* 0x000fe20004000000 */
[----:B------:R-:W1:Y:S01]  /*3f00*/  MUFU.EX2 R134, R19 ;  /* 0x0000001300867308 */ /* 0x000e620000000800 */
[----:B------:R-:W-:Y:S01]  /*3f10*/  @!P3 ISETP.GE.AND P0, PT, R9, R110, PT ;  /* 0x0000006e0900b20c */ /* 0x000fe20003f06270 */
[----:B------:R3:W-:Y:S01]  /*3f20*/  STS [R188+0xe400], R6 ;  /* 0x00e40006bc007388 */ /* 0x0007e20000000800 */
[----:B------:R-:W-:Y:S01]  /*3f30*/  F2FP.PACK_AB R5, R204, R205 ;  /* 0x000000cdcc05723e */ /* 0x000fe200000000ff */
[--C-:B------:R-:W-:Y:S01]  /*3f40*/  FFMA.FTZ R22, R22, c[0x0][0x23c], -R105.reuse ;  /* 0x00008f0016167a23 */ /* 0x100fe20000010869 */
[----:B------:R-:W-:Y:S02]  /*3f50*/  @!P3 FSEL R23, R23, -INF , !P0 ;  /* 0xff8000001717b808 */ /* 0x000fe40004000000 */
[-C--:B------:R-:W-:Y:S02]  /*3f60*/  @!P3 ISETP.GE.AND P0, PT, R8, R108.reuse, PT ;  /* 0x0000006c0800b20c */ /* 0x080fe40003f06270 */
[----:B------:R-:W-:Y:S01]  /*3f70*/  SEL R128, R113, 0xffffffc0, !P1 ;  /* 0xffffffc071807807 */ /* 0x000fe20004800000 */
[----:B------:R-:W-:Y:S01]  /*3f80*/  MUFU.EX2 R122, R20 ;  /* 0x00000014007a7308 */ /* 0x000fe20000000800 */
[----:B------:R-:W-:Y:S01]  /*3f90*/  @!P3 FSEL R24, R24, -INF , !P0 ;  /* 0xff8000001818b808 */ /* 0x000fe20004000000 */
[--C-:B------:R-:W-:Y:S01]  /*3fa0*/  FFMA.FTZ R23, R23, c[0x0][0x23c], -R105.reuse ;  /* 0x00008f0017177a23 */ /* 0x100fe20000010869 */
[-C--:B------:R-:W-:Y:S03]  /*3fb0*/  @!P3 ISETP.GE.AND P0, PT, R9, R108.reuse, PT ;  /* 0x0000006c0900b20c */ /* 0x080fe60003f06270 */
[--C-:B------:R-:W-:Y:S01]  /*3fc0*/  FFMA.FTZ R24, R24, c[0x0][0x23c], -R104.reuse ;  /* 0x00008f0018187a23 */ /* 0x100fe20000010868 */
[----:B------:R-:W-:Y:S02]  /*3fd0*/  @!P3 FSEL R25, R25, -INF , !P0 ;  /* 0xff8000001919b808 */ /* 0x000fe40004000000 */
[-C--:B------:R-:W-:Y:S01]  /*3fe0*/  @!P3 ISETP.GE.AND P0, PT, R8, R109.reuse, PT ;  /* 0x0000006d0800b20c */ /* 0x080fe20003f06270 */
[----:B------:R-:W-:Y:S02]  /*3ff0*/  MUFU.EX2 R121, R21 ;  /* 0x0000001500797308 */ /* 0x000fe40000000800 */
[----:B------:R-:W-:Y:S01]  /*4000*/  FFMA.FTZ R25, R25, c[0x0][0x23c], -R104 ;  /* 0x00008f0019197a23 */ /* 0x000fe20000010868 */
[----:B------:R-:W-:Y:S02]  /*4010*/  @!P3 FSEL R26, R26, -INF , !P0 ;  /* 0xff8000001a1ab808 */ /* 0x000fe40004000000 */
[----:B------:R-:W-:Y:S02]  /*4020*/  @!P3 ISETP.GE.AND P0, PT, R9, R109, PT ;  /* 0x0000006d0900b20c */ /* 0x000fe40003f06270 */
[----:B---3--:R-:W-:Y:S01]  /*4030*/  F2FP.PACK_AB R6, R198, R199 ;  /* 0x000000c7c606723e */ /* 0x008fe200000000ff */
[--C-:B------:R-:W-:Y:S01]  /*4040*/  FFMA.FTZ R26, R26, c[0x0][0x23c], -R2.reuse ;  /* 0x00008f001a1a7a23 */ /* 0x100fe20000010802 */
[----:B------:R-:W-:Y:S01]  /*4050*/  @!P3 FSEL R27, R27, -INF , !P0 ;  /* 0xff8000001b1bb808 */ /* 0x000fe20004000000 */
[----:B------:R-:W-:Y:S01]  /*4060*/  MUFU.EX2 R126, R22 ;  /* 0x00000016007e7308 */ /* 0x000fe20000000800 */
[-C--:B------:R-:W-:Y:S03]  /*4070*/  @!P3 ISETP.GE.AND P0, PT, R4, R108.reuse, PT ;  /* 0x0000006c0400b20c */ /* 0x080fe60003f06270 */
[----:B------:R-:W-:Y:S01]  /*4080*/  FFMA.FTZ R27, R27, c[0x0][0x23c], -R2 ;  /* 0x00008f001b1b7a23 */ /* 0x000fe20000010802 */
[----:B------:R-:W-:Y:S02]  /*4090*/  @!P3 FSEL R28, R28, -INF , !P0 ;  /* 0xff8000001c1cb808 */ /* 0x000fe40004000000 */
[----:B------:R-:W-:Y:S03]  /*40a0*/  @!P3 ISETP.GE.AND P0, PT, R0, R108, PT ;  /* 0x0000006c0000b20c */ /* 0x000fe60003f06270 */
[----:B------:R-:W-:Y:S01]  /*40b0*/  MUFU.EX2 R125, R23 ;  /* 0x00000017007d7308 */ /* 0x000fe20000000800 */
[----:B------:R-:W-:Y:S01]  /*40c0*/  @!P3 FSEL R29, R29, -INF , !P0 ;  /* 0xff8000001d1db808 */ /* 0x000fe20004000000 */
[--C-:B------:R-:W-:Y:S01]  /*40d0*/  FFMA.FTZ R28, R28, c[0x0][0x23c], -R104.reuse ;  /* 0x00008f001c1c7a23 */ /* 0x100fe20000010868 */
[----:B------:R-:W-:Y:S03]  /*40e0*/  @!P3 ISETP.GE.AND P0, PT, R4, R109, PT ;  /* 0x0000006d0400b20c */ /* 0x000fe60003f06270 */
[----:B------:R-:W-:Y:S01]  /*40f0*/  FFMA.FTZ R104, R29, c[0x0][0x23c], -R104 ;  /* 0x00008f001d687a23 */ /* 0x000fe20000010868 */
[----:B------:R-:W-:Y:S02]  /*4100*/  @!P3 FSEL R30, R30, -INF , !P0 ;  /* 0xff8000001e1eb808 */ /* 0x000fe40004000000 */
[-C--:B------:R-:W-:Y:S01]  /*4110*/  @!P3 ISETP.GE.AND P0, PT, R4, R111.reuse, PT ;  /* 0x0000006f0400b20c */ /* 0x080fe20003f06270 */
[----:B------:R-:W-:Y:S02]  /*4120*/  MUFU.EX2 R195, R24 ;  /* 0x0000001800c37308 */ /* 0x000fe40000000800 */
[----:B------:R-:W-:Y:S01]  /*4130*/  FFMA.FTZ R30, R30, c[0x0][0x23c], -R2 ;  /* 0x00008f001e1e7a23 */ /* 0x000fe20000010802 */
[----:B------:R-:W-:Y:S02]  /*4140*/  @!P3 FSEL R32, R32, -INF , !P0 ;  /* 0xff8000002020b808 */ /* 0x000fe40004000000 */
[----:B------:R-:W-:Y:S03]  /*4150*/  @!P3 ISETP.GE.AND P0, PT, R0, R111, PT ;  /* 0x0000006f0000b20c */ /* 0x000fe60003f06270 */
[--C-:B------:R-:W-:Y:S01]  /*4160*/  FFMA.FTZ R32, R32, c[0x0][0x23c], -R106.reuse ;  /* 0x00008f0020207a23 */ /* 0x100fe2000001086a */
[----:B------:R-:W-:Y:S01]  /*4170*/  @!P3 FSEL R33, R33, -INF , !P0 ;  /* 0xff8000002121b808 */ /* 0x000fe20004000000 */
[----:B------:R-:W-:Y:S01]  /*4180*/  MUFU.EX2 R127, R25 ;  /* 0x00000019007f7308 */ /* 0x000fe20000000800 */
[-C--:B------:R-:W-:Y:S02]  /*4190*/  @!P3 ISETP.GE.AND P0, PT, R4, R110.reuse, PT ;  /* 0x0000006e0400b20c */ /* 0x080fe40003f06270 */
[----:B------:R-:W-:Y:S01]  /*41a0*/  F2FP.PACK_AB R4, R206, R207 ;  /* 0x000000cfce04723e */ /* 0x000fe200000000ff */
[----:B------:R-:W-:Y:S01]  /*41b0*/  FFMA.FTZ R106, R33, c[0x0][0x23c], -R106 ;  /* 0x00008f00216a7a23 */ /* 0x000fe2000001086a */
[----:B------:R-:W-:Y:S02]  /*41c0*/  @!P3 FSEL R34, R34, -INF , !P0 ;  /* 0xff8000002222b808 */ /* 0x000fe40004000000 */
[----:B------:R-:W-:Y:S03]  /*41d0*/  @!P3 ISETP.GE.AND P0, PT, R0, R110, PT ;  /* 0x0000006e0000b20c */ /* 0x000fe60003f06270 */
[----:B------:R-:W-:Y:S01]  /*41e0*/  MUFU.EX2 R115, R32 ;  /* 0x0000002000737308 */ /* 0x000fe20000000800 */
[----:B------:R-:W-:Y:S01]  /*41f0*/  @!P3 FSEL R35, R35, -INF , !P0 ;  /* 0xff8000002323b808 */ /* 0x000fe20004000000 */
[--C-:B------:R-:W-:Y:S01]  /*4200*/  FFMA.FTZ R34, R34, c[0x0][0x23c], -R105.reuse ;  /* 0x00008f0022227a23 */ /* 0x100fe20000010869 */
[----:B------:R-:W-:Y:S02]  /*4210*/  @!P3 ISETP.GE.AND P0, PT, R0, R109, PT ;  /* 0x0000006d0000b20c */ /* 0x000fe40003f06270 */
[----:B------:R-:W-:Y:S01]  /*4220*/  F2FP.PACK_AB R0, R133, R197 ;  /* 0x000000c58500723e */ /* 0x000fe200000000ff */
[----:B------:R-:W-:Y:S01]  /*4230*/  FFMA.FTZ R105, R35, c[0x0][0x23c], -R105 ;  /* 0x00008f0023697a23 */ /* 0x000fe20000010869 */
[----:B------:R-:W-:Y:S02]  /*4240*/  @!P3 FSEL R31, R31, -INF , !P0 ;  /* 0xff8000001f1fb808 */ /* 0x000fe40004000000 */
[----:B------:R-:W-:Y:S01]  /*4250*/  IADD3 R112, P0, R228, R215, RZ ;  /* 0x000000d7e4707210 */ /* 0x000fe20007f1e0ff */
[----:B------:R1:W-:Y:S01]  /*4260*/  STS [R188+0xe000], R0 ;  /* 0x00e00000bc007388 */ /* 0x0003e20000000800 */
[----:B------:R-:W2:Y:S01]  /*4270*/  MUFU.EX2 R114, R106 ;  /* 0x0000006a00727308 */ /* 0x000ea20000000800 */
[----:B------:R-:W-:Y:S02]  /*4280*/  FFMA.FTZ R2, R31, c[0x0][0x23c], -R2 ;  /* 0x00008f001f027a23 */ /* 0x000fe40000010802 */
[----:B------:R-:W-:Y:S05]  /*4290*/  IMAD.X R113, R227, 0x1, R214, P0 ;  /* 0x00000001e3717824 */ /* 0x000fea00000e06d6 */
[----:B------:R-:W3:Y:S02]  /*42a0*/  LDG.E R110, [R112.64] ;  /* 0x00000006706e7981 */ /* 0x000ee4000c1e1900 */
[----:B------:R4:W-:Y:S02]  /*42b0*/  MUFU.EX2 R118, R2 ;  /* 0x0000000200767308 */ /* 0x0009e40000000800 */
[----:B------:R-:W3:Y:S04]  /*42c0*/  LDG.E R109, [R112.64+0x20] ;  /* 0x00002006706d7981 */ /* 0x000ee8000c1e1900 */
[----:B------:R-:W3:Y:S04]  /*42d0*/  LDG.E R108, [R112.64+0x80] ;  /* 0x00008006706c7981 */ /* 0x000ee8000c1e1900 */
[----:B------:R-:W-:Y:S01]  /*42e0*/  MUFU.EX2 R117, R34 ;  /* 0x0000002200757308 */ /* 0x000fe20000000800 */
[----:B-1----:R-:W-:Y:S05]  /*42f0*/  F2FP.PACK_AB R0, R134, R135 ;  /* 0x000000878600723e */ /* 0x002fea00000000ff */
[----:B------:R2:W-:Y:S04]  /*4300*/  STS [R189+0xe400], R0 ;  /* 0x00e40000bd007388 */ /* 0x0005e80000000800 */
[----:B------:R-:W-:Y:S01]  /*4310*/  MUFU.EX2 R116, R105 ;  /* 0x0000006900747308 */ /* 0x000fe20000000800 */
[----:B----4-:R-:W-:Y:S05]  /*4320*/  F2FP.PACK_AB R2, R124, R132 ;  /* 0x000000847c02723e */ /* 0x010fea00000000ff */
[----:B------:R1:W-:Y:S04]  /*4330*/  STS [R189+0xe000], R2 ;  /* 0x00e00002bd007388 */ /* 0x0003e80000000800 */
[----:B------:R-:W-:Y:S01]  /*4340*/  MUFU.EX2 R196, R26 ;  /* 0x0000001a00c47308 */ /* 0x000fe20000000800 */
[----:B------:R4:W-:Y:S04]  /*4350*/  STS [R188+0xf000], R5 ;  /* 0x00f00005bc007388 */ /* 0x0009e80000000800 */
[----:B------:R4:W-:Y:S05]  /*4360*/  STS [R188+0xf400], R4 ;  /* 0x00f40004bc007388 */ /* 0x0009ea0000000800 */
[----:B------:R-:W4:Y:S01]  /*4370*/  MUFU.EX2 R194, R27 ;  /* 0x0000001b00c27308 */ /* 0x000f220000000800 */
[----:B------:R4:W-:Y:S01]  /*4380*/  STS [R189+0xf000], R6 ;  /* 0x00f00006bd007388 */ /* 0x0009e20000000800 */
[----:B--2---:R-:W-:Y:S08]  /*4390*/  F2FP.PACK_AB R0, R114, R115 ;  /* 0x000000737200723e */ /* 0x004ff000000000ff */
[----:B------:R-:W-:Y:S01]  /*43a0*/  MUFU.EX2 R120, R28 ;  /* 0x0000001c00787308 */ /* 0x000fe20000000800 */
[----:B-1----:R-:W-:Y:S02]  /*43b0*/  F2FP.PACK_AB R2, R125, R126 ;  /* 0x0000007e7d02723e */ /* 0x002fe400000000ff */
[----:B----4-:R-:W-:Y:S07]  /*43c0*/  F2FP.PACK_AB R5, R202, R203 ;  /* 0x000000cbca05723e */ /* 0x010fee00000000ff */
[----:B------:R-:W1:Y:S01]  /*43d0*/  MUFU.EX2 R119, R104 ;  /* 0x0000006800777308 */ /* 0x000e620000000800 */
[----:B------:R-:W-:Y:S01]  /*43e0*/  F2FP.PACK_AB R4, R121, R122 ;  /* 0x0000007a7904723e */ /* 0x000fe200000000ff */
[----:B------:R2:W-:Y:S01]  /*43f0*/  STS [R189+0xf400], R5 ;  /* 0x00f40005bd007388 */ /* 0x0005e20000000800 */
[----:B------:R-:W-:Y:S03]  /*4400*/  F2FP.PACK_AB R6, R127, R195 ;  /* 0x000000c37f06723e */ /* 0x000fe600000000ff */
[----:B------:R4:W-:Y:S04]  /*4410*/  STS [R187+0xe000], R4 ;  /* 0x00e00004bb007388 */ /* 0x0009e80000000800 */
[----:B------:R-:W1:Y:S01]  /*4420*/  MUFU.EX2 R123, R30 ;  /* 0x0000001e007b7308 */ /* 0x000e620000000800 */
[----:B------:R1:W-:Y:S04]  /*4430*/  STS [R187+0xe400], R2 ;  /* 0x00e40002bb007388 */ /* 0x0003e80000000800 */
[----:B------:R1:W-:Y:S01]  /*4440*/  STS [R186+0xe000], R0 ;  /* 0x00e00000ba007388 */ /* 0x0003e20000000800 */
[----:B--2---:R-:W-:Y:S02]  /*4450*/  F2FP.PACK_AB R5, R194, R196 ;  /* 0x000000c4c205723e */ /* 0x004fe400000000ff */
[----:B----4-:R-:W-:Y:S02]  /*4460*/  F2FP.PACK_AB R4, R116, R117 ;  /* 0x000000757404723e */ /* 0x010fe400000000ff */
[----:B-1----:R-:W-:Y:S03]  /*4470*/  F2FP.PACK_AB R2, R119, R120 ;  /* 0x000000787702723e */ /* 0x002fe600000000ff */
[----:B------:R-:W-:Y:S01]  /*4480*/  STS [R186+0xe400], R4 ;  /* 0x00e40004ba007388 */ /* 0x000fe20000000800 */
[----:B------:R-:W-:Y:S03]  /*4490*/  F2FP.PACK_AB R0, R118, R123 ;  /* 0x0000007b7600723e */ /* 0x000fe600000000ff */
[----:B------:R-:W-:Y:S04]  /*44a0*/  STS [R187+0xf000], R6 ;  /* 0x00f00006bb007388 */ /* 0x000fe80000000800 */
[----:B------:R-:W-:Y:S04]  /*44b0*/  STS [R187+0xf400], R5 ;  /* 0x00f40005bb007388 */ /* 0x000fe80000000800 */
[----:B------:R-:W-:Y:S04]  /*44c0*/  STS [R186+0xf000], R2 ;  /* 0x00f00002ba007388 */ /* 0x000fe80000000800 */
[----:B------:R1:W-:Y:S04]  /*44d0*/  STS [R186+0xf400], R0 ;  /* 0x00f40000ba007388 */ /* 0x0003e80000000800 */
[----:B------:R-:W2:Y:S08]  /*44e0*/  LDSM.16.M88.4 R32, [R170+0x4000] ;  /* 0x00400000aa20783b */ /* 0x000eb00000000200 */
[----:B------:R-:W4:Y:S08]  /*44f0*/  LDSM.16.M88.4 R28, [R170+0x5000] ;  /* 0x00500000aa1c783b */ /* 0x000f300000000200 */
[----:B------:R-:W4:Y:S01]  /*4500*/  LDSM.16.M88.4 R100, [R173+0x4000] ;  /* 0x00400000ad64783b */ /* 0x000f220000000200 */
[C---:B-1----:R-:W-:Y:S07]  /*4510*/  IMAD.IADD R0, R128.reuse, 0x1, R170 ;  /* 0x0000000180007824 */ /* 0x042fee00078e02aa */
[----:B------:R1:W3:Y:S04]  /*4520*/  LDG.E R2, [R112.64+0xa0] ;  /* 0x0000a00670027981 */ /* 0x0002e8000c1e1900 */
[----:B------:R-:W1:Y:S01]  /*4530*/  LDSM.16.M88.4 R104, [R173+0x5000] ;  /* 0x00500000ad68783b */ /* 0x000e620000000200 */
[-C--:B--2---:R-:W-:Y:S08]  /*4540*/  HMMA.16816.F32 R4, R32, R136.reuse, RZ ;  /* 0x000000882004723c */ /* 0x084ff000000018ff */
[C---:B----4-:R-:W-:Y:S08]  /*4550*/  HMMA.16816.F32 R8, R28.reuse, R136, RZ ;  /* 0x000000881c08723c */ /* 0x050ff000000018ff */
        /* <DEDUP_REMOVED lines=15> */
[----:B------:R2:W4:Y:S03]  /*4650*/  LDSM.16.M88.4 R100, [R0+0x5000] ;  /* 0x005000000064783b */ /* 0x0005260000000200 */
[----:B--2---:R-:W-:Y:S04]  /*4660*/  IADD3 R0, R128, R173, RZ ;  /* 0x000000ad80007210 */ /* 0x004fe80007ffe0ff */
[-C--:B-1----:R-:W-:Y:S08]  /*4670*/  HMMA.16816.F32 R4, R104, R152.reuse, R4 ;  /* 0x000000986804723c */ /* 0x082ff00000001804 */
[C---:B----4-:R-:W-:Y:S08]  /*4680*/  HMMA.16816.F32 R8, R100.reuse, R152, R8 ;  /* 0x000000986408723c */ /* 0x050ff00000001808 */
        /* <DEDUP_REMOVED lines=11> */
[----:B---3--:R-:W-:Y:S01]  /*4740*/  FADD.FTZ R4, -R110, R4 ;  /* 0x000000046e047221 */ /* 0x008fe20000010100 */
[C---:B------:R-:W-:Y:S04]  /*4750*/  HMMA.16816.F32 R16, R100.reuse, R162, R16 ;  /* 0x000000a26410723c */ /* 0x040fe80000001810 */
[C---:B------:R-:W-:Y:S02]  /*4760*/  FADD.FTZ R6, -R109.reuse, R6 ;  /* 0x000000066d067221 */ /* 0x040fe40000010100 */
[----:B------:R-:W-:Y:S02]  /*4770*/  FADD.FTZ R7, -R109, R7 ;  /* 0x000000076d077221 */ /* 0x000fe40000010100 */
[----:B------:R-:W-:Y:S01]  /*4780*/  FADD.FTZ R8, -R108, R8 ;  /* 0x000000086c087221 */ /* 0x000fe20000010100 */
[-C--:B------:R-:W-:Y:S03]  /*4790*/  HMMA.16816.F32 R20, R100, R164.reuse, R20 ;  /* 0x000000a46414723c */ /* 0x080fe60000001814 */
[----:B------:R-:W-:Y:S02]  /*47a0*/  FADD.FTZ R5, -R110, R5 ;  /* 0x000000056e057221 */ /* 0x000fe40000010100 */
[----:B------:R-:W-:Y:S02]  /*47b0*/  FMUL.FTZ R112, R197, R4 ;  /* 0x00000004c5707220 */ /* 0x000fe40000410000 */
[C---:B------:R-:W-:Y:S01]  /*47c0*/  FADD.FTZ R12, -R108.reuse, R12 ;  /* 0x0000000c6c0c7221 */ /* 0x040fe20000010100 */
[C---:B------:R-:W-:Y:S04]  /*47d0*/  HMMA.16816.F32 R24, R104.reuse, R164, R24 ;  /* 0x000000a46818723c */ /* 0x040fe80000001818 */
[----:B------:R-:W-:Y:S02]  /*47e0*/  FADD.FTZ R13, -R108, R13 ;  /* 0x0000000d6c0d7221 */ /* 0x000fe40000010100 */
[----:B------:R-:W-:Y:S02]  /*47f0*/  FADD.FTZ R11, -R2, R11 ;  /* 0x0000000b020b7221 */ /* 0x000fe40000010100 */
[C---:B------:R-:W-:Y:S01]  /*4800*/  FADD.FTZ R17, -R110.reuse, R17 ;  /* 0x000000116e117221 */ /* 0x040fe20000010100 */
[-C--:B------:R-:W-:Y:S03]  /*4810*/  HMMA.16816.F32 R28, R104, R166.reuse, R28 ;  /* 0x000000a6681c723c */ /* 0x080fe6000000181c */
[C---:B------:R-:W-:Y:S02]  /*4820*/  FADD.FTZ R16, -R110.reuse, R16 ;  /* 0x000000106e107221 */ /* 0x040fe40000010100 */
[C---:B------:R-:W-:Y:S02]  /*4830*/  FADD.FTZ R19, -R109.reuse, R19 ;  /* 0x000000136d137221 */ /* 0x040fe40000010100 */
        /* <DEDUP_REMOVED lines=8> */
[----:B------:R-:W-:Y:S02]  /*48c0*/  FADD.FTZ R100, -R109, R18 ;  /* 0x000000126d647221 */ /* 0x000fe40000010100 */
[----:B------:R-:W-:Y:S02]  /*48d0*/  FMUL.FTZ R18, R200, R7 ;  /* 0x00000007c8127220 */ /* 0x000fe40000410000 */
[----:B------:R-:W-:Y:S02]  /*48e0*/  FADD.FTZ R17, -R108, R9 ;  /* 0x000000096c117221 */ /* 0x000fe40000010100 */
[C---:B------:R-:W-:Y:S02]  /*48f0*/  FADD.FTZ R32, -R110.reuse, R32 ;  /* 0x000000206e207221 */ /* 0x040fe40000010100 */
[----:B------:R-:W-:Y:S02]  /*4900*/  FADD.FTZ R33, -R110, R33 ;  /* 0x000000216e217221 */ /* 0x000fe40000010100 */
[----:B------:R-:W-:Y:S02]  /*4910*/  FMUL.FTZ R110, R115, R32 ;  /* 0x00000020736e7220 */ /* 0x000fe40000410000 */
[----:B------:R-:W-:Y:S02]  /*4920*/  FMUL.FTZ R32, R201, R6 ;  /* 0x00000006c9207220 */ /* 0x000fe40000410000 */
[C---:B------:R-:W-:Y:S02]  /*4930*/  FADD.FTZ R102, -R109.reuse, R34 ;  /* 0x000000226d667221 */ /* 0x040fe40000010100 */
[----:B------:R-:W-:Y:S02]  /*4940*/  FADD.FTZ R101, -R109, R35 ;  /* 0x000000236d657221 */ /* 0x000fe40000010100 */
[----:B------:R-:W-:Y:S02]  /*4950*/  FMUL.FTZ R35, R126, R22 ;  /* 0x000000167e237220 */ /* 0x000fe40000410000 */
[----:B------:R-:W-:Y:S02]  /*4960*/  FMUL.FTZ R34, R125, R23 ;  /* 0x000000177d227220 */ /* 0x000fe40000410000 */
        /* <DEDUP_REMOVED lines=35> */
[----:B------:R-:W-:Y:S01]  /*4ba0*/  IMAD.MOV.U32 R118, RZ, RZ, R191 ;  /* 0x000000ffff767224 */ /* 0x000fe200078e00bf */
[----:B------:R-:W-:-:S05]  /*4bb0*/  @!P6 BRA `(.L_x_104) ;  /* 0x000001500000e947 */ /* 0x000fca0003800000 */
[----:B------:R-:W-:Y:S01]  /*4bc0*/  LOP3.LUT R0, R181, 0x1, RZ, 0xc0, !PT ;  /* 0x00000001b5007812 */ /* 0x000fe200078ec0ff */
[----:B------:R-:W-:Y:S02]  /*4bd0*/  IMAD.MOV.U32 R5, RZ, RZ, c[0x0][0x190] ;  /* 0x00006400ff057624 */ /* 0x000fe400078e00ff */
[----:B------:R-:W-:Y:S01]  /*4be0*/  IMAD.MOV.U32 R10, RZ, RZ, -0x2000 ;  /* 0xffffe000ff0a7424 */ /* 0x000fe200078e00ff */
[----:B------:R-:W-:Y:S01]  /*4bf0*/  ISETP.NE.U32.AND P2, PT, R0, 0x1, PT ;  /* 0x000000010000780c */ /* 0x000fe20003f45070 */
[----:B------:R-:W-:Y:S02]  /*4c00*/  IMAD.U32 R2, R5, -0x40, RZ ;  /* 0xffffffc005027824 */ /* 0x000fe400078e00ff */
[----:B------:R-:W-:Y:S01]  /*4c10*/  IMAD.MOV.U32 R11, RZ, RZ, c[0x0][0x194] ;  /* 0x00006500ff0b7624 */ /* 0x000fe200078e00ff */
[----:B------:R-:W-:Y:S02]  /*4c20*/  SEL R0, R10, 0x2000, !P2 ;  /* 0x000020000a007807 */ /* 0x000fe40005000000 */
[----:B------:R-:W-:Y:S02]  /*4c30*/  LEA R4, P0, R2, R184, 0x1 ;  /* 0x000000b802047211 */ /* 0x000fe400078008ff */
[----:B------:R-:W-:Y:S01]  /*4c40*/  IADD3 R169, R169, R0, RZ ;  /* 0x00000000a9a97210 */ /* 0x000fe20007ffe0ff */
[----:B------:R-:W-:Y:S01]  /*4c50*/  IMAD.IADD R192, R192, 0x1, R0 ;  /* 0x00000001c0c07824 */ /* 0x000fe200078e0200 */
[----:B------:R-:W-:Y:S02]  /*4c60*/  LEA.HI.X.SX32 R2, R2, R185, 0x1, P0 ;  /* 0x000000b902027211 */ /* 0x000fe400000f0eff */
[----:B------:R-:W-:Y:S03]  /*4c70*/  MOV R184, R4 ;  /* 0x0000000400b87202 */ /* 0x000fe60000000f00 */
[----:B------:R-:W-:Y:S01]  /*4c80*/  IMAD.MOV.U32 R185, RZ, RZ, R2 ;  /* 0x000000ffffb97224 */ /* 0x000fe200078e0002 */
[C---:B------:R-:W-:Y:S04]  /*4c90*/  LEA R4, P0, R5.reuse, R184, 0x6 ;  /* 0x000000b805047211 */ /* 0x040fe800078030ff */
[----:B------:R-:W-:Y:S01]  /*4ca0*/  @!PT LDS RZ, [RZ] ;  /* 0x00000000fffff984 */ /* 0x000fe20000000800 */
[----:B------:R-:W-:Y:S01]  /*4cb0*/  @!PT LDS RZ, [RZ] ;  /* 0x00000000fffff984 */ /* 0x000fe20000000800 */
[----:B------:R-:W-:Y:S01]  /*4cc0*/  @!PT LDS RZ, [RZ] ;  /* 0x00000000fffff984 */ /* 0x000fe20000000800 */
[----:B------:R1:W-:Y:S01]  /*4cd0*/  LDGSTS.E.BYPASS.LTC128B.128 [R192], [R184.64] ;  /* 0x00000000b8c07fae */ /* 0x0003e2000b901d46 */
[----:B------:R-:W-:Y:S05]  /*4ce0*/  LEA.HI.X R5, R5, R185, R11, 0x6, P0 ;  /* 0x000000b905057211 */ /* 0x000fea00000f340b */
[----:B------:R1:W-:Y:S04]  /*4cf0*/  LDGSTS.E.BYPASS.LTC128B.128 [R192+0x1000], [R4.64] ;  /* 0x0100000004c07fae */ /* 0x0003e8000b901d46 */
[----:B------:R-:W0:Y:S02]  /*4d00*/  LDGDEPBAR ;  /* 0x00000000000079af */ /* 0x000e240000000000 */
.L_x_104:
        /* <DEDUP_REMOVED lines=88> */
[----:B------:R-:W-:Y:S03]  /*5290*/  MOV R6, c[0x0][0x374] ;  /* 0x0000dd0000067a02 */ /* 0x000fe60000000f00 */
[C---:B------:R-:W-:Y:S05]  /*52a0*/  IMAD.U32 R2, R5.reuse, -0x40, RZ ;  /* 0xffffffc005027824 */ /* 0x040fea00078e00ff */
[C---:B------:R-:W-:Y:S04]  /*52b0*/  LEA R4, P0, R2.reuse, R182, 0x1 ;  /* 0x000000b602047211 */ /* 0x040fe800078008ff */
[----:B------:R-:W-:Y:S01]  /*52c0*/  LEA.HI.X.SX32 R2, R2, R183, 0x1, P0 ;  /* 0x000000b702027211 */ /* 0x000fe200000f0eff */
[----:B------:R-:W-:Y:S03]  /*52d0*/  IMAD.MOV.U32 R182, RZ, RZ, R4 ;  /* 0x000000ffffb67224 */ /* 0x000fe600078e0004 */
[----:B------:R-:W-:Y:S02]  /*52e0*/  MOV R183, R2 ;  /* 0x0000000200b77202 */ /* 0x000fe40000000f00 */
        /* <DEDUP_REMOVED lines=8> */
.L_x_105:
[----:B------:R-:W-:Y:S01]  /*5370*/  LDSM.16.M88.4 R16, [R171] ;  /* 0x00000000ab10783b */ /* 0x000fe20000000200 */
[--C-:B------:R-:W-:Y:S01]  /*5380*/  IMAD.IADD R2, R0, 0x1, R128.reuse ;  /* 0x0000000100027824 */ /* 0x100fe200078e0280 */
[----:B------:R-:W-:Y:S01]  /*5390*/  LEA R191, P0, R221, R118, 0x2 ;  /* 0x00000076ddbf7211 */ /* 0x000fe200078010ff */
[----:B------:R-:W-:Y:S01]  /*53a0*/  IMAD.IADD R116, R171, 0x1, R128 ;  /* 0x00000001ab747824 */ /* 0x000fe200078e0280 */
[----:B------:R-:W2:Y:S01]  /*53b0*/  LDSM.16.MT88.4 R8, [R0+0x6000] ;  /* 0x006000000008783b */ /* 0x000ea20000004200 */
[C---:B------:R-:W-:Y:S01]  /*53c0*/  IMAD.IADD R117, R128.reuse, 0x1, R172 ;  /* 0x0000000180757824 */ /* 0x040fe200078e02ac */
        /* <DEDUP_REMOVED lines=167> */
[----:B------:R-:W2:Y:S01]  /*5e40*/  LDL R120, [R1+0x4] ;  /* 0x0000040001787983 */ /* 0x000ea20000100800 */
        /* <DEDUP_REMOVED lines=114> */
.L_x_107:
        /* <DEDUP_REMOVED lines=15> */
.L_x_108:
[----:B------:R-:W-:Y:S01]  /*6660*/  BAR.SYNC.DEFER_BLOCKING 0x0 ;  /* 0x0000000000007b1d */ /* 0x000fe20000010000 */
[----:B------:R-:W-:Y:S01]  /*6670*/  SHF.R.S32.HI R17, RZ, 0x1f, R232 ;  /* 0x0000001fff117819 */ /* 0x000fe200000114e8 */
[----:B------:R-:W-:Y:S01]  /*6680*/  IMAD R16, R225, -0x80, R193 ;  /* 0xffffff80e1107824 */ /* 0x000fe200078e02c1 */
[----:B------:R-:W-:Y:S02]  /*6690*/  SHF.R.S32.HI R7, RZ, 0x1f, R238 ;  /* 0x0000001fff077819 */ /* 0x000fe400000114ee */
[----:B------:R-:W-:Y:S01]  /*66a0*/  MOV R6, R238 ;  /* 0x000000ee00067202 */ /* 0x000fe20000000f00 */
[----:B---3--:R-:W1:Y:S01]  /*66b0*/  S2R R50, SR_CTAID.Z ;  /* 0x0000000000327919 */ /* 0x008e620000002700 */
[----:B------:R-:W-:Y:S01]  /*66c0*/  IMAD R0, R17, c[0x0][0x3a0], RZ ;  /* 0x0000e80011007a24 */ /* 0x000fe200078e02ff */
[----:B------:R-:W-:Y:S01]  /*66d0*/  ISETP.GE.AND P4, PT, R217, R16, PT ;  /* 0x00000010d900720c */ /* 0x000fe20003f86270 */
[----:B------:R-:W-:Y:S01]  /*66e0*/  BSSY B0, `(.L_x_109) ;  /* 0x000001d000007945 */ /* 0x000fe20003800000 */
[----:B------:R-:W-:Y:S01]  /*66f0*/  IMAD.WIDE.U32 R4, R232, c[0x0][0x3a0], R6 ;  /* 0x0000e800e8047a25 */ /* 0x000fe200078e0006 */
[----:B------:R-:W-:-:S03]  /*6700*/  SHF.R.S32.HI R48, RZ, 0x1f, R217 ;  /* 0x0000001fff307819 */ /* 0x000fc600000114d9 */
        /* <DEDUP_REMOVED lines=26> */
.L_x_110:
[----:B------:R-:W-:Y:S05]  /*68b0*/  BSYNC B0 ;  /* 0x0000000000007941 */ /* 0x000fea0003800000 */
.L_x_109:
[----:B------:R-:W-:Y:S01]  /*68c0*/  IADD3 R0, R217, 0x20, RZ ;  /* 0x00000020d9007810 */ /* 0x000fe20007ffe0ff */
[----:B------:R-:W-:Y:S03]  /*68d0*/  BSSY B0, `(.L_x_111) ;  /* 0x000000e000007945 */ /* 0x000fe60003800000 */
[----:B------:R-:W-:-:S13]  /*68e0*/  ISETP.GE.AND P3, PT, R0, R16, PT ;  /* 0x000000100000720c */ /* 0x000fda0003f66270 */
        /* <DEDUP_REMOVED lines=12> */
.L_x_112:
[----:B------:R-:W-:Y:S05]  /*69b0*/  BSYNC B0 ;  /* 0x0000000000007941 */ /* 0x000fea0003800000 */
.L_x_111:
        /* <DEDUP_REMOVED lines=15> */
.L_x_114:
[----:B------:R-:W-:Y:S05]  /*6ab0*/  BSYNC B0 ;  /* 0x0000000000007941 */ /* 0x000fea0003800000 */
.L_x_113:
[----:B------:R-:W-:Y:S01]  /*6ac0*/  IADD3 R0, R217, 0x60, RZ ;  /* 0x00000060d9007810 */ /* 0x000fe20007ffe0ff */
[----:B------:R-:W-:Y:S03]  /*6ad0*/  BSSY B0, `(.L_x_115) ;  /* 0x000000d000007945 */ /* 0x000fe60003800000 */
[----:B------:R-:W-:-:S13]  /*6ae0*/  ISETP.GE.AND P1, PT, R0, R16, PT ;  /* 0x000000100000720c */ /* 0x000fda0003f26270 */
        /* <DEDUP_REMOVED lines=11> */
.L_x_116:
[----:B------:R-:W-:Y:S05]  /*6ba0*/  BSYNC B0 ;  /* 0x0000000000007941 */ /* 0x000fea0003800000 */
.L_x_115:
        /* <DEDUP_REMOVED lines=20> */
.L_x_118:
[----:B------:R-:W-:Y:S05]  /*6cf0*/  BSYNC B0 ;  /* 0x0000000000007941 */ /* 0x000fea0003800000 */
.L_x_117:
        /* <DEDUP_REMOVED lines=13> */
.L_x_120:
[----:B------:R-:W-:Y:S05]  /*6dd0*/  BSYNC B0 ;  /* 0x0000000000007941 */ /* 0x000fea0003800000 */
.L_x_119:
        /* <DEDUP_REMOVED lines=13> */
.L_x_122:
[----:B------:R-:W-:Y:S05]  /*6eb0*/  BSYNC B0 ;  /* 0x0000000000007941 */ /* 0x000fea0003800000 */
.L_x_121:
        /* <DEDUP_REMOVED lines=11> */
.L_x_103:
[----:B------:R-:W-:Y:S05]  /*6f70*/  BSYNC B1 ;  /* 0x0000000000017941 */ /* 0x000fea0003800000 */
.L_x_81:
        /* <DEDUP_REMOVED lines=9> */
.L_x_123:
[----:B------:R-:W-:Y:S05]  /*7010*/  EXIT ;  /* 0x000000000000794d */ /* 0x000fea0003800000 */
.L_x_125:
        /* <DEDUP_REMOVED lines=14> */
.L_x_1253:


//--------------------- .text._ZN5flash44flash_bwd_dq_dk_dv_loop_seqk_parallel_kernelI23Flash_bwd_kernel_traitsILi64ELi64ELi128ELi8ELi2ELi4ELi4ELb1ELb0EN7cutlass6half_tE19Flash_kernel_traitsILi64ELi64ELi128ELi8ES3_EELb0ELb1ELb0ELb1ELb0ELb0ELb0EEEvNS_16Flash_bwd_paramsE --------------------------
	.section	.text._ZN5flash44flash_bwd_dq_dk_dv_loop_seqk_parallel_kernelI23Flash_bwd_kernel_traitsILi64ELi64ELi128ELi8ELi2ELi4ELi4ELb1ELb0EN7cutlass6half_tE19Flash_kernel_traitsILi64ELi64ELi128ELi8ES3_EELb0ELb1ELb0ELb1ELb0ELb0ELb0EEEvNS_16Flash_bwd_paramsE,"ax",@progbits
	.sectioninfo	@"SHI_REGISTERS=255"
	.align	128
        .global         _ZN5flash44flash_bwd_dq_dk_dv_loop_seqk_parallel_kernelI23Flash_bwd_kernel_traitsILi64ELi64ELi128ELi8ELi2ELi4ELi4ELb1ELb0EN7cutlass6half_tE19Flash_kernel_traitsILi64ELi64ELi128ELi8ES3_EELb0ELb1ELb0ELb1ELb0ELb0ELb0EEEvNS_16Flash_bwd_paramsE
        .type           _ZN5flash44flash_bwd_dq_dk_dv_loop_seqk_parallel_kernelI23Flash_bwd_kernel_traitsILi64ELi64ELi128ELi8ELi2ELi4ELi4ELb1ELb0EN7cutlass6half_tE19Flash_kernel_traitsILi64ELi64ELi128ELi8ES3_EELb0ELb1ELb0ELb1ELb0ELb0ELb0EEEvNS_16Flash_bwd_paramsE,@function
        .size           _ZN5flash44flash_bwd_dq_dk_dv_loop_seqk_parallel_kernelI23Flash_bwd_kernel_traitsILi64ELi64ELi128ELi8ELi2ELi4ELi4ELb1ELb0EN7cutlass6half_tE19Flash_kernel_traitsILi64ELi64ELi128ELi8ES3_EELb0ELb1ELb0ELb1ELb0ELb0ELb0EEEvNS_16Flash_bwd_paramsE,(.L_x_1254 - _ZN5flash44flash_bwd_dq_dk_dv_loop_seqk_parallel_kernelI23Flash_bwd_kernel_traitsILi64ELi64ELi128ELi8ELi2ELi4ELi4ELb1ELb0EN7cutlass6half_tE19Flash_kernel_traitsILi64ELi64ELi128ELi8ES3_EELb0ELb1ELb0ELb1ELb0ELb0ELb0EEEvNS_16Flash_bwd_paramsE)
        .other          _ZN5flash44flash_bwd_dq_dk_dv_loop_seqk_parallel_kernelI23Flash_bwd_kernel_traitsILi64ELi64ELi128ELi8ELi2ELi4ELi4ELb1ELb0EN7cutlass6half_tE19Flash_kernel_traitsILi64ELi64ELi128ELi8ES3_EELb0ELb1ELb0ELb1ELb0ELb0ELb0EEEvNS_16Flash_bwd_paramsE,@"STO_CUDA_ENTRY STV_DEFAULT"
_ZN5flash44flash_bwd_dq_dk_dv_loop_seqk_parallel_kernelI23Flash_bwd_kernel_traitsILi64ELi64ELi128ELi8ELi2ELi4ELi4ELb1ELb0EN7cutlass6half_tE19Flash_kernel_traitsILi64ELi64ELi128ELi8ES3_EELb0ELb1ELb0ELb1ELb0ELb0ELb0EEEvNS_16Flash_bwd_paramsE:
.text._ZN5flash44flash_bwd_dq_dk_dv_loop_seqk_parallel_kernelI23Flash_bwd_kernel_traitsILi64ELi64ELi128ELi8ELi2ELi4ELi4ELb1ELb0EN7cutlass6half_tE19Flash_kernel_traitsILi64ELi64ELi128ELi8ES3_EELb0ELb1ELb0ELb1ELb0ELb0ELb0EEEvNS_16Flash_bwd_paramsE:
        /* <DEDUP_REMOVED lines=13> */
[----:B------:R-:W2:Y:S01]  /*00d0*/  S2R R234, SR_CTAID.Z ;  /* 0x0000000000ea7919 */ /* 0x000ea20000002700 */
[----:B-1----:R-:W-:Y:S01]  /*00e0*/  SHF.R.S32.HI R15, RZ, 0x1f, R14 ;  /* 0x0000001fff0f7819 */ /* 0x002fe2000001140e */
[----:B------:R-:W-:-:S03]  /*00f0*/  IMAD.SHL.U32 R245, R14, 0x2, RZ ;  /* 0x000000020ef57824 */ /* 0x000fc600078e00ff */
[CC--:B------:R-:W-:Y:S02]  /*0100*/  LEA.HI R11, R15.reuse, R14.reuse, RZ, 0x5 ;  /* 0x0000000e0f0b7211 */ /* 0x0c0fe400078f28ff */
[----:B------:R-:W-:Y:S02]  /*0110*/  LEA.HI R6, R15, R14, RZ, 0x4 ;  /* 0x0000000e0f067211 */ /* 0x000fe400078f20ff */
[--C-:B------:R-:W-:Y:S02]  /*0120*/  SHF.R.S32.HI R3, RZ, 0x5, R11.reuse ;  /* 0x00000005ff037819 */ /* 0x100fe4000001140b */
[----:B------:R-:W-:Y:S02]  /*0130*/  SHF.R.S32.HI R0, RZ, 0x1f, R11 ;  /* 0x0000001fff007819 */ /* 0x000fe4000001140b */
[-C--:B------:R-:W-:Y:S02]  /*0140*/  LEA.HI R2, R11, R3.reuse, RZ, 0x1 ;  /* 0x000000030b027211 */ /* 0x080fe400078f08ff */
[----:B------:R-:W-:-:S02]  /*0150*/  LEA.HI R0, R0, R3, RZ, 0x2 ;  /* 0x0000000300007211 */ /* 0x000fc400078f10ff */
[----:B------:R-:W-:Y:S02]  /*0160*/  SHF.R.S32.HI R5, RZ, 0x4, R6 ;  /* 0x00000004ff057819 */ /* 0x000fe40000011406 */
[----:B------:R-:W-:Y:S02]  /*0170*/  LOP3.LUT R0, R0, 0xfffffffc, RZ, 0xc0, !PT ;  /* 0xfffffffc00007812 */ /* 0x000fe400078ec0ff */
[----:B------:R-:W-:Y:S02]  /*0180*/  LOP3.LUT R2, R2, 0xfffffffe, RZ, 0xc0, !PT ;  /* 0xfffffffe02027812 */ /* 0x000fe400078ec0ff */
[-C--:B------:R-:W-:Y:S01]  /*0190*/  LEA.HI R17, R15, R14.reuse, RZ, 0x2 ;  /* 0x0000000e0f117211 */ /* 0x080fe200078f10ff */
[C---:B------:R-:W-:Y:S01]  /*01a0*/  IMAD.IADD R171, R3.reuse, 0x1, -R0 ;  /* 0x0000000103ab7824 */ /* 0x040fe200078e0a00 */
[----:B------:R-:W-:Y:S01]  /*01b0*/  LEA.HI R0, R6, R5, RZ, 0x1 ;  /* 0x0000000506007211 */ /* 0x000fe200078f08ff */
[----:B------:R-:W-:Y:S01]  /*01c0*/  IMAD.IADD R180, R3, 0x1, -R2 ;  /* 0x0000000103b47824 */ /* 0x000fe200078e0a02 */
[----:B------:R-:W-:-:S02]  /*01d0*/  LEA.HI R16, R15, R14, RZ, 0x3 ;  /* 0x0000000e0f107211 */ /* 0x000fc400078f18ff */
[--C-:B------:R-:W-:Y:S02]  /*01e0*/  SHF.R.S32.HI R8, RZ, 0x2, R17.reuse ;  /* 0x00000002ff087819 */ /* 0x100fe40000011411 */
[----:B------:R-:W-:Y:S02]  /*01f0*/  SHF.R.S32.HI R3, RZ, 0x1f, R17 ;  /* 0x0000001fff037819 */ /* 0x000fe40000011411 */
[----:B------:R-:W-:Y:S02]  /*0200*/  LOP3.LUT R0, R0, 0xfffffffe, RZ, 0xc0, !PT ;  /* 0xfffffffe00007812 */ /* 0x000fe400078ec0ff */
[----:B------:R-:W-:Y:S02]  /*0210*/  SHF.R.S32.HI R225, RZ, 0x3, R16 ;  /* 0x00000003ffe17819 */ /* 0x000fe40000011410 */
[----:B------:R-:W-:Y:S01]  /*0220*/  LOP3.LUT R4, R16, 0xfffffff8, RZ, 0xc0, !PT ;  /* 0xfffffff810047812 */ /* 0x000fe200078ec0ff */
[----:B------:R-:W-:Y:S01]  /*0230*/  IMAD.IADD R12, R5, 0x1, -R0 ;  /* 0x00000001050c7824 */ /* 0x000fe200078e0a00 */
[----:B------:R-:W-:Y:S01]  /*0240*/  LEA.HI R3, R3, R8, RZ, 0x3 ;  /* 0x0000000803037211 */ /* 0x000fe200078f18ff */
[----:B------:R-:W-:Y:S01]  /*0250*/  IMAD.SHL.U32 R2, R225, 0x40, RZ ;  /* 0x00000040e1027824 */ /* 0x000fe200078e00ff */
[----:B------:R-:W-:Y:S01]  /*0260*/  LOP3.LUT R5, R6, 0xfffffff0, RZ, 0xc0, !PT ;  /* 0xfffffff006057812 */ /* 0x000fe200078ec0ff */
[----:B------:R-:W-:Y:S01]  /*0270*/  IMAD.IADD R0, R14, 0x1, -R4 ;  /* 0x000000010e007824 */ /* 0x000fe200078e0a04 */
[----:B------:R-:W-:-:S02]  /*0280*/  LOP3.LUT R4, R3, 0xfffffff8, RZ, 0xc0, !PT ;  /* 0xfffffff803047812 */ /* 0x000fc400078ec0ff */
[----:B------:R-:W-:Y:S01]  /*0290*/  LOP3.LUT R3, R2, 0x1c0, RZ, 0xc0, !PT ;  /* 0x000001c002037812 */ /* 0x000fe200078ec0ff */
[C---:B------:R-:W-:Y:S01]  /*02a0*/  IMAD.SHL.U32 R210, R0.reuse, 0x8, RZ ;  /* 0x0000000800d27824 */ /* 0x040fe200078e00ff */
[----:B------:R-:W-:Y:S01]  /*02b0*/  LOP3.LUT P4, RZ, R0, 0x2, RZ, 0xc0, !PT ;  /* 0x0000000200ff7812 */ /* 0x000fe2000788c0ff */
[----:B------:R-:W-:Y:S01]  /*02c0*/  IMAD.IADD R8, R8, 0x1, -R4 ;  /* 0x0000000108087824 */ /* 0x000fe200078e0a04 */
[----:B------:R-:W-:Y:S01]  /*02d0*/  SHF.R.U32.HI R4, RZ, 0x3, R3 ;  /* 0x00000003ff047819 */ /* 0x000fe20000011603 */
[----:B------:R-:W-:Y:S01]  /*02e0*/  IMAD.IADD R2, R14, 0x1, -R5 ;  /* 0x000000010e027824 */ /* 0x000fe200078e0a05 */
[----:B------:R-:W-:Y:S02]  /*02f0*/  LOP3.LUT R3, R3, 0x38, R210, 0xf8, !PT ;  /* 0x0000003803037812 */ /* 0x000fe400078ef8d2 */
[C---:B------:R-:W-:Y:S01]  /*0300*/  LOP3.LUT P3, RZ, R0.reuse, 0x4, RZ, 0xc0, !PT ;  /* 0x0000000400ff7812 */ /* 0x040fe2000786c0ff */
[----:B------:R-:W-:Y:S01]  /*0310*/  IMAD.SHL.U32 R0, R0, 0x40, RZ ;  /* 0x0000004000007824 */ /* 0x000fe200078e00ff */
[----:B------:R-:W-:Y:S01]  /*0320*/  LOP3.LUT R243, R3, R4, RZ, 0x3c, !PT ;  /* 0x0000000403f37212 */ /* 0x000fe200078e3cff */
[----:B------:R-:W-:Y:S01]  /*0330*/  IMAD.SHL.U32 R3, R171, 0x10, RZ ;  /* 0x00000010ab037824 */ /* 0x000fe200078e00ff */
[----:B------:R-:W-:-:S02]  /*0340*/  SHF.R.S32.HI R5, RZ, 0x1f, R2 ;  /* 0x0000001fff057819 */ /* 0x000fc40000011402 */
[----:B------:R-:W-:Y:S02]  /*0350*/  LOP3.LUT R0, R0, 0x1c0, RZ, 0xc0, !PT ;  /* 0x000001c000007812 */ /* 0x000fe400078ec0ff */
[----:B------:R-:W-:Y:S02]  /*0360*/  LEA.HI R4, R15, R14, RZ, 0x6 ;  /* 0x0000000e0f047211 */ /* 0x000fe400078f30ff */
[----:B------:R-:W-:Y:S02]  /*0370*/  LEA.HI R13, R5, R2, RZ, 0x3 ;  /* 0x00000002050d7211 */ /* 0x000fe400078f18ff */
[C---:B------:R-:W-:Y:S02]  /*0380*/  LOP3.LUT R174, R0.reuse, 0x8, R16, 0xf8, !PT ;  /* 0x0000000800ae7812 */ /* 0x040fe400078ef810 */
[----:B------:R-:W-:Y:S01]  /*0390*/  LOP3.LUT R9, R0, 0x30, R3, 0xf8, !PT ;  /* 0x0000003000097812 */ /* 0x000fe200078ef803 */
[----:B------:R-:W-:Y:S01]  /*03a0*/  IMAD.SHL.U32 R3, R12, 0x200, RZ ;  /* 0x000002000c037824 */ /* 0x000fe200078e00ff */
[----:B------:R-:W-:-:S02]  /*03b0*/  SHF.R.S32.HI R4, RZ, 0x6, R4 ;  /* 0x00000006ff047819 */ /* 0x000fc40000011404 */
[----:B------:R-:W-:Y:S02]  /*03c0*/  SHF.R.U32.HI R0, RZ, 0x3, R0 ;  /* 0x00000003ff007819 */ /* 0x000fe40000011600 */
[----:B------:R-:W-:Y:S01]  /*03d0*/  LOP3.LUT R7, R13, 0xfffffff8, RZ, 0xc0, !PT ;  /* 0xfffffff80d077812 */ /* 0x000fe200078ec0ff */
[----:B------:R-:W-:Y:S01]  /*03e0*/  IMAD R6, R4, 0x800, R3 ;  /* 0x0000080004067824 */ /* 0x000fe200078e0203 */
[----:B------:R-:W-:Y:S01]  /*03f0*/  LOP3.LUT R5, R8, 0x1, RZ, 0xc0, !PT ;  /* 0x0000000108057812 */ /* 0x000fe200078ec0ff */
[----:B------:R-:W-:Y:S01]  /*0400*/  IMAD R243, R4, 0x200, R243 ;  /* 0x0000020004f37824 */ /* 0x000fe200078e02f3 */
[----:B------:R-:W-:Y:S01]  /*0410*/  LOP3.LUT R174, R174, R0, RZ, 0x3c, !PT ;  /* 0x00000000aeae7212 */ /* 0x000fe200078e3cff */
[----:B------:R-:W-:Y:S01]  /*0420*/  IMAD.IADD R10, R2, 0x1, -R7 ;  /* 0x00000001020a7824 */ /* 0x000fe200078e0a07 */
[----:B------:R-:W-:Y:S01]  /*0430*/  ISETP.NE.U32.AND P0, PT, R5, 0x1, PT ;  /* 0x000000010500780c */ /* 0x000fe20003f05070 */
[----:B------:R-:W-:Y:S01]  /*0440*/  IMAD.SHL.U32 R4, R4, 0x20, RZ ;  /* 0x0000002004047824 */ /* 0x000fe200078e00ff */
[----:B------:R-:W-:Y:S01]  /*0450*/  LOP3.LUT R2, R9, 0x8, R16, 0xf8, !PT ;  /* 0x0000000809027812 */ /* 0x000fe200078ef810 */
[----:B------:R-:W-:Y:S01]  /*0460*/  IMAD.IADD R174, R6, 0x1, R174 ;  /* 0x0000000106ae7824 */ /* 0x000fe200078e02ae */
[----:B------:R-:W-:-:S02]  /*0470*/  LOP3.LUT R5, R17, 0x7ffffffc, RZ, 0xc0, !PT ;  /* 0x7ffffffc11057812 */ /* 0x000fc400078ec0ff */
[----:B------:R-:W-:Y:S01]  /*0480*/  LOP3.LUT R6, R11, 0xffffffe0, RZ, 0xc0, !PT ;  /* 0xffffffe00b067812 */ /* 0x000fe200078ec0ff */
[----:B------:R-:W-:Y:S01]  /*0490*/  IMAD.SHL.U32 R174, R174, 0x2, RZ ;  /* 0x00000002aeae7824 */ /* 0x000fe200078e00ff */
[----:B------:R-:W-:Y:S02]  /*04a0*/  LEA.HI R7, R15, R14, RZ, 0x7 ;  /* 0x0000000e0f077211 */ /* 0x000fe400078f38ff */
[----:B------:R-:W-:Y:S01]  /*04b0*/  LOP3.LUT R3, R3, R2, R0, 0xf6, !PT ;  /* 0x0000000203037212 */ /* 0x000fe200078ef600 */
[C---:B------:R-:W-:Y:S01]  /*04c0*/  IMAD.IADD R0, R14.reuse, 0x1, -R5 ;  /* 0x000000010e007824 */ /* 0x040fe200078e0a05 */
[----:B------:R-:W-:Y:S01]  /*04d0*/  SHF.R.S32.HI R2, RZ, 0x7, R7 ;  /* 0x00000007ff027819 */ /* 0x000fe20000011407 */
[----:B------:R-:W-:Y:S01]  /*04e0*/  IMAD.IADD R18, R14, 0x1, -R6 ;  /* 0x000000010e127824 */ /* 0x000fe200078e0a06 */
[C---:B------:R-:W-:Y:S01]  /*04f0*/  R2P PR, R8.reuse, 0x6 ;  /* 0x0000000608007804 */ /* 0x040fe20000000000 */
[----:B------:R-:W-:Y:S01]  /*0500*/  IMAD.SHL.U32 R6, R8, 0x40, RZ ;  /* 0x0000004008067824 */ /* 0x000fe200078e00ff */
[----:B------:R-:W-:Y:S01]  /*0510*/  LOP3.LUT R245, R4, 0x6, R245, 0xf8, !PT ;  /* 0x0000000604f57812 */ /* 0x000fe200078ef8f5 */
[----:B------:R-:W-:Y:S01]  /*0520*/  IMAD.SHL.U32 R9, R0, 0x2, RZ ;  /* 0x0000000200097824 */ /* 0x000fe200078e00ff */
[----:B------:R-:W-:Y:S01]  /*0530*/  STL [R1+0xc], R18 ;  /* 0x00000c1201007387 */ /* 0x000fe20000100800 */
[----:B------:R-:W-:Y:S01]  /*0540*/  IMAD.SHL.U32 R5, R2, 0x8, RZ ;  /* 0x0000000802057824 */ /* 0x000fe200078e00ff */
[----:B------:R-:W-:Y:S01]  /*0550*/  LOP3.LUT R0, R6, 0x1c0, RZ, 0xc0, !PT ;  /* 0x000001c006007812 */ /* 0x000fe200078ec0ff */
[----:B------:R-:W-:Y:S01]  /*0560*/  IMAD R6, R2, 0x1000, R9 ;  /* 0x0000100002067824 */ /* 0x000fe200078e0209 */
[----:B------:R-:W-:Y:S01]  /*0570*/  SEL R188, R188, 0x10, !P0 ;  /* 0x00000010bcbc7807 */ /* 0x000fe20004000000 */
[----:B------:R-:W-:Y:S01]  /*0580*/  IMAD.SHL.U32 R7, R12, 0x10, RZ ;  /* 0x000000100c077824 */ /* 0x000fe200078e00ff */
[----:B------:R-:W-:Y:S01]  /*0590*/  LOP3.LUT R5, R5, 0x8, RZ, 0xc0, !PT ;  /* 0x0000000805057812 */ /* 0x000fe200078ec0ff */
[----:B------:R-:W-:Y:S01]  /*05a0*/  IMAD R8, R180, 0x400, R6 ;  /* 0x00000400b4087824 */ /* 0x000fe200078e0206 */
[----:B------:R-:W-:Y:S01]  /*05b0*/  SHF.R.U32.HI R2, RZ, 0x3, R0 ;  /* 0x00000003ff027819 */ /* 0x000fe20000011600 */
[----:B------:R-:W-:Y:S01]  /*05c0*/  IMAD.SHL.U32 R6, R10, 0x40, RZ ;  /* 0x000000400a067824 */ /* 0x000fe200078e00ff */
[----:B------:R-:W-:Y:S01]  /*05d0*/  LOP3.LUT R4, R0, 0x20, R4, 0xf8, !PT ;  /* 0x0000002000047812 */ /* 0x000fe200078ef804 */
[----:B------:R-:W-:Y:S01]  /*05e0*/  IMAD.SHL.U32 R3, R3, 0x2, RZ ;  /* 0x0000000203037824 */ /* 0x000fe200078e00ff */
[----:B------:R-:W-:Y:S01]  /*05f0*/  LOP3.LUT R10, R5, 0x10, R7, 0xf8, !PT ;  /* 0x00000010050a7812 */ /* 0x000fe200078ef807 */
[----:B------:R-:W-:Y:S01]  /*0600*/  IMAD.SHL.U32 R7, R13, 0x40, RZ ;  /* 0x000000400d077824 */ /* 0x000fe200078e00ff */
[----:B------:R-:W-:Y:S01]  /*0610*/  LOP3.LUT R11, R2, R0, R5, 0x1e, !PT ;  /* 0x00000000020b7212 */ /* 0x000fe200078e1e05 */
[----:B------:R-:W-:Y:S01]  /*0620*/  IMAD.SHL.U32 R0, R12, 0x8, RZ ;  /* 0x000000080c007824 */ /* 0x000fe200078e00ff */
[----:B------:R-:W-:-:S02]  /*0630*/  LOP3.LUT R4, R4, R2, RZ, 0x3c, !PT ;  /* 0x0000000204047212 */ /* 0x000fc400078e3cff */
[----:B------:R-:W-:Y:S02]  /*0640*/  SHF.R.S32.HI R5, RZ, 0x1f, R18 ;  /* 0x0000001fff057819 */ /* 0x000fe40000011412 */
[----:B------:R-:W-:Y:S01]  /*0650*/  LOP3.LUT R2, R6, 0x1c0, RZ, 0xc0, !PT ;  /* 0x000001c006027812 */ /* 0x000fe200078ec0ff */
[----:B------:R-:W-:Y:S01]  /*0660*/  IMAD.IADD R190, R4, 0x1, R8 ;  /* 0x0000000104be7824 */ /* 0x000fe200078e0208 */
[----:B------:R-:W-:Y:S02]  /*0670*/  LEA.HI R5, R5, R18, RZ, 0x2 ;  /* 0x0000001205057211 */ /* 0x000fe400078f10ff */
[----:B------:R-:W-:Y:S01]  /*0680*/  SHF.R.U32.HI R4, RZ, 0x3, R2 ;  /* 0x00000003ff047819 */ /* 0x000fe20000011602 */
[----:B------:R-:W-:Y:S01]  /*0690*/  IMAD.SHL.U32 R190, R190, 0x2, RZ ;  /* 0x00000002bebe7824 */ /* 0x000fe200078e00ff */
[----:B------:R-:W-:Y:S02]  /*06a0*/  LOP3.LUT R8, R2, 0x8, R0, 0xf8, !PT ;  /* 0x0000000802087812 */ /* 0x000fe400078ef800 */
[----:B------:R-:W-:Y:S01]  /*06b0*/  SHF.R.S32.HI R6, RZ, 0x2, R5 ;  /* 0x00000002ff067819 */ /* 0x000fe20000011405 */
[----:B------:R-:W-:Y:S01]  /*06c0*/  IMAD R5, R171, 0x400, R9 ;  /* 0x00000400ab057824 */ /* 0x000fe200078e0209 */
[----:B------:R-:W-:Y:S01]  /*06d0*/  LOP3.LUT R0, R7, 0xfffffe00, RZ, 0xc0, !PT ;  /* 0xfffffe0007007812 */ /* 0x000fe200078ec0ff */
[----:B------:R-:W-:Y:S01]  /*06e0*/  IMAD.IADD R191, R190, 0x1, R188 ;  /* 0x00000001bebf7824 */ /* 0x000fe200078e02bc */
[----:B------:R-:W-:Y:S01]  /*06f0*/  LOP3.LUT R2, R4, R10, R2, 0x1e, !PT ;  /* 0x0000000a04027212 */ /* 0x000fe200078e1e02 */
[----:B------:R-:W-:Y:S01]  /*0700*/  IMAD R250, R180, 0x10, R6 ;  /* 0x00000010b4fa7824 */ /* 0x000fe200078e0206 */
[----:B------:R-:W-:Y:S01]  /*0710*/  LOP3.LUT R4, R8, R4, RZ, 0x3c, !PT ;  /* 0x0000000408047212 */ /* 0x000fe200078e3cff */
[--C-:B------:R-:W-:Y:S01]  /*0720*/  IMAD R180, R180, 0x400, R0.reuse ;  /* 0x00000400b4b47824 */ /* 0x100fe200078e0200 */
[----:B------:R-:W-:Y:S01]  /*0730*/  LOP3.LUT R179, R2, R0, RZ, 0xfc, !PT ;  /* 0x0000000002b37212 */ /* 0x000fe200078efcff */
[----:B------:R-:W-:Y:S01]  /*0740*/  IMAD R171, R171, 0x400, R0 ;  /* 0x00000400abab7824 */ /* 0x000fe200078e0200 */
[----:B------:R-:W-:Y:S01]  /*0750*/  SHF.R.S32.HI R7, RZ, 0x1f, R250 ;  /* 0x0000001fff077819 */ /* 0x000fe200000114fa */
[----:B------:R-:W-:Y:S01]  /*0760*/  IMAD.MOV.U32 R6, RZ, RZ, 0x20 ;  /* 0x00000020ff067424 */ /* 0x000fe200078e00ff */
[----:B------:R-:W-:Y:S01]  /*0770*/  IADD3 R2, R250, -0x40, RZ ;  /* 0xffffffc0fa027810 */ /* 0x000fe20007ffe0ff */
[----:B------:R-:W-:-:S02]  /*0780*/  IMAD.MOV.U32 R0, RZ, RZ, 0x40 ;  /* 0x00000040ff007424 */ /* 0x000fc400078e00ff */
[----:B------:R-:W-:Y:S01]  /*0790*/  IMAD.IADD R5, R5, 0x1, R11 ;  /* 0x0000000105057824 */ /* 0x000fe200078e020b */
[----:B------:R-:W-:Y:S01]  /*07a0*/  SEL R176, R6, 0xffffffe0, !P4 ;  /* 0xffffffe006b07807 */ /* 0x000fe20006000000 */
[----:B------:R-:W-:Y:S01]  /*07b0*/  IMAD.IADD R180, R180, 0x1, R4 ;  /* 0x00000001b4b47824 */ /* 0x000fe200078e0204 */
[----:B------:R-:W-:Y:S01]  /*07c0*/  SEL R0, R0, 0xffffffc0, !P3 ;  /* 0xffffffc000007807 */ /* 0x000fe20005800000 */
[----:B------:R-:W-:Y:S01]  /*07d0*/  IMAD.IADD R171, R4, 0x1, R171 ;  /* 0x0000000104ab7824 */ /* 0x000fe200078e02ab */
[----:B------:R-:W-:Y:S01]  /*07e0*/  SEL R6, R6, 0xffffffe0, !P1 ;  /* 0xffffffe006067807 */ /* 0x000fe20004800000 */
[C---:B------:R-:W-:Y:S01]  /*07f0*/  IMAD.IADD R177, R174.reuse, 0x1, R176 ;  /* 0x00000001aeb17824 */ /* 0x040fe200078e02b0 */
[----:B------:R-:W-:Y:S01]  /*0800*/  LEA R251, R5, 0x6000, 0x1 ;  /* 0x0000600005fb7811 */ /* 0x000fe200078e08ff */
[----:B------:R-:W-:Y:S01]  /*0810*/  IMAD.IADD R175, R174, 0x1, R0 ;  /* 0x00000001aeaf7824 */ /* 0x000fe200078e0200 */
[----:B------:R-:W-:Y:S01]  /*0820*/  SHF.R.S32.HI R4, RZ, 0x1f, R2 ;  /* 0x0000001fff047819 */ /* 0x000fe20000011402 */
[----:B------:R-:W-:Y:S01]  /*0830*/  IMAD.IADD R189, R190, 0x1, R6 ;  /* 0x00000001bebd7824 */ /* 0x000fe200078e0206 */
[C---:B------:R-:W-:Y:S01]  /*0840*/  IADD3 R252, R251.reuse, 0x40, RZ ;  /* 0x00000040fbfc7810 */ /* 0x040fe20007ffe0ff */
[----:B------:R-:W-:Y:S01]  /*0850*/  IMAD.IADD R0, R6, 0x1, R251 ;  /* 0x0000000106007824 */ /* 0x000fe200078e02fb */
[C---:B------:R-:W-:Y:S01]  /*0860*/  @P2 IADD3 R252, R251.reuse, -0x40, RZ ;  /* 0xffffffc0fbfc2810 */ /* 0x040fe20007ffe0ff */
[----:B------:R-:W-:Y:S01]  /*0870*/  IMAD.SHL.U32 R246, R2, 0x4, RZ ;  /* 0x0000000402f67824 */ /* 0x000fe200078e00ff */
[C---:B------:R-:W-:Y:S01]  /*0880*/  IADD3 R7, R251.reuse, 0x420, RZ ;  /* 0x00000420fb077810 */ /* 0x040fe20007ffe0ff */
[----:B------:R-:W-:Y:S01]  /*0890*/  IMAD.IADD R176, R176, 0x1, R175 ;  /* 0x00000001b0b07824 */ /* 0x000fe200078e02af */
[----:B------:R1:W-:Y:S01]  /*08a0*/  STL [R1+0x4], R0 ;  /* 0x0000040001007387 */ /* 0x0003e20000100800 */
[----:B------:R-:W-:Y:S01]  /*08b0*/  @P1 IADD3 R7, R251, 0x3e0, RZ ;  /* 0x000003e0fb071810 */ /* 0x000fe20007ffe0ff */
[----:B------:R-:W-:Y:S01]  /*08c0*/  IMAD.IADD R188, R188, 0x1, R189 ;  /* 0x00000001bcbc7824 */ /* 0x000fe200078e02bd */
[----:B------:R-:W-:-:S02]  /*08d0*/  SHF.L.U64.HI R247, R2, 0x2, R4 ;  /* 0x0000000202f77819 */ /* 0x000fc40000010204 */
[----:B------:R-:W-:Y:S01]  /*08e0*/  LEA R171, R171, 0xa000, 0x1 ;  /* 0x0000a000abab7811 */ /* 0x000fe200078e08ff */
[----:B------:R3:W-:Y:S01]  /*08f0*/  STL [R1+0x8], R7 ;  /* 0x0000080701007387 */ /* 0x0007e20000100800 */
[----:B-1----:R-:W-:-:S05]  /*0900*/  IMAD.IADD R0, R6, 0x1, R252 ;  /* 0x0000000106007824 */ /* 0x002fca00078e02fc */
[----:B--2---:R3:W-:Y:S02]  /*0910*/  STL [R1], R0 ;  /* 0x0000000001007387 */ /* 0x0047e40000100800 */
.L_x_194:
[----:B-1----:R-:W1:Y:S01]  /*0920*/  S2R R35, SR_CTAID.Y ;  /* 0x0000000000237919 */ /* 0x002e620000002600 */
[----:B--23--:R-:W2:Y:S01]  /*0930*/  LDC.U8 R0, c[0x0][0x312] ;  /* 0x0000c480ff007b82 */ /* 0x00cea20000000000 */
[----:B------:R-:W-:Y:S02]  /*0940*/  ISETP.NE.U32.AND P5, PT, RZ, c[0x0][0x240], PT ;  /* 0x00009000ff007a0c */ /* 0x000fe40003fa5070 */
[----:B------:R-:W-:Y:S02]  /*0950*/  ISETP.NE.U32.AND P0, PT, RZ, c[0x0][0x250], PT ;  /* 0x00009400ff007a0c */ /* 0x000fe40003f05070 */
[----:B------:R-:W-:Y:S02]  /*0960*/  ISETP.NE.AND.EX P5, PT, RZ, c[0x0][0x244], PT, P5 ;  /* 0x00009100ff007a0c */ /* 0x000fe40003fa5350 */
[----:B------:R-:W-:Y:S02]  /*0970*/  ISETP.NE.AND.EX P3, PT, RZ, c[0x0][0x254], PT, P0 ;  /* 0x00009500ff007a0c */ /* 0x000fe40003f65300 */
[----:B------:R-:W-:Y:S01]  /*0980*/  ISETP.EQ.U32.AND P2, PT, RZ, c[0x0][0x248], PT ;  /* 0x00009200ff007a0c */ /* 0x000fe20003f42070 */
[----:B-1----:R-:W-:Y:S01]  /*0990*/  IMAD.SHL.U32 R9, R35, 0x4, RZ ;  /* 0x0000000423097824 */ /* 0x002fe200078e00ff */
[----:B------:R-:W-:-:S02]  /*09a0*/  SHF.R.S32.HI R31, RZ, 0x1f, R35 ;  /* 0x0000001fff1f7819 */ /* 0x000fc40000011423 */
[----:B--2---:R-:W-:Y:S01]  /*09b0*/  ISETP.NE.AND P4, PT, R0, RZ, PT ;  /* 0x000000ff0000720c */ /* 0x004fe20003f85270 */
[----:B------:R-:W-:Y:S01]  /*09c0*/  IMAD.MOV.U32 R0, RZ, RZ, -0x1 ;  /* 0xffffffffff007424 */ /* 0x000fe200078e00ff */
[----:B------:R-:W-:Y:S02]  /*09d0*/  SHF.L.U64.HI R8, R35, 0x2, R31 ;  /* 0x0000000223087819 */ /* 0x000fe4000001021f */
[C---:B----4-:R-:W-:Y:S02]  /*09e0*/  IADD3 R4, P0, R9.reuse, c[0x0][0x240], RZ ;  /* 0x0000900009047a10 */ /* 0x050fe40007f1e0ff */
[----:B------:R-:W-:Y:S02]  /*09f0*/  ISETP.EQ.OR.EX P2, PT, RZ, c[0x0][0x24c], !P4, P2 ;  /* 0x00009300ff007a0c */ /* 0x000fe40006742720 */
[----:B------:R-:W-:Y:S02]  /*0a00*/  IADD3.X R5, R8, c[0x0][0x244], RZ, P0, !PT ;  /* 0x0000910008057a10 */ /* 0x000fe400007fe4ff */
[----:B------:R-:W-:-:S03]  /*0a10*/  @P3 IADD3 R6, P0, R9, c[0x0][0x250], RZ ;  /* 0x0000940009063a10 */ /* 0x000fc60007f1e0ff */
[----:B------:R1:W2:Y:S04]  /*0a20*/  @P5 LDG.E R0, [R4.64] ;  /* 0x0000000604005981 */ /* 0x0002a8000c1e1900 */
[----:B------:R1:W2:Y:S01]  /*0a30*/  @P5 LDG.E R2, [R4.64+0x4] ;  /* 0x0000040604025981 */ /* 0x0002a2000c1e1900 */
[----:B------:R-:W-:Y:S01]  /*0a40*/  IMAD.MOV.U32 R232, RZ, RZ, RZ ;  /* 0x000000ffffe87224 */ /* 0x000fe200078e00ff */
[----:B------:R-:W-:Y:S01]  /*0a50*/  @P3 IADD3.X R7, R8, c[0x0][0x254], RZ, P0, !PT ;  /* 0x0000950008073a10 */ /* 0x000fe200007fe4ff */
[----:B------:R-:W-:-:S04]  /*0a60*/  IMAD.MOV.U32 R248, RZ, RZ, -0x1 ;  /* 0xfffffffffff87424 */ /* 0x000fc800078e00ff */
[----:B-----5:R3:W5:Y:S01]  /*0a70*/  @P3 LDG.E R232, [R6.64] ;  /* 0x0000000606e83981 */ /* 0x020762000c1e1900 */
[----:B-1----:R-:W-:-:S04]  /*0a80*/  IADD3 R4, P1, R9, c[0x0][0x248], RZ ;  /* 0x0000920009047a10 */ /* 0x002fc80007f3e0ff */
[----:B------:R-:W-:-:S05]  /*0a90*/  IADD3.X R5, R8, c[0x0][0x24c], RZ, P1, !PT ;  /* 0x0000930008057a10 */ /* 0x000fca0000ffe4ff */
[----:B------:R3:W5:Y:S01]  /*0aa0*/  @!P2 LDG.E R248, [R4.64] ;  /* 0x0000000604f8a981 */ /* 0x000762000c1e1900 */
[----:B------:R-:W-:-:S04]  /*0ab0*/  ISETP.NE.U32.AND P0, PT, RZ, c[0x0][0x248], PT ;  /* 0x00009200ff007a0c */ /* 0x000fc80003f05070 */
[----:B------:R-:W-:Y:S01]  /*0ac0*/  ISETP.NE.AND.EX P0, PT, RZ, c[0x0][0x24c], PT, P0 ;  /* 0x00009300ff007a0c */ /* 0x000fe20003f05300 */
[----:B--2---:R-:W-:Y:S02]  /*0ad0*/  @P5 IMAD.IADD R22, R2, 0x1, -R0 ;  /* 0x0000000102165824 */ /* 0x004fe400078e0a00 */
[----:B------:R-:W-:Y:S02]  /*0ae0*/  IMAD.MOV.U32 R2, RZ, RZ, c[0x0][0x218] ;  /* 0x00008600ff027624 */ /* 0x000fe400078e00ff */
[----:B------:R-:W-:-:S08]  /*0af0*/  @!P5 IMAD.MOV.U32 R22, RZ, RZ, c[0x0][0x214] ;  /* 0x00008500ff16d624 */ /* 0x000fd000078e00ff */
[----:B------:R-:W-:Y:S05]  /*0b00*/  @!P0 BRA `(.L_x_126) ;  /* 0x0000003000008947 */ /* 0x000fea0003800000 */
[----:B---3--:R-:W2:Y:S02]  /*0b10*/  @P4 LDG.E R2, [R4.64+0x4] ;  /* 0x0000040604024981 */ /* 0x008ea4000c1e1900 */
[----:B--2--5:R-:W-:-:S06]  /*0b20*/  @P4 IADD3 R2, R2, -R248, RZ ;  /* 0x800000f802024210 */ /* 0x024fcc0007ffe0ff */
[----:B------:R1:W5:Y:S02]  /*0b30*/  @!P4 LDG.E R2, [R4.64] ;  /* 0x000000060402c981 */ /* 0x000364000c1e1900 */
.L_x_126:
[----:B---3--:R-:W-:-:S04]  /*0b40*/  ISETP.NE.U32.AND P0, PT, RZ, c[0x0][0x258], PT ;  /* 0x00009600ff007a0c */ /* 0x008fc80003f05070 */
[----:B------:R-:W-:-:S13]  /*0b50*/  ISETP.NE.AND.EX P1, PT, RZ, c[0x0][0x25c], PT, P0 ;  /* 0x00009700ff007a0c */ /* 0x000fda0003f25300 */
[----:B-1----:R-:W-:-:S04]  /*0b60*/  @P1 IADD3 R4, P0, R9, c[0x0][0x258], RZ ;  /* 0x0000960009041a10 */ /* 0x002fc80007f1e0ff */
        /* <DEDUP_REMOVED lines=19> */
[----:B------:R-:W-:Y:S01]  /*0ca0*/  @P0 IMAD.IADD R2, R232, 0x1, R248 ;  /* 0x00000001e8020824 */ /* 0x000fe200078e02f8 */
[----:B------:R-:W-:Y:S01]  /*0cb0*/  LOP3.LUT R9, R8, 0xffffffc0, RZ, 0xc0, !PT ;  /* 0xffffffc008097812 */ /* 0x000fe200078ec0ff */
[----:B------:R-:W-:Y:S01]  /*0cc0*/  IMAD R10, R0, c[0x0][0x194], RZ ;  /* 0x00006500000a7a24 */ /* 0x000fe200078e02ff */
[----:B------:R-:W-:Y:S01]  /*0cd0*/  SEL R27, R12, R6, !P1 ;  /* 0x000000060c1b7207 */ /* 0x000fe20004800000 */
[----:B------:R-:W-:Y:S01]  /*0ce0*/  IMAD.IADD R24, R13, 0x1, R4 ;  /* 0x000000010d187824 */ /* 0x000fe200078e0204 */
[----:B------:R-:W-:Y:S01]  /*0cf0*/  IADD3 R11, R9, -0x40, RZ ;  /* 0xffffffc0090b7810 */ /* 0x000fe20007ffe0ff */
[C---:B------:R-:W-:Y:S01]  /*0d00*/  @P0 IMAD.WIDE.U32 R4, R2.reuse, c[0x0][0x198], RZ ;  /* 0x0000660002040a25 */ /* 0x040fe200078e00ff */
[----:B------:R-:W-:Y:S02]  /*0d10*/  @P1 IADD3 R24, R7, R10, RZ ;  /* 0x0000000a07181210 */ /* 0x000fe40007ffe0ff */
        /* <DEDUP_REMOVED lines=15> */
.L_x_128:
        /* <DEDUP_REMOVED lines=15> */
.L_x_129:
[----:B------:R-:W-:Y:S01]  /*0f00*/  IABS R10, c[0x0][0x1c8] ;  /* 0x00007200000a7a13 */ /* 0x000fe20000000000 */
[----:B------:R-:W1:Y:S01]  /*0f10*/  LDC.U8 R19, c[0x0][0x328] ;  /* 0x0000ca00ff137b82 */ /* 0x000e620000000000 */
[----:B------:R-:W-:Y:S01]  /*0f20*/  IABS R8, R234 ;  /* 0x000000ea00087213 */ /* 0x000fe20000000000 */
[C---:B------:R-:W-:Y:S01]  /*0f30*/  @P1 IMAD.WIDE.U32 R6, R0.reuse, c[0x0][0x370], RZ ;  /* 0x0000dc0000061a25 */ /* 0x040fe200078e00ff */
[----:B------:R-:W2:Y:S01]  /*0f40*/  I2F.RP R4, R10 ;  /* 0x0000000a00047306 */ /* 0x000ea20000209400 */
[----:B------:R-:W-:Y:S01]  /*0f50*/  MOV R13, c[0x0][0x224] ;  /* 0x00008900000d7a02 */ /* 0x000fe20000000f00 */
[----:B------:R-:W3:Y:S01]  /*0f60*/  S2R R14, SR_CTAID.X ;  /* 0x00000000000e7919 */ /* 0x000ee20000002500 */
[----:B------:R-:W-:Y:S01]  /*0f70*/  MOV R9, R8 ;  /* 0x0000000800097202 */ /* 0x000fe20000000f00 */
[----:B------:R-:W-:Y:S01]  /*0f80*/  @P1 IMAD R15, R0, c[0x0][0x374], R7 ;  /* 0x0000dd00000f1a24 */ /* 0x000fe200078e0207 */
[----:B------:R-:W-:Y:S01]  /*0f90*/  LOP3.LUT R8, R234, c[0x0][0x1c8], RZ, 0x3c, !PT ;  /* 0x00007200ea087a12 */ /* 0x000fe200078e3cff */
[----:B------:R-:W-:Y:S01]  /*0fa0*/  @P1 IMAD.MOV.U32 R12, RZ, RZ, R6 ;  /* 0x000000ffff0c1224 */ /* 0x000fe200078e0006 */
[----:B------:R-:W-:Y:S01]  /*0fb0*/  SHF.R.S32.HI R13, RZ, 0x1f, R13 ;  /* 0x0000001fff0d7819 */ /* 0x000fe2000001140d */
[----:B------:R-:W-:Y:S01]  /*0fc0*/  @!P1 IMAD.WIDE.U32 R6, R35, c[0x0][0x368], RZ ;  /* 0x0000da0023069a25 */ /* 0x000fe200078e00ff */
[----:B------:R-:W-:Y:S01]  /*0fd0*/  ISETP.GE.AND P6, PT, R8, RZ, PT ;  /* 0x000000ff0800720c */ /* 0x000fe20003fc6270 */
[----:B------:R-:W4:Y:S01]  /*0fe0*/  LDC.U8 R26, c[0x0][0x3d0] ;  /* 0x0000f400ff1a7b82 */ /* 0x000f220000000000 */
[----:B------:R-:W-:Y:S01]  /*0ff0*/  MOV R32, c[0x0][0x22c] ;  /* 0x00008b0000207a02 */ /* 0x000fe20000000f00 */
[----:B------:R-:W-:Y:S01]  /*1000*/  IMAD R8, R13, R35, RZ ;  /* 0x000000230d087224 */ /* 0x000fe200078e02ff */
[----:B------:R-:W-:Y:S01]  /*1010*/  @!P1 MOV R12, R6 ;  /* 0x00000006000c9202 */ /* 0x000fe20000000f00 */
[----:B------:R-:W-:Y:S01]  /*1020*/  IMAD.WIDE.U32 R16, R35, c[0x0][0x224], RZ ;  /* 0x0000890023107a25 */ /* 0x000fe200078e00ff */
[----:B------:R-:W-:Y:S01]  /*1030*/  SHF.R.S32.HI R235, RZ, 0x1f, R234 ;  /* 0x0000001fffeb7819 */ /* 0x000fe200000114ea */
[----:B--2---:R-:W2:Y:S02]  /*1040*/  MUFU.RCP R4, R4 ;  /* 0x0000000400047308 */ /* 0x004ea40000001000 */
[----:B------:R-:W-:Y:S01]  /*1050*/  IMAD.WIDE R20, R32, c[0x0][0x1c0], RZ ;  /* 0x0000700020147a25 */ /* 0x000fe200078e02ff */
[----:B-1----:R-:W-:-:S03]  /*1060*/  ISETP.NE.AND P2, PT, R19, RZ, PT ;  /* 0x000000ff1300720c */ /* 0x002fc60003f45270 */
[----:B------:R-:W-:Y:S01]  /*1070*/  IMAD R6, R21, R16, RZ ;  /* 0x0000001015067224 */ /* 0x000fe200078e02ff */
[----:B--2---:R-:W-:-:S04]  /*1080*/  IADD3 R4, R4, 0xffffffe, RZ ;  /* 0x0ffffffe04047810 */ /* 0x004fc80007ffe0ff */
[----:B------:R-:W1:Y:S02]  /*1090*/  F2I.FTZ.U32.TRUNC.NTZ R5, R4 ;  /* 0x0000000400057305 */ /* 0x000e64000021f000 */
[----:B-1----:R-:W-:Y:S01]  /*10a0*/  IADD3 R2, RZ, -R5, RZ ;  /* 0x80000005ff027210 */ /* 0x002fe20007ffe0ff */
[----:B------:R-:W-:-:S04]  /*10b0*/  IMAD.MOV.U32 R4, RZ, RZ, RZ ;  /* 0x000000ffff047224 */ /* 0x000fc800078e00ff */
[----:B------:R-:W-:-:S04]  /*10c0*/  IMAD R2, R2, R10, RZ ;  /* 0x0000000a02027224 */ /* 0x000fc800078e02ff */
[----:B------:R-:W-:-:S04]  /*10d0*/  IMAD.HI.U32 R2, R5, R2, R4 ;  /* 0x0000000205027227 */ /* 0x000fc800078e0004 */
[----:B------:R-:W-:Y:S02]  /*10e0*/  @!P1 IMAD R5, R31, c[0x0][0x368], RZ ;  /* 0x0000da001f059a24 */ /* 0x000fe400078e02ff */
[----:B------:R-:W-:-:S04]  /*10f0*/  IMAD.HI.U32 R2, R2, R9, RZ ;  /* 0x0000000902027227 */ /* 0x000fc800078e00ff */
[----:B------:R-:W-:Y:S02]  /*1100*/  IMAD.MOV R4, RZ, RZ, -R2 ;  /* 0x000000ffff047224 */ /* 0x000fe400078e0a02 */
[C---:B------:R-:W-:Y:S02]  /*1110*/  @!P1 IMAD R5, R35.reuse, c[0x0][0x36c], R5 ;  /* 0x0000db0023059a24 */ /* 0x040fe400078e0205 */
[----:B------:R-:W-:Y:S01]  /*1120*/  IMAD R4, R10, R4, R9 ;  /* 0x000000040a047224 */ /* 0x000fe200078e0209 */
[----:B------:R-:W-:Y:S01]  /*1130*/  SHF.L.U64.HI R9, R35, 0x7, R31 ;  /* 0x0000000723097819 */ /* 0x000fe2000001021f */
[----:B------:R-:W-:Y:S02]  /*1140*/  @!P1 IMAD.IADD R15, R7, 0x1, R5 ;  /* 0x00000001070f9824 */ /* 0x000fe400078e0205 */
[----:B------:R-:W-:Y:S01]  /*1150*/  IMAD R5, R31, c[0x0][0x224], R8 ;  /* 0x000089001f057a24 */ /* 0x000fe200078e0208 */
[----:B------:R-:W-:Y:S02]  /*1160*/  ISETP.GT.U32.AND P3, PT, R10, R4, PT ;  /* 0x000000040a00720c */ /* 0x000fe40003f64070 */
[----:B------:R-:W-:Y:S01]  /*1170*/  SHF.L.U32 R8, R35, 0x7, RZ ;  /* 0x0000000723087819 */ /* 0x000fe200000006ff */
[----:B------:R-:W-:Y:S01]  /*1180*/  IMAD.IADD R5, R17, 0x1, R5 ;  /* 0x0000000111057824 */ /* 0x000fe200078e0205 */
[----:B------:R-:W-:Y:S01]  /*1190*/  SEL R9, R9, RZ, P5 ;  /* 0x000000ff09097207 */ /* 0x000fe20002800000 */
[----:B------:R-:W-:Y:S01]  /*11a0*/  IMAD.WIDE.U32 R16, R20, R16, RZ ;  /* 0x0000001014107225 */ /* 0x000fe200078e00ff */
[----:B------:R-:W-:-:S03]  /*11b0*/  SEL R8, R8, RZ, P5 ;  /* 0x000000ff08087207 */ /* 0x000fc60002800000 */
[C---:B------:R-:W-:Y:S01]  /*11c0*/  IMAD R5, R20.reuse, R5, R6 ;  /* 0x0000000514057224 */ /* 0x040fe200078e0206 */
[----:B------:R-:W-:Y:S01]  /*11d0*/  IADD3 R8, P4, R11, R8, RZ ;  /* 0x000000080b087210 */ /* 0x000fe20007f9e0ff */
[----:B------:R-:W-:Y:S02]  /*11e0*/  IMAD.WIDE.U32 R6, R20, R0, RZ ;  /* 0x0000000014067225 */ /* 0x000fe400078e00ff */
[----:B------:R-:W-:Y:S02]  /*11f0*/  @!P3 IADD3 R2, R2, 0x1, RZ ;  /* 0x000000010202b810 */ /* 0x000fe40007ffe0ff */
[----:B------:R-:W-:Y:S01]  /*1200*/  @!P3 IMAD.IADD R4, R4, 0x1, -R10 ;  /* 0x000000010404b824 */ /* 0x000fe200078e0a0a */
[----:B------:R-:W-:Y:S01]  /*1210*/  ISETP.NE.AND P3, PT, RZ, c[0x0][0x1c8], PT ;  /* 0x00007200ff007a0c */ /* 0x000fe20003f65270 */
[----:B------:R-:W-:Y:S01]  /*1220*/  IMAD R13, R21, R8, RZ ;  /* 0x00000008150d7224 */ /* 0x000fe200078e02ff */
[----:B------:R-:W-:Y:S01]  /*1230*/  SEL R19, R16, R6, !P1 ;  /* 0x0000000610137207 */ /* 0x000fe20004800000 */
[----:B------:R-:W-:Y:S01]  /*1240*/  IMAD.IADD R16, R17, 0x1, R5 ;  /* 0x0000000111107824 */ /* 0x000fe200078e0205 */
[----:B------:R-:W-:Y:S01]  /*1250*/  ISETP.GE.U32.AND P5, PT, R4, R10, PT ;  /* 0x0000000a0400720c */ /* 0x000fe20003fa6070 */
[----:B------:R-:W-:Y:S01]  /*1260*/  IMAD R10, R21, R0, RZ ;  /* 0x00000000150a7224 */ /* 0x000fe200078e02ff */
[----:B------:R-:W-:Y:S01]  /*1270*/  IADD3.X R4, R18, R9, RZ, P4, !PT ;  /* 0x0000000912047210 */ /* 0x000fe200027fe4ff */
[----:B------:R-:W-:-:S03]  /*1280*/  IMAD.WIDE.U32 R8, R20, R8, RZ ;  /* 0x0000000814087225 */ /* 0x000fc600078e00ff */
[----:B------:R-:W-:Y:S01]  /*1290*/  @P1 IADD3 R16, R7, R10, RZ ;  /* 0x0000000a07101210 */ /* 0x000fe20007ffe0ff */
[----:B------:R-:W-:Y:S02]  /*12a0*/  IMAD R13, R20, R4, R13 ;  /* 0x00000004140d7224 */ /* 0x000fe400078e020d */
[----:B---3--:R-:W-:-:S04]  /*12b0*/  IMAD.WIDE.U32 R20, R14, c[0x0][0x3d8], RZ ;  /* 0x0000f6000e147a25 */ /* 0x008fc800078e00ff */
[----:B------:R-:W-:Y:S01]  /*12c0*/  @P5 IADD3 R2, R2, 0x1, RZ ;  /* 0x0000000102025810 */ /* 0x000fe20007ffe0ff */
[C---:B------:R-:W-:Y:S01]  /*12d0*/  @P2 IMAD R4, R35.reuse, c[0x0][0x214], RZ ;  /* 0x0000850023042a24 */ /* 0x040fe200078e02ff */
[----:B----4-:R-:W-:Y:S01]  /*12e0*/  ISETP.NE.AND P5, PT, R26, RZ, PT ;  /* 0x000000ff1a00720c */ /* 0x010fe20003fa5270 */
[----:B------:R-:W-:Y:S02]  /*12f0*/  IMAD R6, R14, c[0x0][0x3dc], R21 ;  /* 0x0000f7000e067a24 */ /* 0x000fe400078e0215 */
[----:B------:R-:W-:Y:S01]  /*1300*/  IMAD.MOV.U32 R14, RZ, RZ, R2 ;  /* 0x000000ffff0e7224 */ /* 0x000fe200078e0002 */
[----:B------:R-:W-:Y:S01]  /*1310*/  @P2 SEL R4, R4, R0, !P1 ;  /* 0x0000000004042207 */ /* 0x000fe20004800000 */
[----:B------:R-:W-:Y:S01]  /*1320*/  @!P2 IMAD R7, R35, c[0x0][0x1c0], R234 ;  /* 0x000070002307aa24 */ /* 0x000fe200078e02ea */
[----:B------:R-:W-:Y:S01]  /*1330*/  SEL R21, R20, RZ, P5 ;  /* 0x000000ff14157207 */ /* 0x000fe20002800000 */
[----:B------:R-:W-:Y:S01]  /*1340*/  IMAD R5, R234, c[0x0][0x22c], RZ ;  /* 0x00008b00ea057a24 */ /* 0x000fe200078e02ff */
[----:B------:R-:W-:Y:S01]  /*1350*/  @!P6 IADD3 R14, -R14, RZ, RZ ;  /* 0x000000ff0e0ee210 */ /* 0x000fe20007ffe1ff */
[----:B------:R-:W-:Y:S01]  /*1360*/  @P2 IMAD R2, R234, c[0x0][0x234], R4 ;  /* 0x00008d00ea022a24 */ /* 0x000fe200078e0204 */
[----:B------:R-:W-:Y:S01]  /*1370*/  @!P3 LOP3.LUT R14, RZ, c[0x0][0x1c8], RZ, 0x33, !PT ;  /* 0x00007200ff0eba12 */ /* 0x000fe200078e33ff */
[----:B------:R-:W-:Y:S01]  /*1380*/  @!P2 IMAD R2, R7, c[0x0][0x214], RZ ;  /* 0x000085000702aa24 */ /* 0x000fe200078e02ff */
[----:B------:R-:W-:-:S02]  /*1390*/  SHF.R.S32.HI R20, RZ, 0x1f, R242 ;  /* 0x0000001fff147819 */ /* 0x000fc400000114f2 */
[----:B------:R-:W-:Y:S02]  /*13a0*/  SHF.R.S32.HI R10, RZ, 0x1f, R5 ;  /* 0x0000001fff0a7819 */ /* 0x000fe40000011405 */
[----:B------:R-:W-:Y:S02]  /*13b0*/  SEL R17, R6, RZ, P5 ;  /* 0x000000ff06117207 */ /* 0x000fe40002800000 */
[----:B------:R-:W-:Y:S02]  /*13c0*/  IADD3 R7, R9, R13, RZ ;  /* 0x0000000d09077210 */ /* 0x000fe40007ffe0ff */
[----:B------:R-:W-:Y:S01]  /*13d0*/  SHF.R.S32.HI R26, RZ, 0x1f, R14 ;  /* 0x0000001fff1a7819 */ /* 0x000fe2000001140e */
[----:B------:R-:W-:Y:S05]  /*13e0*/  @!P2 BRA `(.L_x_130) ;  /* 0x000000700000a947 */ /* 0x000fea0003800000 */
[----:B------:R-:W-:Y:S01]  /*13f0*/  @!P1 IMAD R0, R35, c[0x0][0x224], RZ ;  /* 0x0000890023009a24 */ /* 0x000fe200078e02ff */
[----:B------:R-:W-:Y:S02]  /*1400*/  MOV R4, 0x80 ;  /* 0x0000008000047802 */ /* 0x000fe40000000f00 */
[----:B------:R-:W-:-:S02]  /*1410*/  MOV R6, c[0x0][0x210] ;  /* 0x0000840000067a02 */ /* 0x000fc40000000f00 */
[----:B------:R-:W-:-:S03]  /*1420*/  LEA R0, R35, R0, 0x7 ;  /* 0x0000000023007211 */ /* 0x000fc600078e38ff */
[----:B------:R-:W-:-:S04]  /*1430*/  IMAD R6, R4, R6, c[0x0][0x234] ;  /* 0x00008d0004067624 */ /* 0x000fc800078e0206 */
[----:B------:R-:W-:Y:S01]  /*1440*/  IMAD R6, R6, R234, R0 ;  /* 0x000000ea06067224 */ /* 0x000fe200078e0200 */
[----:B------:R-:W-:Y:S05]  /*1450*/  BRA `(.L_x_131) ;  /* 0x0000002000007947 */ /* 0x000fea0003800000 */
.L_x_130:
[----:B------:R-:W-:-:S04]  /*1460*/  IMAD R6, R35, c[0x0][0x1c0], R234 ;  /* 0x0000700023067a24 */ /* 0x000fc800078e02ea */
[----:B------:R-:W-:Y:S02]  /*1470*/  IMAD R6, R6, c[0x0][0x224], RZ ;  /* 0x0000890006067a24 */ /* 0x000fe400078e02ff */
.L_x_131:
[----:B------:R-:W2:Y:S01]  /*1480*/  LDL R36, [R1+0xc] ;  /* 0x00000c0001247983 */ /* 0x000ea20000100800 */
[----:B------:R-:W-:Y:S01]  /*1490*/  IMAD R32, R32, c[0x0][0x1c0], RZ ;  /* 0x0000700020207a24 */ /* 0x000fe200078e02ff */
[----:B------:R-:W-:Y:S01]  /*14a0*/  IADD3 R4, P3, R210, R12, RZ ;  /* 0x0000000cd2047210 */ /* 0x000fe20007f7e0ff */
[----:B------:R-:W-:Y:S01]  /*14b0*/  IMAD.IADD R2, R11, 0x1, R2 ;  /* 0x000000010b027824 */ /* 0x000fe200078e0202 */
[----:B------:R-:W1:Y:S01]  /*14c0*/  S2R R33, SR_TID.X ;  /* 0x0000000000217919 */ /* 0x000e620000002100 */
[----:B------:R-:W-:Y:S01]  /*14d0*/  IMAD.MOV.U32 R34, RZ, RZ, 0x4 ;  /* 0x00000004ff227424 */ /* 0x000fe200078e00ff */
[----:B------:R-:W-:Y:S01]  /*14e0*/  SHF.R.S32.HI R211, RZ, 0x1f, R210 ;  /* 0x0000001fffd37819 */ /* 0x000fe200000114d2 */
[----:B------:R-:W-:Y:S01]  /*14f0*/  IMAD.SHL.U32 R229, R32, 0x40, RZ ;  /* 0x0000004020e57824 */ /* 0x000fe200078e00ff */
[----:B------:R-:W-:Y:S01]  /*1500*/  SHF.R.S32.HI R30, RZ, 0x1f, R225 ;  /* 0x0000001fff1e7819 */ /* 0x000fe200000114e1 */
[----:B------:R-:W-:Y:S01]  /*1510*/  IMAD.WIDE R12, R2, R34, c[0x0][0x200] ;  /* 0x00008000020c7625 */ /* 0x000fe200078e0222 */
[----:B------:R-:W-:Y:S02]  /*1520*/  BSSY B1, `(.L_x_127) ;  /* 0x000065a000017945 */ /* 0x000fe40003800000 */
[----:B------:R-:W-:Y:S01]  /*1530*/  IADD3 R8, P2, P1, R8, R229, R5 ;  /* 0x000000e508087210 */ /* 0x000fe2000795e005 */
[----:B------:R-:W-:Y:S01]  /*1540*/  IMAD R0, R18, c[0x0][0x370], RZ ;  /* 0x0000dc0012007a24 */ /* 0x000fe200078e02ff */
[----:B------:R-:W-:Y:S01]  /*1550*/  SHF.R.S32.HI R2, RZ, 0x1f, R229 ;  /* 0x0000001fff027819 */ /* 0x000fe200000114e5 */
[----:B------:R-:W-:Y:S01]  /*1560*/  IMAD.X R5, R211, 0x1, R15, P3 ;  /* 0x00000001d3057824 */ /* 0x000fe200018e060f */
[----:B------:R-:W-:Y:S01]  /*1570*/  MOV R222, R12 ;  /* 0x0000000c00de7202 */ /* 0x000fe20000000f00 */
[----:B------:R-:W-:Y:S01]  /*1580*/  IMAD.IADD R15, R11, 0x1, R6 ;  /* 0x000000010b0f7824 */ /* 0x000fe200078e0206 */
[----:B------:R-:W-:Y:S01]  /*1590*/  IADD3.X R10, R7, R2, R10, P2, P1 ;  /* 0x00000002070a7210 */ /* 0x000fe200017e240a */
[C---:B------:R-:W-:Y:S01]  /*15a0*/  IMAD R0, R11.reuse, c[0x0][0x374], R0 ;  /* 0x0000dd000b007a24 */ /* 0x040fe200078e0200 */
[----:B------:R-:W-:Y:S01]  /*15b0*/  IADD3 R2, -R194, R22, R242 ;  /* 0x00000016c2027210 */ /* 0x000fe20007ffe1f2 */
[----:B------:R-:W-:Y:S01]  /*15c0*/  IMAD.WIDE.U32 R4, R11, c[0x0][0x370], R4 ;  /* 0x0000dc000b047a25 */ /* 0x000fe200078e0004 */
[----:B------:R-:W-:-:S02]  /*15d0*/  IADD3 R6, P3, R225, R11, RZ ;  /* 0x0000000be1067210 */ /* 0x000fc40007f7e0ff */
[----:B------:R-:W-:Y:S01]  /*15e0*/  IADD3 R12, P2, P1, R21, R8, R19 ;  /* 0x00000008150c7210 */ /* 0x000fe2000795e013 */
[----:B------:R-:W-:Y:S01]  /*15f0*/  IMAD.IADD R5, R5, 0x1, R0 ;  /* 0x0000000105057824 */ /* 0x000fe200078e0200 */
[----:B------:R-:W-:Y:S01]  /*1600*/  IADD3 R2, R2, -c[0x0][0x2e8], RZ ;  /* 0x8000ba0002027a10 */ /* 0x000fe20007ffe0ff */
[----:B------:R-:W-:Y:S01]  /*1610*/  IMAD R7, R235, c[0x0][0x378], RZ ;  /* 0x0000de00eb077a24 */ /* 0x000fe200078e02ff */
[----:B-1----:R-:W-:Y:S01]  /*1620*/  SHF.R.S32.HI R19, RZ, 0x1f, R33 ;  /* 0x0000001fff137819 */ /* 0x002fe20000011421 */
[----:B------:R-:W-:Y:S01]  /*1630*/  IMAD.MOV.U32 R221, RZ, RZ, R13 ;  /* 0x000000ffffdd7224 */ /* 0x000fe200078e000d */
[----:B------:R-:W-:Y:S01]  /*1640*/  IADD3.X R8, R30, R18, RZ, P3, !PT ;  /* 0x000000121e087210 */ /* 0x000fe20001ffe4ff */
[C---:B------:R-:W-:Y:S01]  /*1650*/  IMAD R11, R234.reuse, c[0x0][0x37c], R7 ;  /* 0x0000df00ea0b7a24 */ /* 0x040fe200078e0207 */
[----:B------:R-:W-:Y:S01]  /*1660*/  LEA.HI R0, R19, R33, RZ, 0x5 ;  /* 0x0000002113007211 */ /* 0x000fe200078f28ff */
[----:B------:R-:W-:Y:S01]  /*1670*/  IMAD.WIDE.U32 R4, R234, c[0x0][0x378], R4 ;  /* 0x0000de00ea047a25 */ /* 0x000fe200078e0004 */
[----:B------:R-:W-:-:S02]  /*1680*/  SHF.R.S32.HI R9, RZ, 0x1f, R2 ;  /* 0x0000001fff097819 */ /* 0x000fc40000011402 */
[----:B------:R-:W-:Y:S01]  /*1690*/  SHF.R.S32.HI R0, RZ, 0x5, R0 ;  /* 0x00000005ff007819 */ /* 0x000fe20000011400 */
[----:B------:R-:W-:Y:S01]  /*16a0*/  IMAD R8, R8, c[0x0][0x190], RZ ;  /* 0x0000640008087a24 */ /* 0x000fe200078e02ff */
[----:B------:R-:W-:Y:S01]  /*16b0*/  LEA.HI R9, R9, R2, RZ, 0x6 ;  /* 0x0000000209097211 */ /* 0x000fe200078f30ff */
[----:B------:R-:W-:Y:S01]  /*16c0*/  IMAD.IADD R5, R5, 0x1, R11 ;  /* 0x0000000105057824 */ /* 0x000fe200078e020b */
[----:B------:R-:W-:Y:S01]  /*16d0*/  IADD3.X R10, R17, R10, R16, P2, P1 ;  /* 0x0000000a110a7210 */ /* 0x000fe200017e2410 */
[C---:B------:R-:W-:Y:S01]  /*16e0*/  IMAD R13, R6.reuse, c[0x0][0x194], R8 ;  /* 0x00006500060d7a24 */ /* 0x040fe200078e0208 */
[----:B------:R-:W-:Y:S01]  /*16f0*/  SHF.R.S32.HI R9, RZ, 0x6, R9 ;  /* 0x00000006ff097819 */ /* 0x000fe20000011409 */
[----:B------:R-:W-:-:S03]  /*1700*/  IMAD.WIDE.U32 R6, R6, c[0x0][0x190], R210 ;  /* 0x0000640006067a25 */ /* 0x000fc600078e00d2 */
[----:B------:R-:W-:Y:S01]  /*1710*/  IMNMX R230, RZ, R9, !PT ;  /* 0x00000009ffe67217 */ /* 0x000fe20007800200 */
[----:B------:R-:W-:Y:S01]  /*1720*/  IMAD R2, R235, c[0x0][0x1a8], RZ ;  /* 0x00006a00eb027a24 */ /* 0x000fe200078e02ff */
[----:B------:R-:W-:Y:S01]  /*1730*/  IADD3 R6, P2, R27, R6, RZ ;  /* 0x000000061b067210 */ /* 0x000fe20007f5e0ff */
[----:B------:R-:W-:Y:S01]  /*1740*/  IMAD.WIDE.U32 R4, R225, c[0x0][0x370], R4 ;  /* 0x0000dc00e1047a25 */ /* 0x000fe200078e0004 */
[C---:B------:R-:W-:Y:S02]  /*1750*/  ISETP.GT.AND P4, PT, R183.reuse, R230, PT ;  /* 0x000000e6b700720c */ /* 0x040fe40003f84270 */
[----:B------:R-:W-:Y:S01]  /*1760*/  IADD3.X R7, R24, R7, R13, P2, !PT ;  /* 0x0000000718077210 */ /* 0x000fe200017fe40d */
[----:B------:R-:W-:Y:S01]  /*1770*/  IMAD R2, R234, c[0x0][0x1ac], R2 ;  /* 0x00006b00ea027a24 */ /* 0x000fe200078e0202 */
[----:B------:R-:W-:Y:S02]  /*1780*/  LEA R184, P2, R4, c[0x0][0x330], 0x1 ;  /* 0x0000cc0004b87a11 */ /* 0x000fe400078408ff */
[----:B------:R-:W-:Y:S01]  /*1790*/  IADD3 R183, R183, -0x1, RZ ;  /* 0xffffffffb7b77810 */ /* 0x000fe20007ffe0ff */
[----:B------:R-:W-:-:S04]  /*17a0*/  IMAD.WIDE.U32 R6, R234, c[0x0][0x1a8], R6 ;  /* 0x00006a00ea067a25 */ /* 0x000fc800078e0006 */
[----:B------:R-:W-:Y:S01]  /*17b0*/  IMAD.IADD R2, R7, 0x1, R2 ;  /* 0x0000000107027824 */ /* 0x000fe200078e0202 */
[----:B------:R-:W-:-:S04]  /*17c0*/  LEA R186, P3, R6, c[0x0][0x160], 0x1 ;  /* 0x0000580006ba7a11 */ /* 0x000fc800078608ff */
[----:B------:R-:W-:Y:S01]  /*17d0*/  LEA.HI.X R187, R6, c[0x0][0x164], R2, 0x1, P3 ;  /* 0x0000590006bb7a11 */ /* 0x000fe200018f0c02 */
[----:B--2---:R-:W-:-:S05]  /*17e0*/  IMAD R0, R0, R32, R36 ;  /* 0x0000002000007224 */ /* 0x004fca00078e0224 */
[----:B------:R-:W-:-:S04]  /*17f0*/  IADD3 R8, P1, R0, R12, RZ ;  /* 0x0000000c00087210 */ /* 0x000fc80007f3e0ff */
[----:B------:R-:W-:Y:S01]  /*1800*/  LEA.HI.X.SX32 R192, R0, R10, 0x1, P1 ;  /* 0x0000000a00c07211 */ /* 0x000fe200008f0eff */
[----:B------:R-:W-:Y:S01]  /*1810*/  IMAD R0, R30, c[0x0][0x370], RZ ;  /* 0x0000dc001e007a24 */ /* 0x000fe200078e02ff */
[----:B------:R-:W-:Y:S01]  /*1820*/  LEA R193, P1, R8, c[0x0][0x350], 0x2 ;  /* 0x0000d40008c17a11 */ /* 0x000fe200078210ff */
[----:B------:R-:W-:-:S03]  /*1830*/  IMAD.WIDE R10, R15, R34, c[0x0][0x3c8] ;  /* 0x0000f2000f0a7625 */ /* 0x000fc600078e0222 */
[----:B------:R-:W-:Y:S01]  /*1840*/  LEA.HI.X R192, R8, c[0x0][0x354], R192, 0x2, P1 ;  /* 0x0000d50008c07a11 */ /* 0x000fe200008f14c0 */
[----:B------:R-:W-:Y:S01]  /*1850*/  IMAD R0, R225, c[0x0][0x374], R0 ;  /* 0x0000dd00e1007a24 */ /* 0x000fe200078e0200 */
[----:B------:R-:W-:Y:S01]  /*1860*/  MOV R224, R10 ;  /* 0x0000000a00e07202 */ /* 0x000fe20000000f00 */
[----:B------:R-:W-:Y:S02]  /*1870*/  IMAD.MOV.U32 R223, RZ, RZ, R11 ;  /* 0x000000ffffdf7224 */ /* 0x000fe400078e000b */
[----:B------:R-:W-:-:S05]  /*1880*/  IMAD.IADD R0, R5, 0x1, R0 ;  /* 0x0000000105007824 */ /* 0x000fca00078e0200 */
[----:B------:R-:W-:Y:S01]  /*1890*/  LEA.HI.X R185, R4, c[0x0][0x334], R0, 0x1, P2 ;  /* 0x0000cd0004b97a11 */ /* 0x000fe200010f0c00 */
        /* <DEDUP_REMOVED lines=16> */
.L_x_133:
        /* <DEDUP_REMOVED lines=15> */
.L_x_134:
        /* <DEDUP_REMOVED lines=23> */
.L_x_136:
[----:B------:R-:W-:Y:S05]  /*1c00*/  BSYNC B0 ;  /* 0x0000000000007941 */ /* 0x000fea0003800000 */
.L_x_135:
        /* <DEDUP_REMOVED lines=15> */
.L_x_138:
[----:B------:R-:W-:Y:S05]  /*1d00*/  BSYNC B0 ;  /* 0x0000000000007941 */ /* 0x000fea0003800000 */
.L_x_137:
        /* <DEDUP_REMOVED lines=15> */
.L_x_140:
[----:B------:R-:W-:Y:S05]  /*1e00*/  BSYNC B0 ;  /* 0x0000000000007941 */ /* 0x000fea0003800000 */
.L_x_139:
        /* <DEDUP_REMOVED lines=14> */
.L_x_142:
[----:B------:R-:W-:Y:S05]  /*1ef0*/  BSYNC B0 ;  /* 0x0000000000007941 */ /* 0x000fea0003800000 */
.L_x_141:
[----:B--2---:R-:W-:Y:S01]  /*1f00*/  IMAD.WIDE.U32 R4, R242, c[0x0][0x3a8], R210 ;  /* 0x0000ea00f2047a25 */ /* 0x004fe200078e00d2 */
[----:B------:R-:W-:Y:S03]  /*1f10*/  BSSY B0, `(.L_x_143) ;  /* 0x0000013000007945 */ /* 0x000fe60003800000 */
[----:B------:R-:W-:Y:S01]  /*1f20*/  IMAD R0, R20, c[0x0][0x3a8], RZ ;  /* 0x0000ea0014007a24 */ /* 0x000fe200078e02ff */
[----:B------:R-:W-:-:S03]  /*1f30*/  IADD3 R4, P0, R12, R4, RZ ;  /* 0x000000040c047210 */ /* 0x000fc60007f1e0ff */
[----:B------:R-:W-:Y:S02]  /*1f40*/  IMAD R2, R242, c[0x0][0x3ac], R0 ;  /* 0x0000eb00f2027a24 */ /* 0x000fe400078e0200 */
        /* <DEDUP_REMOVED lines=15> */
.L_x_144:
[----:B------:R-:W-:Y:S05]  /*2040*/  BSYNC B0 ;  /* 0x0000000000007941 */ /* 0x000fea0003800000 */
.L_x_143:
        /* <DEDUP_REMOVED lines=13> */
.L_x_146:
[----:B------:R-:W-:Y:S05]  /*2120*/  BSYNC B0 ;  /* 0x0000000000007941 */ /* 0x000fea0003800000 */
.L_x_145:
        /* <DEDUP_REMOVED lines=13> */
.L_x_148:
[----:B------:R-:W-:Y:S05]  /*2200*/  BSYNC B0 ;  /* 0x0000000000007941 */ /* 0x000fea0003800000 */
.L_x_147:
        /* <DEDUP_REMOVED lines=12> */
.L_x_132:
[----:B------:R-:W-:Y:S01]  /*22d0*/  @P5 BAR.SYNC.DEFER_BLOCKING 0x0 ;  /* 0x0000000000005b1d */ /* 0x000fe20000010000 */
[----:B------:R-:W-:Y:S01]  /*22e0*/  IMAD R11, R233, -0x80, R194 ;  /* 0xffffff80e90b7824 */ /* 0x000fe200078e02c2 */
[----:B------:R-:W-:Y:S01]  /*22f0*/  SHF.L.U32 R0, R243, 0x1, RZ ;  /* 0x00000001f3007819 */ /* 0x000fe200000006ff */
[----:B------:R-:W-:Y:S01]  /*2300*/  IMAD.WIDE.U32 R4, R242, c[0x0][0x1a0], R210 ;  /* 0x00006800f2047a25 */ /* 0x000fe200078e00d2 */
[----:B------:R-:W-:Y:S02]  /*2310*/  LEA.HI R6, R183, R183, RZ, 0x1 ;  /* 0x000000b7b7067211 */ /* 0x000fe400078f08ff */
[----:B------:R-:W-:Y:S01]  /*2320*/  ISETP.GE.AND P6, PT, R225, R11, PT ;  /* 0x0000000be100720c */ /* 0x000fe20003fc6270 */
[----:B------:R-:W-:Y:S01]  /*2330*/  IMAD R2, R20, c[0x0][0x1a0], RZ ;  /* 0x0000680014027a24 */ /* 0x000fe200078e02ff */
[----:B------:R-:W-:Y:S01]  /*2340*/  IADD3 R4, P0, R23, R4, RZ ;  /* 0x0000000417047210 */ /* 0x000fe20007f1e0ff */
[----:B------:R-:W-:Y:S01]  /*2350*/  BSSY B0, `(.L_x_150) ;  /* 0x000001c000007945 */ /* 0x000fe20003800000 */
[----:B------:R-:W-:Y:S01]  /*2360*/  LOP3.LUT R6, R6, 0xfffffffe, RZ, 0xc0, !PT ;  /* 0xfffffffe06067812 */ /* 0x000fe200078ec0ff */
[----:B------:R-:W-:-:S03]  /*2370*/  IMAD R2, R242, c[0x0][0x1a4], R2 ;  /* 0x00006900f2027a24 */ /* 0x000fc600078e0202 */
[----:B------:R-:W-:Y:S02]  /*2380*/  IADD3 R6, R183, -R6, RZ ;  /* 0x80000006b7067210 */ /* 0x000fe40007ffe0ff */
[----:B------:R-:W-:Y:S01]  /*2390*/  IADD3.X R5, R25, R5, R2, P0, !PT ;  /* 0x0000000519057210 */ /* 0x000fe200007fe402 */
[----:B------:R-:W-:Y:S01]  /*23a0*/  IMAD R2, R26, c[0x0][0x1b8], RZ ;  /* 0x00006e001a027a24 */ /* 0x000fe200078e02ff */
[----:B------:R-:W-:-:S03]  /*23b0*/  ISETP.NE.AND P0, PT, R6, 0x1, PT ;  /* 0x000000010600780c */ /* 0x000fc60003f05270 */
[C---:B------:R-:W-:Y:S01]  /*23c0*/  IMAD R2, R14.reuse, c[0x0][0x1bc], R2 ;  /* 0x00006f000e027a24 */ /* 0x040fe200078e0202 */
[----:B------:R-:W-:Y:S01]  /*23d0*/  P2R R12, PR, RZ, 0x1 ;  /* 0x00000001ff0c7803 */ /* 0x000fe20000000000 */
        /* <DEDUP_REMOVED lines=19> */
.L_x_151:
[----:B------:R-:W-:Y:S05]  /*2510*/  BSYNC B0 ;  /* 0x0000000000007941 */ /* 0x000fea0003800000 */
.L_x_150:
        /* <DEDUP_REMOVED lines=22> */
.L_x_153:
[----:B------:R-:W-:Y:S05]  /*2680*/  BSYNC B0 ;  /* 0x0000000000007941 */ /* 0x000fea0003800000 */
.L_x_152:
        /* <DEDUP_REMOVED lines=22> */
.L_x_155:
[----:B------:R-:W-:Y:S05]  /*27f0*/  BSYNC B0 ;  /* 0x0000000000007941 */ /* 0x000fea0003800000 */
.L_x_154:
        /* <DEDUP_REMOVED lines=21> */
.L_x_157:
[----:B------:R-:W-:Y:S05]  /*2950*/  BSYNC B0 ;  /* 0x0000000000007941 */ /* 0x000fea0003800000 */
.L_x_156:
        /* <DEDUP_REMOVED lines=13> */
.L_x_159:
[----:B------:R-:W-:Y:S05]  /*2a30*/  BSYNC B0 ;  /* 0x0000000000007941 */ /* 0x000fea0003800000 */
.L_x_158:
[----:B------:R-:W-:Y:S01]  /*2a40*/  ISETP.GE.AND P1, PT, R13, R2, PT ;  /* 0x000000020d00720c */ /* 0x000fe20003f26270 */
[----:B------:R-:W-:-:S12]  /*2a50*/  BSSY B0, `(.L_x_160) ;  /* 0x000000e000007945 */ /* 0x000fd80003800000 */
[----:B------:R1:W-:Y:S01]  /*2a60*/  @P1 STS.128 [R0+0x5000], RZ ;  /* 0x005000ff00001388 */ /* 0x0003e20000000c00 */
[----:B------:R-:W-:Y:S05]  /*2a70*/  @P1 BRA `(.L_x_161) ;  /* 0x000000b000001947 */ /* 0x000fea0003800000 */
[----:B------:R-:W-:-:S13]  /*2a80*/  ISETP.GE.AND P0, PT, R210, c[0x0][0x220], PT ;  /* 0x00008800d2007a0c */ /* 0x000fda0003f06270 */
[----:B------:R1:W-:Y:S01]  /*2a90*/  @P0 STS.128 [R0+0x5000], RZ ;  /* 0x005000ff00000388 */ /* 0x0003e20000000c00 */
[----:B------:R-:W-:Y:S05]  /*2aa0*/  @P0 BRA `(.L_x_161) ;  /* 0x0000008000000947 */ /* 0x000fea0003800000 */
[----:B---3--:R-:W-:Y:S02]  /*2ab0*/  IMAD.MOV.U32 R5, RZ, RZ, c[0x0][0x370] ;  /* 0x0000dc00ff057624 */ /* 0x008fe400078e00ff */
[----:B------:R-:W-:-:S03]  /*2ac0*/  IMAD.MOV.U32 R6, RZ, RZ, c[0x0][0x374] ;  /* 0x0000dd00ff067624 */ /* 0x000fc600078e00ff */
[----:B------:R-:W-:-:S04]  /*2ad0*/  LEA R4, P0, R5, R184, 0x6 ;  /* 0x000000b805047211 */ /* 0x000fc800078030ff */
[----:B------:R-:W-:-:S05]  /*2ae0*/  LEA.HI.X R5, R5, R185, R6, 0x6, P0 ;  /* 0x000000b905057211 */ /* 0x000fca00000f3406 */
[----:B------:R-:W-:Y:S01]  /*2af0*/  @!PT LDS RZ, [RZ] ;  /* 0x00000000fffff984 */ /* 0x000fe20000000800 */
[----:B------:R-:W-:Y:S01]  /*2b00*/  @!PT LDS RZ, [RZ] ;  /* 0x00000000fffff984 */ /* 0x000fe20000000800 */
[----:B------:R-:W-:Y:S01]  /*2b10*/  @!PT LDS RZ, [RZ] ;  /* 0x00000000fffff984 */ /* 0x000fe20000000800 */
[----:B------:R3:W-:Y:S04]  /*2b20*/  LDGSTS.E.BYPASS.LTC128B.128 [R0+0x5000], [R4.64] ;  /* 0x0500000004007fae */ /* 0x0007e8000b901d46 */
.L_x_161:
[----:B------:R-:W-:Y:S05]  /*2b30*/  BSYNC B0 ;  /* 0x0000000000007941 */ /* 0x000fea0003800000 */
.L_x_160:
[----:B------:R-:W-:Y:S01]  /*2b40*/  ISETP.NE.AND P0, PT, R12, RZ, PT ;  /* 0x000000ff0c00720c */ /* 0x000fe20003f05270 */
[----:B------:R-:W-:Y:S01]  /*2b50*/  BSSY B0, `(.L_x_162) ;  /* 0x0000013000007945 */ /* 0x000fe20003800000 */
[----:B---3--:R-:W-:-:S04]  /*2b60*/  IADD3 R4, R243, 0x1000, RZ ;  /* 0x00001000f3047810 */ /* 0x008fc80007ffe0ff */
        /* <DEDUP_REMOVED lines=17> */
.L_x_163:
[----:B------:R-:W-:Y:S05]  /*2c80*/  BSYNC B0 ;  /* 0x0000000000007941 */ /* 0x000fea0003800000 */
.L_x_162:
        /* <DEDUP_REMOVED lines=13> */
[----:B------:R-:W-:-:S03]  /*2d60*/  IMAD.MOV.U32 R6, RZ, RZ, c[0x0][0x194] ;  /* 0x00006500ff067624 */ /* 0x000fc600078e00ff */
[----:B------:R-:W-:-:S04]  /*2d70*/  LEA R4, P0, R5, R186, 0x6 ;  /* 0x000000ba05047211 */ /* 0x000fc800078030ff */
[----:B------:R-:W-:-:S05]  /*2d80*/  LEA.HI.X R5, R5, R187, R6, 0x6, P0 ;  /* 0x000000bb05057211 */ /* 0x000fca00000f3406 */
[----:B------:R-:W-:Y:S01]  /*2d90*/  @!PT LDS RZ, [RZ] ;  /* 0x00000000fffff984 */ /* 0x000fe20000000800 */
[----:B------:R-:W-:Y:S01]  /*2da0*/  @!PT LDS RZ, [RZ] ;  /* 0x00000000fffff984 */ /* 0x000fe20000000800 */
[----:B------:R-:W-:Y:S01]  /*2db0*/  @!PT LDS RZ, [RZ] ;  /* 0x00000000fffff984 */ /* 0x000fe20000000800 */
[----:B------:R1:W-:Y:S04]  /*2dc0*/  LDGSTS.E.BYPASS.LTC128B.128 [R182+0x1000], [R4.64] ;  /* 0x0100000004b67fae */ /* 0x0003e8000b901d46 */
.L_x_165:
[----:B------:R-:W-:Y:S05]  /*2dd0*/  BSYNC B0 ;  /* 0x0000000000007941 */ /* 0x000fea0003800000 */
.L_x_164:
[C---:B-1----:R-:W-:Y:S01]  /*2de0*/  IADD3 R4, R250.reuse, 0x28, RZ ;  /* 0x00000028fa047810 */ /* 0x042fe20007ffe0ff */
[----:B------:R-:W-:Y:S01]  /*2df0*/  IMAD.SHL.U32 R8, R250, 0x4, RZ ;  /* 0x00000004fa087824 */ /* 0x000fe200078e00ff */
[----:B------:R-:W-:Y:S01]  /*2e00*/  SHF.R.S32.HI R11, RZ, 0x1f, R250 ;  /* 0x0000001fff0b7819 */ /* 0x000fe200000114fa */
[----:B------:R-:W-:Y:S01]  /*2e10*/  IMAD.MOV.U32 R220, RZ, RZ, 0x7f800000 ;  /* 0x7f800000ffdc7424 */ /* 0x000fe200078e00ff */
[----:B------:R-:W-:Y:S02]  /*2e20*/  ISETP.GE.AND P1, PT, R4, R2, PT ;  /* 0x000000020400720c */ /* 0x000fe40003f26270 */
[----:B------:R-:W-:Y:S01]  /*2e30*/  SHF.R.S32.HI R5, RZ, 0x1f, R4 ;  /* 0x0000001fff057819 */ /* 0x000fe20000011404 */
[----:B------:R-:W-:Y:S01]  /*2e40*/  IMAD.MOV.U32 R218, RZ, RZ, 0x7f800000 ;  /* 0x7f800000ffda7424 */ /* 0x000fe200078e00ff */
[----:B------:R-:W-:-:S09]  /*2e50*/  SHF.L.U64.HI R9, R250, 0x2, R11 ;  /* 0x00000002fa097819 */ /* 0x000fd2000001020b */
[----:B------:R-:W-:-:S04]  /*2e60*/  @!P1 LEA R6, P0, R4, R222, 0x2 ;  /* 0x000000de04069211 */ /* 0x000fc800078010ff */
[----:B------:R-:W-:Y:S02]  /*2e70*/  @!P1 LEA.HI.X R7, R4, R221, R5, 0x2, P0 ;  /* 0x000000dd04079211 */ /* 0x000fe400000f1405 */
[----:B------:R-:W-:Y:S02]  /*2e80*/  IADD3 R4, P0, R8, R222, RZ ;  /* 0x000000de08047210 */ /* 0x000fe40007f1e0ff */
[C---:B------:R-:W-:Y:S01]  /*2e90*/  IADD3 R8, R250.reuse, 0x8, RZ ;  /* 0x00000008fa087810 */ /* 0x040fe20007ffe0ff */
        /* <DEDUP_REMOVED lines=15> */
[----:B--2---:R-:W-:-:S05]  /*2f90*/  IMAD.WIDE.U32 R4, R242, c[0x0][0x198], R210 ;  /* 0x00006600f2047a25 */ /* 0x004fca00078e00d2 */
        /* <DEDUP_REMOVED lines=22> */
.L_x_167:
[----:B-1----:R-:W-:Y:S05]  /*3100*/  BSYNC B0 ;  /* 0x0000000000007941 */ /* 0x002fea0003800000 */
.L_x_166:
        /* <DEDUP_REMOVED lines=20> */
.L_x_169:
[----:B------:R-:W-:Y:S05]  /*3250*/  BSYNC B0 ;  /* 0x0000000000007941 */ /* 0x000fea0003800000 */
.L_x_168:
        /* <DEDUP_REMOVED lines=20> */
.L_x_171:
[----:B------:R-:W-:Y:S05]  /*33a0*/  BSYNC B0 ;  /* 0x0000000000007941 */ /* 0x000fea0003800000 */
.L_x_170:
        /* <DEDUP_REMOVED lines=10> */
[----:B--2---:R-:W-:-:S04]  /*3450*/  IMAD.WIDE.U32 R8, R2, c[0x0][0x198], R4 ;  /* 0x0000660002087a25 */ /* 0x004fc800078e0004 */
        /* <DEDUP_REMOVED lines=8> */
.L_x_173:
[----:B------:R-:W-:Y:S05]  /*34e0*/  BSYNC B0 ;  /* 0x0000000000007941 */ /* 0x000fea0003800000 */
.L_x_172:
[----:B------:R-:W0:Y:S01]  /*34f0*/  LDGDEPBAR ;  /* 0x00000000000079af */ /* 0x000e220000000000 */
[----:B------:R-:W-:Y:S02]  /*3500*/  ISETP.NE.U32.AND P0, PT, RZ, c[0x0][0x318], PT ;  /* 0x0000c600ff007a0c */ /* 0x000fe40003f05070 */
[----:B------:R-:W-:Y:S02]  /*3510*/  ISETP.NE.AND P2, PT, R12, RZ, PT ;  /* 0x000000ff0c00720c */ /* 0x000fe40003f45270 */
[----:B------:R-:W-:-:S13]  /*3520*/  ISETP.NE.AND.EX P1, PT, RZ, c[0x0][0x31c], PT, P0 ;  /* 0x0000c700ff007a0c */ /* 0x000fda0003f25300 */
[----:B-12-4-:R-:W-:Y:S02]  /*3530*/  @P1 IMAD R0, R31, c[0x0][0x320], RZ ;  /* 0x0000c8001f001a24 */ /* 0x016fe400078e02ff */
[----:B------:R-:W-:Y:S01]  /*3540*/  @P1 IMAD.WIDE.U32 R4, R35, c[0x0][0x320], R234 ;  /* 0x0000c80023041a25 */ /* 0x000fe200078e00ea */
[----:B------:R-:W-:-:S04]  /*3550*/  DEPBAR.LE SB0, 0x1 ;  /* 0x000080400000791a */ /* 0x000fc80000000000 */
[----:B------:R-:W-:Y:S01]  /*3560*/  BAR.SYNC.DEFER_BLOCKING 0x0 ;  /* 0x0000000000007b1d */ /* 0x000fe20000010000 */
[----:B------:R-:W-:Y:S01]  /*3570*/  @P1 IMAD R0, R35, c[0x0][0x324], R0 ;  /* 0x0000c90023001a24 */ /* 0x000fe200078e0200 */
[----:B------:R-:W-:-:S03]  /*3580*/  @P1 LEA R6, P0, R4, c[0x0][0x318], 0x2 ;  /* 0x0000c60004061a11 */ /* 0x000fc600078010ff */
[----:B------:R-:W-:-:S05]  /*3590*/  @P1 IMAD.IADD R0, R5, 0x1, R0 ;  /* 0x0000000105001824 */ /* 0x000fca00078e0200 */
[----:B------:R-:W-:-:S05]  /*35a0*/  @P1 LEA.HI.X R7, R4, c[0x0][0x31c], R0, 0x2, P0 ;  /* 0x0000c70004071a11 */ /* 0x000fca00000f1400 */
[----:B------:R-:W2:Y:S01]  /*35b0*/  @P1 LDG.E R6, [R6.64] ;  /* 0x0000000606061981 */ /* 0x000ea2000c1e1900 */
[----:B------:R-:W-:Y:S01]  /*35c0*/  LEA.HI R0, R19, R33, RZ, 0x4 ;  /* 0x0000002113007211 */ /* 0x000fe200078f20ff */
[----:B------:R-:W-:Y:S01]  /*35d0*/  IMAD.SHL.U32 R249, R32, 0x10, RZ ;  /* 0x0000001020f97824 */ /* 0x000fe200078e00ff */
[----:B------:R-:W2:Y:S01]  /*35e0*/  @P1 MUFU.RCP R4, c[0x0][0x238] ;  /* 0x00008e0000041b08 */ /* 0x000ea20000001000 */
[----:B------:R1:W4:Y:S01]  /*35f0*/  LDSM.16.M88.4 R136, [R174+0xa000] ;  /* 0x00a00000ae88783b */ /* 0x0003220000000200 */
[----:B------:R-:W-:Y:S01]  /*3600*/  LOP3.LUT R0, R0, 0xfffffff0, RZ, 0xc0, !PT ;  /* 0xfffffff000007812 */ /* 0x000fe200078ec0ff */
[----:B------:R-:W-:Y:S01]  /*3610*/  IMAD.SHL.U32 R231, R32, 0x8, RZ ;  /* 0x0000000820e77824 */ /* 0x000fe200078e00ff */
[----:B------:R-:W-:Y:S01]  /*3620*/  IADD3 R244, R249, 0x20, RZ ;  /* 0x00000020f9f47810 */ /* 0x000fe20007ffe0ff */
[----:B------:R1:W3:Y:S01]  /*3630*/  LDSM.16.M88.4 R140, [R174+0xa800] ;  /* 0x00a80000ae8c783b */ /* 0x0002e20000000200 */
[----:B------:R-:W-:Y:S01]  /*3640*/  IMAD.MOV.U32 R178, RZ, RZ, 0x20 ;  /* 0x00000020ffb27424 */ /* 0x000fe200078e00ff */
[----:B------:R-:W-:Y:S01]  /*3650*/  IADD3 R168, R179, 0x1000, RZ ;  /* 0x00001000b3a87810 */ /* 0x000fe20007ffe0ff */
[----:B------:R-:W-:Y:S01]  /*3660*/  IMAD.IADD R0, R33, 0x1, -R0 ;  /* 0x0000000121007824 */ /* 0x000fe200078e0a00 */
[----:B------:R1:W1:Y:S01]  /*3670*/  LDSM.16.M88.4 R144, [R177+0xa000] ;  /* 0x00a00000b190783b */ /* 0x0002620000000200 */
[----:B------:R-:W-:Y:S01]  /*3680*/  IMAD.IADD R241, R231, 0x1, R244 ;  /* 0x00000001e7f17824 */ /* 0x000fe200078e02f4 */
[----:B------:R-:W-:Y:S01]  /*3690*/  IADD3 R169, R180, 0x1000, RZ ;  /* 0x00001000b4a97810 */ /* 0x000fe20007ffe0ff */
[----:B------:R-:W-:Y:S01]  /*36a0*/  IMAD.MOV.U32 R128, RZ, RZ, 0x40 ;  /* 0x00000040ff807424 */ /* 0x000fe200078e00ff */
[----:B------:R-:W-:Y:S01]  /*36b0*/  SHF.R.S32.HI R2, RZ, 0x1f, R0 ;  /* 0x0000001fff027819 */ /* 0x000fe20000011400 */
[----:B------:R1:W1:Y:S01]  /*36c0*/  LDSM.16.M88.4 R148, [R177+0xa800] ;  /* 0x00a80000b194783b */ /* 0x0002620000000200 */
[----:B------:R-:W-:Y:S01]  /*36d0*/  IADD3 R239, R22, 0x80, R242 ;  /* 0x0000008016ef7810 */ /* 0x000fe20007ffe0f2 */
[----:B------:R-:W-:Y:S01]  /*36e0*/  IMAD.SHL.U32 R170, R180, 0x2, RZ ;  /* 0x00000002b4aa7824 */ /* 0x000fe200078e00ff */
[----:B------:R-:W-:Y:S01]  /*36f0*/  LEA.HI R2, R2, R0, RZ, 0x3 ;  /* 0x0000000002027211 */ /* 0x000fe200078f18ff */
[----:B------:R1:W1:Y:S01]  /*3700*/  LDSM.16.M88.4 R152, [R175+0xa000] ;  /* 0x00a00000af98783b */ /* 0x0002620000000200 */
[----:B------:R-:W-:Y:S01]  /*3710*/  SEL R168, R168, R179, !P2 ;  /* 0x000000b3a8a87207 */ /* 0x000fe20005000000 */
[----:B------:R-:W-:Y:S01]  /*3720*/  IMAD.MOV.U32 R181, RZ, RZ, RZ ;  /* 0x000000ffffb57224 */ /* 0x000fe200078e00ff */
[----:B------:R-:W-:Y:S01]  /*3730*/  LOP3.LUT R2, R2, 0xfffffff8, RZ, 0xc0, !PT ;  /* 0xfffffff802027812 */ /* 0x000fe200078ec0ff */
[----:B------:R1:W1:Y:S01]  /*3740*/  LDSM.16.M88.4 R156, [R175+0xa800] ;  /* 0x00a80000af9c783b */ /* 0x0002620000000200 */
[----:B------:R-:W-:Y:S01]  /*3750*/  SEL R169, R169, R180, !P2 ;  /* 0x000000b4a9a97207 */ /* 0x000fe20005000000 */
[----:B------:R-:W-:Y:S01]  /*3760*/  IMAD.MOV R229, RZ, RZ, -R229 ;  /* 0x000000ffffe57224 */ /* 0x000fe200078e0ae5 */
[----:B------:R-:W-:Y:S01]  /*3770*/  CS2R R94, SRZ ;  /* 0x00000000005e7805 */ /* 0x000fe2000001ff00 */
[----:B------:R1:W1:Y:S01]  /*3780*/  LDSM.16.M88.4 R160, [R176+0xa000] ;  /* 0x00a00000b0a0783b */ /* 0x0002620000000200 */
[----:B------:R-:W-:Y:S01]  /*3790*/  IMAD.IADD R0, R0, 0x1, -R2 ;  /* 0x0000000100007824 */ /* 0x000fe200078e0a02 */
[----:B------:R-:W-:Y:S01]  /*37a0*/  IADD3 R2, R250, 0x1, RZ ;  /* 0x00000001fa027810 */ /* 0x000fe20007ffe0ff */
[----:B------:R-:W-:Y:S01]  /*37b0*/  IMAD.MOV.U32 R202, RZ, RZ, R182 ;  /* 0x000000ffffca7224 */ /* 0x000fe200078e00b6 */
[----:B------:R1:W1:Y:S01]  /*37c0*/  LDSM.16.M88.4 R164, [R176+0xa800] ;  /* 0x00a80000b0a4783b */ /* 0x0002620000000200 */
[----:B------:R-:W-:Y:S01]  /*37d0*/  CS2R R92, SRZ ;  /* 0x00000000005c7805 */ /* 0x000fe2000001ff00 */
[C---:B------:R-:W-:Y:S01]  /*37e0*/  LOP3.LUT P0, RZ, R0.reuse, 0x2, RZ, 0xc0, !PT ;  /* 0x0000000200ff7812 */ /* 0x040fe2000780c0ff */
[----:B------:R-:W-:Y:S01]  /*37f0*/  CS2R R98, SRZ ;  /* 0x0000000000627805 */ /* 0x000fe2000001ff00 */
[----:B------:R-:W-:Y:S01]  /*3800*/  LOP3.LUT P6, RZ, R0, 0x4, RZ, 0xc0, !PT ;  /* 0x0000000400ff7812 */ /* 0x000fe200078cc0ff */
[----:B------:R-:W-:Y:S01]  /*3810*/  IMAD R0, R233, 0x80, R245 ;  /* 0x00000080e9007824 */ /* 0x000fe200078e02f5 */
[----:B------:R-:W-:Y:S01]  /*3820*/  IADD3 R240, R194, R2, -R22 ;  /* 0x00000002c2f07210 */ /* 0x000fe20007ffe816 */
[C---:B------:R-:W-:Y:S01]  /*3830*/  IMAD.IADD R2, R231.reuse, 0x1, R241 ;  /* 0x00000001e7027824 */ /* 0x040fe200078e02f1 */
[----:B------:R-:W-:Y:S01]  /*3840*/  SEL R178, R178, 0xffffffe0, !P0 ;  /* 0xffffffe0b2b27807 */ /* 0x000fe20004000000 */
[----:B------:R-:W-:Y:S01]  /*3850*/  CS2R R96, SRZ ;  /* 0x0000000000607805 */ /* 0x000fe2000001ff00 */
[C---:B------:R-:W-:Y:S01]  /*3860*/  IADD3 R201, R0.reuse, 0x19, RZ ;  /* 0x0000001900c97810 */ /* 0x040fe20007ffe0ff */
[C---:B------:R-:W-:Y:S01]  /*3870*/  IMAD.IADD R227, R231.reuse, 0x1, R2 ;  /* 0x00000001e7e37824 */ /* 0x040fe200078e0202 */
[C---:B------:R-:W-:Y:S01]  /*3880*/  IADD3 R200, R0.reuse, 0x18, RZ ;  /* 0x0000001800c87810 */ /* 0x040fe20007ffe0ff */
[----:B------:R-:W-:Y:S01]  /*3890*/  CS2R R90, SRZ ;  /* 0x00000000005a7805 */ /* 0x000fe2000001ff00 */
[C---:B------:R-:W-:Y:S01]  /*38a0*/  IADD3 R199, R0.reuse, 0x11, RZ ;  /* 0x0000001100c77810 */ /* 0x040fe20007ffe0ff */
[----:B------:R-:W-:Y:S01]  /*38b0*/  IMAD.IADD R226, R231, 0x1, R227 ;  /* 0x00000001e7e27824 */ /* 0x000fe200078e02e3 */
[C---:B------:R-:W-:Y:S01]  /*38c0*/  IADD3 R198, R0.reuse, 0x10, RZ ;  /* 0x0000001000c67810 */ /* 0x040fe20007ffe0ff */
[----:B------:R-:W1:Y:S01]  /*38d0*/  I2F R201, R201 ;  /* 0x000000c900c97306 */ /* 0x000e620000201400 */
[C---:B------:R-:W-:Y:S01]  /*38e0*/  IADD3 R197, R0.reuse, 0x9, RZ ;  /* 0x0000000900c57810 */ /* 0x040fe20007ffe0ff */
[----:B------:R-:W-:Y:S01]  /*38f0*/  CS2R R88, SRZ ;  /* 0x0000000000587805 */ /* 0x000fe2000001ff00 */
[C---:B------:R-:W-:Y:S01]  /*3900*/  IADD3 R196, R0.reuse, 0x8, RZ ;  /* 0x0000000800c47810 */ /* 0x040fe20007ffe0ff */
[----:B------:R-:W-:Y:S01]  /*3910*/  CS2R R86, SRZ ;  /* 0x0000000000567805 */ /* 0x000fe2000001ff00 */
[----:B------:R-:W-:Y:S01]  /*3920*/  IADD3 R195, R0, 0x1, RZ ;  /* 0x0000000100c37810 */ /* 0x000fe20007ffe0ff */
[----:B------:R-:W-:Y:S01]  /*3930*/  CS2R R84, SRZ ;  /* 0x0000000000547805 */ /* 0x000fe2000001ff00 */
[----:B------:R-:W-:Y:S01]  /*3940*/  CS2R R78, SRZ ;  /* 0x00000000004e7805 */ /* 0x000fe2000001ff00 */
[----:B------:R-:W1:Y:S01]  /*3950*/  I2F R200, R200 ;  /* 0x000000c800c87306 */ /* 0x000e620000201400 */
[----:B------:R-:W-:Y:S01]  /*3960*/  CS2R R76, SRZ ;  /* 0x00000000004c7805 */ /* 0x000fe2000001ff00 */
[----:B------:R-:W-:Y:S01]  /*3970*/  CS2R R82, SRZ ;  /* 0x0000000000527805 */ /* 0x000fe2000001ff00 */
[----:B------:R-:W-:Y:S01]  /*3980*/  CS2R R80, SRZ ;  /* 0x0000000000507805 */ /* 0x000fe2000001ff00 */
[----:B------:R-:W-:Y:S01]  /*3990*/  CS2R R74, SRZ ;  /* 0x00000000004a7805 */ /* 0x000fe2000001ff00 */
[----:B------:R-:W-:Y:S01]  /*39a0*/  CS2R R72, SRZ ;  /* 0x0000000000487805 */ /* 0x000fe2000001ff00 */
        /* <DEDUP_REMOVED lines=21> */
[----:B------:R-:W-:Y:S01]  /*3b00*/  IMAD.IADD R239, R239, 0x1, -R194 ;  /* 0x00000001efef7824 */ /* 0x000fe200078e0ac2 */
[----:B------:R-:W-:Y:S01]  /*3b10*/  SEL R128, R128, 0xffffffc0, !P6 ;  /* 0xffffffc080807807 */ /* 0x000fe20007000000 */
[----:B------:R-:W-:Y:S01]  /*3b20*/  IMAD.SHL.U32 R168, R168, 0x2, RZ ;  /* 0x00000002a8a87824 */ /* 0x000fe200078e00ff */
[C---:B------:R-:W-:Y:S01]  /*3b30*/  SHF.L.U64.HI R238, R250.reuse, 0x2, R11 ;  /* 0x00000002faee7819 */ /* 0x040fe2000001020b */
[----:B------:R-:W-:Y:S01]  /*3b40*/  IMAD.SHL.U32 R169, R169, 0x2, RZ ;  /* 0x00000002a9a97824 */ /* 0x000fe200078e00ff */
[----:B------:R-:W1:Y:S01]  /*3b50*/  I2F R196, R196 ;  /* 0x000000c400c47306 */ /* 0x000e620000201400 */
[----:B------:R-:W-:Y:S01]  /*3b60*/  IMAD.SHL.U32 R237, R250, 0x4, RZ ;  /* 0x00000004faed7824 */ /* 0x000fe200078e00ff */
[----:B------:R-:W-:Y:S01]  /*3b70*/  IADD3 R236, R242, 0x80, RZ ;  /* 0x00000080f2ec7810 */ /* 0x000fe20007ffe0ff */
[----:B------:R-:W-:-:S02]  /*3b80*/  IMAD.IADD R172, R171, 0x1, R178 ;  /* 0x00000001abac7824 */ /* 0x000fc400078e02b2 */
[----:B------:R-:W-:Y:S02]  /*3b90*/  IMAD.IADD R173, R178, 0x1, R170 ;  /* 0x00000001b2ad7824 */ /* 0x000fe400078e02aa */
[----:B------:R-:W-:Y:S01]  /*3ba0*/  IMAD.IADD R228, R231, 0x1, R226 ;  /* 0x00000001e7e47824 */ /* 0x000fe200078e02e2 */
[----:B------:R-:W1:Y:S02]  /*3bb0*/  I2F R195, R195 ;  /* 0x000000c300c37306 */ /* 0x000e640000201400 */
[----:B-1234-:R-:W-:-:S06]  /*3bc0*/  @P1 FMUL.FTZ R181, R6, R4 ;  /* 0x0000000406b51220 */ /* 0x01efcc0000410000 */
.L_x_176:
[----:B------:R-:W0:Y:S01]  /*3bd0*/  LDGDEPBAR ;  /* 0x00000000000079af */ /* 0x000e220000000000 */
[C---:B------:R-:W-:Y:S02]  /*3be0*/  IADD3 R0, R169.reuse, R178, RZ ;  /* 0x000000b2a9007210 */ /* 0x040fe40007ffe0ff */
[----:B------:R-:W-:Y:S02]  /*3bf0*/  IADD3 R2, R169, R128, RZ ;  /* 0x00000080a9027210 */ /* 0x000fe40007ffe0ff */
[----:B-----5:R-:W-:Y:S02]  /*3c00*/  FSETP.NEU.FTZ.AND P1, PT, R220, -INF , PT ;  /* 0xff800000dc00780b */ /* 0x020fe40003f3d000 */
[C---:B------:R-:W-:Y:S01]  /*3c10*/  ISETP.GT.AND P3, PT, R183.reuse, R230, PT ;  /* 0x000000e6b700720c */ /* 0x040fe20003f64270 */
        /* <DEDUP_REMOVED lines=16> */
[----:B-1----:R-:W-:Y:S01]  /*3d20*/  IADD3 R0, R0, R128, RZ ;  /* 0x0000008000007210 */ /* 0x002fe20007ffe0ff */
[-C--:B---3--:R-:W-:Y:S06]  /*3d30*/  HMMA.16816.F32 R20, R32, R100.reuse, RZ ;  /* 0x000000642014723c */ /* 0x088fec00000018ff */
[----:B------:R-:W-:Y:S02]  /*3d40*/  LDSM.16.M88.4 R128, [R0] ;  /* 0x000000000080783b */ /* 0x000fe40000000200 */
[C---:B------:R-:W-:Y:S06]  /*3d50*/  HMMA.16816.F32 R24, R28.reuse, R100, RZ ;  /* 0x000000641c18723c */ /* 0x040fec00000018ff */
[----:B------:R-:W-:Y:S02]  /*3d60*/  LDSM.16.M88.4 R132, [R176+0x6000] ;  /* 0x00600000b084783b */ /* 0x000fe40000000200 */
[-C--:B------:R-:W-:Y:S08]  /*3d70*/  HMMA.16816.F32 R28, R28, R102.reuse, RZ ;  /* 0x000000661c1c723c */ /* 0x080ff000000018ff */
[----:B------:R-:W-:Y:S01]  /*3d80*/  HMMA.16816.F32 R32, R32, R102, RZ ;  /* 0x000000662020723c */ /* 0x000fe200000018ff */
[----:B------:R-:W1:Y:S07]  /*3d90*/  LDSM.16.M88.4 R100, [R2] ;  /* 0x000000000264783b */ /* 0x000e6e0000000200 */
[-C--:B----4-:R-:W-:Y:S08]  /*3da0*/  HMMA.16816.F32 R4, R104, R108.reuse, R4 ;  /* 0x0000006c6804723c */ /* 0x090ff00000001804 */
[C---:B------:R-:W-:Y:S08]  /*3db0*/  HMMA.16816.F32 R8, R112.reuse, R108, R8 ;  /* 0x0000006c7008723c */ /* 0x040ff00000001808 */
[-C--:B------:R-:W-:Y:S08]  /*3dc0*/  HMMA.16816.F32 R12, R112, R110.reuse, R12 ;  /* 0x0000006e700c723c */ /* 0x080ff0000000180c */
[C---:B------:R-:W-:Y:S01]  /*3dd0*/  HMMA.16816.F32 R16, R104.reuse, R110, R16 ;  /* 0x0000006e6810723c */ /* 0x040fe20000001810 */
[----:B------:R3:W4:Y:S07]  /*3de0*/  LDSM.16.M88.4 R108, [R2+0x1000] ;  /* 0x00100000026c783b */ /* 0x00072e0000000200 */
[-C--:B--2---:R-:W-:Y:S08]  /*3df0*/  HMMA.16816.F32 R20, R104, R116.reuse, R20 ;  /* 0x000000746814723c */ /* 0x084ff00000001814 */
[C---:B------:R-:W-:Y:S08]  /*3e00*/  HMMA.16816.F32 R24, R112.reuse, R116, R24 ;  /* 0x000000747018723c */ /* 0x040ff00000001818 */
[-C--:B------:R-:W-:Y:S04]  /*3e10*/  HMMA.16816.F32 R28, R112, R118.reuse, R28 ;  /* 0x00000076701c723c */ /* 0x080fe8000000181c */
[----:B---3--:R-:W-:Y:S04]  /*3e20*/  SHF.L.U32 R2, R183, 0x6, RZ ;  /* 0x00000006b7027819 */ /* 0x008fe800000006ff */
[----:B------:R-:W-:Y:S04]  /*3e30*/  HMMA.16816.F32 R32, R104, R118, R32 ;  /* 0x000000766820723c */ /* 0x000fe80000001820 */
[----:B------:R-:W-:Y:S03]  /*3e40*/  ISETP.GE.AND P0, PT, R2, R239, PT ;  /* 0x000000ef0200720c */ /* 0x000fe60003f06270 */
[----:B------:R-:W-:Y:S01]  /*3e50*/  LEA R104, R233, R245, 0x7 ;  /* 0x000000f5e9687211 */ /* 0x000fe200078e38ff */
[-C--:B-1----:R-:W-:Y:S05]  /*3e60*/  HMMA.16816.F32 R4, R100, R120.reuse, R4 ;  /* 0x000000786404723c */ /* 0x082fea0000001804 */
[----:B------:R-:W-:Y:S01]  /*3e70*/  ISETP.LT.AND P0, PT, R236, R194, P0 ;  /* 0x000000c2ec00720c */ /* 0x000fe20000701270 */
[----:B------:R-:W-:Y:S02]  /*3e80*/  FMUL.FTZ R106, R220, 1.4426950216293334961 ;  /* 0x3fb8aa3bdc6a7820 */ /* 0x000fe40000410000 */
[C---:B----4-:R-:W-:Y:S04]  /*3e90*/  HMMA.16816.F32 R8, R108.reuse, R120, R8 ;  /* 0x000000786c08723c */ /* 0x050fe80000001808 */
[----:B------:R-:W-:Y:S01]  /*3ea0*/  FSEL R106, R106, RZ, P1 ;  /* 0x000000ff6a6a7208 */ /* 0x000fe20000800000 */
[----:B------:R-:W-:Y:S03]  /*3eb0*/  FMUL.FTZ R105, R219, 1.4426950216293334961 ;  /* 0x3fb8aa3bdb697820 */ /* 0x000fe60000410000 */
[-C--:B------:R-:W-:Y:S04]  /*3ec0*/  HMMA.16816.F32 R12, R108, R122.reuse, R12 ;  /* 0x0000007a6c0c723c */ /* 0x080fe8000000180c */
[----:B------:R-:W-:Y:S04]  /*3ed0*/  @!P0 IADD3 R107, R104, 0x1, RZ ;  /* 0x00000001686b8810 */ /* 0x000fe80007ffe0ff */
[C---:B------:R-:W-:Y:S08]  /*3ee0*/  HMMA.16816.F32 R16, R100.reuse, R122, R16 ;  /* 0x0000007a6410723c */ /* 0x040ff00000001810 */
[-C--:B------:R-:W-:Y:S08]  /*3ef0*/  HMMA.16816.F32 R20, R100, R124.reuse, R20 ;  /* 0x0000007c6414723c */ /* 0x080ff00000001814 */
[C---:B------:R-:W-:Y:S08]  /*3f00*/  HMMA.16816.F32 R24, R108.reuse, R124, R24 ;  /* 0x0000007c6c18723c */ /* 0x040ff00000001818 */
[-C--:B------:R-:W-:Y:S01]  /*3f10*/  HMMA.16816.F32 R28, R108, R126.reuse, R28 ;  /* 0x0000007e6c1c723c */ /* 0x080fe2000000181c */
[----:B------:R-:W1:Y:S07]  /*3f20*/  I2F R108, R104 ;  /* 0x00000068006c7306 */ /* 0x000e6e0000201400 */
[----:B------:R-:W-:Y:S01]  /*3f30*/  HMMA.16816.F32 R32, R100, R126, R32 ;  /* 0x0000007e6420723c */ /* 0x000fe20000001820 */
[----:B------:R2:W3:Y:S07]  /*3f40*/  LDSM.16.M88.4 R100, [R0+0x1000] ;  /* 0x001000000064783b */ /* 0x0004ee0000000200 */
[-C--:B------:R-:W-:Y:S05]  /*3f50*/  HMMA.16816.F32 R4, R128, R132.reuse, R4 ;  /* 0x000000848004723c */ /* 0x080fea0000001804 */
[----:B--2---:R-:W-:Y:S01]  /*3f60*/  @!P0 IADD3 R0, R240, R2, RZ ;  /* 0x00000002f0008210 */ /* 0x004fe20007ffe0ff */
[----:B------:R-:W-:Y:S03]  /*3f70*/  FMUL.FTZ R2, R217, 1.4426950216293334961 ;  /* 0x3fb8aa3bd9027820 */ /* 0x000fe60000410000 */
[CC--:B------:R-:W-:Y:S03]  /*3f80*/  @!P0 IMNMX R111, R0.reuse, R194.reuse, PT ;  /* 0x000000c2006f8217 */ /* 0x0c0fe60003800200 */
[----:B------:R-:W-:Y:S11]  /*3f90*/  @!P0 IADD3 R110, R0, 0x8, RZ ;  /* 0x00000008006e8810 */ /* 0x000ff60007ffe0ff */
[----:B------:R-:W-:Y:S01]  /*3fa0*/  @!UPT UIADD3 URZ, URZ, URZ, URZ ;  /* 0x0000003f3f3ff290 */ /* 0x000fe2000fffe03f */
[----:B------:R-:W-:Y:S01]  /*3fb0*/  FFMA.FTZ R5, R195, R181, R5 ;  /* 0x000000b5c3057223 */ /* 0x000fe20000010005 */
[----:B------:R-:W-:Y:S01]  /*3fc0*/  @!P0 ISETP.GE.AND P1, PT, R107, R111, PT ;  /* 0x0000006f6b00820c */ /* 0x000fe20003f26270 */
[----:B-1----:R-:W-:Y:S01]  /*3fd0*/  FFMA.FTZ R4, R108, R181, R4 ;  /* 0x000000b56c047223 */ /* 0x002fe20000010004 */
[----:B------:R-:W-:Y:S01]  /*3fe0*/  @!P0 ISETP.GE.AND P2, PT, R104, R111, PT ;  /* 0x0000006f6800820c */ /* 0x000fe20003f46270 */
[-C--:B------:R-:W-:Y:S01]  /*3ff0*/  FFMA.FTZ R6, R108, R181.reuse, R6 ;  /* 0x000000b56c067223 */ /* 0x080fe20000010006 */
[----:B------:R-:W-:Y:S01]  /*4000*/  @!P0 FSEL R5, R5, -INF , !P1 ;  /* 0xff80000005058808 */ /* 0x000fe20004800000 */
[-C--:B------:R-:W-:Y:S01]  /*4010*/  FFMA.FTZ R7, R195, R181.reuse, R7 ;  /* 0x000000b5c3077223 */ /* 0x080fe20000010007 */
[----:B------:R-:W-:Y:S02]  /*4020*/  FSETP.NEU.FTZ.AND P1, PT, R219, -INF , PT ;  /* 0xff800000db00780b */ /* 0x000fe40003f3d000 */
[----:B------:R-:W-:Y:S01]  /*4030*/  @!P0 IMNMX R110, R110, R194, PT ;  /* 0x000000c26e6e8217 */ /* 0x000fe20003800200 */
[C---:B---3--:R-:W-:Y:S04]  /*4040*/  HMMA.16816.F32 R8, R100.reuse, R132, R8 ;  /* 0x000000846408723c */ /* 0x048fe80000001808 */
[----:B------:R-:W-:Y:S01]  /*4050*/  FSEL R105, R105, RZ, P1 ;  /* 0x000000ff69697208 */ /* 0x000fe20000800000 */
[--C-:B------:R-:W-:Y:S01]  /*4060*/  FFMA.FTZ R5, R5, c[0x0][0x23c], -R106.reuse ;  /* 0x00008f0005057a23 */ /* 0x100fe2000001086a */
[-C--:B------:R-:W-:Y:S02]  /*4070*/  @!P0 ISETP.GE.AND P1, PT, R107, R110.reuse, PT ;  /* 0x0000006e6b00820c */ /* 0x080fe40003f26270 */
[----:B------:R-:W-:Y:S01]  /*4080*/  @!P0 FSEL R4, R4, -INF , !P2 ;  /* 0xff80000004048808 */ /* 0x000fe20005000000 */
[----:B------:R-:W-:Y:S01]  /*4090*/  MUFU.EX2 R205, R5 ;  /* 0x0000000500cd7308 */ /* 0x000fe20000000800 */
[----:B------:R-:W-:Y:S01]  /*40a0*/  @!P0 ISETP.GE.AND P2, PT, R104, R110, PT ;  /* 0x0000006e6800820c */ /* 0x000fe20003f46270 */
[-C--:B------:R-:W-:Y:S03]  /*40b0*/  HMMA.16816.F32 R12, R100, R134.reuse, R12 ;  /* 0x00000086640c723c */ /* 0x080fe6000000180c */
[----:B------:R-:W-:Y:S01]  /*40c0*/  @!P0 FSEL R6, R6, -INF , !P2 ;  /* 0xff80000006068808 */ /* 0x000fe20005000000 */
[----:B------:R-:W-:Y:S01]  /*40d0*/  FFMA.FTZ R4, R4, c[0x0][0x23c], -R106 ;  /* 0x00008f0004047a23 */ /* 0x000fe2000001086a */
[----:B------:R-:W-:Y:S02]  /*40e0*/  @!P0 FSEL R7, R7, -INF , !P1 ;  /* 0xff80000007078808 */ /* 0x000fe40004800000 */
[----:B------:R-:W-:Y:S01]  /*40f0*/  @!P0 IADD3 R109, R0, 0x20, RZ ;  /* 0x00000020006d8810 */ /* 0x000fe20007ffe0ff */
[----:B------:R-:W-:Y:S01]  /*4100*/  MUFU.EX2 R112, R4 ;  /* 0x0000000400707308 */ /* 0x000fe20000000800 */
[--C-:B------:R-:W-:Y:S01]  /*4110*/  FFMA.FTZ R6, R6, c[0x0][0x23c], -R105.reuse ;  /* 0x00008f0006067a23 */ /* 0x100fe20000010869 */
[----:B------:R-:W-:Y:S01]  /*4120*/  FSETP.NEU.FTZ.AND P1, PT, R217, -INF , PT ;  /* 0xff800000d900780b */ /* 0x000fe20003f3d000 */
[C---:B------:R-:W-:Y:S04]  /*4130*/  HMMA.16816.F32 R16, R128.reuse, R134, R16 ;  /* 0x000000868010723c */ /* 0x040fe80000001810 */
[----:B------:R-:W-:Y:S01]  /*4140*/  FFMA.FTZ R7, R7, c[0x0][0x23c], -R105 ;  /* 0x00008f0007077a23 */ /* 0x000fe20000010869 */
[-C--:B------:R-:W-:Y:S01]  /*4150*/  @!P0 IMNMX R109, R109, R194.reuse, PT ;  /* 0x000000c26d6d8217 */ /* 0x080fe20003800200 */
[-C--:B------:R-:W-:Y:S01]  /*4160*/  FFMA.FTZ R8, R108, R181.reuse, R8 ;  /* 0x000000b56c087223 */ /* 0x080fe20000010008 */
[----:B------:R-:W-:Y:S01]  /*4170*/  MUFU.EX2 R204, R6 ;  /* 0x0000000600cc7308 */ /* 0x000fe20000000800 */
[----:B------:R-:W-:Y:S01]  /*4180*/  FSEL R2, R2, RZ, P1 ;  /* 0x000000ff02027208 */ /* 0x000fe20000800000 */
[----:B------:R-:W-:Y:S01]  /*4190*/  FFMA.FTZ R10, R108, R181, R10 ;  /* 0x000000b56c0a7223 */ /* 0x000fe2000001000a */
[-C--:B------:R-:W-:Y:S02]  /*41a0*/  @!P0 ISETP.GE.AND P1, PT, R107, R109.reuse, PT ;  /* 0x0000006d6b00820c */ /* 0x080fe40003f26270 */
[----:B------:R-:W-:Y:S01]  /*41b0*/  @!P0 ISETP.GE.AND P2, PT, R104, R109, PT ;  /* 0x0000006d6800820c */ /* 0x000fe20003f46270 */
[CC--:B------:R-:W-:Y:S01]  /*41c0*/  FFMA.FTZ R9, R195.reuse, R181.reuse, R9 ;  /* 0x000000b5c3097223 */ /* 0x0c0fe20000010009 */
[----:B------:R-:W-:Y:S01]  /*41d0*/  @!P0 IADD3 R0, R0, 0x28, RZ ;  /* 0x0000002800008810 */ /* 0x000fe20007ffe0ff */
[-C--:B------:R-:W-:Y:S01]  /*41e0*/  FFMA.FTZ R11, R195, R181.reuse, R11 ;  /* 0x000000b5c30b7223 */ /* 0x080fe2000001000b */
[----:B------:R-:W-:Y:S01]  /*41f0*/  @!P0 FSEL R8, R8, -INF , !P2 ;  /* 0xff80000008088808 */ /* 0x000fe20005000000 */
[----:B------:R1:W2:Y:S01]  /*4200*/  MUFU.EX2 R212, R7 ;  /* 0x0000000700d47308 */ /* 0x0002a20000000800 */
[----:B------:R-:W-:Y:S01]  /*4210*/  @!P0 FSEL R9, R9, -INF , !P1 ;  /* 0xff80000009098808 */ /* 0x000fe20004800000 */
[-C--:B------:R-:W-:Y:S01]  /*4220*/  FFMA.FTZ R12, R196, R181.reuse, R12 ;  /* 0x000000b5c40c7223 */ /* 0x080fe2000001000c */
[----:B------:R-:W-:Y:S01]  /*4230*/  @!P0 IMNMX R108, R0, R194, PT ;  /* 0x000000c2006c8217 */ /* 0x000fe20003800200 */
[--C-:B------:R-:W-:Y:S01]  /*4240*/  FFMA.FTZ R8, R8, c[0x0][0x23c], -R2.reuse ;  /* 0x00008f0008087a23 */ /* 0x100fe20000010802 */
[----:B------:R-:W-:Y:S01]  /*4250*/  FSETP.NEU.FTZ.AND P1, PT, R218, -INF , PT ;  /* 0xff800000da00780b */ /* 0x000fe20003f3d000 */
[----:B------:R-:W-:Y:S01]  /*4260*/  FFMA.FTZ R9, R9, c[0x0][0x23c], -R2 ;  /* 0x00008f0009097a23 */ /* 0x000fe20000010802 */
[-C--:B------:R-:W-:Y:S01]  /*4270*/  @!P0 ISETP.GE.AND P2, PT, R104, R108.reuse, PT ;  /* 0x0000006c6800820c */ /* 0x080fe20003f46270 */
[----:B------:R-:W-:Y:S02]  /*4280*/  FMUL.FTZ R0, R218, 1.4426950216293334961 ;  /* 0x3fb8aa3bda007820 */ /* 0x000fe40000410000 */
[----:B------:R3:W-:Y:S01]  /*4290*/  MUFU.EX2 R213, R9 ;  /* 0x0000000900d57308 */ /* 0x0007e20000000800 */
[CC--:B------:R-:W-:Y:S01]  /*42a0*/  FFMA.FTZ R13, R197.reuse, R181.reuse, R13 ;  /* 0x000000b5c50d7223 */ /* 0x0c0fe2000001000d */
[----:B------:R-:W-:Y:S01]  /*42b0*/  @!P0 FSEL R10, R10, -INF , !P2 ;  /* 0xff8000000a0a8808 */ /* 0x000fe20005000000 */
[-C--:B------:R-:W-:Y:S01]  /*42c0*/  FFMA.FTZ R14, R196, R181.reuse, R14 ;  /* 0x000000b5c40e7223 */ /* 0x080fe2000001000e */
[----:B------:R-:W-:Y:S01]  /*42d0*/  FSEL R0, R0, RZ, P1 ;  /* 0x000000ff00007208 */ /* 0x000fe20000800000 */
[-C--:B------:R-:W-:Y:S01]  /*42e0*/  FFMA.FTZ R15, R197, R181.reuse, R15 ;  /* 0x000000b5c50f7223 */ /* 0x080fe2000001000f */
[-C--:B------:R-:W-:Y:S01]  /*42f0*/  @!P0 ISETP.GE.AND P1, PT, R107, R108.reuse, PT ;  /* 0x0000006c6b00820c */ /* 0x080fe20003f26270 */
[CC--:B------:R-:W-:Y:S02]  /*4300*/  FFMA.FTZ R16, R196.reuse, R181.reuse, R16 ;  /* 0x000000b5c4107223 */ /* 0x0c0fe40000010010 */
[-C--:B------:R-:W-:Y:S01]  /*4310*/  FFMA.FTZ R17, R197, R181.reuse, R17 ;  /* 0x000000b5c5117223 */ /* 0x080fe20000010011 */
[----:B------:R4:W2:Y:S01]  /*4320*/  MUFU.EX2 R214, R8 ;  /* 0x0000000800d67308 */ /* 0x0008a20000000800 */
[----:B------:R-:W-:Y:S01]  /*4330*/  @!P0 FSEL R11, R11, -INF , !P1 ;  /* 0xff8000000b0b8808 */ /* 0x000fe20004800000 */
[-C--:B------:R-:W-:Y:S01]  /*4340*/  FFMA.FTZ R18, R196, R181.reuse, R18 ;  /* 0x000000b5c4127223 */ /* 0x080fe20000010012 */
[----:B-1----:R-:W1:Y:S01]  /*4350*/  LDSM.16.M88.4 R4, [R176+0x6800] ;  /* 0x00680000b004783b */ /* 0x002e620000000200 */
[--C-:B------:R-:W-:Y:S02]  /*4360*/  FFMA.FTZ R10, R10, c[0x0][0x23c], -R0.reuse ;  /* 0x00008f000a0a7a23 */ /* 0x100fe40000010800 */
[----:B------:R-:W-:Y:S02]  /*4370*/  FFMA.FTZ R11, R11, c[0x0][0x23c], -R0 ;  /* 0x00008f000b0b7a23 */ /* 0x000fe40000010800 */
[----:B------:R-:W-:Y:S02]  /*4380*/  FFMA.FTZ R19, R197, R181, R19 ;  /* 0x000000b5c5137223 */ /* 0x000fe40000010013 */
        /* <DEDUP_REMOVED lines=23> */
[----:B------:R-:W-:Y:S02]  /*4500*/  @!P0 ISETP.GE.AND P1, PT, R8, R111, PT ;  /* 0x0000006f0800820c */ /* 0x000fe40003f26270 */
[-C--:B------:R-:W-:Y:S01]  /*4510*/  HMMA.16816.F32 R28, R100, R6.reuse, R28 ;  /* 0x00000006641c723c */ /* 0x080fe2000000181c */
[----:B------:R-:W-:Y:S03]  /*4520*/  MUFU.EX2 R208, R15 ;  /* 0x0000000f00d07308 */ /* 0x000fe60000000800 */
[----:B------:R-:W-:Y:S01]  /*4530*/  @!P0 FSEL R17, R17, -INF , !P1 ;  /* 0xff80000011118808 */ /* 0x000fe20004800000 */
[----:B------:R-:W-:Y:S01]  /*4540*/  FFMA.FTZ R16, R16, c[0x0][0x23c], -R106 ;  /* 0x00008f0010107a23 */ /* 0x000fe2000001086a */
[-C--:B------:R-:W-:Y:S02]  /*4550*/  @!P0 ISETP.GE.AND P1, PT, R9, R110.reuse, PT ;  /* 0x0000006e0900820c */ /* 0x080fe40003f26270 */
[----:B------:R-:W-:Y:S03]  /*4560*/  HMMA.16816.F32 R32, R128, R6, R32 ;  /* 0x000000068020723c */ /* 0x000fe60000001820 */
[----:B------:R-:W-:Y:S01]  /*4570*/  MUFU.EX2 R133, R16 ;  /* 0x0000001000857308 */ /* 0x000fe20000000800 */
[----:B------:R-:W-:Y:S01]  /*4580*/  @!P0 FSEL R18, R18, -INF , !P1 ;  /* 0xff80000012128808 */ /* 0x000fe20004800000 */
[-C--:B------:R-:W-:Y:S01]  /*4590*/  FFMA.FTZ R20, R198, R181.reuse, R20 ;  /* 0x000000b5c6147223 */ /* 0x080fe20000010014 */
[-C--:B------:R-:W-:Y:S01]  /*45a0*/  @!P0 ISETP.GE.AND P1, PT, R8, R110.reuse, PT ;  /* 0x0000006e0800820c */ /* 0x080fe20003f26270 */
[-C--:B------:R-:W-:Y:S01]  /*45b0*/  FFMA.FTZ R21, R199, R181.reuse, R21 ;  /* 0x000000b5c7157223 */ /* 0x080fe20000010015 */
[----:B------:R-:W-:Y:S01]  /*45c0*/  @!P0 IADD3 R9, R104, 0x10, RZ ;  /* 0x0000001068098810 */ /* 0x000fe20007ffe0ff */
[CC--:B------:R-:W-:Y:S03]  /*45d0*/  FFMA.FTZ R22, R198.reuse, R181.reuse, R22 ;  /* 0x000000b5c6167223 */ /* 0x0c0fe60000010016 */
[----:B------:R-:W-:Y:S01]  /*45e0*/  @!P0 FSEL R19, R19, -INF , !P1 ;  /* 0xff80000013138808 */ /* 0x000fe20004800000 */
[----:B------:R-:W-:Y:S01]  /*45f0*/  FFMA.FTZ R23, R199, R181, R23 ;  /* 0x000000b5c7177223 */ /* 0x000fe20000010017 */
[----:B------:R-:W-:Y:S01]  /*4600*/  @!P0 ISETP.GE.AND P1, PT, R9, R111, PT ;  /* 0x0000006f0900820c */ /* 0x000fe20003f26270 */
[-C--:B------:R-:W-:Y:S01]  /*4610*/  FFMA.FTZ R24, R198, R181.reuse, R24 ;  /* 0x000000b5c6187223 */ /* 0x080fe20000010018 */
[----:B------:R-:W-:Y:S01]  /*4620*/  @!P0 IADD3 R8, R104, 0x11, RZ ;  /* 0x0000001168088810 */ /* 0x000fe20007ffe0ff */
[CC--:B------:R-:W-:Y:S01]  /*4630*/  FFMA.FTZ R25, R199.reuse, R181.reuse, R25 ;  /* 0x000000b5c7197223 */ /* 0x0c0fe20000010019 */
[----:B------:R-:W-:Y:S01]  /*4640*/  @!P0 FSEL R20, R20, -INF , !P1 ;  /* 0xff80000014148808 */ /* 0x000fe20004800000 */
[----:B------:R-:W-:Y:S01]  /*4650*/  FFMA.FTZ R26, R198, R181, R26 ;  /* 0x000000b5c61a7223 */ /* 0x000fe2000001001a */
[----:B------:R-:W-:Y:S01]  /*4660*/  @!P0 ISETP.GE.AND P1, PT, R8, R111, PT ;  /* 0x0000006f0800820c */ /* 0x000fe20003f26270 */
[-C--:B------:R-:W-:Y:S01]  /*4670*/  FFMA.FTZ R27, R199, R181.reuse, R27 ;  /* 0x000000b5c71b7223 */ /* 0x080fe2000001001b */
[----:B------:R-:W-:Y:S01]  /*4680*/  @!P0 IADD3 R4, R104, 0x18, RZ ;  /* 0x0000001868048810 */ /* 0x000fe20007ffe0ff */
[-C--:B------:R-:W-:Y:S01]  /*4690*/  FFMA.FTZ R29, R201, R181.reuse, R29 ;  /* 0x000000b5c91d7223 */ /* 0x080fe2000001001d */
[----:B------:R-:W-:Y:S01]  /*46a0*/  @!P0 FSEL R21, R21, -INF , !P1 ;  /* 0xff80000015158808 */ /* 0x000fe20004800000 */
[CC--:B------:R-:W-:Y:S01]  /*46b0*/  FFMA.FTZ R28, R200.reuse, R181.reuse, R28 ;  /* 0x000000b5c81c7223 */ /* 0x0c0fe2000001001c */
[-C--:B------:R-:W-:Y:S01]  /*46c0*/  @!P0 ISETP.GE.AND P1, PT, R9, R110.reuse, PT ;  /* 0x0000006e0900820c */ /* 0x080fe20003f26270 */
[-C--:B------:R-:W-:Y:S01]  /*46d0*/  FFMA.FTZ R30, R200, R181.reuse, R30 ;  /* 0x000000b5c81e7223 */ /* 0x080fe2000001001e */
[----:B------:R-:W-:Y:S01]  /*46e0*/  @!P0 IADD3 R104, R104, 0x19, RZ ;  /* 0x0000001968688810 */ /* 0x000fe20007ffe0ff */
[CC--:B------:R-:W-:Y:S01]  /*46f0*/  FFMA.FTZ R33, R201.reuse, R181.reuse, R33 ;  /* 0x000000b5c9217223 */ /* 0x0c0fe20000010021 */
[----:B------:R-:W-:Y:S01]  /*4700*/  @!P0 FSEL R22, R22, -INF , !P1 ;  /* 0xff80000016168808 */ /* 0x000fe20004800000 */
[-C--:B------:R-:W-:Y:S01]  /*4710*/  FFMA.FTZ R34, R200, R181.reuse, R34 ;  /* 0x000000b5c8227223 */ /* 0x080fe20000010022 */
[----:B------:R-:W-:Y:S01]  /*4720*/  @!P0 ISETP.GE.AND P1, PT, R8, R110, PT ;  /* 0x0000006e0800820c */ /* 0x000fe20003f26270 */
[C---:B------:R-:W-:Y:S01]  /*4730*/  FFMA.FTZ R35, R201.reuse, R181, R35 ;  /* 0x000000b5c9237223 */ /* 0x040fe20000010023 */
[----:B------:R-:W-:Y:S01]  /*4740*/  @!P0 ISETP.GE.AND P2, PT, R4, R109, PT ;  /* 0x0000006d0400820c */ /* 0x000fe20003f46270 */
[----:B------:R-:W-:Y:S01]  /*4750*/  FFMA.FTZ R31, R201, R181, R31 ;  /* 0x000000b5c91f7223 */ /* 0x000fe2000001001f */
[----:B------:R-:W-:Y:S01]  /*4760*/  @!P0 FSEL R23, R23, -INF , !P1 ;  /* 0xff80000017178808 */ /* 0x000fe20004800000 */
[----:B------:R-:W-:Y:S01]  /*4770*/  FFMA.FTZ R17, R17, c[0x0][0x23c], -R106 ;  /* 0x00008f0011117a23 */ /* 0x000fe2000001086a */
[-C--:B------:R-:W-:Y:S01]  /*4780*/  @!P0 ISETP.GE.AND P1, PT, R9, R109.reuse, PT ;  /* 0x0000006d0900820c */ /* 0x080fe20003f26270 */
[--C-:B------:R-:W-:Y:S01]  /*4790*/  FFMA.FTZ R18, R18, c[0x0][0x23c], -R105.reuse ;  /* 0x00008f0012127a23 */ /* 0x100fe20000010869 */
[----:B------:R-:W-:Y:S01]  /*47a0*/  @!P0 FSEL R28, R28, -INF , !P2 ;  /* 0xff8000001c1c8808 */ /* 0x000fe20005000000 */
[--C-:B------:R-:W-:Y:S01]  /*47b0*/  FFMA.FTZ R19, R19, c[0x0][0x23c], -R105.reuse ;  /* 0x00008f0013137a23 */ /* 0x100fe20000010869 */
[----:B------:R-:W-:Y:S01]  /*47c0*/  @!P0 FSEL R24, R24, -INF , !P1 ;  /* 0xff80000018188808 */ /* 0x000fe20004800000 */
[----:B------:R-:W1:Y:S01]  /*47d0*/  MUFU.EX2 R132, R17 ;  /* 0x0000001100847308 */ /* 0x000e620000000800 */
[----:B------:R-:W-:Y:S01]  /*47e0*/  @!P0 ISETP.GE.AND P1, PT, R8, R109, PT ;  /* 0x0000006d0800820c */ /* 0x000fe20003f26270 */
[--C-:B------:R-:W-:Y:S01]  /*47f0*/  FFMA.FTZ R28, R28, c[0x0][0x23c], -R2.reuse ;  /* 0x00008f001c1c7a23 */ /* 0x100fe20000010802 */
[----:B--2---:R-:W-:Y:S01]  /*4800*/  F2FP.PACK_AB R6, R212, R204 ;  /* 0x000000ccd406723e */ /* 0x004fe200000000ff */
[----:B------:R-:W-:Y:S01]  /*4810*/  FFMA.FTZ R24, R24, c[0x0][0x23c], -R2 ;  /* 0x00008f0018187a23 */ /* 0x000fe20000010802 */
[----:B------:R-:W-:Y:S01]  /*4820*/  @!P0 FSEL R25, R25, -INF , !P1 ;  /* 0xff80000019198808 */ /* 0x000fe20004800000 */
[----:B------:R-:W-:Y:S01]  /*4830*/  FFMA.FTZ R32, R200, R181, R32 ;  /* 0x000000b5c8207223 */ /* 0x000fe20000010020 */
[----:B------:R-:W-:Y:S01]  /*4840*/  @!P0 ISETP.GE.AND P1, PT, R9, R108, PT ;  /* 0x0000006c0900820c */ /* 0x000fe20003f26270 */
[----:B------:R3:W-:Y:S01]  /*4850*/  STS [R190+0xe400], R6 ;  /* 0x00e40006be007388 */ /* 0x0007e20000000800 */
[----:B------:R-:W-:Y:S01]  /*4860*/  F2FP.PACK_AB R5, R213, R214 ;  /* 0x000000d6d505723e */ /* 0x000fe200000000ff */
[----:B------:R-:W-:Y:S01]  /*4870*/  FFMA.FTZ R25, R25, c[0x0][0x23c], -R2 ;  /* 0x00008f0019197a23 */ /* 0x000fe20000010802 */
[----:B------:R-:W-:Y:S01]  /*4880*/  @!P0 FSEL R26, R26, -INF , !P1 ;  /* 0xff8000001a1a8808 */ /* 0x000fe20004800000 */
[----:B------:R-:W-:Y:S01]  /*4890*/  MUFU.EX2 R203, R18 ;  /* 0x0000001200cb7308 */ /* 0x000fe20000000800 */
[-C--:B------:R-:W-:Y:S01]  /*48a0*/  @!P0 ISETP.GE.AND P1, PT, R8, R108.reuse, PT ;  /* 0x0000006c0800820c */ /* 0x080fe20003f26270 */
[----:B------:R-:W-:Y:S01]  /*48b0*/  FFMA.FTZ R20, R20, c[0x0][0x23c], -R106 ;  /* 0x00008f0014147a23 */ /* 0x000fe2000001086a */
[----:B------:R-:W-:Y:S01]  /*48c0*/  @!P0 ISETP.GE.AND P2, PT, R4, R111, PT ;  /* 0x0000006f0400820c */ /* 0x000fe20003f46270 */
[----:B------:R-:W-:Y:S01]  /*48d0*/  FFMA.FTZ R26, R26, c[0x0][0x23c], -R0 ;  /* 0x00008f001a1a7a23 */ /* 0x000fe20000010800 */
[----:B------:R-:W-:Y:S01]  /*48e0*/  @!P0 FSEL R27, R27, -INF , !P1 ;  /* 0xff8000001b1b8808 */ /* 0x000fe20004800000 */
[----:B------:R-:W-:Y:S01]  /*48f0*/  FFMA.FTZ R21, R21, c[0x0][0x23c], -R106 ;  /* 0x00008f0015157a23 */ /* 0x000fe2000001086a */
[----:B------:R-:W-:Y:S01]  /*4900*/  @!P0 ISETP.GE.AND P1, PT, R104, R109, PT ;  /* 0x0000006d6800820c */ /* 0x000fe20003f26270 */
[--C-:B------:R-:W-:Y:S01]  /*4910*/  FFMA.FTZ R22, R22, c[0x0][0x23c], -R105.reuse ;  /* 0x00008f0016167a23 */ /* 0x100fe20000010869 */
[----:B------:R-:W-:Y:S01]  /*4920*/  @!P0 FSEL R32, R32, -INF , !P2 ;  /* 0xff80000020208808 */ /* 0x000fe20005000000 */
[----:B------:R-:W-:Y:S01]  /*4930*/  FFMA.FTZ R27, R27, c[0x0][0x23c], -R0 ;  /* 0x00008f001b1b7a23 */ /* 0x000fe20000010800 */
[----:B------:R-:W-:Y:S01]  /*4940*/  @!P0 FSEL R29, R29, -INF , !P1 ;  /* 0xff8000001d1d8808 */ /* 0x000fe20004800000 */
[----:B------:R-:W2:Y:S01]  /*4950*/  MUFU.EX2 R135, R19 ;  /* 0x0000001300877308 */ /* 0x000ea20000000800 */
[----:B------:R-:W-:Y:S01]  /*4960*/  @!P0 ISETP.GE.AND P1, PT, R4, R108, PT ;  /* 0x0000006c0400820c */ /* 0x000fe20003f26270 */
[--C-:B------:R-:W-:Y:S01]  /*4970*/  FFMA.FTZ R23, R23, c[0x0][0x23c], -R105.reuse ;  /* 0x00008f0017177a23 */ /* 0x100fe20000010869 */
[----:B------:R-:W-:Y:S01]  /*4980*/  MOV R131, 0x40 ;  /* 0x0000004000837802 */ /* 0x000fe20000000f00 */
[----:B------:R-:W-:Y:S01]  /*4990*/  FFMA.FTZ R2, R29, c[0x0][0x23c], -R2 ;  /* 0x00008f001d027a23 */ /* 0x000fe20000010802 */
[----:B------:R-:W-:Y:S01]  /*49a0*/  @!P0 FSEL R30, R30, -INF , !P1 ;  /* 0xff8000001e1e8808 */ /* 0x000fe20004800000 */
[----:B------:R-:W-:Y:S01]  /*49b0*/  FFMA.FTZ R32, R32, c[0x0][0x23c], -R106 ;  /* 0x00008f0020207a23 */ /* 0x000fe2000001086a */
[----:B------:R-:W-:Y:S02]  /*49c0*/  @!P0 ISETP.GE.AND P1, PT, R104, R111, PT ;  /* 0x0000006f6800820c */ /* 0x000fe40003f26270 */
[----:B---3--:R-:W-:Y:S01]  /*49d0*/  F2FP.PACK_AB R6, R206, R207 ;  /* 0x000000cfce06723e */ /* 0x008fe200000000ff */
[----:B------:R3:W-:Y:S01]  /*49e0*/  MUFU.EX2 R118, R2 ;  /* 0x0000000200767308 */ /* 0x0007e20000000800 */
[----:B------:R-:W-:Y:S01]  /*49f0*/  @!P0 FSEL R33, R33, -INF , !P1 ;  /* 0xff80000021218808 */ /* 0x000fe20004800000 */
[----:B------:R-:W-:Y:S01]  /*4a00*/  FFMA.FTZ R30, R30, c[0x0][0x23c], -R0 ;  /* 0x00008f001e1e7a23 */ /* 0x000fe20000010800 */
[----:B------:R-:W-:Y:S02]  /*4a10*/  @!P0 ISETP.GE.AND P1, PT, R4, R110, PT ;  /* 0x0000006e0400820c */ /* 0x000fe40003f26270 */
[----:B------:R-:W-:Y:S01]  /*4a20*/  F2FP.PACK_AB R4, R215, R216 ;  /* 0x000000d8d704723e */ /* 0x000fe200000000ff */
[----:B------:R-:W-:Y:S01]  /*4a30*/  FFMA.FTZ R106, R33, c[0x0][0x23c], -R106 ;  /* 0x00008f00216a7a23 */ /* 0x000fe2000001086a */
[----:B------:R-:W-:Y:S02]  /*4a40*/  @!P0 FSEL R34, R34, -INF , !P1 ;  /* 0xff80000022228808 */ /* 0x000fe40004800000 */
[----:B------:R-:W-:Y:S01]  /*4a50*/  @!P0 ISETP.GE.AND P1, PT, R104, R110, PT ;  /* 0x0000006e6800820c */ /* 0x000fe20003f26270 */
[----:B------:R-:W-:Y:S01]  /*4a60*/  MUFU.EX2 R122, R20 ;  /* 0x00000014007a7308 */ /* 0x000fe20000000800 */
[----:B------:R-:W-:Y:S01]  /*4a70*/  SEL R128, R131, 0xffffffc0, !P6 ;  /* 0xffffffc083807807 */ /* 0x000fe20007000000 */
[--C-:B------:R-:W-:Y:S01]  /*4a80*/  FFMA.FTZ R34, R34, c[0x0][0x23c], -R105.reuse ;  /* 0x00008f0022227a23 */ /* 0x100fe20000010869 */
[----:B------:R-:W-:Y:S02]  /*4a90*/  @!P0 FSEL R35, R35, -INF , !P1 ;  /* 0xff80000023238808 */ /* 0x000fe40004800000 */
[----:B------:R-:W-:Y:S03]  /*4aa0*/  @!P0 ISETP.GE.AND P1, PT, R104, R108, PT ;  /* 0x0000006c6800820c */ /* 0x000fe60003f26270 */
[----:B------:R-:W-:Y:S01]  /*4ab0*/  FFMA.FTZ R105, R35, c[0x0][0x23c], -R105 ;  /* 0x00008f0023697a23 */ /* 0x000fe20000010869 */
[----:B------:R-:W-:Y:S01]  /*4ac0*/  @!P0 FSEL R31, R31, -INF , !P1 ;  /* 0xff8000001f1f8808 */ /* 0x000fe20004800000 */
[----:B------:R-:W-:Y:S01]  /*4ad0*/  MUFU.EX2 R121, R21 ;  /* 0x0000001500797308 */ /* 0x000fe20000000800 */
[----:B------:R-:W-:Y:S02]  /*4ae0*/  IADD3 R110, P0, R237, R224, RZ ;  /* 0x000000e0ed6e7210 */ /* 0x000fe40007f1e0ff */
[----:B---3--:R-:W-:Y:S01]  /*4af0*/  F2FP.PACK_AB R2, R205, R112 ;  /* 0x00000070cd02723e */ /* 0x008fe200000000ff */
[----:B------:R-:W-:Y:S01]  /*4b00*/  FFMA.FTZ R0, R31, c[0x0][0x23c], -R0 ;  /* 0x00008f001f007a23 */ /* 0x000fe20000010800 */
[----:B------:R-:W-:Y:S03]  /*4b10*/  IADD3.X R111, R238, R223, RZ, P0, !PT ;  /* 0x000000dfee6f7210 */ /* 0x000fe600007fe4ff */
[----:B------:R1:W-:Y:S02]  /*4b20*/  STS [R190+0xe000], R2 ;  /* 0x00e00002be007388 */ /* 0x0003e40000000800 */
[----:B------:R2:W-:Y:S02]  /*4b30*/  MUFU.EX2 R117, R0 ;  /* 0x0000000000757308 */ /* 0x0005e40000000800 */
[----:B------:R-:W3:Y:S04]  /*4b40*/  LDG.E R109, [R110.64] ;  /* 0x000000066e6d7981 */ /* 0x000ee8000c1e1900 */
[----:B------:R-:W4:Y:S04]  /*4b50*/  LDG.E R108, [R110.64+0x20] ;  /* 0x000020066e6c7981 */ /* 0x000f28000c1e1900 */
[----:B------:R-:W-:Y:S10]  /*4b60*/  MUFU.EX2 R126, R22 ;  /* 0x00000016007e7308 */ /* 0x000ff40000000800 */
[----:B------:R-:W2:Y:S01]  /*4b70*/  MUFU.EX2 R124, R23 ;  /* 0x00000017007c7308 */ /* 0x000ea20000000800 */
[----:B-1----:R-:W-:Y:S02]  /*4b80*/  F2FP.PACK_AB R2, R132, R133 ;  /* 0x000000858402723e */ /* 0x002fe400000000ff */
[----:B--2---:R-:W-:Y:S03]  /*4b90*/  F2FP.PACK_AB R0, R135, R203 ;  /* 0x000000cb8700723e */ /* 0x004fe600000000ff */
[----:B------:R1:W-:Y:S04]  /*4ba0*/  STS [R191+0xe000], R2 ;  /* 0x00e00002bf007388 */ /* 0x0003e80000000800 */
[----:B------:R-:W-:Y:S01]  /*4bb0*/  MUFU.EX2 R115, R32 ;  /* 0x0000002000737308 */ /* 0x000fe20000000800 */
[----:B------:R-:W-:Y:S04]  /*4bc0*/  STS [R191+0xe400], R0 ;  /* 0x00e40000bf007388 */ /* 0x000fe80000000800 */
[----:B------:R2:W-:Y:S05]  /*4bd0*/  STS [R190+0xf000], R5 ;  /* 0x00f00005be007388 */ /* 0x0005ea0000000800 */
[----:B------:R-:W2:Y:S01]  /*4be0*/  MUFU.EX2 R113, R106 ;  /* 0x0000006a00717308 */ /* 0x000ea20000000800 */
[----:B------:R2:W-:Y:S04]  /*4bf0*/  STS [R190+0xf400], R4 ;  /* 0x00f40004be007388 */ /* 0x0005e80000000800 */
[----:B------:R-:W-:Y:S05]  /*4c00*/  STS [R191+0xf000], R6 ;  /* 0x00f00006bf007388 */ /* 0x000fea0000000800 */
[----:B------:R-:W-:Y:S01]  /*4c10*/  MUFU.EX2 R116, R34 ;  /* 0x0000002200747308 */ /* 0x000fe20000000800 */
[----:B-1----:R-:W-:Y:S09]  /*4c20*/  F2FP.PACK_AB R2, R124, R126 ;  /* 0x0000007e7c02723e */ /* 0x002ff200000000ff */
[----:B------:R-:W1:Y:S01]  /*4c30*/  MUFU.EX2 R114, R105 ;  /* 0x0000006900727308 */ /* 0x000e620000000800 */
[----:B--2---:R-:W-:Y:S02]  /*4c40*/  F2FP.PACK_AB R5, R208, R209 ;  /* 0x000000d1d005723e */ /* 0x004fe400000000ff */
[----:B------:R-:W-:Y:S02]  /*4c50*/  F2FP.PACK_AB R0, R113, R115 ;  /* 0x000000737100723e */ /* 0x000fe400000000ff */
[----:B------:R-:W-:Y:S01]  /*4c60*/  F2FP.PACK_AB R4, R121, R122 ;  /* 0x0000007a7904723e */ /* 0x000fe200000000ff */
[----:B------:R-:W-:Y:S04]  /*4c70*/  STS [R191+0xf400], R5 ;  /* 0x00f40005bf007388 */ /* 0x000fe80000000800 */
[----:B------:R-:W-:Y:S01]  /*4c80*/  MUFU.EX2 R127, R24 ;  /* 0x00000018007f7308 */ /* 0x000fe20000000800 */
[----:B------:R1:W-:Y:S04]  /*4c90*/  STS [R189+0xe000], R4 ;  /* 0x00e00004bd007388 */ /* 0x0003e80000000800 */
[----:B------:R2:W-:Y:S04]  /*4ca0*/  STS [R189+0xe400], R2 ;  /* 0x00e40002bd007388 */ /* 0x0005e80000000800 */
[----:B------:R2:W-:Y:S01]  /*4cb0*/  STS [R188+0xe000], R0 ;  /* 0x00e00000bc007388 */ /* 0x0005e20000000800 */
[----:B------:R-:W2:Y:S10]  /*4cc0*/  MUFU.EX2 R125, R25 ;  /* 0x00000019007d7308 */ /* 0x000eb40000000800 */
[----:B------:R-:W-:Y:S01]  /*4cd0*/  MUFU.EX2 R134, R26 ;  /* 0x0000001a00867308 */ /* 0x000fe20000000800 */
[----:B-1----:R-:W-:Y:S09]  /*4ce0*/  F2FP.PACK_AB R4, R114, R116 ;  /* 0x000000747204723e */ /* 0x002ff200000000ff */
[----:B------:R-:W1:Y:S01]  /*4cf0*/  MUFU.EX2 R123, R27 ;  /* 0x0000001b007b7308 */ /* 0x000e620000000800 */
[----:B------:R-:W-:Y:S01]  /*4d00*/  STS [R188+0xe400], R4 ;  /* 0x00e40004bc007388 */ /* 0x000fe20000000800 */
[----:B--2---:R-:W-:Y:S05]  /*4d10*/  F2FP.PACK_AB R6, R125, R127 ;  /* 0x0000007f7d06723e */ /* 0x004fea00000000ff */
[----:B------:R-:W-:Y:S03]  /*4d20*/  STS [R189+0xf000], R6 ;  /* 0x00f00006bd007388 */ /* 0x000fe60000000800 */
[----:B------:R-:W2:Y:S10]  /*4d30*/  MUFU.EX2 R119, R28 ;  /* 0x0000001c00777308 */ /* 0x000eb40000000800 */
[----:B------:R-:W2:Y:S01]  /*4d40*/  MUFU.EX2 R120, R30 ;  /* 0x0000001e00787308 */ /* 0x000ea20000000800 */
[----:B-1----:R-:W-:Y:S05]  /*4d50*/  F2FP.PACK_AB R5, R123, R134 ;  /* 0x000000867b05723e */ /* 0x002fea00000000ff */
[----:B------:R-:W-:Y:S01]  /*4d60*/  STS [R189+0xf400], R5 ;  /* 0x00f40005bd007388 */ /* 0x000fe20000000800 */
[----:B--2---:R-:W-:Y:S05]  /*4d70*/  F2FP.PACK_AB R2, R118, R119 ;  /* 0x000000777602723e */ /* 0x004fea00000000ff */
[----:B------:R1:W-:Y:S01]  /*4d80*/  STS [R188+0xf000], R2 ;  /* 0x00f00002bc007388 */ /* 0x0003e20000000800 */
[----:B------:R-:W-:Y:S05]  /*4d90*/  F2FP.PACK_AB R0, R117, R120 ;  /* 0x000000787500723e */ /* 0x000fea00000000ff */
[----:B------:R2:W-:Y:S04]  /*4da0*/  STS [R188+0xf400], R0 ;  /* 0x00f40000bc007388 */ /* 0x0005e80000000800 */
[----:B------:R-:W2:Y:S08]  /*4db0*/  LDSM.16.M88.4 R32, [R170+0x4000] ;  /* 0x00400000aa20783b */ /* 0x000eb00000000200 */
[----:B------:R-:W2:Y:S08]  /*4dc0*/  LDSM.16.M88.4 R28, [R170+0x5000] ;  /* 0x00500000aa1c783b */ /* 0x000eb00000000200 */
[----:B-1----:R-:W4:Y:S04]  /*4dd0*/  LDG.E R2, [R110.64+0xa0] ;  /* 0x0000a0066e027981 */ /* 0x002f28000c1e1900 */
[----:B------:R-:W1:Y:S01]  /*4de0*/  LDSM.16.M88.4 R100, [R173+0x4000] ;  /* 0x00400000ad64783b */ /* 0x000e620000000200 */
[C---:B--2---:R-:W-:Y:S07]  /*4df0*/  IADD3 R0, R128.reuse, R170, RZ ;  /* 0x000000aa80007210 */ /* 0x044fee0007ffe0ff */
[----:B------:R-:W2:Y:S01]  /*4e00*/  LDSM.16.M88.4 R104, [R173+0x5000] ;  /* 0x00500000ad68783b */ /* 0x000ea20000000200 */
[-C--:B------:R-:W-:Y:S08]  /*4e10*/  HMMA.16816.F32 R4, R32, R136.reuse, RZ ;  /* 0x000000882004723c */ /* 0x080ff000000018ff */
[C---:B------:R-:W-:Y:S08]  /*4e20*/  HMMA.16816.F32 R8, R28.reuse, R136, RZ ;  /* 0x000000881c08723c */ /* 0x040ff000000018ff */
[-C--:B------:R-:W-:Y:S08]  /*4e30*/  HMMA.16816.F32 R12, R28, R138.reuse, RZ ;  /* 0x0000008a1c0c723c */ /* 0x080ff000000018ff */
[C---:B------:R-:W-:Y:S08]  /*4e40*/  HMMA.16816.F32 R16, R32.reuse, R138, RZ ;  /* 0x0000008a2010723c */ /* 0x040ff000000018ff */
[-C--:B------:R-:W-:Y:S08]  /*4e50*/  HMMA.16816.F32 R20, R32, R140.reuse, RZ ;  /* 0x0000008c2014723c */ /* 0x080ff000000018ff */
[C---:B------:R-:W-:Y:S08]  /*4e60*/  HMMA.16816.F32 R24, R28.reuse, R140, RZ ;  /* 0x0000008c1c18723c */ /* 0x040ff000000018ff */
[-C--:B------:R-:W-:Y:S08]  /*4e70*/  HMMA.16816.F32 R28, R28, R142.reuse, RZ ;  /* 0x0000008e1c1c723c */ /* 0x080ff000000018ff */
[----:B------:R-:W-:Y:S08]  /*4e80*/  HMMA.16816.F32 R32, R32, R142, RZ ;  /* 0x0000008e2020723c */ /* 0x000ff000000018ff */
[-C--:B-1----:R-:W-:Y:S08]  /*4e90*/  HMMA.16816.F32 R4, R100, R144.reuse, R4 ;  /* 0x000000906404723c */ /* 0x082ff00000001804 */
[C---:B--2---:R-:W-:Y:S08]  /*4ea0*/  HMMA.16816.F32 R8, R104.reuse, R144, R8 ;  /* 0x000000906808723c */ /* 0x044ff00000001808 */
        /* <DEDUP_REMOVED lines=22> */
[C---:B------:R-:W-:Y:S01]  /*5010*/  FADD.FTZ R4, -R109.reuse, R4 ;  /* 0x000000046d047221 */ /* 0x040fe20000010100 */
[C---:B------:R-:W-:Y:S04]  /*5020*/  HMMA.16816.F32 R16, R100.reuse, R162, R16 ;  /* 0x000000a26410723c */ /* 0x040fe80000001810 */
[----:B------:R-:W-:Y:S02]  /*5030*/  FMUL.FTZ R112, R112, R4 ;  /* 0x0000000470707220 */ /* 0x000fe40000410000 */
[C---:B------:R-:W-:Y:S01]  /*5040*/  FADD.FTZ R5, -R109.reuse, R5 ;  /* 0x000000056d057221 */ /* 0x040fe20000010100 */
[----:B------:R1:W2:Y:S01]  /*5050*/  LDG.E R4, [R110.64+0x80] ;  /* 0x000080066e047981 */ /* 0x0002a2000c1e1900 */
[C---:B----4-:R-:W-:Y:S01]  /*5060*/  FADD.FTZ R6, -R108.reuse, R6 ;  /* 0x000000066c067221 */ /* 0x050fe20000010100 */
[-C--:B------:R-:W-:Y:S03]  /*5070*/  HMMA.16816.F32 R20, R100, R164.reuse, R20 ;  /* 0x000000a46414723c */ /* 0x080fe60000001814 */
[----:B------:R-:W-:Y:S02]  /*5080*/  FADD.FTZ R7, -R108, R7 ;  /* 0x000000076c077221 */ /* 0x000fe40000010100 */
[----:B------:R-:W-:Y:S03]  /*5090*/  FADD.FTZ R11, -R2, R11 ;  /* 0x0000000b020b7221 */ /* 0x000fe60000010100 */
[C---:B------:R-:W-:Y:S07]  /*50a0*/  HMMA.16816.F32 R24, R104.reuse, R164, R24 ;  /* 0x000000a46818723c */ /* 0x040fee0000001818 */
[C---:B------:R-:W-:Y:S01]  /*50b0*/  FADD.FTZ R17, -R109.reuse, R17 ;  /* 0x000000116d117221 */ /* 0x040fe20000010100 */
[-C--:B------:R-:W-:Y:S04]  /*50c0*/  HMMA.16816.F32 R28, R104, R166.reuse, R28 ;  /* 0x000000a6681c723c */ /* 0x080fe8000000181c */
[C---:B------:R-:W-:Y:S02]  /*50d0*/  FADD.FTZ R16, -R109.reuse, R16 ;  /* 0x000000106d107221 */ /* 0x040fe40000010100 */
[C---:B------:R-:W-:Y:S02]  /*50e0*/  FADD.FTZ R19, -R108.reuse, R19 ;  /* 0x000000136c137221 */ /* 0x040fe40000010100 */
[C---:B------:R-:W-:Y:S01]  /*50f0*/  FADD.FTZ R20, -R109.reuse, R20 ;  /* 0x000000146d147221 */ /* 0x040fe20000010100 */
[----:B------:R-:W-:Y:S04]  /*5100*/  HMMA.16816.F32 R32, R100, R166, R32 ;  /* 0x000000a66420723c */ /* 0x000fe80000001820 */
[----:B------:R-:W-:Y:S02]  /*5110*/  FADD.FTZ R21, -R109, R21 ;  /* 0x000000156d157221 */ /* 0x000fe40000010100 */
[C---:B------:R-:W-:Y:S02]  /*5120*/  FADD.FTZ R22, -R108.reuse, R22 ;  /* 0x000000166c167221 */ /* 0x040fe40000010100 */
[----:B------:R-:W-:Y:S04]  /*5130*/  FADD.FTZ R23, -R108, R23 ;  /* 0x000000176c177221 */ /* 0x000fe80000010100 */
[----:B-1----:R-:W-:Y:S02]  /*5140*/  FMUL.FTZ R110, R205, R5 ;  /* 0x00000005cd6e7220 */ /* 0x002fe40000410000 */
[----:B------:R-:W-:Y:S02]  /*5150*/  FMUL.FTZ R111, R204, R6 ;  /* 0x00000006cc6f7220 */ /* 0x000fe40000410000 */
[----:B------:R-:W-:Y:S02]  /*5160*/  FMUL.FTZ R102, R132, R17 ;  /* 0x0000001184667220 */ /* 0x000fe40000410000 */
[----:B------:R-:W-:Y:S02]  /*5170*/  FMUL.FTZ R107, R122, R20 ;  /* 0x000000147a6b7220 */ /* 0x000fe40000410000 */
[----:B------:R-:W-:Y:S01]  /*5180*/  FMUL.FTZ R106, R121, R21 ;  /* 0x00000015796a7220 */ /* 0x000fe20000410000 */
[----:B------:R-:W-:Y:S01]  /*5190*/  MOV R121, R192 ;  /* 0x000000c000797202 */ /* 0x000fe20000000f00 */
[----:B------:R-:W-:Y:S02]  /*51a0*/  FADD.FTZ R6, -R2, R10 ;  /* 0x0000000a02067221 */ /* 0x000fe40000010100 */
[C---:B------:R-:W-:Y:S02]  /*51b0*/  FADD.FTZ R32, -R109.reuse, R32 ;  /* 0x000000206d207221 */ /* 0x040fe40000010100 */
[----:B------:R-:W-:Y:S02]  /*51c0*/  FADD.FTZ R103, -R109, R33 ;  /* 0x000000216d677221 */ /* 0x000fe40000010100 */
[----:B------:R-:W-:Y:S02]  /*51d0*/  FADD.FTZ R33, -R108, R18 ;  /* 0x000000126c217221 */ /* 0x000fe40000010100 */
[----:B------:R-:W-:Y:S02]  /*51e0*/  FMUL.FTZ R18, R212, R7 ;  /* 0x00000007d4127220 */ /* 0x000fe40000410000 */
        /* <DEDUP_REMOVED lines=50> */
[----:B------:R-:W-:Y:S03]  /*5510*/  LEA R4, P1, R2, R186, 0x1 ;  /* 0x000000ba02047211 */ /* 0x000fe600078208ff */
        /* <DEDUP_REMOVED lines=26> */
.L_x_174:
[----:B------:R-:W-:Y:S01]  /*56c0*/  F2FP.PACK_AB R19, R110, R112 ;  /* 0x000000706e13723e */ /* 0x000fe200000000ff */
[----:B------:R-:W-:Y:S01]  /*56d0*/  IMAD.SHL.U32 R0, R179, 0x2, RZ ;  /* 0x00000002b3007824 */ /* 0x000fe200078e00ff */
[----:B------:R-:W-:Y:S01]  /*56e0*/  F2FP.PACK_AB R18, R18, R111 ;  /* 0x0000006f1212723e */ /* 0x000fe200000000ff */
[----:B------:R-:W-:Y:S01]  /*56f0*/  IMAD.SHL.U32 R118, R243, 0x2, RZ ;  /* 0x00000002f3767824 */ /* 0x000fe200078e00ff */
        /* <DEDUP_REMOVED lines=105> */
.L_x_175:
[----:B------:R-:W-:Y:S01]  /*5d90*/  LDSM.16.M88.4 R16, [R171] ;  /* 0x00000000ab10783b */ /* 0x000fe20000000200 */
[--C-:B------:R-:W-:Y:S01]  /*5da0*/  IMAD.IADD R2, R0, 0x1, R128.reuse ;  /* 0x0000000100027824 */ /* 0x100fe200078e0280 */
[----:B------:R-:W-:Y:S01]  /*5db0*/  LEA R193, P0, R229, R120, 0x2 ;  /* 0x00000078e5c17211 */ /* 0x000fe200078010ff */
[----:B------:R-:W-:Y:S01]  /*5dc0*/  IMAD.IADD R116, R171, 0x1, R128 ;  /* 0x00000001ab747824 */ /* 0x000fe200078e0280 */
[----:B------:R-:W2:Y:S01]  /*5dd0*/  LDSM.16.MT88.4 R8, [R0+0x6000] ;  /* 0x006000000008783b */ /* 0x000ea20000004200 */
[----:B------:R-:W-:Y:S01]  /*5de0*/  IMAD.IADD R117, R128, 0x1, R172 ;  /* 0x0000000180757824 */ /* 0x000fe200078e02ac */
[----:B------:R-:W-:Y:S01]  /*5df0*/  LEA.HI.X.SX32 R192, R229, R121, 0x2, P0 ;  /* 0x00000079e5c07211 */ /* 0x000fe200000f16ff */
[----:B------:R-:W-:Y:S01]  /*5e00*/  IMAD.MOV.U32 R119, RZ, RZ, c[0x0][0x22c] ;  /* 0x00008b00ff777624 */ /* 0x000fe200078e00ff */
[----:B------:R-:W3:Y:S01]  /*5e10*/  LDSM.16.MT88.4 R20, [R2+0x6000] ;  /* 0x006000000214783b */ /* 0x000ee20000004200 */
[----:B------:R-:W-:Y:S02]  /*5e20*/  IMAD.MOV.U32 R124, RZ, RZ, c[0x0][0x22c] ;  /* 0x00008b00ff7c7624 */ /* 0x000fe400078e00ff */
[----:B------:R-:W-:Y:S01]  /*5e30*/  IMAD R119, R119, c[0x0][0x1c0], RZ ;  /* 0x0000700077777a24 */ /* 0x000fe200078e02ff */
[----:B------:R-:W-:Y:S01]  /*5e40*/  LDSM.16.M88.4 R24, [R172] ;  /* 0x00000000ac18783b */ /* 0x000fe20000000200 */
[----:B------:R-:W-:Y:S02]  /*5e50*/  IMAD R124, R124, c[0x0][0x1c0], RZ ;  /* 0x000070007c7c7a24 */ /* 0x000fe400078e02ff */
[----:B------:R-:W-:Y:S01]  /*5e60*/  IMAD R119, R119, 0x18, RZ ;  /* 0x0000001877777824 */ /* 0x000fe200078e02ff */
[----:B------:R-:W4:Y:S01]  /*5e70*/  LDSM.16.MT88.4 R28, [R0+0x6800] ;  /* 0x00680000001c783b */ /* 0x000f220000004200 */
[----:B------:R-:W-:Y:S02]  /*5e80*/  IMAD.SHL.U32 R124, R124, 0x20, RZ ;  /* 0x000000207c7c7824 */ /* 0x000fe400078e00ff */
[----:B------:R-:W-:Y:S01]  /*5e90*/  IMAD.MOV.U32 R123, RZ, RZ, c[0x0][0x22c] ;  /* 0x00008b00ff7b7624 */ /* 0x000fe200078e00ff */
[----:B------:R-:W1:Y:S01]  /*5ea0*/  LDSM.16.MT88.4 R32, [R2+0x6800] ;  /* 0x006800000220783b */ /* 0x000e620000004200 */
[----:B------:R-:W-:Y:S02]  /*5eb0*/  IMAD.MOV.U32 R122, RZ, RZ, c[0x0][0x22c] ;  /* 0x00008b00ff7a7624 */ /* 0x000fe400078e00ff */
[----:B------:R-:W-:Y:S01]  /*5ec0*/  IMAD R123, R123, c[0x0][0x1c0], RZ ;  /* 0x000070007b7b7a24 */ /* 0x000fe200078e02ff */
[----:B------:R-:W-:Y:S01]  /*5ed0*/  LDSM.16.MT88.4 R104, [R0+0x7000] ;  /* 0x007000000068783b */ /* 0x000fe20000004200 */
[----:B------:R-:W-:Y:S02]  /*5ee0*/  IMAD R122, R122, c[0x0][0x1c0], RZ ;  /* 0x000070007a7a7a24 */ /* 0x000fe400078e02ff */
[----:B------:R-:W-:Y:S01]  /*5ef0*/  IMAD R123, R123, 0x28, RZ ;  /* 0x000000287b7b7824 */ /* 0x000fe200078e02ff */
[----:B------:R-:W1:Y:S01]  /*5f00*/  LDSM.16.M88.4 R100, [R116] ;  /* 0x000000007464783b */ /* 0x000e620000000200 */
[----:B------:R-:W-:Y:S03]  /*5f10*/  IMAD R122, R122, 0x30, RZ ;  /* 0x000000307a7a7824 */ /* 0x000fe600078e02ff */
        /* <DEDUP_REMOVED lines=73> */
[-C--:B---3--:R-:W-:Y:S01]  /*63b0*/  LEA.HI.X.SX32 R5, R119, R21.reuse, 0x2, P0 ;  /* 0x0000001577057211 */ /* 0x088fe200000f16ff */
[----:B------:R-:W-:Y:S01]  /*63c0*/  IMAD.MOV.U32 R119, RZ, RZ, c[0x0][0x22c] ;  /* 0x00008b00ff777624 */ /* 0x000fe200078e00ff */
[CC--:B----4-:R-:W-:Y:S03]  /*63d0*/  LEA R6, P1, R122.reuse, R20.reuse, 0x2 ;  /* 0x000000147a067211 */ /* 0x0d0fe600078210ff */
[----:B------:R1:W-:Y:S01]  /*63e0*/  RED.E.ADD.F32.FTZ.RN.STRONG.GPU [R4.64], R7 ;  /* 0x000000070400798e */ /* 0x0003e2000c10e786 */
[----:B------:R-:W-:Y:S03]  /*63f0*/  IMAD R119, R119, c[0x0][0x1c0], RZ ;  /* 0x0000700077777a24 */ /* 0x000fe600078e02ff */
[----:B------:R2:W-:Y:S01]  /*6400*/  RED.E.ADD.F32.FTZ.RN.STRONG.GPU [R26.64], R8 ;  /* 0x000000081a00798e */ /* 0x0005e2000c10e786 */
[----:B------:R-:W-:Y:S03]  /*6410*/  IMAD R119, R119, 0x38, RZ ;  /* 0x0000003877777824 */ /* 0x000fe600078e02ff */
[----:B------:R3:W-:Y:S02]  /*6420*/  RED.E.ADD.F32.FTZ.RN.STRONG.GPU [R22.64], R9 ;  /* 0x000000091600798e */ /* 0x0007e4000c10e786 */
[CC--:B-1----:R-:W-:Y:S02]  /*6430*/  LEA R4, P0, R119.reuse, R20.reuse, 0x2 ;  /* 0x0000001477047211 */ /* 0x0c2fe400078010ff */
[-C--:B------:R-:W-:Y:S02]  /*6440*/  LEA.HI.X.SX32 R7, R122, R21.reuse, 0x2, P1 ;  /* 0x000000157a077211 */ /* 0x080fe400008f16ff */
[-C--:B------:R-:W-:Y:S01]  /*6450*/  LEA.HI.X.SX32 R5, R119, R21.reuse, 0x2, P0 ;  /* 0x0000001577057211 */ /* 0x080fe200000f16ff */
[----:B------:R-:W-:Y:S01]  /*6460*/  IMAD.IADD R119, R231, 0x1, R241 ;  /* 0x00000001e7777824 */ /* 0x000fe200078e02f1 */
[CC--:B--2---:R-:W-:Y:S01]  /*6470*/  LEA R26, P0, R244.reuse, R20.reuse, 0x2 ;  /* 0x00000014f41a7211 */ /* 0x0c4fe200078010ff */
[----:B------:R1:W-:Y:S01]  /*6480*/  RED.E.ADD.F32.FTZ.RN.STRONG.GPU [R6.64], R10 ;  /* 0x0000000a0600798e */ /* 0x0003e2000c10e786 */
[CC--:B---3--:R-:W-:Y:S02]  /*6490*/  LEA R22, P5, R241.reuse, R20.reuse, 0x2 ;  /* 0x00000014f1167211 */ /* 0x0c8fe400078a10ff */
        /* <DEDUP_REMOVED lines=76> */
[----:B------:R-:W2:Y:S04]  /*6960*/  LDL R105, [R1+0x4] ;  /* 0x0000040001697983 */ /* 0x000ea80000100800 */
[----:B------:R-:W3:Y:S04]  /*6970*/  LDL R106, [R1+0x8] ;  /* 0x00000800016a7983 */ /* 0x000ee80000100800 */
[----:B------:R-:W4:Y:S01]  /*6980*/  LDL R104, [R1] ;  /* 0x0000000001687983 */ /* 0x000f220000100800 */
[----:B------:R-:W-:-:S02]  /*6990*/  FMUL.FTZ R68, R68, c[0x0][0x2e0] ;  /* 0x0000b80044447a20 */ /* 0x000fc40000410000 */
[----:B------:R-:W-:Y:S02]  /*69a0*/  FMUL.FTZ R17, R69, c[0x0][0x2e0] ;  /* 0x0000b80045117a20 */ /* 0x000fe40000410000 */
[----:B------:R-:W-:Y:S02]  /*69b0*/  FMUL.FTZ R70, R70, c[0x0][0x2e0] ;  /* 0x0000b80046467a20 */ /* 0x000fe40000410000 */
[----:B------:R-:W-:Y:S02]  /*69c0*/  FMUL.FTZ R16, R71, c[0x0][0x2e0] ;  /* 0x0000b80047107a20 */ /* 0x000fe40000410000 */
[----:B------:R-:W-:Y:S02]  /*69d0*/  FMUL.FTZ R80, R80, c[0x0][0x2e0] ;  /* 0x0000b80050507a20 */ /* 0x000fe40000410000 */
[----:B------:R-:W-:Y:S02]  /*69e0*/  FMUL.FTZ R13, R81, c[0x0][0x2e0] ;  /* 0x0000b800510d7a20 */ /* 0x000fe40000410000 */
[----:B------:R-:W-:-:S02]  /*69f0*/  FMUL.FTZ R82, R82, c[0x0][0x2e0] ;  /* 0x0000b80052527a20 */ /* 0x000fc40000410000 */
[----:B------:R-:W-:Y:S02]  /*6a00*/  FMUL.FTZ R12, R83, c[0x0][0x2e0] ;  /* 0x0000b800530c7a20 */ /* 0x000fe40000410000 */
[----:B------:R-:W-:Y:S02]  /*6a10*/  FMUL.FTZ R72, R72, c[0x0][0x2e0] ;  /* 0x0000b80048487a20 */ /* 0x000fe40000410000 */
[----:B------:R-:W-:Y:S02]  /*6a20*/  FMUL.FTZ R15, R73, c[0x0][0x2e0] ;  /* 0x0000b800490f7a20 */ /* 0x000fe40000410000 */
[----:B------:R-:W-:Y:S02]  /*6a30*/  FMUL.FTZ R74, R74, c[0x0][0x2e0] ;  /* 0x0000b8004a4a7a20 */ /* 0x000fe40000410000 */
[----:B------:R-:W-:Y:S01]  /*6a40*/  FMUL.FTZ R14, R75, c[0x0][0x2e0] ;  /* 0x0000b8004b0e7a20 */ /* 0x000fe20000410000 */
[----:B------:R-:W-:Y:S01]  /*6a50*/  F2FP.PACK_AB R17, R17, R68 ;  /* 0x000000441111723e */ /* 0x000fe200000000ff */
[----:B------:R-:W-:Y:S01]  /*6a60*/  BAR.SYNC.DEFER_BLOCKING 0x0 ;  /* 0x0000000000007b1d */ /* 0x000fe20000010000 */
[----:B------:R-:W-:Y:S01]  /*6a70*/  FMUL.FTZ R76, R76, c[0x0][0x2e0] ;  /* 0x0000b8004c4c7a20 */ /* 0x000fe20000410000 */
[----:B------:R-:W-:Y:S01]  /*6a80*/  F2FP.PACK_AB R16, R16, R70 ;  /* 0x000000461010723e */ /* 0x000fe200000000ff */
[----:B------:R-:W-:Y:S01]  /*6a90*/  FMUL.FTZ R11, R77, c[0x0][0x2e0] ;  /* 0x0000b8004d0b7a20 */ /* 0x000fe20000410000 */
[----:B------:R-:W-:Y:S01]  /*6aa0*/  F2FP.PACK_AB R13, R13, R80 ;  /* 0x000000500d0d723e */ /* 0x000fe200000000ff */
[----:B------:R-:W-:-:S02]  /*6ab0*/  FMUL.FTZ R78, R78, c[0x0][0x2e0] ;  /* 0x0000b8004e4e7a20 */ /* 0x000fc40000410000 */
[----:B------:R-:W-:Y:S01]  /*6ac0*/  FMUL.FTZ R10, R79, c[0x0][0x2e0] ;  /* 0x0000b8004f0a7a20 */ /* 0x000fe20000410000 */
[----:B------:R-:W-:Y:S01]  /*6ad0*/  F2FP.PACK_AB R12, R12, R82 ;  /* 0x000000520c0c723e */ /* 0x000fe200000000ff */
[----:B------:R-:W-:Y:S02]  /*6ae0*/  FMUL.FTZ R84, R84, c[0x0][0x2e0] ;  /* 0x0000b80054547a20 */ /* 0x000fe40000410000 */
[----:B------:R-:W-:Y:S02]  /*6af0*/  FMUL.FTZ R9, R85, c[0x0][0x2e0] ;  /* 0x0000b80055097a20 */ /* 0x000fe40000410000 */
[----:B------:R-:W-:Y:S02]  /*6b00*/  FMUL.FTZ R86, R86, c[0x0][0x2e0] ;  /* 0x0000b80056567a20 */ /* 0x000fe40000410000 */
[----:B------:R-:W-:Y:S01]  /*6b10*/  FMUL.FTZ R8, R87, c[0x0][0x2e0] ;  /* 0x0000b80057087a20 */ /* 0x000fe20000410000 */
[----:B------:R-:W-:Y:S01]  /*6b20*/  F2FP.PACK_AB R15, R15, R72 ;  /* 0x000000480f0f723e */ /* 0x000fe200000000ff */
[----:B------:R-:W-:Y:S01]  /*6b30*/  FMUL.FTZ R96, R96, c[0x0][0x2e0] ;  /* 0x0000b80060607a20 */ /* 0x000fe20000410000 */
[----:B------:R-:W-:Y:S01]  /*6b40*/  F2FP.PACK_AB R14, R14, R74 ;  /* 0x0000004a0e0e723e */ /* 0x000fe200000000ff */
[----:B------:R-:W-:Y:S01]  /*6b50*/  FMUL.FTZ R5, R97, c[0x0][0x2e0] ;  /* 0x0000b80061057a20 */ /* 0x000fe20000410000 */
[----:B------:R-:W-:Y:S01]  /*6b60*/  F2FP.PACK_AB R11, R11, R76 ;  /* 0x0000004c0b0b723e */ /* 0x000fe200000000ff */
[----:B------:R-:W-:-:S02]  /*6b70*/  FMUL.FTZ R98, R98, c[0x0][0x2e0] ;  /* 0x0000b80062627a20 */ /* 0x000fc40000410000 */
[----:B------:R-:W-:Y:S01]  /*6b80*/  FMUL.FTZ R4, R99, c[0x0][0x2e0] ;  /* 0x0000b80063047a20 */ /* 0x000fe20000410000 */
[----:B------:R-:W-:Y:S01]  /*6b90*/  F2FP.PACK_AB R10, R10, R78 ;  /* 0x0000004e0a0a723e */ /* 0x000fe200000000ff */
[----:B------:R-:W-:Y:S01]  /*6ba0*/  FMUL.FTZ R88, R88, c[0x0][0x2e0] ;  /* 0x0000b80058587a20 */ /* 0x000fe20000410000 */
[----:B------:R-:W-:Y:S01]  /*6bb0*/  STS [R251], R17 ;  /* 0x00000011fb007388 */ /* 0x000fe20000000800 */
[----:B------:R-:W-:Y:S02]  /*6bc0*/  FMUL.FTZ R7, R89, c[0x0][0x2e0] ;  /* 0x0000b80059077a20 */ /* 0x000fe40000410000 */
[----:B------:R-:W-:Y:S01]  /*6bd0*/  FMUL.FTZ R90, R90, c[0x0][0x2e0] ;  /* 0x0000b8005a5a7a20 */ /* 0x000fe20000410000 */
[----:B------:R-:W-:Y:S01]  /*6be0*/  STS [R251+0x400], R16 ;  /* 0x00040010fb007388 */ /* 0x000fe20000000800 */
        /* <DEDUP_REMOVED lines=8> */
[----:B------:R-:W-:Y:S02]  /*6c70*/  F2FP.PACK_AB R4, R4, R98 ;  /* 0x000000620404723e */ /* 0x000fe400000000ff */
[----:B------:R-:W-:Y:S02]  /*6c80*/  F2FP.PACK_AB R7, R7, R88 ;  /* 0x000000580707723e */ /* 0x000fe400000000ff */
[----:B------:R-:W-:Y:S02]  /*6c90*/  F2FP.PACK_AB R6, R6, R90 ;  /* 0x0000005a0606723e */ /* 0x000fe400000000ff */
[----:B------:R-:W-:Y:S02]  /*6ca0*/  F2FP.PACK_AB R2, R2, R92 ;  /* 0x0000005c0202723e */ /* 0x000fe400000000ff */
[----:B------:R-:W-:Y:S02]  /*6cb0*/  F2FP.PACK_AB R0, R0, R94 ;  /* 0x0000005e0000723e */ /* 0x000fe400000000ff */
[----:B------:R-:W-:-:S02]  /*6cc0*/  F2FP.PACK_AB R36, R37, R36 ;  /* 0x000000242524723e */ /* 0x000fc400000000ff */
        /* <DEDUP_REMOVED lines=15> */
[----:B------:R-:W-:Y:S01]  /*6dc0*/  ISETP.NE.AND P0, PT, R248, -0x1, PT ;  /* 0xfffffffff800780c */ /* 0x000fe20003f05270 */
[----:B--2---:R-:W-:Y:S04]  /*6dd0*/  STS [R105], R13 ;  /* 0x0000000d69007388 */ /* 0x004fe80000000800 */
[----:B---3--:R-:W-:Y:S04]  /*6de0*/  STS [R106], R12 ;  /* 0x0000000c6a007388 */ /* 0x008fe80000000800 */
[----:B------:R-:W-:Y:S04]  /*6df0*/  STS [R251+0x2000], R15 ;  /* 0x0020000ffb007388 */ /* 0x000fe80000000800 */
[----:B------:R-:W-:Y:S04]  /*6e00*/  STS [R251+0x2400], R14 ;  /* 0x0024000efb007388 */ /* 0x000fe80000000800 */
[----:B------:R-:W-:Y:S04]  /*6e10*/  STS [R105+0x2000], R11 ;  /* 0x0020000b69007388 */ /* 0x000fe80000000800 */
[----:B------:R-:W-:Y:S04]  /*6e20*/  STS [R105+0x2400], R10 ;  /* 0x0024000a69007388 */ /* 0x000fe80000000800 */
[----:B------:R-:W-:Y:S04]  /*6e30*/  STS [R252], R9 ;  /* 0x00000009fc007388 */ /* 0x000fe80000000800 */
[----:B------:R-:W-:Y:S04]  /*6e40*/  STS [R252+0x400], R8 ;  /* 0x00040008fc007388 */ /* 0x000fe80000000800 */
[----:B----4-:R-:W-:Y:S04]  /*6e50*/  STS [R104], R5 ;  /* 0x0000000568007388 */ /* 0x010fe80000000800 */
[----:B------:R-:W-:Y:S04]  /*6e60*/  STS [R104+0x400], R4 ;  /* 0x0004000468007388 */ /* 0x000fe80000000800 */
[----:B------:R-:W-:Y:S04]  /*6e70*/  STS [R252+0x2000], R7 ;  /* 0x00200007fc007388 */ /* 0x000fe80000000800 */
[----:B------:R-:W-:Y:S04]  /*6e80*/  STS [R252+0x2400], R6 ;  /* 0x00240006fc007388 */ /* 0x000fe80000000800 */
[----:B------:R-:W-:Y:S04]  /*6e90*/  STS [R104+0x2000], R2 ;  /* 0x0020000268007388 */ /* 0x000fe80000000800 */
[----:B------:R1:W-:Y:S04]  /*6ea0*/  STS [R104+0x2400], R0 ;  /* 0x0024000068007388 */ /* 0x0003e80000000800 */
        /* <DEDUP_REMOVED lines=15> */
[----:B------:R2:W-:Y:S01]  /*6fa0*/  STS [R104+0x6400], R62 ;  /* 0x0064003e68007388 */ /* 0x0005e20000000800 */
[----:B-1----:R-:W-:-:S05]  /*6fb0*/  @P0 IADD3 R0, R232, R248, RZ ;  /* 0x000000f8e8000210 */ /* 0x002fca0007ffe0ff */
[C---:B------:R-:W-:Y:S01]  /*6fc0*/  @P0 IMAD.WIDE.U32 R4, R0.reuse, c[0x0][0x3a0], RZ ;  /* 0x0000e80000040a25 */ /* 0x040fe200078e00ff */
[----:B--2---:R-:W1:Y:S03]  /*6fd0*/  S2R R104, SR_CTAID.Y ;  /* 0x0000000000687919 */ /* 0x004e660000002600 */
[----:B------:R-:W-:Y:S01]  /*6fe0*/  @P0 IMAD R8, R0, c[0x0][0x3a4], R5 ;  /* 0x0000e90000080a24 */ /* 0x000fe200078e0205 */
[----:B------:R-:W-:Y:S02]  /*6ff0*/  @P0 MOV R2, R4 ;  /* 0x0000000400020202 */ /* 0x000fe40000000f00 */
[----:B-1----:R-:W-:Y:S01]  /*7000*/  SHF.R.S32.HI R6, RZ, 0x1f, R104 ;  /* 0x0000001fff067819 */ /* 0x002fe20000011468 */
        /* <DEDUP_REMOVED lines=11> */
.L_x_177:
        /* <DEDUP_REMOVED lines=15> */
.L_x_178:
[----:B------:R-:W-:Y:S01]  /*71b0*/  BAR.SYNC.DEFER_BLOCKING 0x0 ;  /* 0x0000000000007b1d */ /* 0x000fe20000010000 */
[----:B------:R-:W-:Y:S01]  /*71c0*/  SHF.R.S32.HI R14, RZ, 0x1f, R242 ;  /* 0x0000001fff0e7819 */ /* 0x000fe200000114f2 */
[--C-:B------:R-:W-:Y:S01]  /*71d0*/  IMAD.MOV.U32 R6, RZ, RZ, R210.reuse ;  /* 0x000000ffff067224 */ /* 0x100fe200078e00d2 */
[----:B------:R-:W-:Y:S01]  /*71e0*/  SHF.R.S32.HI R7, RZ, 0x1f, R210 ;  /* 0x0000001fff077819 */ /* 0x000fe200000114d2 */
[----:B------:R-:W-:Y:S01]  /*71f0*/  IMAD R13, R233, -0x80, R194 ;  /* 0xffffff80e90d7824 */ /* 0x000fe200078e02c2 */
[----:B------:R-:W-:Y:S01]  /*7200*/  ISETP.GE.AND P1, PT, R210, c[0x0][0x220], PT ;  /* 0x00008800d2007a0c */ /* 0x000fe20003f26270 */
[----:B------:R-:W-:Y:S01]  /*7210*/  IMAD R0, R14, c[0x0][0x3a0], RZ ;  /* 0x0000e8000e007a24 */ /* 0x000fe200078e02ff */
[----:B------:R-:W-:Y:S01]  /*7220*/  SHF.R.S32.HI R15, RZ, 0x1f, R234 ;  /* 0x0000001fff0f7819 */ /* 0x000fe200000114ea */
[C---:B------:R-:W-:Y:S01]  /*7230*/  IMAD.WIDE.U32 R4, R242.reuse, c[0x0][0x3a0], R6 ;  /* 0x0000e800f2047a25 */ /* 0x040fe200078e0006 */
[----:B------:R-:W-:Y:S01]  /*7240*/  ISETP.GE.OR P4, PT, R225, R13, P1 ;  /* 0x0000000de100720c */ /* 0x000fe20000f86670 */
[----:B------:R-:W-:Y:S01]  /*7250*/  BSSY B0, `(.L_x_179) ;  /* 0x000001b000007945 */ /* 0x000fe20003800000 */
[----:B------:R-:W-:Y:S01]  /*7260*/  SHF.R.S32.HI R26, RZ, 0x1f, R225 ;  /* 0x0000001fff1a7819 */ /* 0x000fe200000114e1 */
[----:B------:R-:W-:Y:S01]  /*7270*/  IMAD R0, R242, c[0x0][0x3a4], R0 ;  /* 0x0000e900f2007a24 */ /* 0x000fe200078e0200 */
[----:B------:R-:W-:-:S04]  /*7280*/  IADD3 R4, P0, R2, R4, RZ ;  /* 0x0000000402047210 */ /* 0x000fc80007f1e0ff */
[----:B------:R-:W-:Y:S01]  /*7290*/  IADD3.X R5, R8, R5, R0, P0, !PT ;  /* 0x0000000508057210 */ /* 0x000fe200007fe400 */
[----:B------:R-:W-:-:S04]  /*72a0*/  IMAD R0, R15, c[0x0][0x3b8], RZ ;  /* 0x0000ee000f007a24 */ /* 0x000fc800078e02ff */
[C---:B------:R-:W-:Y:S01]  /*72b0*/  IMAD R0, R234.reuse, c[0x0][0x3bc], R0 ;  /* 0x0000ef00ea007a24 */ /* 0x040fe200078e0200 */
[----:B------:R1:W2:Y:S01]  /*72c0*/  LDS.128 R16, [R118+0x7000] ;  /* 0x0070000076107984 */ /* 0x0002a20000000c00 */
[----:B------:R-:W-:-:S03]  /*72d0*/  IMAD.WIDE.U32 R4, R234, c[0x0][0x3b8], R4 ;  /* 0x0000ee00ea047a25 */ /* 0x000fc600078e0004 */
[----:B------:R1:W3:Y:S02]  /*72e0*/  LDS.128 R20, [R118+0x8000] ;  /* 0x0080000076147984 */ /* 0x0002e40000000c00 */
[----:B------:R-:W-:Y:S02]  /*72f0*/  IADD3 R12, R0, R5, RZ ;  /* 0x00000005000c7210 */ /* 0x000fe40007ffe0ff */
[----:B------:R1:W4:Y:S04]  /*7300*/  LDS.128 R28, [R118+0x9000] ;  /* 0x00900000761c7984 */ /* 0x0003280000000c00 */
[----:B------:R1:W1:Y:S04]  /*7310*/  LDS.128 R32, [R118+0xa000] ;  /* 0x00a0000076207984 */ /* 0x0002680000000c00 */
[----:B------:R1:W1:Y:S04]  /*7320*/  LDS.128 R36, [R118+0xb000] ;  /* 0x00b0000076247984 */ /* 0x0002680000000c00 */
[----:B------:R1:W1:Y:S04]  /*7330*/  LDS.128 R40, [R118+0xc000] ;  /* 0x00c0000076287984 */ /* 0x0002680000000c00 */
[----:B------:R1:W1:Y:S01]  /*7340*/  LDS.128 R44, [R118+0xd000] ;  /* 0x00d00000762c7984 */ /* 0x0002620000000c00 */
[----:B------:R-:W-:Y:S05]  /*7350*/  @P4 BRA `(.L_x_180) ;  /* 0x000000a000004947 */ /* 0x000fea0003800000 */
[----:B-1----:R-:W1:Y:S01]  /*7360*/  LDS.128 R116, [R118+0x6000] ;  /* 0x0060000076747984 */ /* 0x002e620000000c00 */
        /* <DEDUP_REMOVED lines=8> */
[----:B-1----:R1:W-:Y:S04]  /*73f0*/  STG.E.128 [R10.64], R116 ;  /* 0x000000740a007986 */ /* 0x0023e8000c101d06 */
.L_x_180:
[----:B------:R-:W-:Y:S05]  /*7400*/  BSYNC B0 ;  /* 0x0000000000007941 */ /* 0x000fea0003800000 */
.L_x_179:
        /* <DEDUP_REMOVED lines=14> */
[----:B--2---:R1:W-:Y:S02]  /*74f0*/  STG.E.128 [R10.64], R16 ;  /* 0x000000100a007986 */ /* 0x0043e4000c101d06 */
.L_x_182:
[----:B------:R-:W-:Y:S05]  /*7500*/  BSYNC B0 ;  /* 0x0000000000007941 */ /* 0x000fea0003800000 */
.L_x_181:
        /* <DEDUP_REMOVED lines=14> */
[----:B---3--:R1:W-:Y:S02]  /*75f0*/  STG.E.128 [R10.64], R20 ;  /* 0x000000140a007986 */ /* 0x0083e4000c101d06 */
.L_x_184:
[----:B------:R-:W-:Y:S05]  /*7600*/  BSYNC B0 ;  /* 0x0000000000007941 */ /* 0x000fea0003800000 */
.L_x_183:
        /* <DEDUP_REMOVED lines=13> */
[----:B----4-:R4:W-:Y:S02]  /*76e0*/  STG.E.128 [R4.64], R28 ;  /* 0x0000001c04007986 */ /* 0x0109e4000c101d06 */
.L_x_186:
[----:B------:R-:W-:Y:S05]  /*76f0*/  BSYNC B0 ;  /* 0x0000000000007941 */ /* 0x000fea0003800000 */
.L_x_185:
[----:B------:R-:W-:Y:S01]  /*7700*/  IMAD.WIDE.U32 R6, R242, c[0x0][0x3a8], R6 ;  /* 0x0000ea00f2067a25 */ /* 0x000fe200078e0006 */
[----:B------:R-:W-:Y:S03]  /*7710*/  BSSY B0, `(.L_x_187) ;  /* 0x0000013000007945 */ /* 0x000fe60003800000 */
[----:B------:R-:W-:Y:S01]  /*7720*/  IMAD R0, R14, c[0x0][0x3a8], RZ ;  /* 0x0000ea000e007a24 */ /* 0x000fe200078e02ff */
[----:B----4-:R-:W-:-:S03]  /*7730*/  IADD3 R4, P0, R24, R6, RZ ;  /* 0x0000000618047210 */ /* 0x010fc60007f1e0ff */
[----:B------:R-:W-:Y:S02]  /*7740*/  IMAD R2, R242, c[0x0][0x3ac], R0 ;  /* 0x0000eb00f2027a24 */ /* 0x000fe400078e0200 */
[----:B------:R-:W-:-:S03]  /*7750*/  IMAD R0, R15, c[0x0][0x3c0], RZ ;  /* 0x0000f0000f007a24 */ /* 0x000fc600078e02ff */
[----:B------:R-:W-:Y:S01]  /*7760*/  IADD3.X R5, R25, R7, R2, P0, !PT ;  /* 0x0000000719057210 */ /* 0x000fe200007fe402 */
[----:B------:R-:W-:-:S04]  /*7770*/  IMAD R0, R234, c[0x0][0x3c4], R0 ;  /* 0x0000f100ea007a24 */ /* 0x000fc800078e0200 */
[----:B------:R-:W-:-:S05]  /*7780*/  IMAD.WIDE.U32 R4, R234, c[0x0][0x3c0], R4 ;  /* 0x0000f000ea047a25 */ /* 0x000fca00078e0004 */
[----:B-1----:R-:W-:Y:S01]  /*7790*/  IADD3 R10, R0, R5, RZ ;  /* 0x00000005000a7210 */ /* 0x002fe20007ffe0ff */
        /* <DEDUP_REMOVED lines=10> */
.L_x_188:
[----:B------:R-:W-:Y:S05]  /*7840*/  BSYNC B0 ;  /* 0x0000000000007941 */ /* 0x000fea0003800000 */
.L_x_187:
        /* <DEDUP_REMOVED lines=13> */
.L_x_190:
[----:B------:R-:W-:Y:S05]  /*7920*/  BSYNC B0 ;  /* 0x0000000000007941 */ /* 0x000fea0003800000 */
.L_x_189:
        /* <DEDUP_REMOVED lines=13> */
.L_x_192:
[----:B------:R-:W-:Y:S05]  /*7a00*/  BSYNC B0 ;  /* 0x0000000000007941 */ /* 0x000fea0003800000 */
.L_x_191:
        /* <DEDUP_REMOVED lines=11> */
.L_x_149:
[----:B------:R-:W-:Y:S05]  /*7ac0*/  BSYNC B1 ;  /* 0x0000000000017941 */ /* 0x000fea0003800000 */
.L_x_127:
        /* <DEDUP_REMOVED lines=9> */
.L_x_193:
[----:B------:R-:W-:Y:S05]  /*7b60*/  EXIT ;  /* 0x000000000000794d */ /* 0x000fea0003800000 */
.L_x_195:
        /* <DEDUP_REMOVED lines=9> */
.L_x_1254:


//--------------------- .text._ZN5flash44flash_bwd_dq_dk_dv_loop_seqk_parallel_kernelI23Flash_bwd_kernel_traitsILi64ELi128ELi128ELi8ELi4ELi4ELi4ELb0ELb0EN7cutlass6half_tE19Flash_kernel_traitsILi64ELi128ELi128ELi8ES3_EELb0ELb1ELb0ELb0ELb0ELb0ELb0EEEvNS_16Flash_bwd_paramsE --------------------------
	.section	.text._ZN5flash44flash_bwd_dq_dk_dv_loop_seqk_parallel_kernelI23Flash_bwd_kernel_traitsILi64ELi128ELi128ELi8ELi4ELi4ELi4ELb0ELb0EN7cutlass6half_tE19Flash_kernel_traitsILi64ELi128ELi128ELi8ES3_EELb0ELb1ELb0ELb0ELb0ELb0ELb0EEEvNS_16Flash_bwd_paramsE,"ax",@progbits
	.sectioninfo	@"SHI_REGISTERS=255"
	.align	128
        .global         _ZN5flash44flash_bwd_dq_dk_dv_loop_seqk_parallel_kernelI23Flash_bwd_kernel_traitsILi64ELi128ELi128ELi8ELi4ELi4ELi4ELb0ELb0EN7cutlass6half_tE19Flash_kernel_traitsILi64ELi128ELi128ELi8ES3_EELb0ELb1ELb0ELb0ELb0ELb0ELb0EEEvNS_16Flash_bwd_paramsE
        .type           _ZN5flash44flash_bwd_dq_dk_dv_loop_seqk_parallel_kernelI23Flash_bwd_kernel_traitsILi64ELi128ELi128ELi8ELi4ELi4ELi4ELb0ELb0EN7cutlass6half_tE19Flash_kernel_traitsILi64ELi128ELi128ELi8ES3_EELb0ELb1ELb0ELb0ELb0ELb0ELb0EEEvNS_16Flash_bwd_paramsE,@function
        .size           _ZN5flash44flash_bwd_dq_dk_dv_loop_seqk_parallel_kernelI23Flash_bwd_kernel_traitsILi64ELi128ELi128ELi8ELi4ELi4ELi4ELb0ELb0EN7cutlass6half_tE19Flash_kernel_traitsILi64ELi128ELi128ELi8ES3_EELb0ELb1ELb0ELb0ELb0ELb0ELb0EEEvNS_16Flash_bwd_paramsE,(.L_x_1255 - _ZN5flash44flash_bwd_dq_dk_dv_loop_seqk_parallel_kernelI23Flash_bwd_kernel_traitsILi64ELi128ELi128ELi8ELi4ELi4ELi4ELb0ELb0EN7cutlass6half_tE19Flash_kernel_traitsILi64ELi128ELi128ELi8ES3_EELb0ELb1ELb0ELb0ELb0ELb0ELb0EEEvNS_16Flash_bwd_paramsE)
        .other          _ZN5flash44flash_bwd_dq_dk_dv_loop_seqk_parallel_kernelI23Flash_bwd_kernel_traitsILi64ELi128ELi128ELi8ELi4ELi4ELi4ELb0ELb0EN7cutlass6half_tE19Flash_kernel_traitsILi64ELi128ELi128ELi8ES3_EELb0ELb1ELb0ELb0ELb0ELb0ELb0EEEvNS_16Flash_bwd_paramsE,@"STO_CUDA_ENTRY STV_DEFAULT"
_ZN5flash44flash_bwd_dq_dk_dv_loop_seqk_parallel_kernelI23Flash_bwd_kernel_traitsILi64ELi128ELi128ELi8ELi4ELi4ELi4ELb0ELb0EN7cutlass6half_tE19Flash_kernel_traitsILi64ELi128ELi128ELi8ES3_EELb0ELb1ELb0ELb0ELb0ELb0ELb0EEEvNS_16Flash_bwd_paramsE:
.text._ZN5flash44flash_bwd_dq_dk_dv_loop_seqk_parallel_kernelI23Flash_bwd_kernel_traitsILi64ELi128ELi128ELi8ELi4ELi4ELi4ELb0ELb0EN7cutlass6half_tE19Flash_kernel_traitsILi64ELi128ELi128ELi8ES3_EELb0ELb1ELb0ELb0ELb0ELb0ELb0EEEvNS_16Flash_bwd_paramsE:
[----:B------:R-:W-:Y:S02]  /*0000*/  MOV R1, c[0x0][0x28] ;  /* 0x00000a0000017a02 */ /* 0x000fe40000000f00 */
[----:B------:R-:W1:Y:S01]  /*0010*/  S2UR UR16, SR_CTAID.X ;  /* 0x00000000001079c3 */ /* 0x000e620000002500 */
[----:B------:R-:W-:Y:S01]  /*0020*/  ULDC UR4, c[0x0][0x218] ;  /* 0x0000860000047ab9 */ /* 0x000fe20000000800 */
[----:B------:R-:W-:Y:S01]  /*0030*/  IADD3 R1, R1, -0x70, RZ ;  /* 0xffffff9001017810 */ /* 0x000fe20007ffe0ff */
[----:B------:R-:W-:-:S04]  /*0040*/  UIADD3 UR5, UR4, 0x7f, URZ ;  /* 0x0000007f04057890 */ /* 0x000fc8000fffe03f */
[----:B------:R-:W-:-:S04]  /*0050*/  USHF.R.S32.HI UR4, URZ, 0x1f, UR5 ;  /* 0x0000001f3f047899 */ /* 0x000fc80008011405 */
[----:B------:R-:W-:-:S04]  /*0060*/  ULEA.HI UR4, UR4, UR5, URZ, 0x7 ;  /* 0x0000000504047291 */ /* 0x000fc8000f8f383f */
[----:B------:R-:W-:-:S04]  /*0070*/  USHF.R.S32.HI UR4, URZ, 0x7, UR4 ;  /* 0x000000073f047899 */ /* 0x000fc80008011404 */
[----:B-1----:R-:W-:-:S06]  /*0080*/  UISETP.GE.AND UP0, UPT, UR16, UR4, UPT ;  /* 0x000000041000728c */ /* 0x002fcc000bf06270 */
[----:B------:R-:W-:-:S13]  /*0090*/  PLOP3.LUT P0, PT, PT, PT, UP0, 0x80, 0x0 ;  /* 0x000000000000781c */ /* 0x000fda0003f0f008 */
[----:B------:R-:W-:Y:S05]  /*00a0*/  @P0 EXIT ;  /* 0x000000000000094d */ /* 0x000fea0003800000 */
[----:B------:R-:W1:Y:S01]  /*00b0*/  S2R R13, SR_TID.X ;  /* 0x00000000000d7919 */ /* 0x000e620000002100 */
[----:B------:R-:W2:Y:S01]  /*00c0*/  S2UR UR40, SR_CTAID.Z ;  /* 0x00000000002879c3 */ /* 0x000ea20000002700 */
[----:B------:R-:W-:Y:S01]  /*00d0*/  ULDC UR4, c[0x0][0x1c8] ;  /* 0x0000720000047ab9 */ /* 0x000fe20000000800 */
[----:B------:R-:W-:Y:S01]  /*00e0*/  IMAD.MOV.U32 R193, RZ, RZ, 0x20 ;  /* 0x00000020ffc17424 */ /* 0x000fe200078e00ff */
[----:B------:R-:W-:Y:S01]  /*00f0*/  UMOV UR7, 0x80 ;  /* 0x0000008000077882 */ /* 0x000fe20000000000 */
[----:B------:R-:W-:Y:S01]  /*0100*/  IMAD.MOV.U32 R191, RZ, RZ, -0x10 ;  /* 0xfffffff0ffbf7424 */ /* 0x000fe200078e00ff */
[----:B------:R-:W-:Y:S02]  /*0110*/  ULDC UR6, c[0x0][0x210] ;  /* 0x0000840000067ab9 */ /* 0x000fe40000000800 */
[----:B------:R-:W-:Y:S01]  /*0120*/  ULDC UR57, c[0x0][0x234] ;  /* 0x00008d0000397ab9 */ /* 0x000fe20000000800 */
[----:B------:R-:W3:Y:S01]  /*0130*/  S2UR UR35, SR_CTAID.Y ;  /* 0x00000000002379c3 */ /* 0x000ee20000002600 */
[----:B------:R-:W-:-:S02]  /*0140*/  UIMAD UR57, UR7, UR6, UR57 ;  /* 0x00000006073972a4 */ /* 0x000fc4000f8e0239 */
[----:B------:R-:W-:Y:S02]  /*0150*/  ULDC.U8 UR8, c[0x0][0x328] ;  /* 0x0000ca0000087ab9 */ /* 0x000fe40000000000 */
[----:B------:R-:W-:Y:S02]  /*0160*/  UISETP.NE.AND UP5, UPT, UR8, URZ, UPT ;  /* 0x0000003f0800728c */ /* 0x000fe4000bfa5270 */
[----:B------:R-:W-:Y:S02]  /*0170*/  ULDC UR13, c[0x0][0x224] ;  /* 0x00008900000d7ab9 */ /* 0x000fe40000000800 */
[----:B------:R-:W-:Y:S02]  /*0180*/  ULDC UR48, c[0x0][0x22c] ;  /* 0x00008b0000307ab9 */ /* 0x000fe40000000800 */
[----:B------:R-:W-:Y:S02]  /*0190*/  ULDC UR38, c[0x0][0x1c0] ;  /* 0x0000700000267ab9 */ /* 0x000fe40000000800 */
[----:B------:R-:W-:Y:S01]  /*01a0*/  ULDC UR11, c[0x0][0x1c0] ;  /* 0x00007000000b7ab9 */ /* 0x000fe20000000800 */
[----:B-1----:R-:W-:Y:S01]  /*01b0*/  SHF.R.S32.HI R11, RZ, 0x1f, R13 ;  /* 0x0000001fff0b7819 */ /* 0x002fe2000001140d */
[----:B--2---:R-:W-:-:S02]  /*01c0*/  ULOP3.LUT UR58, UR40, UR4, URZ, 0x3c, !UPT ;  /* 0x00000004283a7292 */ /* 0x004fc4000f8e3c3f */
[----:B------:R-:W-:Y:S01]  /*01d0*/  USHF.R.S32.HI UR5, URZ, 0x1f, UR13 ;  /* 0x0000001f3f057899 */ /* 0x000fe2000801140d */
[CC--:B------:R-:W-:Y:S01]  /*01e0*/  LEA.HI R9, R11.reuse, R13.reuse, RZ, 0x4 ;  /* 0x0000000d0b097211 */ /* 0x0c0fe200078f20ff */
[----:B------:R-:W-:Y:S01]  /*01f0*/  UIMAD.WIDE UR38, UR48, UR38, URZ ;  /* 0x00000026302672a5 */ /* 0x000fe2000f8e023f */
[-C--:B------:R-:W-:Y:S01]  /*0200*/  LEA.HI R4, R11, R13.reuse, RZ, 0x5 ;  /* 0x0000000d0b047211 */ /* 0x080fe200078f28ff */
[----:B------:R-:W-:Y:S01]  /*0210*/  UIMAD UR49, UR40, UR48, URZ ;  /* 0x00000030283172a4 */ /* 0x000fe2000f8e023f */
[----:B------:R-:W-:Y:S01]  /*0220*/  SHF.R.S32.HI R2, RZ, 0x4, R9 ;  /* 0x00000004ff027819 */ /* 0x000fe20000011409 */
[----:B---3--:R-:W-:Y:S01]  /*0230*/  USHF.L.U32 UR4, UR35, 0x7, URZ ;  /* 0x0000000723047899 */ /* 0x008fe2000800063f */
[--C-:B------:R-:W-:Y:S01]  /*0240*/  SHF.R.S32.HI R6, RZ, 0x5, R4.reuse ;  /* 0x00000005ff067819 */ /* 0x100fe20000011404 */
[----:B------:R-:W-:Y:S01]  /*0250*/  USHF.R.S32.HI UR6, URZ, 0x1f, UR35 ;  /* 0x0000001f3f067899 */ /* 0x000fe20008011423 */
[----:B------:R-:W-:Y:S01]  /*0260*/  LEA.HI R0, R9, R2, RZ, 0x1 ;  /* 0x0000000209007211 */ /* 0x000fe200078f08ff */
[----:B------:R-:W-:Y:S01]  /*0270*/  UIMAD UR48, UR48, UR11, URZ ;  /* 0x0000000b303072a4 */ /* 0x000fe2000f8e023f */
[----:B------:R-:W-:Y:S01]  /*0280*/  SHF.R.S32.HI R3, RZ, 0x1f, R4 ;  /* 0x0000001fff037819 */ /* 0x000fe20000011404 */
[----:B------:R-:W-:Y:S01]  /*0290*/  ULDC UR12, c[0x0][0x1c0] ;  /* 0x00007000000c7ab9 */ /* 0x000fe20000000800 */
[----:B------:R-:W-:Y:S01]  /*02a0*/  LOP3.LUT R0, R0, 0xfffffffe, RZ, 0xc0, !PT ;  /* 0xfffffffe00007812 */ /* 0x000fe200078ec0ff */
[----:B------:R-:W-:Y:S01]  /*02b0*/  ULDC UR10, c[0x0][0x1c0] ;  /* 0x00007000000a7ab9 */ /* 0x000fe20000000800 */
[CC--:B------:R-:W-:Y:S01]  /*02c0*/  LEA.HI R15, R11.reuse, R13.reuse, RZ, 0x2 ;  /* 0x0000000d0b0f7211 */ /* 0x0c0fe200078f10ff */
[----:B------:R-:W-:Y:S01]  /*02d0*/  UIMAD UR54, UR5, UR35, URZ ;  /* 0x00000023053672a4 */ /* 0x000fe2000f8e023f */
[----:B------:R-:W-:Y:S01]  /*02e0*/  LEA.HI R14, R11, R13, RZ, 0x3 ;  /* 0x0000000d0b0e7211 */ /* 0x000fe200078f18ff */
[----:B------:R-:W-:Y:S01]  /*02f0*/  IMAD.IADD R184, R2, 0x1, -R0 ;  /* 0x0000000102b87824 */ /* 0x000fe200078e0a00 */
[----:B------:R-:W-:Y:S01]  /*0300*/  LEA.HI R0, R3, R6, RZ, 0x2 ;  /* 0x0000000603007211 */ /* 0x000fe200078f10ff */
[----:B------:R-:W-:Y:S01]  /*0310*/  UIMAD.WIDE.U32 UR46, UR35, UR13, URZ ;  /* 0x0000000d232e72a5 */ /* 0x000fe2000f8e003f */
[--C-:B------:R-:W-:Y:S01]  /*0320*/  SHF.R.S32.HI R5, RZ, 0x2, R15.reuse ;  /* 0x00000002ff057819 */ /* 0x100fe2000001140f */
[----:B------:R-:W-:Y:S01]  /*0330*/  @!UP5 UIMAD UR5, UR35, UR12, UR40 ;  /* 0x0000000c2305d2a4 */ /* 0x000fe2000f8e0228 */
[----:B------:R-:W-:Y:S01]  /*0340*/  SHF.R.S32.HI R3, RZ, 0x1f, R15 ;  /* 0x0000001fff037819 */ /* 0x000fe2000001140f */
[----:B------:R-:W-:Y:S01]  /*0350*/  USHF.L.U32 UR43, UR48, 0x7, URZ ;  /* 0x00000007302b7899 */ /* 0x000fe2000800063f */
[----:B------:R-:W-:Y:S01]  /*0360*/  LOP3.LUT R2, R0, 0xfffffffc, RZ, 0xc0, !PT ;  /* 0xfffffffc00027812 */ /* 0x000fe200078ec0ff */
[----:B------:R-:W-:Y:S01]  /*0370*/  ULDC UR51, c[0x0][0x214] ;  /* 0x0000850000337ab9 */ /* 0x000fe20000000800 */
[----:B------:R-:W-:Y:S01]  /*0380*/  LEA.HI R0, R3, R5, RZ, 0x3 ;  /* 0x0000000503007211 */ /* 0x000fe200078f18ff */
[----:B------:R-:W-:Y:S01]  /*0390*/  ULDC.U8 UR9, c[0x0][0x3d0] ;  /* 0x0000f40000097ab9 */ /* 0x000fe20000000000 */
[----:B------:R-:W-:Y:S01]  /*03a0*/  SHF.R.S32.HI R3, RZ, 0x3, R14 ;  /* 0x00000003ff037819 */ /* 0x000fe2000001140e */
[----:B------:R-:W-:Y:S01]  /*03b0*/  IMAD.IADD R8, R6, 0x1, -R2 ;  /* 0x0000000106087824 */ /* 0x000fe200078e0a02 */
[----:B------:R-:W-:Y:S01]  /*03c0*/  LOP3.LUT R0, R0, 0xfffffff8, RZ, 0xc0, !PT ;  /* 0xfffffff800007812 */ /* 0x000fe200078ec0ff */
[----:B------:R-:W-:Y:S01]  /*03d0*/  ULDC UR52, c[0x0][0x224] ;  /* 0x0000890000347ab9 */ /* 0x000fe20000000800 */
[----:B------:R-:W-:Y:S01]  /*03e0*/  LOP3.LUT R2, R4, 0xffffffe0, RZ, 0xc0, !PT ;  /* 0xffffffe004027812 */ /* 0x000fe200078ec0ff */
[----:B------:R-:W-:Y:S01]  /*03f0*/  ULDC UR61, c[0x0][0x374] ;  /* 0x0000dd00003d7ab9 */ /* 0x000fe20000000800 */
[----:B------:R-:W-:Y:S01]  /*0400*/  LOP3.LUT R4, R14, 0xfffffff8, RZ, 0xc0, !PT ;  /* 0xfffffff80e047812 */ /* 0x000fe200078ec0ff */
[----:B------:R-:W-:Y:S01]  /*0410*/  IMAD.IADD R7, R5, 0x1, -R0 ;  /* 0x0000000105077824 */ /* 0x000fe200078e0a00 */
[----:B------:R-:W-:Y:S01]  /*0420*/  ULDC UR60, c[0x0][0x194] ;  /* 0x00006500003c7ab9 */ /* 0x000fe20000000800 */
[----:B------:R-:W-:Y:S01]  /*0430*/  IMAD.IADD R0, R13, 0x1, -R2 ;  /* 0x000000010d007824 */ /* 0x000fe200078e0a02 */
[----:B------:R-:W-:-:S02]  /*0440*/  @UP5 UIMAD UR56, UR35, UR51, URZ ;  /* 0x00000033233852a4 */ /* 0x000fc4000f8e023f */
[----:B------:R-:W-:Y:S02]  /*0450*/  USHF.R.S32.HI UR59, URZ, 0x1f, UR40 ;  /* 0x0000001f3f3b7899 */ /* 0x000fe40008011428 */
[----:B------:R-:W-:Y:S01]  /*0460*/  SHF.R.S32.HI R2, RZ, 0x1f, R0 ;  /* 0x0000001fff027819 */ /* 0x000fe20000011400 */
[----:B------:R-:W-:Y:S02]  /*0470*/  UISETP.NE.AND UP6, UPT, UR9, URZ, UPT ;  /* 0x0000003f0900728c */ /* 0x000fe4000bfc5270 */
[----:B------:R-:W-:Y:S01]  /*0480*/  UIMAD UR61, UR61, 0xc0, URZ ;  /* 0x000000c03d3d78a4 */ /* 0x000fe2000f8e023f */
[----:B------:R-:W-:Y:S01]  /*0490*/  LEA.HI R10, R2, R0, RZ, 0x2 ;  /* 0x00000000020a7211 */ /* 0x000fe200078f10ff */
[----:B------:R-:W-:Y:S01]  /*04a0*/  IMAD.SHL.U32 R2, R3, 0x40, RZ ;  /* 0x0000004003027824 */ /* 0x000fe200078e00ff */
[----:B------:R-:W-:Y:S01]  /*04b0*/  LOP3.LUT R3, R9, 0xfffffff0, RZ, 0xc0, !PT ;  /* 0xfffffff009037812 */ /* 0x000fe200078ec0ff */
[----:B------:R-:W-:Y:S01]  /*04c0*/  IMAD.IADD R0, R13, 0x1, -R4 ;  /* 0x000000010d007824 */ /* 0x000fe200078e0a04 */
[----:B------:R-:W-:-:S02]  /*04d0*/  UIMAD UR60, UR60, 0xc0, URZ ;  /* 0x000000c03c3c78a4 */ /* 0x000fc4000f8e023f */
[----:B------:R-:W-:Y:S01]  /*04e0*/  LOP3.LUT R2, R2, 0x1c0, RZ, 0xc0, !PT ;  /* 0x000001c002027812 */ /* 0x000fe200078ec0ff */
[C---:B------:R-:W-:Y:S01]  /*04f0*/  IMAD.SHL.U32 R198, R0.reuse, 0x8, RZ ;  /* 0x0000000800c67824 */ /* 0x040fe200078e00ff */
[----:B------:R-:W-:Y:S01]  /*0500*/  LOP3.LUT P4, RZ, R0, 0x2, RZ, 0xc0, !PT ;  /* 0x0000000200ff7812 */ /* 0x000fe2000788c0ff */
[----:B------:R-:W-:Y:S01]  /*0510*/  UIMAD.WIDE.U32 UR44, UR38, UR46, URZ ;  /* 0x0000002e262c72a5 */ /* 0x000fe2000f8e003f */
[----:B------:R-:W-:Y:S01]  /*0520*/  SHF.R.U32.HI R5, RZ, 0x3, R2 ;  /* 0x00000003ff057819 */ /* 0x000fe20000011602 */
[----:B------:R-:W-:Y:S01]  /*0530*/  UIMAD UR53, UR39, UR46, URZ ;  /* 0x0000002e273572a4 */ /* 0x000fe2000f8e023f */
[----:B------:R-:W-:Y:S01]  /*0540*/  LOP3.LUT R4, R2, 0x38, R198, 0xf8, !PT ;  /* 0x0000003802047812 */ /* 0x000fe200078ef8c6 */
[----:B------:R-:W-:Y:S01]  /*0550*/  IMAD.IADD R2, R13, 0x1, -R3 ;  /* 0x000000010d027824 */ /* 0x000fe200078e0a03 */
[C---:B------:R-:W-:Y:S01]  /*0560*/  LOP3.LUT P3, RZ, R0.reuse, 0x4, RZ, 0xc0, !PT ;  /* 0x0000000400ff7812 */ /* 0x040fe2000786c0ff */
[----:B------:R-:W-:Y:S01]  /*0570*/  IMAD.SHL.U32 R0, R0, 0x40, RZ ;  /* 0x0000004000007824 */ /* 0x000fe200078e00ff */
[----:B------:R-:W-:Y:S01]  /*0580*/  LOP3.LUT R4, R4, R5, RZ, 0x3c, !PT ;  /* 0x0000000504047212 */ /* 0x000fe200078e3cff */
[----:B------:R-:W-:Y:S01]  /*0590*/  USHF.R.S32.HI UR55, URZ, 0x1f, UR49 ;  /* 0x0000001f3f377899 */ /* 0x000fe20008011431 */
[----:B------:R-:W-:Y:S01]  /*05a0*/  SHF.R.S32.HI R3, RZ, 0x1f, R2 ;  /* 0x0000001fff037819 */ /* 0x000fe20000011402 */
[----:B------:R-:W-:Y:S01]  /*05b0*/  @!UP5 UIMAD UR51, UR5, UR51, URZ ;  /* 0x000000330533d2a4 */ /* 0x000fe2000f8e023f */
[----:B------:R-:W-:Y:S01]  /*05c0*/  LEA.HI R5, R11, R13, RZ, 0x6 ;  /* 0x0000000d0b057211 */ /* 0x000fe200078f30ff */
[----:B------:R-:W-:Y:S01]  /*05d0*/  USHF.R.S32.HI UR50, URZ, 0x1f, UR43 ;  /* 0x0000001f3f327899 */ /* 0x000fe2000801142b */
[----:B------:R-:W-:Y:S01]  /*05e0*/  LEA.HI R9, R3, R2, RZ, 0x3 ;  /* 0x0000000203097211 */ /* 0x000fe200078f18ff */
[----:B------:R-:W-:Y:S01]  /*05f0*/  ULDC.64 UR12, c[0x0][0x118] ;  /* 0x00004600000c7ab9 */ /* 0x000fe20000000a00 */
[----:B------:R-:W-:Y:S01]  /*0600*/  LOP3.LUT R0, R0, 0x1c0, RZ, 0xc0, !PT ;  /* 0x000001c000007812 */ /* 0x000fe200078ec0ff */
[----:B------:R-:W-:Y:S01]  /*0610*/  IMAD.SHL.U32 R5, R5, 0x8, RZ ;  /* 0x0000000805057824 */ /* 0x000fe200078e00ff */
[----:B------:R-:W-:-:S02]  /*0620*/  LOP3.LUT R3, R9, 0xfffffff8, RZ, 0xc0, !PT ;  /* 0xfffffff809037812 */ /* 0x000fc400078ec0ff */
[----:B------:R-:W-:Y:S02]  /*0630*/  LOP3.LUT R174, R0, 0x8, R14, 0xf8, !PT ;  /* 0x0000000800ae7812 */ /* 0x000fe400078ef80e */
[----:B------:R-:W-:Y:S01]  /*0640*/  SEL R176, R193, 0xffffffe0, !P4 ;  /* 0xffffffe0c1b07807 */ /* 0x000fe20006000000 */
[----:B------:R-:W-:Y:S01]  /*0650*/  IMAD.IADD R12, R2, 0x1, -R3 ;  /* 0x00000001020c7824 */ /* 0x000fe200078e0a03 */
[----:B------:R-:W-:Y:S01]  /*0660*/  LOP3.LUT R2, R4, 0xfffffe00, R5, 0xf8, !PT ;  /* 0xfffffe0004027812 */ /* 0x000fe200078ef805 */
[----:B------:R-:W-:Y:S01]  /*0670*/  IMAD.SHL.U32 R5, R184, 0x200, RZ ;  /* 0x00000200b8057824 */ /* 0x000fe200078e00ff */
[----:B------:R-:W-:Y:S02]  /*0680*/  LEA.HI R3, R11, R13, RZ, 0x7 ;  /* 0x0000000d0b037211 */ /* 0x000fe400078f38ff */
[----:B------:R-:W-:Y:S01]  /*0690*/  SHF.R.U32.HI R4, RZ, 0x3, R0 ;  /* 0x00000003ff047819 */ /* 0x000fe20000011600 */
[----:B------:R1:W-:Y:S03]  /*06a0*/  STL [R1+0x28], R2 ;  /* 0x0000280201007387 */ /* 0x0003e60000100800 */
[----:B------:R-:W-:-:S02]  /*06b0*/  LOP3.LUT R174, R174, R4, RZ, 0x3c, !PT ;  /* 0x00000004aeae7212 */ /* 0x000fc400078e3cff */
[----:B-1----:R-:W-:-:S04]  /*06c0*/  LOP3.LUT R2, R7, 0x1, RZ, 0xc0, !PT ;  /* 0x0000000107027812 */ /* 0x002fc800078ec0ff */
[----:B------:R-:W-:Y:S02]  /*06d0*/  ISETP.NE.U32.AND P0, PT, R2, 0x1, PT ;  /* 0x000000010200780c */ /* 0x000fe40003f05070 */
[----:B------:R-:W-:Y:S01]  /*06e0*/  SHF.R.S32.HI R2, RZ, 0x7, R3 ;  /* 0x00000007ff027819 */ /* 0x000fe20000011403 */
[----:B------:R-:W-:Y:S01]  /*06f0*/  IMAD.SHL.U32 R3, R8, 0x10, RZ ;  /* 0x0000001008037824 */ /* 0x000fe200078e00ff */
[----:B------:R-:W-:Y:S02]  /*0700*/  R2P PR, R7, 0x6 ;  /* 0x0000000607007804 */ /* 0x000fe40000000000 */
[----:B------:R-:W-:Y:S02]  /*0710*/  SEL R191, R191, 0x10, !P0 ;  /* 0x00000010bfbf7807 */ /* 0x000fe40004000000 */
[----:B------:R-:W-:Y:S01]  /*0720*/  LOP3.LUT R6, R0, 0x30, R3, 0xf8, !PT ;  /* 0x0000003000067812 */ /* 0x000fe200078ef803 */
[----:B------:R-:W-:Y:S01]  /*0730*/  IMAD R0, R2, 0x1000, R5 ;  /* 0x0000100002007824 */ /* 0x000fe200078e0205 */
[----:B------:R-:W-:Y:S01]  /*0740*/  LEA.HI.SX32 R16, R10, R3, 0x1e ;  /* 0x000000030a107211 */ /* 0x000fe200078ff2ff */
[----:B------:R-:W-:Y:S01]  /*0750*/  IMAD.SHL.U32 R10, R13, 0x2, RZ ;  /* 0x000000020d0a7824 */ /* 0x000fe200078e00ff */
[----:B------:R-:W-:Y:S01]  /*0760*/  LOP3.LUT R3, R6, 0x8, R14, 0xf8, !PT ;  /* 0x0000000806037812 */ /* 0x000fe200078ef80e */
[----:B------:R-:W-:Y:S01]  /*0770*/  IMAD.IADD R174, R0, 0x1, R174 ;  /* 0x0000000100ae7824 */ /* 0x000fe200078e02ae */
[----:B------:R-:W-:Y:S01]  /*0780*/  LOP3.LUT R0, R15, 0x7ffffffc, RZ, 0xc0, !PT ;  /* 0x7ffffffc0f007812 */ /* 0x000fe200078ec0ff */
[----:B------:R-:W-:Y:S01]  /*0790*/  IMAD.U32 R6, RZ, RZ, UR4 ;  /* 0x00000004ff067e24 */ /* 0x000fe2000f8e00ff */
[----:B------:R-:W-:Y:S01]  /*07a0*/  LOP3.LUT R3, R5, R3, R4, 0xf6, !PT ;  /* 0x0000000305037212 */ /* 0x000fe200078ef604 */
[----:B------:R-:W-:Y:S01]  /*07b0*/  IMAD.SHL.U32 R4, R2, 0x8, RZ ;  /* 0x0000000802047824 */ /* 0x000fe200078e00ff */
[----:B------:R-:W-:Y:S01]  /*07c0*/  LOP3.LUT R10, R10, 0x6, RZ, 0xc0, !PT ;  /* 0x000000060a0a7812 */ /* 0x000fe200078ec0ff */
[----:B------:R-:W-:Y:S01]  /*07d0*/  IMAD.IADD R6, R13, 0x1, -R0 ;  /* 0x000000010d067824 */ /* 0x000fe200078e0a00 */
[----:B------:R-:W-:Y:S01]  /*07e0*/  STL [R1+0x34], R16 ;  /* 0x0000341001007387 */ /* 0x000fe20000100800 */
[----:B------:R-:W-:Y:S01]  /*07f0*/  IMAD.SHL.U32 R0, R7, 0x40, RZ ;  /* 0x0000004007007824 */ /* 0x000fe200078e00ff */
[----:B------:R-:W-:Y:S01]  /*0800*/  LOP3.LUT R4, R4, 0x8, RZ, 0xc0, !PT ;  /* 0x0000000804047812 */ /* 0x000fe200078ec0ff */
[----:B------:R-:W-:Y:S01]  /*0810*/  IMAD.SHL.U32 R6, R6, 0x2, RZ ;  /* 0x0000000206067824 */ /* 0x000fe200078e00ff */
[----:B------:R-:W-:Y:S01]  /*0820*/  SEL R193, R193, 0xffffffe0, !P1 ;  /* 0xffffffe0c1c17807 */ /* 0x000fe20004800000 */
[----:B------:R-:W-:Y:S01]  /*0830*/  IMAD.SHL.U32 R7, R184, 0x10, RZ ;  /* 0x00000010b8077824 */ /* 0x000fe200078e00ff */
[----:B------:R-:W-:Y:S01]  /*0840*/  LOP3.LUT R0, R0, 0x1c0, RZ, 0xc0, !PT ;  /* 0x000001c000007812 */ /* 0x000fe200078ec0ff */
[C---:B------:R-:W-:Y:S01]  /*0850*/  IMAD R10, R2.reuse, 0x40, R10 ;  /* 0x00000040020a7824 */ /* 0x040fe200078e020a */
[----:B------:R-:W-:Y:S01]  /*0860*/  UIMAD UR4, UR35, UR10, UR40 ;  /* 0x0000000a230472a4 */ /* 0x000fe2000f8e0228 */
[----:B------:R-:W-:Y:S01]  /*0870*/  IMAD R2, R2, 0x2000, R6 ;  /* 0x0000200002027824 */ /* 0x000fe200078e0206 */
[----:B------:R-:W-:Y:S01]  /*0880*/  SHF.R.U32.HI R5, RZ, 0x3, R0 ;  /* 0x00000003ff057819 */ /* 0x000fe20000011600 */
[----:B------:R-:W-:Y:S01]  /*0890*/  IMAD.SHL.U32 R184, R184, 0x8, RZ ;  /* 0x00000008b8b87824 */ /* 0x000fe200078e00ff */
[----:B------:R-:W-:Y:S01]  /*08a0*/  LOP3.LUT R7, R4, 0x10, R7, 0xf8, !PT ;  /* 0x0000001004077812 */ /* 0x000fe200078ef807 */
[C---:B------:R-:W-:Y:S01]  /*08b0*/  IMAD R2, R8.reuse, 0x400, R2 ;  /* 0x0000040008027824 */ /* 0x040fe200078e0202 */
[CC--:B------:R-:W-:Y:S01]  /*08c0*/  LOP3.LUT R4, R5.reuse, R0.reuse, R4, 0x1e, !PT ;  /* 0x0000000005047212 */ /* 0x0c0fe200078e1e04 */
[----:B------:R1:W-:Y:S01]  /*08d0*/  STL [R1+0x30], R10 ;  /* 0x0000300a01007387 */ /* 0x0003e20000100800 */
[----:B------:R-:W-:Y:S01]  /*08e0*/  LOP3.LUT R5, R5, R0, RZ, 0xfc, !PT ;  /* 0x0000000005057212 */ /* 0x000fe200078efcff */
[----:B------:R-:W-:Y:S01]  /*08f0*/  IMAD R0, R8, 0x400, R6 ;  /* 0x0000040008007824 */ /* 0x000fe200078e0206 */
[----:B------:R-:W-:Y:S01]  /*0900*/  UIMAD UR52, UR4, UR52, URZ ;  /* 0x00000034043472a4 */ /* 0x000fe2000f8e023f */
[----:B------:R-:W-:-:S02]  /*0910*/  IMAD.SHL.U32 R174, R174, 0x2, RZ ;  /* 0x00000002aeae7824 */ /* 0x000fc400078e00ff */
[----:B------:R-:W-:Y:S02]  /*0920*/  IMAD.IADD R189, R5, 0x1, R2 ;  /* 0x0000000105bd7824 */ /* 0x000fe400078e0202 */
[----:B------:R-:W-:Y:S02]  /*0930*/  IMAD.SHL.U32 R2, R12, 0x40, RZ ;  /* 0x000000400c027824 */ /* 0x000fe400078e00ff */
[----:B------:R-:W-:Y:S01]  /*0940*/  IMAD.U32 R5, RZ, RZ, UR6 ;  /* 0x00000006ff057e24 */ /* 0x000fe2000f8e00ff */
[----:B------:R-:W-:Y:S01]  /*0950*/  USHF.R.S32.HI UR6, URZ, 0x1f, UR40 ;  /* 0x0000001f3f067899 */ /* 0x000fe20008011428 */
[----:B------:R-:W-:Y:S01]  /*0960*/  IMAD.SHL.U32 R189, R189, 0x2, RZ ;  /* 0x00000002bdbd7824 */ /* 0x000fe200078e00ff */
[----:B------:R-:W-:Y:S01]  /*0970*/  LOP3.LUT R2, R2, 0x1c0, RZ, 0xc0, !PT ;  /* 0x000001c002027812 */ /* 0x000fe200078ec0ff */
[----:B------:R-:W-:Y:S02]  /*0980*/  IMAD.IADD R177, R174, 0x1, R176 ;  /* 0x00000001aeb17824 */ /* 0x000fe400078e02b0 */
[C---:B------:R-:W-:Y:S01]  /*0990*/  IMAD.IADD R192, R189.reuse, 0x1, R191 ;  /* 0x00000001bdc07824 */ /* 0x040fe200078e02bf */
[----:B------:R-:W-:Y:S01]  /*09a0*/  SHF.R.U32.HI R5, RZ, 0x3, R2 ;  /* 0x00000003ff057819 */ /* 0x000fe20000011602 */
[--C-:B------:R-:W-:Y:S01]  /*09b0*/  IMAD.IADD R196, R189, 0x1, R193.reuse ;  /* 0x00000001bdc47824 */ /* 0x100fe200078e02c1 */
[----:B------:R-:W-:Y:S01]  /*09c0*/  LOP3.LUT R184, R2, 0x8, R184, 0xf8, !PT ;  /* 0x0000000802b87812 */ /* 0x000fe200078ef8b8 */
[----:B------:R-:W-:Y:S01]  /*09d0*/  IMAD.IADD R195, R192, 0x1, R193 ;  /* 0x00000001c0c37824 */ /* 0x000fe200078e02c1 */
[----:B------:R-:W-:Y:S01]  /*09e0*/  LOP3.LUT R2, R5, R7, R2, 0x1e, !PT ;  /* 0x0000000705027212 */ /* 0x000fe200078e1e02 */
[----:B------:R-:W-:Y:S01]  /*09f0*/  IMAD.SHL.U32 R3, R3, 0x2, RZ ;  /* 0x0000000203037824 */ /* 0x000fe200078e00ff */
[----:B------:R-:W-:Y:S01]  /*0a00*/  LOP3.LUT R184, R184, R5, RZ, 0x3c, !PT ;  /* 0x00000005b8b87212 */ /* 0x000fe200078e3cff */
[----:B-1----:R-:W-:Y:S01]  /*0a10*/  IMAD.IADD R10, R0, 0x1, R4 ;  /* 0x00000001000a7824 */ /* 0x002fe200078e0204 */
[----:B------:R-:W-:Y:S01]  /*0a20*/  IADD3 R4, R16, -0x80, RZ ;  /* 0xffffff8010047810 */ /* 0x000fe20007ffe0ff */
[----:B------:R-:W-:-:S02]  /*0a30*/  IMAD.SHL.U32 R0, R9, 0x40, RZ ;  /* 0x0000004009007824 */ /* 0x000fc400078e00ff */
[----:B------:R-:W-:Y:S01]  /*0a40*/  IMAD.U32 R9, RZ, RZ, UR6 ;  /* 0x00000006ff097e24 */ /* 0x000fe2000f8e00ff */
[----:B------:R-:W-:Y:S02]  /*0a50*/  SHF.R.S32.HI R6, RZ, 0x1f, R4 ;  /* 0x0000001fff067819 */ /* 0x000fe40000011404 */
[----:B------:R-:W-:Y:S02]  /*0a60*/  LOP3.LUT R0, R0, 0xfffffe00, RZ, 0xc0, !PT ;  /* 0xfffffe0000007812 */ /* 0x000fe400078ec0ff */
[----:B------:R-:W-:Y:S02]  /*0a70*/  SHF.L.U64.HI R6, R4, 0x2, R6 ;  /* 0x0000000204067819 */ /* 0x000fe40000010206 */
[----:B------:R-:W-:Y:S01]  /*0a80*/  LOP3.LUT R183, R2, R0, RZ, 0xfc, !PT ;  /* 0x0000000002b77212 */ /* 0x000fe200078efcff */
[----:B------:R-:W-:Y:S01]  /*0a90*/  IMAD R4, R8, 0x400, R0 ;  /* 0x0000040008047824 */ /* 0x000fe200078e0200 */
[----:B------:R-:W-:Y:S01]  /*0aa0*/  LEA R10, R10, 0xc000, 0x1 ;  /* 0x0000c0000a0a7811 */ /* 0x000fe200078e08ff */
[----:B------:R-:W-:Y:S01]  /*0ab0*/  IMAD.MOV.U32 R0, RZ, RZ, 0x40 ;  /* 0x00000040ff007424 */ /* 0x000fe200078e00ff */
[----:B------:R1:W-:Y:S01]  /*0ac0*/  STL [R1+0x2c], R6 ;  /* 0x00002c0601007387 */ /* 0x0003e20000100800 */
[----:B------:R-:W-:Y:S01]  /*0ad0*/  IMAD.MOV.U32 R2, RZ, RZ, 0x440 ;  /* 0x00000440ff027424 */ /* 0x000fe200078e00ff */
[----:B------:R-:W-:Y:S01]  /*0ae0*/  IADD3 R13, R10, 0x420, RZ ;  /* 0x000004200a0d7810 */ /* 0x000fe20007ffe0ff */
[----:B------:R-:W-:Y:S01]  /*0af0*/  IMAD.IADD R5, R193, 0x1, R10 ;  /* 0x00000001c1057824 */ /* 0x000fe200078e020a */
[----:B------:R-:W-:Y:S01]  /*0b00*/  SEL R175, R0, 0xffffffc0, !P3 ;  /* 0xffffffc000af7807 */ /* 0x000fe20005800000 */
[----:B------:R-:W-:Y:S01]  /*0b10*/  IMAD.IADD R184, R4, 0x1, R184 ;  /* 0x0000000104b87824 */ /* 0x000fe200078e02b8 */
[----:B------:R-:W-:Y:S01]  /*0b20*/  SEL R0, R0, 0xffffffc0, !P2 ;  /* 0xffffffc000007807 */ /* 0x000fe20005000000 */
[----:B------:R-:W-:Y:S01]  /*0b30*/  STL [R1+0x38], R10 ;  /* 0x0000380a01007387 */ /* 0x000fe20000100800 */
[----:B------:R-:W-:Y:S01]  /*0b40*/  SEL R2, R2, 0x3c0, !P2 ;  /* 0x000003c002027807 */ /* 0x000fe20005000000 */
[----:B------:R-:W-:Y:S01]  /*0b50*/  IMAD.IADD R175, R174, 0x1, R175 ;  /* 0x00000001aeaf7824 */ /* 0x000fe200078e02af */
[----:B------:R-:W-:Y:S01]  /*0b60*/  IADD3 R9, R10, 0x2020, RZ ;  /* 0x000020200a097810 */ /* 0x000fe20007ffe0ff */
[----:B------:R-:W-:Y:S01]  /*0b70*/  IMAD.IADD R11, R0, 0x1, R10 ;  /* 0x00000001000b7824 */ /* 0x000fe200078e020a */
[C---:B------:R-:W-:Y:S01]  /*0b80*/  @P1 IADD3 R13, R10.reuse, 0x3e0, RZ ;  /* 0x000003e00a0d1810 */ /* 0x040fe20007ffe0ff */
[C---:B------:R-:W-:Y:S01]  /*0b90*/  IMAD.IADD R4, R10.reuse, 0x1, R2 ;  /* 0x000000010a047824 */ /* 0x040fe200078e0202 */
[C---:B------:R-:W-:Y:S01]  /*0ba0*/  IADD3 R12, R10.reuse, 0x2420, RZ ;  /* 0x000024200a0c7810 */ /* 0x040fe20007ffe0ff */
[----:B------:R-:W-:Y:S01]  /*0bb0*/  IMAD.IADD R190, R189, 0x1, R0 ;  /* 0x00000001bdbe7824 */ /* 0x000fe200078e0200 */
[----:B------:R-:W-:Y:S01]  /*0bc0*/  STL [R1+0x4c], R11 ;  /* 0x00004c0b01007387 */ /* 0x000fe20000100800 */
[----:B------:R-:W-:Y:S01]  /*0bd0*/  @P1 IADD3 R9, R10, 0x1fe0, RZ ;  /* 0x00001fe00a091810 */ /* 0x000fe20007ffe0ff */
[----:B------:R-:W-:Y:S01]  /*0be0*/  IMAD.IADD R176, R176, 0x1, R175 ;  /* 0x00000001b0b07824 */ /* 0x000fe200078e02af */
[----:B------:R-:W-:Y:S01]  /*0bf0*/  @P1 IADD3 R12, R10, 0x23e0, RZ ;  /* 0x000023e00a0c1810 */ /* 0x000fe20007ffe0ff */
[----:B------:R2:W-:Y:S01]  /*0c00*/  STL [R1+0x68], R5 ;  /* 0x0000680501007387 */ /* 0x0005e20000100800 */
[----:B------:R-:W-:-:S02]  /*0c10*/  IMAD.IADD R191, R191, 0x1, R190 ;  /* 0x00000001bfbf7824 */ /* 0x000fc400078e02be */
[----:B------:R-:W-:Y:S01]  /*0c20*/  IMAD.IADD R194, R193, 0x1, R190 ;  /* 0x00000001c1c27824 */ /* 0x000fe200078e02be */
[----:B------:R-:W-:Y:S01]  /*0c30*/  STL [R1+0x48], R4 ;  /* 0x0000480401007387 */ /* 0x000fe20000100800 */
[C---:B-1----:R-:W-:Y:S02]  /*0c40*/  IADD3 R6, R10.reuse, 0x2040, RZ ;  /* 0x000020400a067810 */ /* 0x042fe40007ffe0ff */
[C---:B------:R-:W-:Y:S01]  /*0c50*/  @P2 IADD3 R6, R10.reuse, 0x1fc0, RZ ;  /* 0x00001fc00a062810 */ /* 0x040fe20007ffe0ff */
[----:B------:R-:W-:Y:S04]  /*0c60*/  STL [R1+0x54], R13 ;  /* 0x0000540d01007387 */ /* 0x000fe80000100800 */
[----:B------:R-:W-:Y:S04]  /*0c70*/  STL [R1+0x3c], R9 ;  /* 0x00003c0901007387 */ /* 0x000fe80000100800 */
[----:B------:R-:W-:Y:S04]  /*0c80*/  STL [R1+0x50], R12 ;  /* 0x0000500c01007387 */ /* 0x000fe80000100800 */
[----:B------:R1:W-:Y:S01]  /*0c90*/  STL [R1+0x44], R6 ;  /* 0x0000440601007387 */ /* 0x0003e20000100800 */
[----:B--2---:R-:W-:-:S02]  /*0ca0*/  IADD3 R5, R10, 0x2440, RZ ;  /* 0x000024400a057810 */ /* 0x004fc40007ffe0ff */
[----:B------:R-:W-:-:S05]  /*0cb0*/  @P2 IADD3 R5, R10, 0x23c0, RZ ;  /* 0x000023c00a052810 */ /* 0x000fca0007ffe0ff */
[----:B------:R2:W-:Y:S01]  /*0cc0*/  STL [R1+0x40], R5 ;  /* 0x0000400501007387 */ /* 0x0005e20000100800 */
[----:B-1----:R-:W-:-:S05]  /*0cd0*/  IMAD.IADD R6, R193, 0x1, R11 ;  /* 0x00000001c1067824 */ /* 0x002fca00078e020b */
[----:B------:R1:W-:Y:S01]  /*0ce0*/  STL [R1+0x64], R6 ;  /* 0x0000640601007387 */ /* 0x0003e20000100800 */
[C---:B--2---:R-:W-:Y:S02]  /*0cf0*/  IMAD.IADD R5, R193.reuse, 0x1, R4 ;  /* 0x00000001c1057824 */ /* 0x044fe400078e0204 */
[--C-:B------:R-:W-:Y:S02]  /*0d00*/  IMAD.IADD R4, R0, 0x1, R9.reuse ;  /* 0x0000000100047824 */ /* 0x100fe400078e0209 */
[----:B------:R-:W-:Y:S01]  /*0d10*/  IMAD.IADD R0, R2, 0x1, R9 ;  /* 0x0000000102007824 */ /* 0x000fe200078e0209 */
[----:B------:R1:W-:Y:S01]  /*0d20*/  STL [R1+0x60], R5 ;  /* 0x0000600501007387 */ /* 0x0003e20000100800 */
[----:B------:R-:W-:-:S03]  /*0d30*/  IMAD.IADD R193, R193, 0x1, R191 ;  /* 0x00000001c1c17824 */ /* 0x000fc600078e02bf */
[----:B------:R1:W-:Y:S04]  /*0d40*/  STL [R1+0x5c], R4 ;  /* 0x00005c0401007387 */ /* 0x0003e80000100800 */
[----:B------:R1:W-:Y:S02]  /*0d50*/  STL [R1+0x58], R0 ;  /* 0x0000580001007387 */ /* 0x0003e40000100800 */
.L_x_272:
[----:B------:R-:W-:Y:S02]  /*0d60*/  ULDC.64 UR4, c[0x0][0x240] ;  /* 0x0000900000047ab9 */ /* 0x000fe40000000a00 */
[----:B------:R-:W-:Y:S02]  /*0d70*/  UISETP.NE.U32.AND UP1, UPT, URZ, UR4, UPT ;  /* 0x000000043f00728c */ /* 0x000fe4000bf25070 */
[----:B------:R-:W-:Y:S02]  /*0d80*/  USHF.R.S32.HI UR42, URZ, 0x1f, UR35 ;  /* 0x0000001f3f2a7899 */ /* 0x000fe40008011423 */
[----:B------:R-:W-:-:S02]  /*0d90*/  USHF.L.U32 UR14, UR35, 0x2, URZ ;  /* 0x00000002230e7899 */ /* 0x000fc4000800063f */
[----:B------:R-:W-:Y:S02]  /*0da0*/  UISETP.NE.AND.EX UP1, UPT, URZ, UR5, UPT, UP1 ;  /* 0x000000053f00728c */ /* 0x000fe4000bf25310 */
[----:B------:R-:W-:Y:S02]  /*0db0*/  ULDC.64 UR8, c[0x0][0x250] ;  /* 0x0000940000087ab9 */ /* 0x000fe40000000a00 */
[----:B------:R-:W-:Y:S02]  /*0dc0*/  UISETP.NE.U32.AND UP3, UPT, URZ, UR8, UPT ;  /* 0x000000083f00728c */ /* 0x000fe4000bf65070 */
[----:B------:R-:W-:Y:S01]  /*0dd0*/  USHF.L.U64.HI UR10, UR35, 0x2, UR42 ;  /* 0x00000002230a7899 */ /* 0x000fe2000801022a */
[----:B------:R-:W-:Y:S01]  /*0de0*/  PLOP3.LUT P2, PT, PT, PT, UP1, 0x80, 0x0 ;  /* 0x000000000000781c */ /* 0x000fe20003f4f018 */
[----:B------:R-:W-:Y:S02]  /*0df0*/  UIADD3 UR11, UP0, UR14, UR4, URZ ;  /* 0x000000040e0b7290 */ /* 0x000fe4000ff1e03f */
[----:B------:R-:W-:-:S02]  /*0e00*/  UISETP.NE.AND.EX UP3, UPT, URZ, UR9, UPT, UP3 ;  /* 0x000000093f00728c */ /* 0x000fc4000bf65330 */
[----:B------:R-:W-:Y:S02]  /*0e10*/  UIADD3.X UR5, UR10, UR5, URZ, UP0, !UPT ;  /* 0x000000050a057290 */ /* 0x000fe400087fe43f */
[----:B-12---:R-:W-:Y:S01]  /*0e20*/  IMAD.U32 R4, RZ, RZ, UR11 ;  /* 0x0000000bff047e24 */ /* 0x006fe2000f8e00ff */
[----:B------:R-:W-:Y:S02]  /*0e30*/  ULDC.U8 UR4, c[0x0][0x312] ;  /* 0x0000c48000047ab9 */ /* 0x000fe40000000000 */
[----:B------:R-:W-:Y:S01]  /*0e40*/  UISETP.NE.AND UP4, UPT, UR4, URZ, UPT ;  /* 0x0000003f0400728c */ /* 0x000fe2000bf85270 */
[----:B------:R-:W-:Y:S01]  /*0e50*/  IMAD.U32 R5, RZ, RZ, UR5 ;  /* 0x00000005ff057e24 */ /* 0x000fe2000f8e00ff */
[----:B------:R-:W-:Y:S02]  /*0e60*/  ULDC.64 UR20, c[0x0][0x118] ;  /* 0x0000460000147ab9 */ /* 0x000fe40000000a00 */
[----:B------:R-:W-:Y:S01]  /*0e70*/  @UP3 UIADD3 UR4, UP0, UR14, UR8, URZ ;  /* 0x000000080e043290 */ /* 0x000fe2000ff1e03f */
[----:B------:R-:W-:Y:S01]  /*0e80*/  PLOP3.LUT P0, PT, PT, PT, UP3, 0x80, 0x0 ;  /* 0x000000000000781c */ /* 0x000fe20003f0f038 */
[----:B------:R1:W2:Y:S01]  /*0e90*/  @P2 LDG.E R8, [R4.64] ;  /* 0x0000001404082981 */ /* 0x0002a2000c1e1900 */
[----:B------:R-:W-:-:S02]  /*0ea0*/  ULDC.64 UR6, c[0x0][0x248] ;  /* 0x0000920000067ab9 */ /* 0x000fc40000000a00 */
[----:B------:R-:W-:Y:S01]  /*0eb0*/  @UP3 UIADD3.X UR5, UR10, UR9, URZ, UP0, !UPT ;  /* 0x000000090a053290 */ /* 0x000fe200087fe43f */
[----:B---3--:R1:W3:Y:S01]  /*0ec0*/  @P2 LDG.E R2, [R4.64+0x4] ;  /* 0x0000041404022981 */ /* 0x0082e2000c1e1900 */
[----:B------:R-:W-:Y:S01]  /*0ed0*/  UISETP.EQ.U32.AND UP2, UPT, URZ, UR6, UPT ;  /* 0x000000063f00728c */ /* 0x000fe2000bf42070 */
[----:B------:R-:W-:-:S03]  /*0ee0*/  MOV R6, UR4 ;  /* 0x0000000400067c02 */ /* 0x000fc60008000f00 */
[----:B------:R-:W-:Y:S01]  /*0ef0*/  IMAD.U32 R7, RZ, RZ, UR5 ;  /* 0x00000005ff077e24 */ /* 0x000fe2000f8e00ff */
[----:B------:R-:W-:Y:S02]  /*0f00*/  UISETP.EQ.OR.EX UP2, UPT, URZ, UR7, !UP4, UP2 ;  /* 0x000000073f00728c */ /* 0x000fe4000e742720 */
[----:B------:R-:W-:Y:S02]  /*0f10*/  UIADD3 UR6, UP0, UR14, UR6, URZ ;  /* 0x000000060e067290 */ /* 0x000fe4000ff1e03f */
[----:B----4-:R-:W4:Y:S02]  /*0f20*/  @P0 LDG.E R6, [R6.64] ;  /* 0x0000001406060981 */ /* 0x010f24000c1e1900 */
[----:B------:R-:W-:Y:S01]  /*0f30*/  PLOP3.LUT P1, PT, PT, PT, UP2, 0x80, 0x0 ;  /* 0x000000000000781c */ /* 0x000fe20003f2f028 */
[----:B------:R-:W-:Y:S01]  /*0f40*/  UIADD3.X UR7, UR10, UR7, URZ, UP0, !UPT ;  /* 0x000000070a077290 */ /* 0x000fe200087fe43f */
[----:B-1----:R-:W-:-:S05]  /*0f50*/  IMAD.U32 R4, RZ, RZ, UR6 ;  /* 0x00000006ff047e24 */ /* 0x002fca000f8e00ff */
[----:B------:R-:W-:-:S06]  /*0f60*/  MOV R5, UR7 ;  /* 0x0000000700057c02 */ /* 0x000fcc0008000f00 */
[----:B-----5:R-:W5:Y:S01]  /*0f70*/  @!P1 LDG.E R0, [R4.64] ;  /* 0x0000001404009981 */ /* 0x020f62000c1e1900 */
[----:B------:R-:W-:Y:S02]  /*0f80*/  UMOV UR15, 0xffffffff ;  /* 0xffffffff000f7882 */ /* 0x000fe40000000000 */
[----:B------:R-:W-:Y:S02]  /*0f90*/  UMOV UR17, URZ ;  /* 0x0000003f00117c82 */ /* 0x000fe40008000000 */
[----:B------:R-:W-:Y:S02]  /*0fa0*/  UMOV UR25, 0xffffffff ;  /* 0xffffffff00197882 */ /* 0x000fe40000000000 */
[----:B------:R-:W-:Y:S01]  /*0fb0*/  ULDC UR6, c[0x0][0x218] ;  /* 0x0000860000067ab9 */ /* 0x000fe20000000800 */
[----:B--2---:R-:W1:Y:S08]  /*0fc0*/  @P2 R2UR UR15, R8 ;  /* 0x00000000080f23c2 */ /* 0x004e7000000e0000 */
[----:B---3--:R-:W1:Y:S08]  /*0fd0*/  @P2 R2UR UR4, R2 ;  /* 0x00000000020423c2 */ /* 0x008e7000000e0000 */
[----:B----4-:R2:W3:Y:S01]  /*0fe0*/  @P0 R2UR UR17, R6 ;  /* 0x00000000061103c2 */ /* 0x0104e200000e0000 */
[----:B------:R-:W-:-:S04]  /*0ff0*/  ISETP.NE.U32.AND P0, PT, RZ, c[0x0][0x248], PT ;  /* 0x00009200ff007a0c */ /* 0x000fc80003f05070 */
[----:B------:R-:W-:Y:S01]  /*1000*/  ISETP.NE.AND.EX P0, PT, RZ, c[0x0][0x24c], PT, P0 ;  /* 0x00009300ff007a0c */ /* 0x000fe20003f05300 */
[----:B-1----:R-:W-:Y:S02]  /*1010*/  @UP1 UIADD3 UR24, UR4, -UR15, URZ ;  /* 0x8000000f04181290 */ /* 0x002fe4000fffe03f */
[----:B-----5:R2:W1:Y:S05]  /*1020*/  @!P1 R2UR UR25, R0 ;  /* 0x00000000001993c2 */ /* 0x02046a00000e0000 */
[----:B------:R-:W-:-:S05]  /*1030*/  @!UP1 ULDC UR24, c[0x0][0x214] ;  /* 0x0000850000189ab9 */ /* 0x000fca0000000800 */
[----:B------:R-:W-:Y:S05]  /*1040*/  @!P0 BRA `(.L_x_196) ;  /* 0x0000007000008947 */ /* 0x000fea0003800000 */
[----:B---3--:R-:W-:-:S13]  /*1050*/  PLOP3.LUT P0, PT, PT, PT, UP4, 0x80, 0x0 ;  /* 0x000000000000781c */ /* 0x008fda0003f0f048 */
[----:B--2---:R-:W2:Y:S04]  /*1060*/  @P0 LDG.E R0, [R4.64+0x4] ;  /* 0x0000041404000981 */ /* 0x004ea8000c1e1900 */
[----:B------:R-:W3:Y:S01]  /*1070*/  @!P0 LDG.E R4, [R4.64] ;  /* 0x0000001404048981 */ /* 0x000ee2000c1e1900 */
[----:B--2---:R-:W2:Y:S02]  /*1080*/  @P0 R2UR UR4, R0 ;  /* 0x00000000000403c2 */ /* 0x004ea400000e0000 */
[----:B-12---:R-:W-:-:S11]  /*1090*/  @UP4 UIADD3 UR6, UR4, -UR25, URZ ;  /* 0x8000001904064290 */ /* 0x006fd6000fffe03f */
[----:B---3--:R1:W2:Y:S01]  /*10a0*/  @!P0 R2UR UR6, R4 ;  /* 0x00000000040683c2 */ /* 0x0082a200000e0000 */
[----:B------:R-:W-:-:S07]  /*10b0*/  DEPBAR.LE SB1, 0x0, {2} ;  /* 0x000090040000791a */ /* 0x000fce0000000000 */
.L_x_196:
[----:B---3--:R-:W-:Y:S02]  /*10c0*/  ULDC.64 UR4, c[0x0][0x258] ;  /* 0x0000960000047ab9 */ /* 0x008fe40000000a00 */
[----:B------:R-:W-:-:S04]  /*10d0*/  UISETP.NE.U32.AND UP2, UPT, URZ, UR4, UPT ;  /* 0x000000043f00728c */ /* 0x000fc8000bf45070 */
[----:B------:R-:W-:-:S06]  /*10e0*/  UISETP.NE.AND.EX UP2, UPT, URZ, UR5, UPT, UP2 ;  /* 0x000000053f00728c */ /* 0x000fcc000bf45320 */
[----:B------:R-:W-:-:S05]  /*10f0*/  PLOP3.LUT P0, PT, PT, PT, UP2, 0x80, 0x0 ;  /* 0x000000000000781c */ /* 0x000fca0003f0f028 */
[----:B------:R-:W-:-:S04]  /*1100*/  @UP2 UIADD3 UR4, UP0, UR14, UR4, URZ ;  /* 0x000000040e042290 */ /* 0x000fc8000ff1e03f */
[----:B------:R-:W-:Y:S02]  /*1110*/  @UP2 UIADD3.X UR5, UR10, UR5, URZ, UP0, !UPT ;  /* 0x000000050a052290 */ /* 0x000fe400087fe43f */
[----:B------:R-:W-:-:S04]  /*1120*/  IMAD.U32 R4, RZ, RZ, UR4 ;  /* 0x00000004ff047e24 */ /* 0x000fc8000f8e00ff */
[----:B------:R-:W-:Y:S01]  /*1130*/  IMAD.U32 R5, RZ, RZ, UR5 ;  /* 0x00000005ff057e24 */ /* 0x000fe2000f8e00ff */
[----:B------:R-:W-:-:S04]  /*1140*/  ULDC.64 UR4, c[0x0][0x268] ;  /* 0x00009a0000047ab9 */ /* 0x000fc80000000a00 */
[----:B--2---:R-:W2:Y:S01]  /*1150*/  @P0 LDG.E R0, [R4.64] ;  /* 0x0000001404000981 */ /* 0x004ea2000c1e1900 */
[----:B------:R-:W-:Y:S02]  /*1160*/  @!UP2 UISETP.NE.U32.AND UP0, UPT, URZ, UR4, UPT ;  /* 0x000000043f00a28c */ /* 0x000fe4000bf05070 */
[----:B------:R-:W-:Y:S02]  /*1170*/  ULDC UR7, c[0x0][0x21c] ;  /* 0x0000870000077ab9 */ /* 0x000fe40000000800 */
[----:B------:R-:W-:Y:S02]  /*1180*/  @!UP2 UISETP.NE.AND.EX UP0, UPT, URZ, UR5, UPT, UP0 ;  /* 0x000000053f00a28c */ /* 0x000fe4000bf05300 */
[----:B------:R-:W-:Y:S02]  /*1190*/  USHF.L.U32 UR22, UR16, 0x7, URZ ;  /* 0x0000000710167899 */ /* 0x000fe4000800063f */
[----:B------:R-:W-:Y:S01]  /*11a0*/  @!UP2 USEL UR4, URZ, UR7, !UP0 ;  /* 0x000000073f04a287 */ /* 0x000fe2000c000000 */
[----:B--2---:R-:W2:Y:S02]  /*11b0*/  @P0 R2UR UR14, R0 ;  /* 0x00000000000e03c2 */ /* 0x004ea400000e0000 */
[----:B--2---:R-:W-:-:S02]  /*11c0*/  @UP2 UIADD3 UR14, UR14, -UR17, URZ ;  /* 0x800000110e0e2290 */ /* 0x004fc4000fffe03f */
[----:B------:R-:W-:-:S04]  /*11d0*/  @!UP2 UIADD3 UR14, UR4, UR6, -UR17 ;  /* 0x00000006040ea290 */ /* 0x000fc8000fffe811 */
[----:B------:R-:W-:-:S06]  /*11e0*/  UISETP.GT.AND UP0, UPT, UR14, UR22, UPT ;  /* 0x000000160e00728c */ /* 0x000fcc000bf04270 */
[----:B------:R-:W-:-:S13]  /*11f0*/  PLOP3.LUT P0, PT, PT, PT, UP0, 0x80, 0x0 ;  /* 0x000000000000781c */ /* 0x000fda0003f0f008 */
[----:B------:R-:W-:Y:S05]  /*1200*/  @!P0 BRA `(.L_x_197) ;  /* 0x00009f7000008947 */ /* 0x000fea0003800000 */
[----:B-1----:R-:W-:Y:S02]  /*1210*/  UISETP.NE.AND UP0, UPT, UR25, -0x1, UPT ;  /* 0xffffffff1900788c */ /* 0x002fe4000bf05270 */
[----:B------:R-:W-:Y:S02]  /*1220*/  ULDC.64 UR8, c[0x0][0x178] ;  /* 0x00005e0000087ab9 */ /* 0x000fe40000000a00 */
[----:B------:R-:W-:Y:S02]  /*1230*/  ULDC.64 UR6, c[0x0][0x190] ;  /* 0x0000640000067ab9 */ /* 0x000fe40000000a00 */
[----:B------:R-:W-:Y:S01]  /*1240*/  UISETP.NE.AND UP2, UPT, UR15, -0x1, UPT ;  /* 0xffffffff0f00788c */ /* 0x000fe2000bf45270 */
[----:B------:R-:W-:Y:S01]  /*1250*/  PLOP3.LUT P1, PT, PT, PT, UP0, 0x80, 0x0 ;  /* 0x000000000000781c */ /* 0x000fe20003f2f008 */
[----:B------:R-:W-:Y:S02]  /*1260*/  UIADD3 UR10, UR24, 0x7f, URZ ;  /* 0x0000007f180a7890 */ /* 0x000fe4000fffe03f */
[----:B------:R-:W-:-:S02]  /*1270*/  UIMAD UR11, UR42, UR8, URZ ;  /* 0x000000082a0b72a4 */ /* 0x000fc4000f8e023f */
[----:B------:R-:W-:Y:S02]  /*1280*/  UIMAD.WIDE.U32 UR4, UR15, UR6, URZ ;  /* 0x000000060f0472a5 */ /* 0x000fe4000f8e003f */
[----:B------:R-:W-:Y:S02]  /*1290*/  UIMAD UR19, UR15, UR7, URZ ;  /* 0x000000070f1372a4 */ /* 0x000fe4000f8e023f */
[----:B------:R-:W-:Y:S02]  /*12a0*/  UIMAD.WIDE.U32 UR6, UR35, UR8, URZ ;  /* 0x00000008230672a5 */ /* 0x000fe4000f8e003f */
[----:B------:R-:W-:Y:S02]  /*12b0*/  USHF.R.S32.HI UR18, URZ, 0x1f, UR10 ;  /* 0x0000001f3f127899 */ /* 0x000fe4000801140a */
[----:B------:R-:W-:Y:S02]  /*12c0*/  UIMAD UR11, UR35, UR9, UR11 ;  /* 0x00000009230b72a4 */ /* 0x000fe4000f8e020b */
[----:B------:R-:W-:-:S02]  /*12d0*/  @UP0 UIADD3 UR8, UR17, UR25, URZ ;  /* 0x0000001911080290 */ /* 0x000fc4000fffe03f */
[----:B------:R-:W-:Y:S02]  /*12e0*/  ULEA.HI UR9, UR18, UR10, URZ, 0x7 ;  /* 0x0000000a12097291 */ /* 0x000fe4000f8f383f */
[----:B------:R-:W-:Y:S02]  /*12f0*/  UIADD3 UR36, UR7, UR11, URZ ;  /* 0x0000000b07247290 */ /* 0x000fe4000fffe03f */
[----:B------:R-:W-:Y:S02]  /*1300*/  USEL UR41, UR6, UR4, !UP2 ;  /* 0x0000000406297287 */ /* 0x000fe4000d000000 */
[----:B------:R-:W-:Y:S02]  /*1310*/  @UP2 UIADD3 UR36, UR5, UR19, URZ ;  /* 0x0000001305242290 */ /* 0x000fe4000fffe03f */
[----:B------:R-:W-:Y:S02]  /*1320*/  ULDC.64 UR6, c[0x0][0x198] ;  /* 0x0000660000067ab9 */ /* 0x000fe40000000a00 */
[----:B------:R-:W-:-:S02]  /*1330*/  @UP0 UIMAD.WIDE.U32 UR4, UR8, UR6, URZ ;  /* 0x00000006080402a5 */ /* 0x000fc4000f8e003f */
[----:B------:R-:W-:Y:S02]  /*1340*/  ULOP3.LUT UR6, UR9, 0xffffff80, URZ, 0xc0, !UPT ;  /* 0xffffff8009067892 */ /* 0x000fe4000f8ec03f */
[----:B------:R-:W-:Y:S02]  /*1350*/  @UP0 UIMAD UR31, UR8, UR7, UR5 ;  /* 0x00000007081f02a4 */ /* 0x000fe4000f8e0205 */
[----:B------:R-:W-:Y:S02]  /*1360*/  UIADD3 UR11, UR6, -0x80, URZ ;  /* 0xffffff80060b7890 */ /* 0x000fe4000fffe03f */
[----:B------:R-:W-:Y:S02]  /*1370*/  USHF.R.S32.HI UR37, URZ, 0x7, UR9 ;  /* 0x000000073f257899 */ /* 0x000fe40008011409 */
[----:B------:R-:W-:Y:S02]  /*1380*/  USHF.R.S32.HI UR34, URZ, 0x1f, UR11 ;  /* 0x0000001f3f227899 */ /* 0x000fe4000801140b */
[----:B------:R-:W-:Y:S01]  /*1390*/  @UP0 UMOV UR29, UR4 ;  /* 0x00000004001d0c82 */ /* 0x000fe20008000000 */
[----:B------:R-:W-:Y:S05]  /*13a0*/  @P1 BRA `(.L_x_198) ;  /* 0x000000c000001947 */ /* 0x000fea0003800000 */
[----:B------:R-:W-:Y:S02]  /*13b0*/  USHF.R.S32.HI UR4, URZ, 0x1f, UR17 ;  /* 0x0000001f3f047899 */ /* 0x000fe40008011411 */
[----:B------:R-:W-:-:S02]  /*13c0*/  ULDC.64 UR6, c[0x0][0x198] ;  /* 0x0000660000067ab9 */ /* 0x000fc40000000a00 */
[----:B------:R-:W-:Y:S02]  /*13d0*/  UIMAD UR8, UR4, UR6, URZ ;  /* 0x00000006040872a4 */ /* 0x000fe4000f8e023f */
[----:B------:R-:W-:Y:S02]  /*13e0*/  UIMAD.WIDE.U32 UR4, UR17, UR6, URZ ;  /* 0x00000006110472a5 */ /* 0x000fe4000f8e003f */
[----:B------:R-:W-:-:S04]  /*13f0*/  UIMAD UR7, UR17, UR7, UR8 ;  /* 0x00000007110772a4 */ /* 0x000fc8000f8e0208 */
[----:B------:R-:W-:-:S03]  /*1400*/  UIADD3 UR5, UR5, UR7, URZ ;  /* 0x0000000705057290 */ /* 0x000fc6000fffe03f */
[----:B------:R-:W-:Y:S02]  /*1410*/  ULDC.64 UR6, c[0x0][0x180] ;  /* 0x0000600000067ab9 */ /* 0x000fe40000000a00 */
[----:B------:R-:W-:Y:S02]  /*1420*/  UIMAD.WIDE.U32 UR4, UR35, UR6, UR4 ;  /* 0x00000006230472a5 */ /* 0x000fe4000f8e0004 */
[----:B------:R-:W-:-:S04]  /*1430*/  UIMAD UR6, UR42, UR6, URZ ;  /* 0x000000062a0672a4 */ /* 0x000fc8000f8e023f */
[----:B------:R-:W-:Y:S02]  /*1440*/  UIMAD UR6, UR35, UR7, UR6 ;  /* 0x00000007230672a4 */ /* 0x000fe4000f8e0206 */
[----:B------:R-:W-:Y:S02]  /*1450*/  UMOV UR29, UR4 ;  /* 0x00000004001d7c82 */ /* 0x000fe40008000000 */
[----:B------:R-:W-:Y:S02]  /*1460*/  UIADD3 UR31, UR5, UR6, URZ ;  /* 0x00000006051f7290 */ /* 0x000fe4000fffe03f */
.L_x_198:
[----:B------:R-:W-:Y:S02]  /*1470*/  @UP0 UIADD3 UR6, UR17, UR25, URZ ;  /* 0x0000001911060290 */ /* 0x000fe4000fffe03f */
[----:B------:R-:W-:Y:S02]  /*1480*/  ULDC.64 UR8, c[0x0][0x1a0] ;  /* 0x0000680000087ab9 */ /* 0x000fe40000000a00 */
[----:B------:R-:W-:-:S04]  /*1490*/  @UP0 UIMAD.WIDE.U32 UR4, UR6, UR8, URZ ;  /* 0x00000008060402a5 */ /* 0x000fc8000f8e003f */
[----:B------:R-:W-:-:S03]  /*14a0*/  @UP0 UIMAD UR27, UR6, UR9, UR5 ;  /* 0x00000009061b02a4 */ /* 0x000fc6000f8e0205 */
[----:B------:R-:W-:Y:S01]  /*14b0*/  @UP0 UMOV UR26, UR4 ;  /* 0x00000004001a0c82 */ /* 0x000fe20008000000 */
[----:B------:R-:W-:Y:S05]  /*14c0*/  @P1 BRA `(.L_x_199) ;  /* 0x000000c000001947 */ /* 0x000fea0003800000 */
[----:B------:R-:W-:Y:S02]  /*14d0*/  USHF.R.S32.HI UR4, URZ, 0x1f, UR17 ;  /* 0x0000001f3f047899 */ /* 0x000fe40008011411 */
[----:B------:R-:W-:Y:S02]  /*14e0*/  ULDC.64 UR6, c[0x0][0x1a0] ;  /* 0x0000680000067ab9 */ /* 0x000fe40000000a00 */
[----:B------:R-:W-:Y:S02]  /*14f0*/  UIMAD UR4, UR4, UR6, URZ ;  /* 0x00000006040472a4 */ /* 0x000fe4000f8e023f */
[----:B------:R-:W-:Y:S02]  /*1500*/  ULDC.64 UR8, c[0x0][0x188] ;  /* 0x0000620000087ab9 */ /* 0x000fe40000000a00 */
[----:B------:R-:W-:Y:S02]  /*1510*/  UIMAD UR7, UR17, UR7, UR4 ;  /* 0x00000007110772a4 */ /* 0x000fe4000f8e0204 */
[----:B------:R-:W-:-:S04]  /*1520*/  UIMAD UR4, UR42, UR8, URZ ;  /* 0x000000082a0472a4 */ /* 0x000fc8000f8e023f */
[----:B------:R-:W-:Y:S02]  /*1530*/  UIMAD UR9, UR35, UR9, UR4 ;  /* 0x00000009230972a4 */ /* 0x000fe4000f8e0204 */
[----:B------:R-:W-:-:S04]  /*1540*/  UIMAD.WIDE.U32 UR4, UR17, UR6, URZ ;  /* 0x00000006110472a5 */ /* 0x000fc8000f8e003f */
[----:B------:R-:W-:-:S04]  /*1550*/  UIADD3 UR5, UR5, UR7, URZ ;  /* 0x0000000705057290 */ /* 0x000fc8000fffe03f */
[----:B------:R-:W-:-:S04]  /*1560*/  UIMAD.WIDE.U32 UR4, UR35, UR8, UR4 ;  /* 0x00000008230472a5 */ /* 0x000fc8000f8e0004 */
[----:B------:R-:W-:-:S03]  /*1570*/  UIADD3 UR27, UR5, UR9, URZ ;  /* 0x00000009051b7290 */ /* 0x000fc6000fffe03f */
[----:B------:R-:W-:Y:S02]  /*1580*/  UMOV UR26, UR4 ;  /* 0x00000004001a7c82 */ /* 0x000fe40008000000 */
.L_x_199:
[----:B------:R-:W-:Y:S01]  /*1590*/  IABS R6, c[0x0][0x1c8] ;  /* 0x0000720000067a13 */ /* 0x000fe20000000000 */
[----:B------:R-:W-:Y:S01]  /*15a0*/  ULDC.64 UR6, c[0x0][0x370] ;  /* 0x0000dc0000067ab9 */ /* 0x000fe20000000a00 */
[----:B------:R-:W-:Y:S01]  /*15b0*/  IABS R2, UR40 ;  /* 0x0000002800027c13 */ /* 0x000fe20008000000 */
[----:B------:R-:W-:Y:S01]  /*15c0*/  @UP2 UIMAD.WIDE.U32 UR4, UR15, UR6, URZ ;  /* 0x000000060f0422a5 */ /* 0x000fe2000f8e003f */
[----:B------:R-:W1:Y:S01]  /*15d0*/  I2F.RP R4, R6 ;  /* 0x0000000600047306 */ /* 0x000e620000209400 */
[----:B------:R-:W-:Y:S01]  /*15e0*/  ULDC UR8, c[0x0][0x224] ;  /* 0x0000890000087ab9 */ /* 0x000fe20000000800 */
[----:B------:R-:W-:Y:S01]  /*15f0*/  ISETP.NE.AND P2, PT, RZ, c[0x0][0x1c8], PT ;  /* 0x00007200ff007a0c */ /* 0x000fe20003f45270 */
[----:B------:R-:W-:Y:S02]  /*1600*/  @UP2 UIMAD UR33, UR15, UR7, UR5 ;  /* 0x000000070f2122a4 */ /* 0x000fe4000f8e0205 */
[----:B------:R-:W-:Y:S02]  /*1610*/  USHF.R.S32.HI UR23, URZ, 0x1f, UR22 ;  /* 0x0000001f3f177899 */ /* 0x000fe40008011416 */
[----:B------:R-:W-:-:S02]  /*1620*/  @UP2 UMOV UR30, UR4 ;  /* 0x00000004001e2c82 */ /* 0x000fc40008000000 */
[----:B------:R-:W-:Y:S02]  /*1630*/  ULDC.64 UR4, c[0x0][0x368] ;  /* 0x0000da0000047ab9 */ /* 0x000fe40000000a00 */
[----:B------:R-:W-:-:S04]  /*1640*/  @!UP2 UIMAD UR6, UR42, UR4, URZ ;  /* 0x000000042a06a2a4 */ /* 0x000fc8000f8e023f */
[----:B------:R-:W-:Y:S01]  /*1650*/  @!UP2 UIMAD UR6, UR35, UR5, UR6 ;  /* 0x000000052306a2a4 */ /* 0x000fe2000f8e0206 */
[----:B-1----:R-:W1:Y:S01]  /*1660*/  MUFU.RCP R4, R4 ;  /* 0x0000000400047308 */ /* 0x002e620000001000 */
[----:B------:R-:W-:-:S04]  /*1670*/  @!UP2 UIMAD.WIDE.U32 UR4, UR35, UR4, URZ ;  /* 0x000000042304a2a5 */ /* 0x000fc8000f8e003f */
[----:B------:R-:W-:Y:S02]  /*1680*/  @!UP2 UIADD3 UR33, UR5, UR6, URZ ;  /* 0x000000060521a290 */ /* 0x000fe4000fffe03f */
[----:B------:R-:W-:Y:S02]  /*1690*/  UIMAD UR6, UR39, UR15, URZ ;  /* 0x0000000f270672a4 */ /* 0x000fe4000f8e023f */
[----:B------:R-:W-:Y:S02]  /*16a0*/  @!UP2 UMOV UR30, UR4 ;  /* 0x00000004001eac82 */ /* 0x000fe40008000000 */
[----:B------:R-:W-:Y:S01]  /*16b0*/  UIMAD UR4, UR42, UR8, UR54 ;  /* 0x000000082a0472a4 */ /* 0x000fe2000f8e0236 */
[----:B------:R-:W2:Y:S03]  /*16c0*/  S2UR UR8, SR_CTAID.X ;  /* 0x00000000000879c3 */ /* 0x000ea60000002500 */
[----:B------:R-:W-:Y:S01]  /*16d0*/  UIADD3 UR4, UR47, UR4, URZ ;  /* 0x000000042f047290 */ /* 0x000fe2000fffe03f */
[----:B-1----:R-:W-:-:S03]  /*16e0*/  IADD3 R4, R4, 0xffffffe, RZ ;  /* 0x0ffffffe04047810 */ /* 0x002fc60007ffe0ff */
[----:B------:R-:W-:Y:S01]  /*16f0*/  UIMAD UR4, UR38, UR4, UR53 ;  /* 0x00000004260472a4 */ /* 0x000fe2000f8e0235 */
[----:B------:R-:W1:Y:S03]  /*1700*/  F2I.FTZ.U32.TRUNC.NTZ R5, R4 ;  /* 0x0000000400057305 */ /* 0x000e66000021f000 */
[----:B------:R-:W-:Y:S02]  /*1710*/  UIADD3 UR10, UR45, UR4, URZ ;  /* 0x000000042d0a7290 */ /* 0x000fe4000fffe03f */
[----:B------:R-:W-:-:S04]  /*1720*/  UIMAD.WIDE.U32 UR4, UR38, UR15, URZ ;  /* 0x0000000f260472a5 */ /* 0x000fc8000f8e003f */
[----:B------:R-:W-:Y:S02]  /*1730*/  @UP2 UIADD3 UR10, UR5, UR6, URZ ;  /* 0x00000006050a2290 */ /* 0x000fe4000fffe03f */
[----:B------:R-:W-:Y:S02]  /*1740*/  USEL UR19, UR44, UR4, !UP2 ;  /* 0x000000042c137287 */ /* 0x000fe4000d000000 */
[----:B------:R-:W-:Y:S01]  /*1750*/  ULDC.64 UR6, c[0x0][0x3d8] ;  /* 0x0000f60000067ab9 */ /* 0x000fe20000000a00 */
[----:B-1----:R-:W-:Y:S01]  /*1760*/  IMAD.MOV R0, RZ, RZ, -R5 ;  /* 0x000000ffff007224 */ /* 0x002fe200078e0a05 */
[----:B--2---:R-:W-:Y:S01]  /*1770*/  UIMAD.WIDE.U32 UR4, UR8, UR6, URZ ;  /* 0x00000006080472a5 */ /* 0x004fe2000f8e003f */
[----:B------:R-:W-:Y:S02]  /*1780*/  IMAD.MOV.U32 R4, RZ, RZ, RZ ;  /* 0x000000ffff047224 */ /* 0x000fe400078e00ff */
[----:B------:R-:W-:Y:S01]  /*1790*/  IMAD R0, R0, R6, RZ ;  /* 0x0000000600007224 */ /* 0x000fe200078e02ff */
[----:B------:R-:W-:-:S02]  /*17a0*/  USEL UR18, UR4, URZ, UP6 ;  /* 0x0000003f04127287 */ /* 0x000fc4000b000000 */
[----:B------:R-:W-:Y:S01]  /*17b0*/  UIMAD UR7, UR8, UR7, UR5 ;  /* 0x00000007080772a4 */ /* 0x000fe2000f8e0205 */
[----:B------:R-:W-:Y:S01]  /*17c0*/  IMAD.HI.U32 R0, R5, R0, R4 ;  /* 0x0000000005007227 */ /* 0x000fe200078e0004 */
[----:B------:R-:W-:Y:S02]  /*17d0*/  USHF.L.U64.HI UR4, UR35, 0x7, UR42 ;  /* 0x0000000723047899 */ /* 0x000fe4000801022a */
[----:B------:R-:W-:Y:S02]  /*17e0*/  USHF.L.U32 UR8, UR35, 0x7, URZ ;  /* 0x0000000723087899 */ /* 0x000fe4000800063f */
[----:B------:R-:W-:Y:S01]  /*17f0*/  USEL UR5, UR4, URZ, UP1 ;  /* 0x0000003f04057287 */ /* 0x000fe20008800000 */
[----:B------:R-:W-:Y:S01]  /*1800*/  IMAD.HI.U32 R0, R0, R2, RZ ;  /* 0x0000000200007227 */ /* 0x000fe200078e00ff */
[----:B------:R-:W-:-:S03]  /*1810*/  USEL UR4, UR8, URZ, UP1 ;  /* 0x0000003f08047287 */ /* 0x000fc60008800000 */
[----:B------:R-:W-:Y:S01]  /*1820*/  IMAD.MOV R4, RZ, RZ, -R0 ;  /* 0x000000ffff047224 */ /* 0x000fe200078e0a00 */
[----:B------:R-:W-:Y:S02]  /*1830*/  UIADD3 UR4, UP1, UR11, UR4, URZ ;  /* 0x000000040b047290 */ /* 0x000fe4000ff3e03f */
[----:B------:R-:W-:Y:S01]  /*1840*/  ULDC UR8, c[0x0][0x234] ;  /* 0x00008d0000087ab9 */ /* 0x000fe20000000800 */
[C---:B------:R-:W-:Y:S01]  /*1850*/  IMAD R2, R6.reuse, R4, R2 ;  /* 0x0000000406027224 */ /* 0x040fe200078e0202 */
[----:B------:R-:W-:Y:S02]  /*1860*/  UIADD3.X UR6, UR34, UR5, URZ, UP1, !UPT ;  /* 0x0000000522067290 */ /* 0x000fe40008ffe43f */
[----:B------:R-:W-:Y:S02]  /*1870*/  UIMAD UR5, UR39, UR4, URZ ;  /* 0x00000004270572a4 */ /* 0x000fe4000f8e023f */
[----:B------:R-:W-:Y:S02]  /*1880*/  ISETP.GT.U32.AND P0, PT, R6, R2, PT ;  /* 0x000000020600720c */ /* 0x000fe40003f04070 */
[----:B------:R-:W-:-:S02]  /*1890*/  UIMAD UR6, UR38, UR6, UR5 ;  /* 0x00000006260672a4 */ /* 0x000fc4000f8e0205 */
[----:B------:R-:W-:-:S04]  /*18a0*/  @UP5 USEL UR5, UR56, UR15, !UP2 ;  /* 0x0000000f38055287 */ /* 0x000fc8000d000000 */
[----:B------:R-:W-:Y:S02]  /*18b0*/  @UP5 UIMAD UR9, UR40, UR8, UR5 ;  /* 0x00000008280952a4 */ /* 0x000fe4000f8e0205 */
[----:B------:R-:W-:Y:S02]  /*18c0*/  UIMAD.WIDE.U32 UR4, UR38, UR4, URZ ;  /* 0x00000004260472a5 */ /* 0x000fe4000f8e003f */
[----:B------:R-:W-:Y:S01]  /*18d0*/  USEL UR8, UR7, URZ, UP6 ;  /* 0x0000003f07087287 */ /* 0x000fe2000b000000 */
[----:B------:R-:W-:Y:S01]  /*18e0*/  @!P0 IMAD.IADD R2, R2, 0x1, -R6 ;  /* 0x0000000102028824 */ /* 0x000fe200078e0a06 */
[----:B------:R-:W-:Y:S01]  /*18f0*/  @!P0 IADD3 R0, R0, 0x1, RZ ;  /* 0x0000000100008810 */ /* 0x000fe20007ffe0ff */
[----:B------:R-:W-:Y:S01]  /*1900*/  @!UP5 UMOV UR9, UR51 ;  /* 0x000000330009dc82 */ /* 0x000fe20008000000 */
[----:B------:R-:W-:Y:S01]  /*1910*/  ISETP.LE.AND P0, PT, RZ, UR58, PT ;  /* 0x0000003aff007c0c */ /* 0x000fe2000bf03270 */
[----:B------:R-:W-:Y:S01]  /*1920*/  UIADD3 UR7, UR5, UR6, URZ ;  /* 0x0000000605077290 */ /* 0x000fe2000fffe03f */
[----:B------:R-:W-:-:S13]  /*1930*/  ISETP.GE.U32.AND P3, PT, R2, R6, PT ;  /* 0x000000060200720c */ /* 0x000fda0003f66070 */
[----:B------:R-:W-:-:S05]  /*1940*/  @P3 IADD3 R0, R0, 0x1, RZ ;  /* 0x0000000100003810 */ /* 0x000fca0007ffe0ff */
[----:B------:R-:W-:-:S04]  /*1950*/  IMAD.MOV.U32 R12, RZ, RZ, R0 ;  /* 0x000000ffff0c7224 */ /* 0x000fc800078e0000 */
[----:B------:R-:W-:Y:S01]  /*1960*/  @!P0 IMAD.MOV R12, RZ, RZ, -R12 ;  /* 0x000000ffff0c8224 */ /* 0x000fe200078e0a0c */
[----:B------:R-:W-:Y:S02]  /*1970*/  PLOP3.LUT P0, PT, PT, PT, UP5, 0x80, 0x0 ;  /* 0x000000000000781c */ /* 0x000fe40003f0f058 */
[----:B------:R-:W-:-:S04]  /*1980*/  @!P2 LOP3.LUT R12, RZ, c[0x0][0x1c8], RZ, 0x33, !PT ;  /* 0x00007200ff0caa12 */ /* 0x000fc800078e33ff */
[----:B------:R-:W-:-:S07]  /*1990*/  SHF.R.S32.HI R14, RZ, 0x1f, R12 ;  /* 0x0000001fff0e7819 */ /* 0x000fce000001140c */
[----:B------:R-:W-:Y:S05]  /*19a0*/  @!P0 BRA `(.L_x_200) ;  /* 0x0000005000008947 */ /* 0x000fea0003800000 */
[----:B------:R-:W-:Y:S02]  /*19b0*/  ULDC UR6, c[0x0][0x224] ;  /* 0x0000890000067ab9 */ /* 0x000fe40000000800 */
[----:B------:R-:W-:-:S04]  /*19c0*/  @!UP2 UIMAD UR15, UR35, UR6, URZ ;  /* 0x00000006230fa2a4 */ /* 0x000fc8000f8e023f */
[----:B------:R-:W-:-:S04]  /*19d0*/  ULEA UR6, UR35, UR15, 0x7 ;  /* 0x0000000f23067291 */ /* 0x000fc8000f8e383f */
[----:B------:R-:W-:Y:S01]  /*19e0*/  UIMAD UR6, UR57, UR40, UR6 ;  /* 0x00000028390672a4 */ /* 0x000fe2000f8e0206 */
[----:B------:R-:W-:Y:S05]  /*19f0*/  BRA `(.L_x_201) ;  /* 0x0000001000007947 */ /* 0x000fea0003800000 */
.L_x_200:
[----:B------:R-:W-:Y:S02]  /*1a00*/  UMOV UR6, UR52 ;  /* 0x0000003400067c82 */ /* 0x000fe40008000000 */
.L_x_201:
[----:B------:R-:W-:Y:S01]  /*1a10*/  UIADD3 UR4, UP4, UP3, UR4, UR43, UR49 ;  /* 0x0000002b04047290 */ /* 0x000fe2000fb9e031 */
[----:B------:R-:W1:Y:S01]  /*1a20*/  S2R R19, SR_TID.X ;  /* 0x0000000000137919 */ /* 0x000e620000002100 */
[----:B------:R-:W-:Y:S01]  /*1a30*/  IMAD.U32 R10, RZ, RZ, UR13 ;  /* 0x0000000dff0a7e24 */ /* 0x000fe2000f8e00ff */
[----:B------:R-:W-:Y:S01]  /*1a40*/  SHF.R.S32.HI R199, RZ, 0x1f, R198 ;  /* 0x0000001fffc77819 */ /* 0x000fe200000114c6 */
[----:B------:R-:W-:Y:S01]  /*1a50*/  UIADD3 UR32, UP2, UP1, UR18, UR4, UR19 ;  /* 0x0000000412207290 */ /* 0x000fe2000f95e013 */
[----:B------:R-:W-:Y:S01]  /*1a60*/  IMAD.U32 R8, RZ, RZ, UR12 ;  /* 0x0000000cff087e24 */ /* 0x000fe2000f8e00ff */
[----:B------:R-:W-:Y:S01]  /*1a70*/  UIADD3.X UR4, UR7, UR50, UR55, UP4, UP3 ;  /* 0x0000003207047290 */ /* 0x000fe2000a7e6437 */
[----:B------:R-:W-:Y:S01]  /*1a80*/  IMAD.U32 R9, RZ, RZ, UR11 ;  /* 0x0000000bff097e24 */ /* 0x000fe2000f8e00ff */
[----:B------:R-:W-:Y:S01]  /*1a90*/  ULDC.64 UR12, c[0x0][0x200] ;  /* 0x00008000000c7ab9 */ /* 0x000fe20000000a00 */
[----:B------:R-:W-:Y:S01]  /*1aa0*/  BSSY B1, `(.L_x_197) ;  /* 0x000096d000017945 */ /* 0x000fe20003800000 */
[----:B------:R-:W-:-:S03]  /*1ab0*/  UIADD3.X UR28, UR8, UR4, UR10, UP2, UP1 ;  /* 0x00000004081c7290 */ /* 0x000fc600097e240a */
[----:B------:R-:W-:Y:S02]  /*1ac0*/  ULDC.64 UR4, c[0x0][0x1a8] ;  /* 0x00006a0000047ab9 */ /* 0x000fe40000000a00 */
[----:B------:R-:W-:Y:S02]  /*1ad0*/  UIMAD UR4, UR59, UR4, URZ ;  /* 0x000000043b0472a4 */ /* 0x000fe4000f8e023f */
[----:B------:R-:W-:Y:S02]  /*1ae0*/  UMOV UR10, 0x4 ;  /* 0x00000004000a7882 */ /* 0x000fe40000000000 */
[----:B------:R-:W-:-:S03]  /*1af0*/  UIMAD UR19, UR40, UR5, UR4 ;  /* 0x00000005281372a4 */ /* 0x000fc6000f8e0204 */
[----:B------:R-:W-:Y:S02]  /*1b00*/  ULDC.64 UR4, c[0x0][0x378] ;  /* 0x0000de0000047ab9 */ /* 0x000fe40000000a00 */
[----:B------:R-:W-:Y:S01]  /*1b10*/  UIMAD UR4, UR59, UR4, URZ ;  /* 0x000000043b0472a4 */ /* 0x000fe2000f8e023f */
[----:B-1----:R-:W-:-:S03]  /*1b20*/  SHF.R.S32.HI R20, RZ, 0x1f, R19 ;  /* 0x0000001fff147819 */ /* 0x002fc60000011413 */
[----:B------:R-:W-:Y:S01]  /*1b30*/  UIMAD UR18, UR40, UR5, UR4 ;  /* 0x00000005281272a4 */ /* 0x000fe2000f8e0204 */
[----:B------:R-:W-:Y:S02]  /*1b40*/  LEA.HI R0, R20, R19, RZ, 0x3 ;  /* 0x0000001314007211 */ /* 0x000fe400078f18ff */
[----:B------:R-:W-:Y:S02]  /*1b50*/  ULDC.64 UR4, c[0x0][0x370] ;  /* 0x0000dc0000047ab9 */ /* 0x000fe40000000a00 */
[----:B------:R-:W-:Y:S01]  /*1b60*/  UIMAD UR4, UR34, UR4, URZ ;  /* 0x00000004220472a4 */ /* 0x000fe2000f8e023f */
[----:B------:R-:W-:-:S03]  /*1b70*/  SHF.R.S32.HI R0, RZ, 0x3, R0 ;  /* 0x00000003ff007819 */ /* 0x000fc60000011400 */
[----:B------:R-:W-:Y:S01]  /*1b80*/  UIMAD UR15, UR11, UR5, UR4 ;  /* 0x000000050b0f72a4 */ /* 0x000fe2000f8e0204 */
[----:B------:R-:W-:Y:S01]  /*1b90*/  SHF.R.S32.HI R18, RZ, 0x1f, R0 ;  /* 0x0000001fff127819 */ /* 0x000fe20000011400 */
[----:B------:R-:W-:Y:S01]  /*1ba0*/  UIADD3 UR4, UR11, UR9, URZ ;  /* 0x000000090b047290 */ /* 0x000fe2000fffe03f */
[----:B------:R-:W-:-:S03]  /*1bb0*/  IADD3 R2, P0, R0, UR11, RZ ;  /* 0x0000000b00027c10 */ /* 0x000fc6000ff1e0ff */
[----:B------:R-:W-:Y:S01]  /*1bc0*/  UIMAD.WIDE UR4, UR4, UR10, UR12 ;  /* 0x0000000a040472a5 */ /* 0x000fe2000f8e020c */
[----:B------:R-:W-:Y:S01]  /*1bd0*/  IADD3.X R7, R18, UR34, RZ, P0, !PT ;  /* 0x0000002212077c10 */ /* 0x000fe200087fe4ff */
[----:B------:R-:W-:Y:S01]  /*1be0*/  IMAD.WIDE.U32 R4, R2, c[0x0][0x190], R198 ;  /* 0x0000640002047a25 */ /* 0x000fe200078e00c6 */
[----:B------:R-:W-:Y:S02]  /*1bf0*/  ULDC.64 UR12, c[0x0][0x3c8] ;  /* 0x0000f200000c7ab9 */ /* 0x000fe40000000a00 */
[----:B------:R-:W-:Y:S01]  /*1c00*/  ULDC UR34, c[0x0][0x2e8] ;  /* 0x0000ba0000227ab9 */ /* 0x000fe20000000800 */
[----:B------:R-:W-:Y:S01]  /*1c10*/  IMAD R7, R7, c[0x0][0x190], RZ ;  /* 0x0000640007077a24 */ /* 0x000fe200078e02ff */
[----:B------:R-:W-:Y:S01]  /*1c20*/  UMOV UR8, UR4 ;  /* 0x0000000400087c82 */ /* 0x000fe20008000000 */
[----:B------:R-:W-:Y:S01]  /*1c30*/  IADD3 R6, P0, R4, UR41, RZ ;  /* 0x0000002904067c10 */ /* 0x000fe2000ff1e0ff */
[----:B------:R-:W-:Y:S01]  /*1c40*/  UIADD3 UR4, UR11, UR6, URZ ;  /* 0x000000060b047290 */ /* 0x000fe2000fffe03f */
[----:B------:R-:W-:Y:S01]  /*1c50*/  IMAD R2, R2, c[0x0][0x194], R7 ;  /* 0x0000650002027a24 */ /* 0x000fe200078e0207 */
[----:B------:R-:W-:-:S02]  /*1c60*/  UMOV UR7, UR5 ;  /* 0x0000000500077c82 */ /* 0x000fc40008000000 */
[----:B------:R-:W-:Y:S01]  /*1c70*/  UIMAD.WIDE UR4, UR4, UR10, UR12 ;  /* 0x0000000a040472a5 */ /* 0x000fe2000f8e020c */
[----:B------:R1:W2:Y:S01]  /*1c80*/  R2UR UR12, R8 ;  /* 0x00000000080c73c2 */ /* 0x0002a200000e0000 */
[----:B------:R-:W-:Y:S02]  /*1c90*/  IADD3.X R7, R5, UR36, R2, P0, !PT ;  /* 0x0000002405077c10 */ /* 0x000fe400087fe402 */
[----:B------:R-:W-:-:S03]  /*1ca0*/  IADD3 R4, P0, R198, UR30, RZ ;  /* 0x0000001ec6047c10 */ /* 0x000fc6000ff1e0ff */
[----:B------:R-:W-:Y:S01]  /*1cb0*/  UMOV UR10, UR4 ;  /* 0x00000004000a7c82 */ /* 0x000fe20008000000 */
[----:B------:R-:W-:Y:S01]  /*1cc0*/  IADD3.X R5, R199, UR33, RZ, P0, !PT ;  /* 0x00000021c7057c10 */ /* 0x000fe200087fe4ff */
[----:B------:R-:W-:Y:S01]  /*1cd0*/  UIADD3 UR4, -UR14, UR24, UR22 ;  /* 0x000000180e047290 */ /* 0x000fe2000fffe116 */
[----:B------:R3:W4:Y:S01]  /*1ce0*/  R2UR UR13, R10 ;  /* 0x000000000a0d73c2 */ /* 0x00072200000e0000 */
[----:B------:R-:W-:Y:S02]  /*1cf0*/  UMOV UR9, UR5 ;  /* 0x0000000500097c82 */ /* 0x000fe40008000000 */
[----:B------:R-:W-:Y:S01]  /*1d00*/  UIADD3 UR4, UR4, -UR34, URZ ;  /* 0x8000002204047290 */ /* 0x000fe2000fffe03f */
[----:B------:R-:W-:-:S03]  /*1d10*/  IMAD.WIDE.U32 R4, R9, c[0x0][0x370], R4 ;  /* 0x0000dc0009047a25 */ /* 0x000fc600078e0004 */
[----:B------:R-:W-:Y:S02]  /*1d20*/  USHF.R.S32.HI UR11, URZ, 0x1f, UR4 ;  /* 0x0000001f3f0b7899 */ /* 0x000fe40008011404 */
[----:B------:R-:W-:Y:S02]  /*1d30*/  IADD3 R5, R5, UR15, RZ ;  /* 0x0000000f05057c10 */ /* 0x000fe4000fffe0ff */
[----:B------:R-:W-:Y:S02]  /*1d40*/  ULEA.HI UR11, UR11, UR4, URZ, 0x7 ;  /* 0x000000040b0b7291 */ /* 0x000fe4000f8f383f */
[----:B------:R-:W-:Y:S01]  /*1d50*/  UIADD3 UR4, UR37, -0x1, URZ ;  /* 0xffffffff25047890 */ /* 0x000fe2000fffe03f */
[----:B-1----:R-:W-:Y:S01]  /*1d60*/  LEA.HI R8, R20, R19, RZ, 0x5 ;  /* 0x0000001314087211 */ /* 0x002fe200078f28ff */
[----:B------:R-:W-:-:S03]  /*1d70*/  USHF.R.S32.HI UR11, URZ, 0x7, UR11 ;  /* 0x000000073f0b7899 */ /* 0x000fc6000801140b */
[----:B------:R-:W-:Y:S01]  /*1d80*/  LOP3.LUT R2, R8, 0xffffffe0, RZ, 0xc0, !PT ;  /* 0xffffffe008027812 */ /* 0x000fe200078ec0ff */
[----:B------:R-:W-:Y:S01]  /*1d90*/  UISETP.LT.AND UP1, UPT, URZ, UR11, UPT ;  /* 0x0000000b3f00728c */ /* 0x000fe2000bf21270 */
[----:B------:R-:W-:-:S03]  /*1da0*/  SHF.R.S32.HI R8, RZ, 0x5, R8 ;  /* 0x00000005ff087819 */ /* 0x000fc60000011408 */
[----:B------:R-:W-:Y:S01]  /*1db0*/  IMAD.IADD R2, R19, 0x1, -R2 ;  /* 0x0000000113027824 */ /* 0x000fe200078e0a02 */
[----:B------:R-:W-:-:S03]  /*1dc0*/  USEL UR11, URZ, UR11, !UP1 ;  /* 0x0000000b3f0b7287 */ /* 0x000fc6000c800000 */
[----:B------:R-:W-:Y:S01]  /*1dd0*/  IMAD R2, R8, UR48, R2 ;  /* 0x0000003008027c24 */ /* 0x000fe2000f8e0202 */
[----:B------:R-:W-:-:S04]  /*1de0*/  UISETP.GT.AND UP1, UPT, UR37, UR11, UPT ;  /* 0x0000000b2500728c */ /* 0x000fc8000bf24270 */
[----:B------:R-:W-:-:S04]  /*1df0*/  IADD3 R8, P0, R2, UR32, RZ ;  /* 0x0000002002087c10 */ /* 0x000fc8000ff1e0ff */
[----:B------:R-:W-:Y:S01]  /*1e00*/  LEA.HI.X.SX32 R9, R2, UR28, 0x1, P0 ;  /* 0x0000001c02097c11 */ /* 0x000fe200080f0eff */
[----:B------:R-:W-:Y:S01]  /*1e10*/  IMAD.U32 R2, RZ, RZ, UR40 ;  /* 0x00000028ff027e24 */ /* 0x000fe2000f8e00ff */
[----:B------:R-:W-:Y:S02]  /*1e20*/  PLOP3.LUT P0, PT, PT, PT, UP1, 0x80, 0x0 ;  /* 0x000000000000781c */ /* 0x000fe40003f0f018 */
[----:B------:R-:W-:Y:S01]  /*1e30*/  LEA R186, P2, R8, c[0x0][0x350], 0x2 ;  /* 0x0000d40008ba7a11 */ /* 0x000fe200078410ff */
[----:B------:R-:W-:-:S03]  /*1e40*/  IMAD.WIDE.U32 R4, R2, c[0x0][0x378], R4 ;  /* 0x0000de0002047a25 */ /* 0x000fc600078e0004 */
[----:B------:R-:W-:Y:S01]  /*1e50*/  LEA.HI.X R187, R8, c[0x0][0x354], R9, 0x2, P2 ;  /* 0x0000d50008bb7a11 */ /* 0x000fe200010f1409 */
[----:B------:R-:W-:Y:S01]  /*1e60*/  IMAD.WIDE.U32 R6, R2, c[0x0][0x1a8], R6 ;  /* 0x00006a0002067a25 */ /* 0x000fe200078e0006 */
[----:B------:R-:W-:-:S03]  /*1e70*/  IADD3 R5, R5, UR18, RZ ;  /* 0x0000001205057c10 */ /* 0x000fc6000fffe0ff */
[----:B------:R-:W-:Y:S01]  /*1e80*/  IMAD R2, R18, c[0x0][0x370], RZ ;  /* 0x0000dc0012027a24 */ /* 0x000fe200078e02ff */
[----:B------:R-:W-:Y:S01]  /*1e90*/  IADD3 R7, R7, UR19, RZ ;  /* 0x0000001307077c10 */ /* 0x000fe2000fffe0ff */
[----:B------:R-:W-:Y:S01]  /*1ea0*/  IMAD.WIDE.U32 R4, R0, c[0x0][0x370], R4 ;  /* 0x0000dc0000047a25 */ /* 0x000fe200078e0004 */
[----:B------:R-:W-:-:S03]  /*1eb0*/  LEA R200, P4, R6, c[0x0][0x160], 0x1 ;  /* 0x0000580006c87a11 */ /* 0x000fc600078808ff */
[----:B------:R-:W-:Y:S01]  /*1ec0*/  IMAD R2, R0, c[0x0][0x374], R2 ;  /* 0x0000dd0000027a24 */ /* 0x000fe200078e0202 */
[----:B------:R-:W-:Y:S02]  /*1ed0*/  LEA R202, P3, R4, c[0x0][0x330], 0x1 ;  /* 0x0000cc0004ca7a11 */ /* 0x000fe400078608ff */
[----:B------:R-:W-:Y:S01]  /*1ee0*/  LEA.HI.X R197, R6, c[0x0][0x164], R7, 0x1, P4 ;  /* 0x0000590006c57a11 */ /* 0x000fe200020f0c07 */
[----:B------:R-:W-:-:S05]  /*1ef0*/  IMAD.IADD R2, R5, 0x1, R2 ;  /* 0x0000000105027824 */ /* 0x000fca00078e0202 */
[----:B------:R-:W-:Y:S01]  /*1f00*/  LEA.HI.X R201, R4, c[0x0][0x334], R2, 0x1, P3 ;  /* 0x0000cd0004c97a11 */ /* 0x000fe200018f0c02 */
[----:B--234-:R-:W-:Y:S05]  /*1f10*/  @P0 BRA `(.L_x_202) ;  /* 0x00000b1000000947 */ /* 0x01cfea0003800000 */
        /* <DEDUP_REMOVED lines=9> */
[----:B------:R-:W-:Y:S02]  /*1fb0*/  UIMAD.WIDE.U32 UR4, UR17, UR6, URZ ;  /* 0x00000006110472a5 */ /* 0x000fe4000f8e003f */
[----:B------:R-:W-:-:S03]  /*1fc0*/  UIMAD UR7, UR17, UR7, UR8 ;  /* 0x00000007110772a4 */ /* 0x000fc6000f8e0208 */
[----:B------:R-:W-:Y:S02]  /*1fd0*/  ULDC.64 UR8, c[0x0][0x388] ;  /* 0x0000e20000087ab9 */ /* 0x000fe40000000a00 */
[----:B------:R-:W-:Y:S02]  /*1fe0*/  UIADD3 UR5, UR5, UR7, URZ ;  /* 0x0000000705057290 */ /* 0x000fe4000fffe03f */
[----:B------:R-:W-:Y:S02]  /*1ff0*/  UIMAD UR6, UR42, UR8, URZ ;  /* 0x000000082a0672a4 */ /* 0x000fe4000f8e023f */
[----:B------:R-:W-:Y:S02]  /*2000*/  UIMAD.WIDE.U32 UR4, UR35, UR8, UR4 ;  /* 0x00000008230472a5 */ /* 0x000fe4000f8e0004 */
[----:B------:R-:W-:-:S04]  /*2010*/  UIMAD UR6, UR35, UR9, UR6 ;  /* 0x00000009230672a4 */ /* 0x000fc8000f8e0206 */
[----:B------:R-:W-:Y:S02]  /*2020*/  UIADD3 UR11, UR5, UR6, URZ ;  /* 0x00000006050b7290 */ /* 0x000fe4000fffe03f */
[----:B------:R-:W-:Y:S02]  /*2030*/  UMOV UR10, UR4 ;  /* 0x00000004000a7c82 */ /* 0x000fe40008000000 */
.L_x_203:
        /* <DEDUP_REMOVED lines=18> */
.L_x_204:
[----:B------:R-:W-:Y:S01]  /*2160*/  ULDC.64 UR4, c[0x0][0x3a0] ;  /* 0x0000e80000047ab9 */ /* 0x000fe20000000a00 */
[----:B------:R-:W-:Y:S01]  /*2170*/  IMAD.U32 R11, RZ, RZ, UR22 ;  /* 0x00000016ff0b7e24 */ /* 0x000fe2000f8e00ff */
[----:B------:R-:W-:Y:S01]  /*2180*/  UIMAD UR4, UR23, UR4, URZ ;  /* 0x00000004170472a4 */ /* 0x000fe2000f8e023f */
[----:B------:R-:W-:Y:S01]  /*2190*/  ISETP.GE.AND P4, PT, R198, c[0x0][0x220], PT ;  /* 0x00008800c6007a0c */ /* 0x000fe20003f86270 */
[----:B------:R-:W-:Y:S01]  /*21a0*/  ULDC.64 UR6, c[0x0][0x3b8] ;  /* 0x0000ee0000067ab9 */ /* 0x000fe20000000a00 */
[----:B------:R-:W-:Y:S01]  /*21b0*/  IMAD.WIDE.U32 R4, R11, c[0x0][0x3a0], R198 ;  /* 0x0000e8000b047a25 */ /* 0x000fe200078e00c6 */
[----:B------:R-:W-:Y:S01]  /*21c0*/  UIMAD UR5, UR22, UR5, UR4 ;  /* 0x00000005160572a4 */ /* 0x000fe2000f8e0204 */
[----:B------:R-:W-:Y:S01]  /*21d0*/  BSSY B0, `(.L_x_205) ;  /* 0x0000015000007945 */ /* 0x000fe20003800000 */
[----:B------:R-:W-:-:S02]  /*21e0*/  UIMAD UR4, UR16, -0x80, UR14 ;  /* 0xffffff80100478a4 */ /* 0x000fc4000f8e020e */
[----:B------:R-:W-:Y:S02]  /*21f0*/  IADD3 R4, P0, R4, UR10, RZ ;  /* 0x0000000a04047c10 */ /* 0x000fe4000ff1e0ff */
[----:B------:R-:W-:Y:S01]  /*2200*/  IMAD.U32 R2, RZ, RZ, UR5 ;  /* 0x00000005ff027e24 */ /* 0x000fe2000f8e00ff */
[----:B------:R-:W-:Y:S01]  /*2210*/  UIMAD UR5, UR59, UR6, URZ ;  /* 0x000000063b0572a4 */ /* 0x000fe2000f8e023f */
[----:B------:R-:W-:-:S03]  /*2220*/  ISETP.GE.OR P3, PT, R0, UR4, P4 ;  /* 0x0000000400007c0c */ /* 0x000fc6000a766670 */
[----:B------:R-:W-:Y:S01]  /*2230*/  IADD3.X R5, R5, UR11, R2, P0, !PT ;  /* 0x0000000b05057c10 */ /* 0x000fe200087fe402 */
[----:B------:R-:W-:Y:S01]  /*2240*/  IMAD.U32 R2, RZ, RZ, UR40 ;  /* 0x00000028ff027e24 */ /* 0x000fe2000f8e00ff */
[----:B------:R-:W-:-:S03]  /*2250*/  UIMAD UR5, UR40, UR7, UR5 ;  /* 0x00000007280572a4 */ /* 0x000fc6000f8e0205 */
[----:B------:R-:W-:-:S05]  /*2260*/  IMAD.WIDE.U32 R4, R2, c[0x0][0x3b8], R4 ;  /* 0x0000ee0002047a25 */ /* 0x000fca00078e0004 */
[----:B------:R-:W-:Y:S01]  /*2270*/  IADD3 R10, R5, UR5, RZ ;  /* 0x00000005050a7c10 */ /* 0x000fe2000fffe0ff */
        /* <DEDUP_REMOVED lines=10> */
.L_x_206:
[----:B------:R-:W-:Y:S05]  /*2320*/  BSYNC B0 ;  /* 0x0000000000007941 */ /* 0x000fea0003800000 */
.L_x_205:
[----:B------:R-:W-:Y:S01]  /*2330*/  IADD3 R2, R0, 0x20, RZ ;  /* 0x0000002000027810 */ /* 0x000fe20007ffe0ff */
[----:B------:R-:W-:Y:S03]  /*2340*/  BSSY B0, `(.L_x_207) ;  /* 0x000000e000007945 */ /* 0x000fe60003800000 */
[----:B------:R-:W-:-:S13]  /*2350*/  ISETP.GE.OR P2, PT, R2, UR4, P4 ;  /* 0x0000000402007c0c */ /* 0x000fda000a746670 */
[----:B------:R-:W-:Y:S05]  /*2360*/  @P2 BRA `(.L_x_208) ;  /* 0x000000b000002947 */ /* 0x000fea0003800000 */
[----:B------:R-:W-:Y:S02]  /*2370*/  IADD3 R2, P0, R0, 0x20, RZ ;  /* 0x0000002000027810 */ /* 0x000fe40007f1e0ff */
[----:B------:R-:W-:-:S03]  /*2380*/  MOV R7, R10 ;  /* 0x0000000a00077202 */ /* 0x000fc60000000f00 */
[----:B------:R-:W-:-:S04]  /*2390*/  IMAD.X R6, RZ, RZ, R18, P0 ;  /* 0x000000ffff067224 */ /* 0x000fc800000e0612 */
[----:B-1----:R-:W-:Y:S02]  /*23a0*/  IMAD R8, R6, c[0x0][0x3a0], RZ ;  /* 0x0000e80006087a24 */ /* 0x002fe400078e02ff */
[----:B------:R-:W-:-:S04]  /*23b0*/  IMAD.MOV.U32 R6, RZ, RZ, R4 ;  /* 0x000000ffff067224 */ /* 0x000fc800078e0004 */
[----:B------:R-:W-:-:S04]  /*23c0*/  IMAD.WIDE.U32 R6, R2, c[0x0][0x3a0], R6 ;  /* 0x0000e80002067a25 */ /* 0x000fc800078e0006 */
[----:B------:R-:W-:Y:S01]  /*23d0*/  IMAD R2, R2, c[0x0][0x3a4], R8 ;  /* 0x0000e90002027a24 */ /* 0x000fe200078e0208 */
[----:B------:R-:W-:-:S04]  /*23e0*/  LEA R8, P0, R6, c[0x0][0x340], 0x1 ;  /* 0x0000d00006087a11 */ /* 0x000fc800078008ff */
[----:B------:R-:W-:-:S04]  /*23f0*/  IADD3 R2, R7, R2, RZ ;  /* 0x0000000207027210 */ /* 0x000fc80007ffe0ff */
[----:B------:R-:W-:-:S05]  /*2400*/  LEA.HI.X R9, R6, c[0x0][0x344], R2, 0x1, P0 ;  /* 0x0000d10006097a11 */ /* 0x000fca00000f0c02 */
[----:B------:R1:W-:Y:S02]  /*2410*/  STG.E.128 [R8.64], RZ ;  /* 0x000000ff08007986 */ /* 0x0003e4000c101d14 */
.L_x_208:
[----:B------:R-:W-:Y:S05]  /*2420*/  BSYNC B0 ;  /* 0x0000000000007941 */ /* 0x000fea0003800000 */
.L_x_207:
        /* <DEDUP_REMOVED lines=15> */
.L_x_210:
[----:B------:R-:W-:Y:S05]  /*2520*/  BSYNC B0 ;  /* 0x0000000000007941 */ /* 0x000fea0003800000 */
.L_x_209:
[----:B------:R-:W-:Y:S01]  /*2530*/  IADD3 R2, R0, 0x60, RZ ;  /* 0x0000006000027810 */ /* 0x000fe20007ffe0ff */
[----:B------:R-:W-:Y:S03]  /*2540*/  BSSY B0, `(.L_x_211) ;  /* 0x000000d000007945 */ /* 0x000fe60003800000 */
[----:B------:R-:W-:-:S13]  /*2550*/  ISETP.GE.OR P0, PT, R2, UR4, P4 ;  /* 0x0000000402007c0c */ /* 0x000fda000a706670 */
[----:B------:R-:W-:Y:S05]  /*2560*/  @P0 BRA `(.L_x_212) ;  /* 0x000000a000000947 */ /* 0x000fea0003800000 */
[----:B------:R-:W-:-:S04]  /*2570*/  IADD3 R2, P4, R0, 0x60, RZ ;  /* 0x0000006000027810 */ /* 0x000fc80007f9e0ff */
[----:B------:R-:W-:-:S05]  /*2580*/  IADD3.X R5, RZ, R18, RZ, P4, !PT ;  /* 0x00000012ff057210 */ /* 0x000fca00027fe4ff */
[----:B------:R-:W-:Y:S01]  /*2590*/  IMAD R6, R5, c[0x0][0x3a0], RZ ;  /* 0x0000e80005067a24 */ /* 0x000fe200078e02ff */
[----:B------:R-:W-:-:S05]  /*25a0*/  MOV R5, R10 ;  /* 0x0000000a00057202 */ /* 0x000fca0000000f00 */
[----:B-1----:R-:W-:-:S04]  /*25b0*/  IMAD.WIDE.U32 R8, R2, c[0x0][0x3a0], R4 ;  /* 0x0000e80002087a25 */ /* 0x002fc800078e0004 */
[----:B------:R-:W-:Y:S01]  /*25c0*/  IMAD R2, R2, c[0x0][0x3a4], R6 ;  /* 0x0000e90002027a24 */ /* 0x000fe200078e0206 */
[----:B------:R-:W-:-:S04]  /*25d0*/  LEA R4, P4, R8, c[0x0][0x340], 0x1 ;  /* 0x0000d00008047a11 */ /* 0x000fc800078808ff */
[----:B------:R-:W-:-:S04]  /*25e0*/  IADD3 R2, R9, R2, RZ ;  /* 0x0000000209027210 */ /* 0x000fc80007ffe0ff */
[----:B------:R-:W-:-:S05]  /*25f0*/  LEA.HI.X R5, R8, c[0x0][0x344], R2, 0x1, P4 ;  /* 0x0000d10008057a11 */ /* 0x000fca00020f0c02 */
[----:B------:R1:W-:Y:S02]  /*2600*/  STG.E.128 [R4.64], RZ ;  /* 0x000000ff04007986 */ /* 0x0003e4000c101d14 */
.L_x_212:
[----:B------:R-:W-:Y:S05]  /*2610*/  BSYNC B0 ;  /* 0x0000000000007941 */ /* 0x000fea0003800000 */
.L_x_211:
[----:B------:R-:W-:Y:S01]  /*2620*/  ULDC.64 UR4, c[0x0][0x3a8] ;  /* 0x0000ea0000047ab9 */ /* 0x000fe20000000a00 */
[----:B-1----:R-:W-:Y:S01]  /*2630*/  IMAD.WIDE.U32 R4, R11, c[0x0][0x3a8], R198 ;  /* 0x0000ea000b047a25 */ /* 0x002fe200078e00c6 */
[----:B------:R-:W-:Y:S01]  /*2640*/  UIMAD UR4, UR23, UR4, URZ ;  /* 0x00000004170472a4 */ /* 0x000fe2000f8e023f */
[----:B------:R-:W-:Y:S03]  /*2650*/  BSSY B0, `(.L_x_213) ;  /* 0x0000015000007945 */ /* 0x000fe60003800000 */
[----:B------:R-:W-:Y:S01]  /*2660*/  UIMAD UR4, UR22, UR5, UR4 ;  /* 0x00000005160472a4 */ /* 0x000fe2000f8e0204 */
[----:B------:R-:W-:-:S05]  /*2670*/  IADD3 R4, P4, R4, UR8, RZ ;  /* 0x0000000804047c10 */ /* 0x000fca000ff9e0ff */
[----:B------:R-:W-:Y:S01]  /*2680*/  IMAD.U32 R2, RZ, RZ, UR4 ;  /* 0x00000004ff027e24 */ /* 0x000fe2000f8e00ff */
[----:B------:R-:W-:Y:S02]  /*2690*/  ULDC.64 UR4, c[0x0][0x3c0] ;  /* 0x0000f00000047ab9 */ /* 0x000fe40000000a00 */
[----:B------:R-:W-:Y:S02]  /*26a0*/  UIMAD UR4, UR59, UR4, URZ ;  /* 0x000000043b0472a4 */ /* 0x000fe4000f8e023f */
[----:B------:R-:W-:Y:S02]  /*26b0*/  IADD3.X R5, R5, UR9, R2, P4, !PT ;  /* 0x0000000905057c10 */ /* 0x000fe4000a7fe402 */
[----:B------:R-:W-:Y:S01]  /*26c0*/  MOV R2, UR40 ;  /* 0x0000002800027c02 */ /* 0x000fe20008000f00 */
[----:B------:R-:W-:-:S04]  /*26d0*/  UIMAD UR4, UR40, UR5, UR4 ;  /* 0x00000005280472a4 */ /* 0x000fc8000f8e0204 */
        /* <DEDUP_REMOVED lines=12> */
.L_x_214:
[----:B------:R-:W-:Y:S05]  /*27a0*/  BSYNC B0 ;  /* 0x0000000000007941 */ /* 0x000fea0003800000 */
.L_x_213:
[----:B------:R-:W-:Y:S01]  /*27b0*/  BSSY B0, `(.L_x_215) ;  /* 0x000000d000007945 */ /* 0x000fe20003800000 */
        /* <DEDUP_REMOVED lines=12> */
.L_x_216:
[----:B------:R-:W-:Y:S05]  /*2880*/  BSYNC B0 ;  /* 0x0000000000007941 */ /* 0x000fea0003800000 */
.L_x_215:
        /* <DEDUP_REMOVED lines=13> */
.L_x_218:
[----:B------:R-:W-:Y:S05]  /*2960*/  BSYNC B0 ;  /* 0x0000000000007941 */ /* 0x000fea0003800000 */
.L_x_217:
        /* <DEDUP_REMOVED lines=12> */
.L_x_202:
[----:B------:R-:W2:Y:S01]  /*2a30*/  LDL R7, [R1+0x28] ;  /* 0x0000280001077983 */ /* 0x000ea20000100800 */
[----:B------:R-:W-:Y:S01]  /*2a40*/  PLOP3.LUT P1, PT, PT, PT, UP6, 0x80, 0x0 ;  /* 0x000000000000781c */ /* 0x000fe20003f2f068 */
[----:B------:R-:W-:Y:S01]  /*2a50*/  ULEA.HI UR5, UR4, UR4, URZ, 0x1 ;  /* 0x0000000404057291 */ /* 0x000fe2000f8f083f */
[----:B------:R-:W-:Y:S03]  /*2a60*/  BSSY B0, `(.L_x_220) ;  /* 0x0000013000007945 */ /* 0x000fe60003800000 */
[----:B------:R-:W-:-:S04]  /*2a70*/  ULOP3.LUT UR5, UR5, 0xfffffffe, URZ, 0xc0, !UPT ;  /* 0xfffffffe05057892 */ /* 0x000fc8000f8ec03f */
[----:B------:R-:W-:-:S04]  /*2a80*/  UIADD3 UR5, UR4, -UR5, URZ ;  /* 0x8000000504057290 */ /* 0x000fc8000fffe03f */
[----:B------:R-:W-:Y:S02]  /*2a90*/  UISETP.NE.AND UP0, UPT, UR5, 0x1, UPT ;  /* 0x000000010500788c */ /* 0x000fe4000bf05270 */
[----:B------:R-:W-:Y:S01]  /*2aa0*/  UIMAD UR5, UR4, -0x80, UR24 ;  /* 0xffffff80040578a4 */ /* 0x000fe2000f8e0218 */
[----:B------:R-:W-:Y:S05]  /*2ab0*/  @P1 BAR.SYNC.DEFER_BLOCKING 0x0 ;  /* 0x0000000000001b1d */ /* 0x000fea0000010000 */
[----:B------:R-:W-:Y:S01]  /*2ac0*/  ISETP.GE.AND P0, PT, R0, UR5, PT ;  /* 0x0000000500007c0c */ /* 0x000fe2000bf06270 */
[----:B--2---:R-:W-:-:S12]  /*2ad0*/  IMAD.SHL.U32 R2, R7, 0x2, RZ ;  /* 0x0000000207027824 */ /* 0x004fd800078e00ff */
[----:B------:R1:W-:Y:S01]  /*2ae0*/  @P0 STS.128 [R2+0x8000], RZ ;  /* 0x008000ff02000388 */ /* 0x0003e20000000c00 */
[----:B------:R-:W-:Y:S05]  /*2af0*/  @P0 BRA `(.L_x_221) ;  /* 0x0000009000000947 */ /* 0x000fea0003800000 */
[----:B------:R-:W-:-:S13]  /*2b00*/  ISETP.GE.AND P1, PT, R198, c[0x0][0x220], PT ;  /* 0x00008800c6007a0c */ /* 0x000fda0003f26270 */
[----:B------:R2:W-:Y:S01]  /*2b10*/  @P1 STS.128 [R2+0x8000], RZ ;  /* 0x008000ff02001388 */ /* 0x0005e20000000c00 */
[----:B------:R-:W-:Y:S05]  /*2b20*/  @P1 BRA `(.L_x_221) ;  /* 0x0000006000001947 */ /* 0x000fea0003800000 */
[----:B------:R-:W-:Y:S02]  /*2b30*/  MOV R4, R202 ;  /* 0x000000ca00047202 */ /* 0x000fe40000000f00 */
[----:B------:R-:W-:-:S05]  /*2b40*/  MOV R5, R201 ;  /* 0x000000c900057202 */ /* 0x000fca0000000f00 */
[----:B------:R-:W-:Y:S01]  /*2b50*/  @!PT LDS RZ, [RZ] ;  /* 0x00000000fffff984 */ /* 0x000fe20000000800 */
[----:B------:R-:W-:Y:S01]  /*2b60*/  @!PT LDS RZ, [RZ] ;  /* 0x00000000fffff984 */ /* 0x000fe20000000800 */
[----:B------:R-:W-:Y:S01]  /*2b70*/  @!PT LDS RZ, [RZ] ;  /* 0x00000000fffff984 */ /* 0x000fe20000000800 */
[----:B------:R3:W-:Y:S02]  /*2b80*/  LDGSTS.E.BYPASS.LTC128B.128 [R2+0x8000], [R4.64] ;  /* 0x0800000004027fae */ /* 0x0007e4000b901d54 */
.L_x_221:
[----:B------:R-:W-:Y:S05]  /*2b90*/  BSYNC B0 ;  /* 0x0000000000007941 */ /* 0x000fea0003800000 */
.L_x_220:
[----:B------:R-:W-:Y:S01]  /*2ba0*/  IADD3 R11, R0, 0x20, RZ ;  /* 0x00000020000b7810 */ /* 0x000fe20007ffe0ff */
[----:B------:R-:W-:Y:S03]  /*2bb0*/  BSSY B0, `(.L_x_222) ;  /* 0x000000f000007945 */ /* 0x000fe60003800000 */
[----:B------:R-:W-:-:S13]  /*2bc0*/  ISETP.GE.AND P4, PT, R11, UR5, PT ;  /* 0x000000050b007c0c */ /* 0x000fda000bf86270 */
        /* <DEDUP_REMOVED lines=13> */
.L_x_223:
[----:B------:R-:W-:Y:S05]  /*2ca0*/  BSYNC B0 ;  /* 0x0000000000007941 */ /* 0x000fea0003800000 */
.L_x_222:
        /* <DEDUP_REMOVED lines=16> */
.L_x_225:
[----:B------:R-:W-:Y:S05]  /*2db0*/  BSYNC B0 ;  /* 0x0000000000007941 */ /* 0x000fea0003800000 */
.L_x_224:
        /* <DEDUP_REMOVED lines=8> */
[----:B------:R-:W-:Y:S02]  /*2e40*/  MOV R6, c[0x0][0x370] ;  /* 0x0000dc0000067a02 */ /* 0x000fe40000000f00 */
[----:B---3--:R-:W-:Y:S02]  /*2e50*/  MOV R4, R202 ;  /* 0x000000ca00047202 */ /* 0x008fe40000000f00 */
[----:B------:R-:W-:-:S05]  /*2e60*/  MOV R5, R201 ;  /* 0x000000c900057202 */ /* 0x000fca0000000f00 */
[----:B------:R-:W-:-:S05]  /*2e70*/  IMAD.WIDE.U32 R4, R6, 0xc0, R4 ;  /* 0x000000c006047825 */ /* 0x000fca00078e0004 */
[----:B------:R-:W-:-:S05]  /*2e80*/  IADD3 R5, R5, UR61, RZ ;  /* 0x0000003d05057c10 */ /* 0x000fca000fffe0ff */
[----:B------:R-:W-:Y:S01]  /*2e90*/  @!PT LDS RZ, [RZ] ;  /* 0x00000000fffff984 */ /* 0x000fe20000000800 */
[----:B------:R-:W-:Y:S01]  /*2ea0*/  @!PT LDS RZ, [RZ] ;  /* 0x00000000fffff984 */ /* 0x000fe20000000800 */
[----:B------:R-:W-:Y:S01]  /*2eb0*/  @!PT LDS RZ, [RZ] ;  /* 0x00000000fffff984 */ /* 0x000fe20000000800 */
[----:B------:R3:W-:Y:S02]  /*2ec0*/  LDGSTS.E.BYPASS.LTC128B.128 [R2+0xb000], [R4.64] ;  /* 0x0b00000004027fae */ /* 0x0007e4000b901d54 */
.L_x_227:
[----:B------:R-:W-:Y:S05]  /*2ed0*/  BSYNC B0 ;  /* 0x0000000000007941 */ /* 0x000fea0003800000 */
.L_x_226:
[----:B------:R-:W-:Y:S01]  /*2ee0*/  PLOP3.LUT P1, PT, PT, PT, UP0, 0x80, 0x0 ;  /* 0x000000000000781c */ /* 0x000fe20003f2f008 */
        /* <DEDUP_REMOVED lines=15> */
[----:B------:R-:W-:Y:S02]  /*2fe0*/  MOV R4, R200 ;  /* 0x000000c800047202 */ /* 0x000fe40000000f00 */
[----:B------:R-:W-:-:S05]  /*2ff0*/  MOV R5, R197 ;  /* 0x000000c500057202 */ /* 0x000fca0000000f00 */
[----:B------:R-:W-:Y:S01]  /*3000*/  @!PT LDS RZ, [RZ] ;  /* 0x00000000fffff984 */ /* 0x000fe20000000800 */
[----:B------:R-:W-:Y:S01]  /*3010*/  @!PT LDS RZ, [RZ] ;  /* 0x00000000fffff984 */ /* 0x000fe20000000800 */
[----:B------:R-:W-:Y:S01]  /*3020*/  @!PT LDS RZ, [RZ] ;  /* 0x00000000fffff984 */ /* 0x000fe20000000800 */
[----:B------:R1:W-:Y:S02]  /*3030*/  LDGSTS.E.BYPASS.LTC128B.128 [R185], [R4.64] ;  /* 0x0000000004b97fae */ /* 0x0003e4000b901d54 */
.L_x_229:
[----:B------:R-:W-:Y:S05]  /*3040*/  BSYNC B0 ;  /* 0x0000000000007941 */ /* 0x000fea0003800000 */
.L_x_228:
        /* <DEDUP_REMOVED lines=12> */
[----:B-1----:R-:W-:Y:S02]  /*3110*/  IMAD.MOV.U32 R5, RZ, RZ, c[0x0][0x190] ;  /* 0x00006400ff057624 */ /* 0x002fe400078e00ff */
[----:B------:R-:W-:-:S03]  /*3120*/  IMAD.MOV.U32 R6, RZ, RZ, c[0x0][0x194] ;  /* 0x00006500ff067624 */ /* 0x000fc600078e00ff */
[----:B------:R-:W-:-:S04]  /*3130*/  LEA R4, P0, R5, R200, 0x6 ;  /* 0x000000c805047211 */ /* 0x000fc800078030ff */
[----:B------:R-:W-:-:S05]  /*3140*/  LEA.HI.X R5, R5, R197, R6, 0x6, P0 ;  /* 0x000000c505057211 */ /* 0x000fca00000f3406 */
[----:B------:R-:W-:Y:S01]  /*3150*/  @!PT LDS RZ, [RZ] ;  /* 0x00000000fffff984 */ /* 0x000fe20000000800 */
[----:B------:R-:W-:Y:S01]  /*3160*/  @!PT LDS RZ, [RZ] ;  /* 0x00000000fffff984 */ /* 0x000fe20000000800 */
[----:B------:R-:W-:Y:S01]  /*3170*/  @!PT LDS RZ, [RZ] ;  /* 0x00000000fffff984 */ /* 0x000fe20000000800 */
[----:B------:R1:W-:Y:S04]  /*3180*/  LDGSTS.E.BYPASS.LTC128B.128 [R185+0x1000], [R4.64] ;  /* 0x0100000004b97fae */ /* 0x0003e8000b901d54 */
.L_x_231:
[----:B------:R-:W-:Y:S05]  /*3190*/  BSYNC B0 ;  /* 0x0000000000007941 */ /* 0x000fea0003800000 */
.L_x_230:
        /* <DEDUP_REMOVED lines=20> */
.L_x_233:
[----:B------:R-:W-:Y:S05]  /*32e0*/  BSYNC B0 ;  /* 0x0000000000007941 */ /* 0x000fea0003800000 */
.L_x_232:
        /* <DEDUP_REMOVED lines=12> */
[----:B------:R-:W-:Y:S02]  /*33b0*/  MOV R6, c[0x0][0x190] ;  /* 0x0000640000067a02 */ /* 0x000fe40000000f00 */
[----:B-1----:R-:W-:-:S02]  /*33c0*/  MOV R4, R200 ;  /* 0x000000c800047202 */ /* 0x002fc40000000f00 */
[----:B------:R-:W-:-:S05]  /*33d0*/  MOV R5, R197 ;  /* 0x000000c500057202 */ /* 0x000fca0000000f00 */
[----:B------:R-:W-:-:S05]  /*33e0*/  IMAD.WIDE.U32 R4, R6, 0xc0, R4 ;  /* 0x000000c006047825 */ /* 0x000fca00078e0004 */
[----:B------:R-:W-:-:S05]  /*33f0*/  IADD3 R5, R5, UR60, RZ ;  /* 0x0000003c05057c10 */ /* 0x000fca000fffe0ff */
[----:B------:R-:W-:Y:S01]  /*3400*/  @!PT LDS RZ, [RZ] ;  /* 0x00000000fffff984 */ /* 0x000fe20000000800 */
[----:B------:R-:W-:Y:S01]  /*3410*/  @!PT LDS RZ, [RZ] ;  /* 0x00000000fffff984 */ /* 0x000fe20000000800 */
[----:B------:R-:W-:Y:S01]  /*3420*/  @!PT LDS RZ, [RZ] ;  /* 0x00000000fffff984 */ /* 0x000fe20000000800 */
[----:B------:R1:W-:Y:S02]  /*3430*/  LDGSTS.E.BYPASS.LTC128B.128 [R185+0x3000], [R4.64] ;  /* 0x0300000004b97fae */ /* 0x0003e4000b901d54 */
.L_x_235:
[----:B------:R-:W-:Y:S05]  /*3440*/  BSYNC B0 ;  /* 0x0000000000007941 */ /* 0x000fea0003800000 */
.L_x_234:
[----:B--2---:R-:W2:Y:S01]  /*3450*/  LDL R21, [R1+0x34] ;  /* 0x0000340001157983 */ /* 0x004ea20000100800 */
[----:B------:R-:W-:Y:S01]  /*3460*/  IMAD.MOV.U32 R248, RZ, RZ, 0x7f800000 ;  /* 0x7f800000fff87424 */ /* 0x000fe200078e00ff */
[----:B------:R-:W-:Y:S01]  /*3470*/  ULDC.64 UR18, c[0x0][0x198] ;  /* 0x0000660000127ab9 */ /* 0x000fe20000000a00 */
[----:B------:R-:W-:Y:S01]  /*3480*/  IMAD.MOV.U32 R247, RZ, RZ, 0x7f800000 ;  /* 0x7f800000fff77424 */ /* 0x000fe200078e00ff */
[----:B------:R-:W-:Y:S01]  /*3490*/  UIMAD UR6, UR23, UR18, URZ ;  /* 0x00000012170672a4 */ /* 0x000fe2000f8e023f */
[----:B------:R-:W-:Y:S02]  /*34a0*/  IMAD.MOV.U32 R245, RZ, RZ, 0x7f800000 ;  /* 0x7f800000fff57424 */ /* 0x000fe400078e00ff */
[----:B------:R-:W-:Y:S01]  /*34b0*/  IMAD.U32 R13, RZ, RZ, UR22 ;  /* 0x00000016ff0d7e24 */ /* 0x000fe2000f8e00ff */
[----:B------:R-:W-:Y:S01]  /*34c0*/  UIMAD UR6, UR22, UR19, UR6 ;  /* 0x00000013160672a4 */ /* 0x000fe2000f8e0206 */
[----:B------:R-:W-:-:S05]  /*34d0*/  IMAD.MOV.U32 R246, RZ, RZ, 0x7f800000 ;  /* 0x7f800000fff67424 */ /* 0x000fca00078e00ff */
[----:B------:R-:W-:Y:S01]  /*34e0*/  IMAD.U32 R9, RZ, RZ, UR6 ;  /* 0x00000006ff097e24 */ /* 0x000fe2000f8e00ff */
[----:B------:R-:W-:Y:S01]  /*34f0*/  BSSY B0, `(.L_x_236) ;  /* 0x000002e000007945 */ /* 0x000fe20003800000 */
[C---:B-12---:R-:W-:Y:S02]  /*3500*/  IADD3 R5, R21.reuse, 0x48, RZ ;  /* 0x0000004815057810 */ /* 0x046fe40007ffe0ff */
[----:B------:R-:W-:Y:S02]  /*3510*/  IADD3 R4, R21, 0x40, RZ ;  /* 0x0000004015047810 */ /* 0x000fe40007ffe0ff */
[----:B------:R-:W-:Y:S02]  /*3520*/  ISETP.GE.AND P3, PT, R5, UR5, PT ;  /* 0x0000000505007c0c */ /* 0x000fe4000bf66270 */
[C---:B------:R-:W-:Y:S02]  /*3530*/  IADD3 R6, R21.reuse, 0x8, RZ ;  /* 0x0000000815067810 */ /* 0x040fe40007ffe0ff */
[----:B------:R-:W-:Y:S01]  /*3540*/  ISETP.GE.AND P4, PT, R4, UR5, PT ;  /* 0x0000000504007c0c */ /* 0x000fe2000bf86270 */
[----:B------:R-:W-:Y:S01]  /*3550*/  IMAD.SHL.U32 R4, R21, 0x4, RZ ;  /* 0x0000000415047824 */ /* 0x000fe200078e00ff */
[----:B------:R-:W-:-:S02]  /*3560*/  ISETP.GE.AND P5, PT, R6, UR5, PT ;  /* 0x0000000506007c0c */ /* 0x000fc4000bfa6270 */
[----:B------:R-:W-:Y:S02]  /*3570*/  SHF.R.S32.HI R15, RZ, 0x1f, R21 ;  /* 0x0000001fff0f7819 */ /* 0x000fe40000011415 */
[----:B------:R-:W-:Y:S02]  /*3580*/  SHF.R.S32.HI R7, RZ, 0x1f, R5 ;  /* 0x0000001fff077819 */ /* 0x000fe40000011405 */
[----:B------:R-:W-:Y:S02]  /*3590*/  IADD3 R4, P2, R4, UR8, RZ ;  /* 0x0000000804047c10 */ /* 0x000fe4000ff5e0ff */
[----:B------:R-:W-:Y:S02]  /*35a0*/  @!P3 LEA R6, P0, R5, UR8, 0x2 ;  /* 0x000000080506bc11 */ /* 0x000fe4000f8010ff */
[C---:B------:R-:W-:Y:S02]  /*35b0*/  SHF.L.U64.HI R8, R21.reuse, 0x2, R15 ;  /* 0x0000000215087819 */ /* 0x040fe4000001020f */
[----:B------:R-:W-:Y:S01]  /*35c0*/  ISETP.GE.AND P6, PT, R21, UR5, PT ;  /* 0x0000000515007c0c */ /* 0x000fe2000bfc6270 */
[----:B------:R-:W-:Y:S01]  /*35d0*/  UIMAD UR5, UR16, -0x80, UR14 ;  /* 0xffffff80100578a4 */ /* 0x000fe2000f8e020e */
[----:B------:R-:W-:-:S02]  /*35e0*/  @!P3 LEA.HI.X R7, R5, UR7, R7, 0x2, P0 ;  /* 0x000000070507bc11 */ /* 0x000fc400080f1407 */
[----:B------:R-:W-:-:S03]  /*35f0*/  IADD3.X R5, R8, UR7, RZ, P2, !PT ;  /* 0x0000000708057c10 */ /* 0x000fc600097fe4ff */
[----:B------:R1:W5:Y:S04]  /*3600*/  @!P3 LDG.E R246, [R6.64] ;  /* 0x0000001406f6b981 */ /* 0x000368000c1e1900 */
[----:B------:R2:W5:Y:S01]  /*3610*/  @!P5 LDG.E R248, [R4.64+0x20] ;  /* 0x0000201404f8d981 */ /* 0x000562000c1e1900 */
[----:B------:R-:W-:-:S03]  /*3620*/  ISETP.GE.AND P5, PT, R0, UR5, PT ;  /* 0x0000000500007c0c */ /* 0x000fc6000bfa6270 */
[----:B------:R2:W5:Y:S04]  /*3630*/  @!P6 LDG.E R247, [R4.64] ;  /* 0x0000001404f7e981 */ /* 0x000568000c1e1900 */
[----:B------:R2:W5:Y:S06]  /*3640*/  @!P4 LDG.E R245, [R4.64+0x100] ;  /* 0x0001001404f5c981 */ /* 0x00056c000c1e1900 */
[----:B------:R3:W-:Y:S01]  /*3650*/  @P5 STS.128 [R2+0xc000], RZ ;  /* 0x00c000ff02005388 */ /* 0x0007e20000000c00 */
[----:B-1----:R-:W-:-:S02]  /*3660*/  IMAD R6, R14, c[0x0][0x1b0], RZ ;  /* 0x00006c000e067a24 */ /* 0x002fc400078e02ff */
[----:B--2---:R-:W-:-:S05]  /*3670*/  IMAD.WIDE.U32 R4, R13, c[0x0][0x198], R198 ;  /* 0x000066000d047a25 */ /* 0x004fca00078e00c6 */
[----:B------:R-:W-:-:S04]  /*3680*/  IADD3 R4, P0, R4, UR29, RZ ;  /* 0x0000001d04047c10 */ /* 0x000fc8000ff1e0ff */
[----:B------:R-:W-:Y:S01]  /*3690*/  IADD3.X R5, R5, UR31, R9, P0, !PT ;  /* 0x0000001f05057c10 */ /* 0x000fe200087fe409 */
[----:B------:R-:W-:-:S04]  /*36a0*/  IMAD R6, R12, c[0x0][0x1b4], R6 ;  /* 0x00006d000c067a24 */ /* 0x000fc800078e0206 */
[----:B------:R-:W-:-:S04]  /*36b0*/  IMAD.WIDE.U32 R4, R12, c[0x0][0x1b0], R4 ;  /* 0x00006c000c047a25 */ /* 0x000fc800078e0004 */
[----:B------:R-:W-:Y:S01]  /*36c0*/  IMAD.IADD R10, R5, 0x1, R6 ;  /* 0x00000001050a7824 */ /* 0x000fe200078e0206 */
[----:B------:R-:W-:Y:S05]  /*36d0*/  @P5 BRA `(.L_x_237) ;  /* 0x000000f000005947 */ /* 0x000fea0003800000 */
[----:B---3--:R-:W-:-:S13]  /*36e0*/  ISETP.GE.AND P0, PT, R198, c[0x0][0x220], PT ;  /* 0x00008800c6007a0c */ /* 0x008fda0003f06270 */
        /* <DEDUP_REMOVED lines=14> */
.L_x_237:
[----:B---3--:R-:W-:Y:S05]  /*37d0*/  BSYNC B0 ;  /* 0x0000000000007941 */ /* 0x008fea0003800000 */
.L_x_236:
[----:B------:R-:W-:Y:S01]  /*37e0*/  ISETP.GE.AND P4, PT, R11, UR5, PT ;  /* 0x000000050b007c0c */ /* 0x000fe2000bf86270 */
[----:B------:R-:W-:-:S12]  /*37f0*/  BSSY B0, `(.L_x_238) ;  /* 0x0000014000007945 */ /* 0x000fd80003800000 */
[----:B------:R3:W-:Y:S01]  /*3800*/  @P4 STS.128 [R2+0xd000], RZ ;  /* 0x00d000ff02004388 */ /* 0x0007e20000000c00 */
[----:B------:R-:W-:Y:S05]  /*3810*/  @P4 BRA `(.L_x_239) ;  /* 0x0000011000004947 */ /* 0x000fea0003800000 */
[----:B------:R-:W-:-:S13]  /*3820*/  ISETP.GE.AND P0, PT, R198, c[0x0][0x220], PT ;  /* 0x00008800c6007a0c */ /* 0x000fda0003f06270 */
[----:B------:R1:W-:Y:S01]  /*3830*/  @P0 STS.128 [R2+0xd000], RZ ;  /* 0x00d000ff02000388 */ /* 0x0003e20000000c00 */
[----:B------:R-:W-:Y:S05]  /*3840*/  @P0 BRA `(.L_x_239) ;  /* 0x000000e000000947 */ /* 0x000fea0003800000 */
[----:B--2---:R-:W-:Y:S02]  /*3850*/  IADD3 R8, P0, R0, 0x20, RZ ;  /* 0x0000002000087810 */ /* 0x004fe40007f1e0ff */
[----:B------:R-:W-:-:S03]  /*3860*/  MOV R7, R10 ;  /* 0x0000000a00077202 */ /* 0x000fc60000000f00 */
[----:B------:R-:W-:-:S04]  /*3870*/  IMAD.X R6, RZ, RZ, R18, P0 ;  /* 0x000000ffff067224 */ /* 0x000fc800000e0612 */
[----:B------:R-:W-:Y:S02]  /*3880*/  IMAD R9, R6, c[0x0][0x198], RZ ;  /* 0x0000660006097a24 */ /* 0x000fe400078e02ff */
[----:B------:R-:W-:Y:S02]  /*3890*/  IMAD.MOV.U32 R6, RZ, RZ, R4 ;  /* 0x000000ffff067224 */ /* 0x000fe400078e0004 */
[C---:B------:R-:W-:Y:S02]  /*38a0*/  IMAD R9, R8.reuse, c[0x0][0x19c], R9 ;  /* 0x0000670008097a24 */ /* 0x040fe400078e0209 */
[----:B------:R-:W-:-:S05]  /*38b0*/  IMAD.WIDE.U32 R6, R8, c[0x0][0x198], R6 ;  /* 0x0000660008067a25 */ /* 0x000fca00078e0006 */
[----:B------:R-:W-:Y:S02]  /*38c0*/  LEA R8, P0, R6, c[0x0][0x168], 0x1 ;  /* 0x00005a0006087a11 */ /* 0x000fe400078008ff */
[----:B------:R-:W-:-:S04]  /*38d0*/  IADD3 R9, R7, R9, RZ ;  /* 0x0000000907097210 */ /* 0x000fc80007ffe0ff */
[----:B------:R-:W-:-:S05]  /*38e0*/  LEA.HI.X R9, R6, c[0x0][0x16c], R9, 0x1, P0 ;  /* 0x00005b0006097a11 */ /* 0x000fca00000f0c09 */
[----:B------:R-:W-:Y:S01]  /*38f0*/  @!PT LDS RZ, [RZ] ;  /* 0x00000000fffff984 */ /* 0x000fe20000000800 */
[----:B------:R-:W-:Y:S01]  /*3900*/  @!PT LDS RZ, [RZ] ;  /* 0x00000000fffff984 */ /* 0x000fe20000000800 */
[----:B------:R-:W-:Y:S01]  /*3910*/  @!PT LDS RZ, [RZ] ;  /* 0x00000000fffff984 */ /* 0x000fe20000000800 */
[----:B------:R2:W-:Y:S02]  /*3920*/  LDGSTS.E.BYPASS.LTC128B.128 [R2+0xd000], [R8.64] ;  /* 0x0d00000008027fae */ /* 0x0005e4000b901d54 */
.L_x_239:
[----:B------:R-:W-:Y:S05]  /*3930*/  BSYNC B0 ;  /* 0x0000000000007941 */ /* 0x000fea0003800000 */
.L_x_238:
        /* <DEDUP_REMOVED lines=21> */
.L_x_241:
[----:B------:R-:W-:Y:S05]  /*3a90*/  BSYNC B0 ;  /* 0x0000000000007941 */ /* 0x000fea0003800000 */
.L_x_240:
[----:B------:R-:W-:Y:S01]  /*3aa0*/  ISETP.GE.AND P2, PT, R17, UR5, PT ;  /* 0x0000000511007c0c */ /* 0x000fe2000bf46270 */
[----:B------:R-:W-:-:S12]  /*3ab0*/  BSSY B0, `(.L_x_242) ;  /* 0x0000014000007945 */ /* 0x000fd80003800000 */
        /* <DEDUP_REMOVED lines=19> */
.L_x_243:
[----:B------:R-:W-:Y:S05]  /*3bf0*/  BSYNC B0 ;  /* 0x0000000000007941 */ /* 0x000fea0003800000 */
.L_x_242:
[----:B------:R-:W-:Y:S01]  /*3c00*/  ULDC.64 UR18, c[0x0][0x1a0] ;  /* 0x0000680000127ab9 */ /* 0x000fe20000000a00 */
[----:B------:R1:W-:Y:S01]  /*3c10*/  @P5 STS.128 [R2+0x10000], RZ ;  /* 0x010000ff02005388 */ /* 0x0003e20000000c00 */
[----:B------:R-:W-:Y:S01]  /*3c20*/  UIMAD UR5, UR23, UR18, URZ ;  /* 0x00000012170572a4 */ /* 0x000fe2000f8e023f */
[----:B-1----:R-:W-:Y:S01]  /*3c30*/  IMAD.WIDE.U32 R4, R13, c[0x0][0x1a0], R198 ;  /* 0x000068000d047a25 */ /* 0x002fe200078e00c6 */
[----:B------:R-:W-:Y:S02]  /*3c40*/  BSSY B0, `(.L_x_244) ;  /* 0x0000019000007945 */ /* 0x000fe40003800000 */
[----:B------:R-:W-:Y:S01]  /*3c50*/  UIMAD UR5, UR22, UR19, UR5 ;  /* 0x00000013160572a4 */ /* 0x000fe2000f8e0205 */
[----:B------:R-:W-:Y:S01]  /*3c60*/  IMAD R10, R14, c[0x0][0x1b8], RZ ;  /* 0x00006e000e0a7a24 */ /* 0x000fe200078e02ff */
[----:B------:R-:W-:-:S03]  /*3c70*/  IADD3 R4, P0, R4, UR26, RZ ;  /* 0x0000001a04047c10 */ /* 0x000fc6000ff1e0ff */
[----:B------:R-:W-:Y:S01]  /*3c80*/  IMAD R10, R12, c[0x0][0x1bc], R10 ;  /* 0x00006f000c0a7a24 */ /* 0x000fe200078e020a */
[----:B------:R-:W-:-:S04]  /*3c90*/  MOV R6, UR5 ;  /* 0x0000000500067c02 */ /* 0x000fc80008000f00 */
[----:B------:R-:W-:-:S05]  /*3ca0*/  IADD3.X R5, R5, UR27, R6, P0, !PT ;  /* 0x0000001b05057c10 */ /* 0x000fca00087fe406 */
[----:B------:R-:W-:-:S05]  /*3cb0*/  IMAD.WIDE.U32 R4, R12, c[0x0][0x1b8], R4 ;  /* 0x00006e000c047a25 */ /* 0x000fca00078e0004 */
[----:B------:R-:W-:Y:S01]  /*3cc0*/  IADD3 R10, R5, R10, RZ ;  /* 0x0000000a050a7210 */ /* 0x000fe20007ffe0ff */
[----:B------:R-:W-:Y:S05]  /*3cd0*/  @P5 BRA `(.L_x_245) ;  /* 0x000000f000005947 */ /* 0x000fea0003800000 */
[----:B------:R-:W-:-:S13]  /*3ce0*/  ISETP.GE.AND P0, PT, R198, c[0x0][0x220], PT ;  /* 0x00008800c6007a0c */ /* 0x000fda0003f06270 */
[----:B------:R1:W-:Y:S01]  /*3cf0*/  @P0 STS.128 [R2+0x10000], RZ ;  /* 0x010000ff02000388 */ /* 0x0003e20000000c00 */
[----:B------:R-:W-:Y:S05]  /*3d00*/  @P0 BRA `(.L_x_245) ;  /* 0x000000c000000947 */ /* 0x000fea0003800000 */
[----:B------:R-:W-:Y:S01]  /*3d10*/  MOV R6, R4 ;  /* 0x0000000400067202 */ /* 0x000fe20000000f00 */
[----:B--2---:R-:W-:Y:S01]  /*3d20*/  IMAD R8, R18, c[0x0][0x1a0], RZ ;  /* 0x0000680012087a24 */ /* 0x004fe200078e02ff */
        /* <DEDUP_REMOVED lines=10> */
.L_x_245:
[----:B------:R-:W-:Y:S05]  /*3dd0*/  BSYNC B0 ;  /* 0x0000000000007941 */ /* 0x000fea0003800000 */
.L_x_244:
[----:B------:R1:W-:Y:S01]  /*3de0*/  @P4 STS.128 [R2+0x11000], RZ ;  /* 0x011000ff02004388 */ /* 0x0003e20000000c00 */
[----:B------:R-:W-:Y:S01]  /*3df0*/  BSSY B0, `(.L_x_246) ;  /* 0x0000013000007945 */ /* 0x000fe20003800000 */
        /* <DEDUP_REMOVED lines=18> */
.L_x_247:
[----:B------:R-:W-:Y:S05]  /*3f20*/  BSYNC B0 ;  /* 0x0000000000007941 */ /* 0x000fea0003800000 */
.L_x_246:
        /* <DEDUP_REMOVED lines=20> */
.L_x_249:
[----:B------:R-:W-:Y:S05]  /*4070*/  BSYNC B0 ;  /* 0x0000000000007941 */ /* 0x000fea0003800000 */
.L_x_248:
        /* <DEDUP_REMOVED lines=19> */
.L_x_251:
[----:B------:R-:W-:Y:S05]  /*41b0*/  BSYNC B0 ;  /* 0x0000000000007941 */ /* 0x000fea0003800000 */
.L_x_250:
[----:B------:R-:W-:Y:S01]  /*41c0*/  LEA.HI R0, R20, R19, RZ, 0x4 ;  /* 0x0000001314007211 */ /* 0x000fe200078f20ff */
[----:B--2---:R-:W-:Y:S01]  /*41d0*/  IMAD.U32 R4, RZ, RZ, UR24 ;  /* 0x00000018ff047e24 */ /* 0x004fe2000f8e00ff */
[C---:B------:R-:W-:Y:S01]  /*41e0*/  IADD3 R5, R21.reuse, 0x1, RZ ;  /* 0x0000000115057810 */ /* 0x040fe20007ffe0ff */
[----:B------:R-:W0:Y:S01]  /*41f0*/  LDGDEPBAR ;  /* 0x00000000000079af */ /* 0x000e220000000000 */
[----:B------:R-:W-:Y:S01]  /*4200*/  LOP3.LUT R0, R0, 0xfffffff0, RZ, 0xc0, !PT ;  /* 0xfffffff000007812 */ /* 0x000fe200078ec0ff */
[----:B------:R-:W-:Y:S01]  /*4210*/  IMAD.MOV.U32 R182, RZ, RZ, 0x20 ;  /* 0x00000020ffb67424 */ /* 0x000fe200078e00ff */
[----:B------:R-:W-:Y:S01]  /*4220*/  SHF.L.U64.HI R6, R21, 0x2, R15 ;  /* 0x0000000215067819 */ /* 0x000fe2000001020f */
[----:B------:R-:W-:Y:S01]  /*4230*/  UIADD3 UR15, UR24, 0x80, UR22 ;  /* 0x00000080180f7890 */ /* 0x000fe2000fffe016 */
[----:B------:R-:W-:Y:S01]  /*4240*/  MOV R173, 0x40 ;  /* 0x0000004000ad7802 */ /* 0x000fe20000000f00 */
[----:B------:R-:W-:Y:S01]  /*4250*/  IMAD.IADD R0, R19, 0x1, -R0 ;  /* 0x0000000113007824 */ /* 0x000fe200078e0a00 */
[----:B------:R-:W-:Y:S01]  /*4260*/  SHF.L.U32 R181, R184, 0x1, RZ ;  /* 0x00000001b8b57819 */ /* 0x000fe200000006ff */
[----:B------:R-:W-:Y:S01]  /*4270*/  IMAD.MOV.U32 R188, RZ, RZ, R185 ;  /* 0x000000ffffbc7224 */ /* 0x000fe200078e00b9 */
[----:B------:R-:W-:Y:S01]  /*4280*/  CS2R R126, SRZ ;  /* 0x00000000007e7805 */ /* 0x000fe2000001ff00 */
[----:B------:R-:W-:Y:S01]  /*4290*/  CS2R R124, SRZ ;  /* 0x00000000007c7805 */ /* 0x000fe2000001ff00 */
[----:B-1-34-:R-:W-:Y:S01]  /*42a0*/  SHF.R.S32.HI R2, RZ, 0x1f, R0 ;  /* 0x0000001fff027819 */ /* 0x01afe20000011400 */
[----:B------:R-:W-:Y:S01]  /*42b0*/  CS2R R130, SRZ ;  /* 0x0000000000827805 */ /* 0x000fe2000001ff00 */
[----:B------:R-:W-:Y:S01]  /*42c0*/  CS2R R128, SRZ ;  /* 0x0000000000807805 */ /* 0x000fe2000001ff00 */
[----:B------:R-:W-:Y:S01]  /*42d0*/  CS2R R122, SRZ ;  /* 0x00000000007a7805 */ /* 0x000fe2000001ff00 */
        /* <DEDUP_REMOVED lines=10> */
[----:B------:R-:W-:Y:S01]  /*4380*/  IADD3 R2, R5, UR14, -R4 ;  /* 0x0000000e05027c10 */ /* 0x000fe2000fffe804 */
[----:B------:R-:W-:Y:S01]  /*4390*/  IMAD.MOV.U32 R4, RZ, RZ, 0x40 ;  /* 0x00000040ff047424 */ /* 0x000fe200078e00ff */
[----:B------:R-:W-:Y:S01]  /*43a0*/  CS2R R106, SRZ ;  /* 0x00000000006a7805 */ /* 0x000fe2000001ff00 */
[----:B------:R-:W-:Y:S01]  /*43b0*/  CS2R R104, SRZ ;  /* 0x0000000000687805 */ /* 0x000fe2000001ff00 */
[C---:B------:R-:W-:Y:S01]  /*43c0*/  LOP3.LUT P0, RZ, R0.reuse, 0x2, RZ, 0xc0, !PT ;  /* 0x0000000200ff7812 */ /* 0x040fe2000780c0ff */
[----:B------:R1:W-:Y:S01]  /*43d0*/  STL [R1+0x24], R2 ;  /* 0x0000240201007387 */ /* 0x0003e20000100800 */
[----:B------:R-:W-:Y:S01]  /*43e0*/  LOP3.LUT P2, RZ, R0, 0x4, RZ, 0xc0, !PT ;  /* 0x0000000400ff7812 */ /* 0x000fe2000784c0ff */
[----:B------:R-:W-:Y:S01]  /*43f0*/  CS2R R102, SRZ ;  /* 0x0000000000667805 */ /* 0x000fe2000001ff00 */
[----:B------:R-:W-:Y:S01]  /*4400*/  IADD3 R0, R183, 0x2000, RZ ;  /* 0x00002000b7007810 */ /* 0x000fe20007ffe0ff */
[----:B------:R-:W-:Y:S01]  /*4410*/  CS2R R100, SRZ ;  /* 0x0000000000647805 */ /* 0x000fe2000001ff00 */
[----:B------:R-:W-:Y:S01]  /*4420*/  SEL R182, R182, 0xffffffe0, !P0 ;  /* 0xffffffe0b6b67807 */ /* 0x000fe20004000000 */
[----:B------:R-:W-:Y:S01]  /*4430*/  CS2R R94, SRZ ;  /* 0x00000000005e7805 */ /* 0x000fe2000001ff00 */
[----:B------:R-:W-:Y:S01]  /*4440*/  SEL R0, R0, R183, !P1 ;  /* 0x000000b700007207 */ /* 0x000fe20004800000 */
[----:B------:R-:W-:Y:S01]  /*4450*/  CS2R R92, SRZ ;  /* 0x00000000005c7805 */ /* 0x000fe2000001ff00 */
[----:B------:R-:W-:Y:S01]  /*4460*/  CS2R R98, SRZ ;  /* 0x0000000000627805 */ /* 0x000fe2000001ff00 */
[----:B------:R-:W-:Y:S01]  /*4470*/  CS2R R96, SRZ ;  /* 0x0000000000607805 */ /* 0x000fe2000001ff00 */
[----:B------:R-:W-:Y:S01]  /*4480*/  SHF.L.U32 R172, R0, 0x1, RZ ;  /* 0x0000000100ac7819 */ /* 0x000fe200000006ff */
[----:B------:R-:W-:Y:S01]  /*4490*/  CS2R R90, SRZ ;  /* 0x00000000005a7805 */ /* 0x000fe2000001ff00 */
[----:B------:R-:W-:Y:S01]  /*44a0*/  SEL R0, R4, 0xffffffc0, !P2 ;  /* 0xffffffc004007807 */ /* 0x000fe20005000000 */
[----:B------:R-:W-:Y:S01]  /*44b0*/  IMAD.SHL.U32 R4, R21, 0x4, RZ ;  /* 0x0000000415047824 */ /* 0x000fe200078e00ff */
[----:B------:R-:W-:Y:S01]  /*44c0*/  CS2R R88, SRZ ;  /* 0x0000000000587805 */ /* 0x000fe2000001ff00 */
[----:B------:R-:W-:Y:S01]  /*44d0*/  CS2R R86, SRZ ;  /* 0x0000000000567805 */ /* 0x000fe2000001ff00 */
[----:B------:R-:W-:Y:S01]  /*44e0*/  CS2R R84, SRZ ;  /* 0x0000000000547805 */ /* 0x000fe2000001ff00 */
[----:B------:R2:W-:Y:S01]  /*44f0*/  STL [R1+0x20], R0 ;  /* 0x0000200001007387 */ /* 0x0005e20000100800 */
[----:B------:R-:W-:Y:S01]  /*4500*/  CS2R R78, SRZ ;  /* 0x00000000004e7805 */ /* 0x000fe2000001ff00 */
[----:B------:R-:W-:Y:S01]  /*4510*/  CS2R R76, SRZ ;  /* 0x00000000004c7805 */ /* 0x000fe2000001ff00 */
[----:B------:R-:W-:Y:S01]  /*4520*/  CS2R R82, SRZ ;  /* 0x0000000000527805 */ /* 0x000fe2000001ff00 */
[----:B------:R-:W-:Y:S01]  /*4530*/  CS2R R80, SRZ ;  /* 0x0000000000507805 */ /* 0x000fe2000001ff00 */
[----:B------:R-:W-:Y:S01]  /*4540*/  CS2R R74, SRZ ;  /* 0x00000000004a7805 */ /* 0x000fe2000001ff00 */
[----:B------:R-:W-:Y:S01]  /*4550*/  CS2R R72, SRZ ;  /* 0x0000000000487805 */ /* 0x000fe2000001ff00 */
[C---:B-1----:R-:W-:Y:S01]  /*4560*/  IADD3 R2, R184.reuse, 0x2000, RZ ;  /* 0x00002000b8027810 */ /* 0x042fe20007ffe0ff */
[----:B------:R-:W-:Y:S01]  /*4570*/  CS2R R70, SRZ ;  /* 0x0000000000467805 */ /* 0x000fe2000001ff00 */
[----:B------:R-:W-:Y:S01]  /*4580*/  CS2R R68, SRZ ;  /* 0x0000000000447805 */ /* 0x000fe2000001ff00 */
[----:B------:R-:W-:Y:S01]  /*4590*/  SEL R173, R173, 0xffffffc0, !P2 ;  /* 0xffffffc0adad7807 */ /* 0x000fe20005000000 */
[----:B------:R-:W-:Y:S01]  /*45a0*/  IMAD.SHL.U32 R180, R184, 0x2, RZ ;  /* 0x00000002b8b47824 */ /* 0x000fe200078e00ff */
[----:B------:R-:W-:Y:S01]  /*45b0*/  SEL R2, R2, R184, !P1 ;  /* 0x000000b802027207 */ /* 0x000fe20004800000 */
[----:B------:R-:W-:Y:S01]  /*45c0*/  UIADD3 UR15, UR15, -UR14, URZ ;  /* 0x8000000e0f0f7290 */ /* 0x000fe2000fffe03f */
[----:B------:R-:W-:-:S03]  /*45d0*/  IADD3 R178, R182, R181, RZ ;  /* 0x000000b5b6b27210 */ /* 0x000fc60007ffe0ff */
[----:B------:R-:W-:Y:S02]  /*45e0*/  IMAD.SHL.U32 R179, R2, 0x2, RZ ;  /* 0x0000000202b37824 */ /* 0x000fe400078e00ff */
[----:B------:R-:W-:-:S04]  /*45f0*/  IMAD.MOV.U32 R2, RZ, RZ, c[0x0][0x22c] ;  /* 0x00008b00ff027624 */ /* 0x000fc800078e00ff */
[----:B------:R-:W-:-:S04]  /*4600*/  IMAD R2, R2, c[0x0][0x1c0], RZ ;  /* 0x0000700002027a24 */ /* 0x000fc800078e02ff */
[C---:B--2---:R-:W-:Y:S02]  /*4610*/  IMAD.SHL.U32 R0, R2.reuse, 0x10, RZ ;  /* 0x0000001002007824 */ /* 0x044fe400078e00ff */
[----:B------:R-:W-:-:S03]  /*4620*/  IMAD.SHL.U32 R5, R2, 0x8, RZ ;  /* 0x0000000802057824 */ /* 0x000fc600078e00ff */
[----:B------:R-:W-:-:S04]  /*4630*/  IADD3 R0, R0, 0x20, RZ ;  /* 0x0000002000007810 */ /* 0x000fc80007ffe0ff */
[----:B------:R-:W-:-:S05]  /*4640*/  IADD3 R0, R5, R0, RZ ;  /* 0x0000000005007210 */ /* 0x000fca0007ffe0ff */
[----:B------:R-:W-:-:S04]  /*4650*/  IMAD.IADD R0, R5, 0x1, R0 ;  /* 0x0000000105007824 */ /* 0x000fc800078e0200 */
[----:B------:R-:W-:-:S04]  /*4660*/  IMAD.IADD R0, R5, 0x1, R0 ;  /* 0x0000000105007824 */ /* 0x000fc800078e0200 */
[----:B------:R-:W-:-:S05]  /*4670*/  IMAD.IADD R0, R5, 0x1, R0 ;  /* 0x0000000105007824 */ /* 0x000fca00078e0200 */
[----:B------:R1:W-:Y:S02]  /*4680*/  STL [R1+0x10], R0 ;  /* 0x0000100001007387 */ /* 0x0003e40000100800 */
[----:B-1----:R-:W-:-:S05]  /*4690*/  IADD3 R0, R5, R0, RZ ;  /* 0x0000000005007210 */ /* 0x002fca0007ffe0ff */
[----:B------:R-:W-:Y:S01]  /*46a0*/  IMAD.IADD R2, R5, 0x1, R0 ;  /* 0x0000000105027824 */ /* 0x000fe200078e0200 */
[----:B------:R1:W-:Y:S04]  /*46b0*/  STL [R1+0xc], R0 ;  /* 0x00000c0001007387 */ /* 0x0003e80000100800 */
[----:B------:R-:W-:Y:S04]  /*46c0*/  STL [R1+0x1c], R6 ;  /* 0x00001c0601007387 */ /* 0x000fe80000100800 */
[----:B------:R2:W-:Y:S04]  /*46d0*/  STL [R1+0x8], R2 ;  /* 0x0000080201007387 */ /* 0x0005e80000100800 */
[----:B------:R3:W-:Y:S01]  /*46e0*/  STL [R1+0x18], R4 ;  /* 0x0000180401007387 */ /* 0x0007e20000100800 */
[----:B-1----:R-:W-:-:S05]  /*46f0*/  IADD3 R0, R21, -0x80, RZ ;  /* 0xffffff8015007810 */ /* 0x002fca0007ffe0ff */
[----:B------:R-:W-:Y:S02]  /*4700*/  IMAD.SHL.U32 R0, R0, 0x4, RZ ;  /* 0x0000000400007824 */ /* 0x000fe400078e00ff */
[----:B--2---:R-:W-:-:S04]  /*4710*/  IMAD.IADD R2, R5, 0x1, R2 ;  /* 0x0000000105027824 */ /* 0x004fc800078e0202 */
[C---:B---3--:R-:W-:Y:S01]  /*4720*/  IMAD.IADD R4, R5.reuse, 0x1, R2 ;  /* 0x0000000105047824 */ /* 0x048fe200078e0202 */
[----:B------:R-:W-:Y:S03]  /*4730*/  STL [R1+0x4], R2 ;  /* 0x0000040201007387 */ /* 0x000fe60000100800 */
[C---:B------:R-:W-:Y:S01]  /*4740*/  IMAD.IADD R252, R5.reuse, 0x1, R4 ;  /* 0x0000000105fc7824 */ /* 0x040fe200078e0204 */
[----:B------:R1:W-:Y:S03]  /*4750*/  STL [R1+0x14], R0 ;  /* 0x0000140001007387 */ /* 0x0003e60000100800 */
[C---:B------:R-:W-:Y:S01]  /*4760*/  IMAD.IADD R251, R5.reuse, 0x1, R252 ;  /* 0x0000000105fb7824 */ /* 0x040fe200078e02fc */
[----:B------:R2:W-:Y:S03]  /*4770*/  STL [R1], R4 ;  /* 0x0000000401007387 */ /* 0x0005e60000100800 */
[----:B------:R-:W-:-:S05]  /*4780*/  IMAD.IADD R250, R5, 0x1, R251 ;  /* 0x0000000105fa7824 */ /* 0x000fca00078e02fb */
[----:B------:R-:W-:-:S05]  /*4790*/  IADD3 R249, R5, R250, RZ ;  /* 0x000000fa05f97210 */ /* 0x000fca0007ffe0ff */
[----:B-1----:R-:W-:Y:S02]  /*47a0*/  IMAD.IADD R0, R5, 0x1, R249 ;  /* 0x0000000105007824 */ /* 0x002fe400078e02f9 */
.L_x_254:
[----:B------:R-:W0:Y:S01]  /*47b0*/  LDGDEPBAR ;  /* 0x00000000000079af */ /* 0x000e220000000000 */
[C---:B------:R-:W-:Y:S01]  /*47c0*/  IADD3 R0, R179.reuse, R182, RZ ;  /* 0x000000b6b3007210 */ /* 0x040fe20007ffe0ff */
[----:B------:R-:W-:Y:S01]  /*47d0*/  USHF.L.U32 UR6, UR4, 0x7, URZ ;  /* 0x0000000704067899 */ /* 0x000fe2000800063f */
[----:B------:R-:W-:Y:S01]  /*47e0*/  IADD3 R160, R179, R173, RZ ;  /* 0x000000adb3a07210 */ /* 0x000fe20007ffe0ff */
[----:B------:R-:W-:Y:S01]  /*47f0*/  USHF.L.U32 UR5, UR16, 0x7, URZ ;  /* 0x0000000710057899 */ /* 0x000fe2000800063f */
[C---:B-----5:R-:W-:Y:S01]  /*4800*/  FSETP.NEU.FTZ.AND P1, PT, R247.reuse, -INF , PT ;  /* 0xff800000f700780b */ /* 0x060fe20003f3d000 */
[----:B------:R-:W-:Y:S02]  /*4810*/  UISETP.GE.AND UP0, UPT, UR6, UR15, UPT ;  /* 0x0000000f0600728c */ /* 0x000fe4000bf06270 */
[----:B------:R-:W3:Y:S01]  /*4820*/  LDL R2, [R1+0x24] ;  /* 0x0000240001027983 */ /* 0x000ee20000100800 */
[----:B------:R-:W-:Y:S02]  /*4830*/  UIADD3 UR5, UR5, 0x80, URZ ;  /* 0x0000008005057890 */ /* 0x000fe4000fffe03f */
[----:B------:R-:W-:Y:S01]  /*4840*/  UISETP.GT.AND UP3, UPT, UR4, UR11, UPT ;  /* 0x0000000b0400728c */ /* 0x000fe2000bf64270 */
[----:B------:R-:W4:Y:S01]  /*4850*/  LDL R203, [R1+0x30] ;  /* 0x0000300001cb7983 */ /* 0x000f220000100800 */
[----:B------:R-:W-:Y:S06]  /*4860*/  UISETP.LT.AND UP0, UPT, UR5, UR14, UP0 ;  /* 0x0000000e0500728c */ /* 0x000fec0008701270 */
[----:B------:R-:W-:Y:S01]  /*4870*/  PLOP3.LUT P0, PT, PT, PT, UP0, 0x80, 0x0 ;  /* 0x000000000000781c */ /* 0x000fe20003f0f008 */
[----:B------:R-:W-:Y:S04]  /*4880*/  DEPBAR.LE SB0, 0x0 ;  /* 0x000080000000791a */ /* 0x000fe80000000000 */
[----:B------:R-:W-:Y:S08]  /*4890*/  BAR.SYNC.DEFER_BLOCKING 0x0 ;  /* 0x0000000000007b1d */ /* 0x000ff00000010000 */
[----:B------:R-:W-:Y:S08]  /*48a0*/  LDSM.16.M88.4 R64, [R179] ;  /* 0x00000000b340783b */ /* 0x000ff00000000200 */
[----:B------:R-:W1:Y:S08]  /*48b0*/  LDSM.16.M88.4 R16, [R174+0xc000] ;  /* 0x00c00000ae10783b */ /* 0x000e700000000200 */
[----:B------:R-:W2:Y:S08]  /*48c0*/  LDSM.16.M88.4 R60, [R179+0x2000] ;  /* 0x00200000b33c783b */ /* 0x000eb00000000200 */
[----:B------:R-:W2:Y:S08]  /*48d0*/  LDSM.16.M88.4 R32, [R174+0xc800] ;  /* 0x00c80000ae20783b */ /* 0x000eb00000000200 */
[----:B------:R-:W2:Y:S08]  /*48e0*/  LDSM.16.M88.4 R48, [R174+0xd000] ;  /* 0x00d00000ae30783b */ /* 0x000eb00000000200 */
[----:B------:R-:W2:Y:S02]  /*48f0*/  LDSM.16.M88.4 R132, [R174+0xd800] ;  /* 0x00d80000ae84783b */ /* 0x000ea40000000200 */
[-C--:B-12---:R-:W-:Y:S06]  /*4900*/  HMMA.16816.F32 R4, R64, R16.reuse, RZ ;  /* 0x000000104004723c */ /* 0x086fec00000018ff */
[----:B------:R-:W-:Y:S02]  /*4910*/  LDSM.16.M88.4 R136, [R0] ;  /* 0x000000000088783b */ /* 0x000fe40000000200 */
[C---:B------:R-:W-:Y:S06]  /*4920*/  HMMA.16816.F32 R8, R60.reuse, R16, RZ ;  /* 0x000000103c08723c */ /* 0x040fec00000018ff */
[----:B------:R-:W1:Y:S02]  /*4930*/  LDSM.16.M88.4 R140, [R177+0xc000] ;  /* 0x00c00000b18c783b */ /* 0x000e640000000200 */
[-C--:B------:R-:W-:Y:S06]  /*4940*/  HMMA.16816.F32 R12, R60, R18.reuse, RZ ;  /* 0x000000123c0c723c */ /* 0x080fec00000018ff */
[----:B------:R2:W1:Y:S02]  /*4950*/  LDSM.16.M88.4 R144, [R0+0x2000] ;  /* 0x002000000090783b */ /* 0x0004640000000200 */
[C---:B------:R-:W-:Y:S06]  /*4960*/  HMMA.16816.F32 R16, R64.reuse, R18, RZ ;  /* 0x000000124010723c */ /* 0x040fec00000018ff */
[----:B------:R-:W1:Y:S02]  /*4970*/  LDSM.16.M88.4 R148, [R177+0xc800] ;  /* 0x00c80000b194783b */ /* 0x000e640000000200 */
[-C--:B------:R-:W-:Y:S06]  /*4980*/  HMMA.16816.F32 R20, R64, R32.reuse, RZ ;  /* 0x000000204014723c */ /* 0x080fec00000018ff */
[----:B------:R-:W-:Y:S02]  /*4990*/  LDSM.16.M88.4 R152, [R177+0xd800] ;  /* 0x00d80000b198783b */ /* 0x000fe40000000200 */
[C---:B------:R-:W-:Y:S06]  /*49a0*/  HMMA.16816.F32 R24, R60.reuse, R32, RZ ;  /* 0x000000203c18723c */ /* 0x040fec00000018ff */
[----:B------:R-:W-:Y:S01]  /*49b0*/  LDSM.16.M88.4 R156, [R175+0xc000] ;  /* 0x00c00000af9c783b */ /* 0x000fe20000000200 */
[----:B--2---:R-:W-:Y:S01]  /*49c0*/  IMAD.IADD R0, R0, 0x1, R173 ;  /* 0x0000000100007824 */ /* 0x004fe200078e02ad */
[-C--:B------:R-:W-:Y:S06]  /*49d0*/  HMMA.16816.F32 R28, R60, R34.reuse, RZ ;  /* 0x000000223c1c723c */ /* 0x080fec00000018ff */
[----:B------:R-:W-:Y:S02]  /*49e0*/  LDSM.16.M88.4 R164, [R175+0xc800] ;  /* 0x00c80000afa4783b */ /* 0x000fe40000000200 */
[C---:B------:R-:W-:Y:S06]  /*49f0*/  HMMA.16816.F32 R32, R64.reuse, R34, RZ ;  /* 0x000000224020723c */ /* 0x040fec00000018ff */
[----:B------:R-:W-:Y:S02]  /*4a00*/  LDSM.16.M88.4 R168, [R175+0xd000] ;  /* 0x00d00000afa8783b */ /* 0x000fe40000000200 */
[-C--:B------:R-:W-:Y:S08]  /*4a10*/  HMMA.16816.F32 R36, R64, R48.reuse, RZ ;  /* 0x000000304024723c */ /* 0x080ff000000018ff */
[C---:B------:R-:W-:Y:S08]  /*4a20*/  HMMA.16816.F32 R40, R60.reuse, R48, RZ ;  /* 0x000000303c28723c */ /* 0x040ff000000018ff */
[-C--:B------:R-:W-:Y:S08]  /*4a30*/  HMMA.16816.F32 R44, R60, R50.reuse, RZ ;  /* 0x000000323c2c723c */ /* 0x080ff000000018ff */
[C---:B------:R-:W-:Y:S08]  /*4a40*/  HMMA.16816.F32 R48, R64.reuse, R50, RZ ;  /* 0x000000324030723c */ /* 0x040ff000000018ff */
[-C--:B------:R-:W-:Y:S08]  /*4a50*/  HMMA.16816.F32 R52, R64, R132.reuse, RZ ;  /* 0x000000844034723c */ /* 0x080ff000000018ff */
[C---:B------:R-:W-:Y:S08]  /*4a60*/  HMMA.16816.F32 R56, R60.reuse, R132, RZ ;  /* 0x000000843c38723c */ /* 0x040ff000000018ff */
[-C--:B------:R-:W-:Y:S08]  /*4a70*/  HMMA.16816.F32 R60, R60, R134.reuse, RZ ;  /* 0x000000863c3c723c */ /* 0x080ff000000018ff */
[----:B------:R-:W-:Y:S01]  /*4a80*/  HMMA.16816.F32 R64, R64, R134, RZ ;  /* 0x000000864040723c */ /* 0x000fe200000018ff */
[----:B------:R-:W2:Y:S07]  /*4a90*/  LDSM.16.M88.4 R132, [R177+0xd000] ;  /* 0x00d00000b184783b */ /* 0x000eae0000000200 */
[-C--:B-1----:R-:W-:Y:S08]  /*4aa0*/  HMMA.16816.F32 R4, R136, R140.reuse, R4 ;  /* 0x0000008c8804723c */ /* 0x082ff00000001804 */
[C---:B------:R-:W-:Y:S08]  /*4ab0*/  HMMA.16816.F32 R8, R144.reuse, R140, R8 ;  /* 0x0000008c9008723c */ /* 0x040ff00000001808 */
[-C--:B------:R-:W-:Y:S08]  /*4ac0*/  HMMA.16816.F32 R12, R144, R142.reuse, R12 ;  /* 0x0000008e900c723c */ /* 0x080ff0000000180c */
[C---:B------:R-:W-:Y:S01]  /*4ad0*/  HMMA.16816.F32 R16, R136.reuse, R142, R16 ;  /* 0x0000008e8810723c */ /* 0x040fe20000001810 */
[----:B------:R-:W1:Y:S07]  /*4ae0*/  LDSM.16.M88.4 R140, [R160] ;  /* 0x00000000a08c783b */ /* 0x000e6e0000000200 */
[-C--:B------:R-:W-:Y:S01]  /*4af0*/  HMMA.16816.F32 R20, R136, R148.reuse, R20 ;  /* 0x000000948814723c */ /* 0x080fe20000001814 */
[----:B------:R-:W1:Y:S07]  /*4b00*/  LDSM.16.M88.4 R160, [R160+0x2000] ;  /* 0x00200000a0a0783b */ /* 0x000e6e0000000200 */
[C---:B------:R-:W-:Y:S08]  /*4b10*/  HMMA.16816.F32 R24, R144.reuse, R148, R24 ;  /* 0x000000949018723c */ /* 0x040ff00000001818 */
[-C--:B------:R-:W-:Y:S08]  /*4b20*/  HMMA.16816.F32 R28, R144, R150.reuse, R28 ;  /* 0x00000096901c723c */ /* 0x080ff0000000181c */
[C---:B------:R-:W-:Y:S01]  /*4b30*/  HMMA.16816.F32 R32, R136.reuse, R150, R32 ;  /* 0x000000968820723c */ /* 0x040fe20000001820 */
[----:B------:R-:W1:Y:S07]  /*4b40*/  LDSM.16.M88.4 R148, [R175+0xd800] ;  /* 0x00d80000af94783b */ /* 0x000e6e0000000200 */
[-C--:B--2---:R-:W-:Y:S08]  /*4b50*/  HMMA.16816.F32 R36, R136, R132.reuse, R36 ;  /* 0x000000848824723c */ /* 0x084ff00000001824 */
[C---:B------:R-:W-:Y:S08]  /*4b60*/  HMMA.16816.F32 R40, R144.reuse, R132, R40 ;  /* 0x000000849028723c */ /* 0x040ff00000001828 */
[-C--:B------:R-:W-:Y:S04]  /*4b70*/  HMMA.16816.F32 R44, R144, R134.reuse, R44 ;  /* 0x00000086902c723c */ /* 0x080fe8000000182c */
[----:B---3--:R-:W-:Y:S04]  /*4b80*/  @!P0 IADD3 R2, R2, UR6, RZ ;  /* 0x0000000602028c10 */ /* 0x008fe8000fffe0ff */
[C---:B------:R-:W-:Y:S01]  /*4b90*/  HMMA.16816.F32 R48, R136.reuse, R134, R48 ;  /* 0x000000868830723c */ /* 0x040fe20000001830 */
[----:B------:R-:W-:Y:S07]  /*4ba0*/  LDSM.16.M88.4 R132, [R0] ;  /* 0x000000000084783b */ /* 0x000fee0000000200 */
[-C--:B------:R-:W-:Y:S08]  /*4bb0*/  HMMA.16816.F32 R52, R136, R152.reuse, R52 ;  /* 0x000000988834723c */ /* 0x080ff00000001834 */
[C---:B------:R-:W-:Y:S08]  /*4bc0*/  HMMA.16816.F32 R56, R144.reuse, R152, R56 ;  /* 0x000000989038723c */ /* 0x040ff00000001838 */
[-C--:B------:R-:W-:Y:S01]  /*4bd0*/  HMMA.16816.F32 R60, R144, R154.reuse, R60 ;  /* 0x0000009a903c723c */ /* 0x080fe2000000183c */
[----:B------:R-:W2:Y:S07]  /*4be0*/  LDSM.16.M88.4 R144, [R176+0xc000] ;  /* 0x00c00000b090783b */ /* 0x000eae0000000200 */
[----:B------:R-:W-:Y:S01]  /*4bf0*/  HMMA.16816.F32 R64, R136, R154, R64 ;  /* 0x0000009a8840723c */ /* 0x000fe20000001840 */
[----:B------:R3:W2:Y:S07]  /*4c00*/  LDSM.16.M88.4 R136, [R0+0x2000] ;  /* 0x002000000088783b */ /* 0x0006ae0000000200 */
[-C--:B-1----:R-:W-:Y:S08]  /*4c10*/  HMMA.16816.F32 R4, R140, R156.reuse, R4 ;  /* 0x0000009c8c04723c */ /* 0x082ff00000001804 */
[C---:B------:R-:W-:Y:S08]  /*4c20*/  HMMA.16816.F32 R8, R160.reuse, R156, R8 ;  /* 0x0000009ca008723c */ /* 0x040ff00000001808 */
[-C--:B------:R-:W-:Y:S01]  /*4c30*/  HMMA.16816.F32 R12, R160, R158.reuse, R12 ;  /* 0x0000009ea00c723c */ /* 0x080fe2000000180c */
[----:B---3--:R-:W-:Y:S05]  /*4c40*/  MOV R0, UR16 ;  /* 0x0000001000007c02 */ /* 0x008fea0008000f00 */
[----:B----4-:R-:W-:Y:S02]  /*4c50*/  @!P0 IMAD R0, R0, 0x80, R203 ;  /* 0x0000008000008824 */ /* 0x010fe400078e02cb */
[C---:B------:R-:W-:Y:S08]  /*4c60*/  HMMA.16816.F32 R16, R140.reuse, R158, R16 ;  /* 0x0000009e8c10723c */ /* 0x040ff00000001810 */
[-C--:B------:R-:W-:Y:S08]  /*4c70*/  HMMA.16816.F32 R20, R140, R164.reuse, R20 ;  /* 0x000000a48c14723c */ /* 0x080ff00000001814 */
        /* <DEDUP_REMOVED lines=8> */
[C---:B------:R-:W-:Y:S07]  /*4d00*/  HMMA.16816.F32 R56, R160.reuse, R148, R56 ;  /* 0x00000094a038723c */ /* 0x040fee0000001838 */
[----:B------:R-:W-:Y:S01]  /*4d10*/  @!P0 IMNMX R149, R2, UR14, PT ;  /* 0x0000000e02958c17 */ /* 0x000fe2000b800200 */
[-C--:B------:R-:W-:Y:S03]  /*4d20*/  HMMA.16816.F32 R60, R160, R150.reuse, R60 ;  /* 0x00000096a03c723c */ /* 0x080fe6000000183c */
[-C--:B------:R-:W-:Y:S01]  /*4d30*/  @!P0 ISETP.GE.AND P2, PT, R0, R149.reuse, PT ;  /* 0x000000950000820c */ /* 0x080fe20003f46270 */
[----:B------:R-:W-:Y:S04]  /*4d40*/  FMUL.FTZ R148, R247, 1.4426950216293334961 ;  /* 0x3fb8aa3bf7947820 */ /* 0x000fe80000410000 */
[----:B------:R-:W-:Y:S04]  /*4d50*/  HMMA.16816.F32 R64, R140, R150, R64 ;  /* 0x000000968c40723c */ /* 0x000fe80000001840 */
[----:B------:R-:W-:Y:S03]  /*4d60*/  FSEL R148, R148, RZ, P1 ;  /* 0x000000ff94947208 */ /* 0x000fe60000800000 */
[----:B------:R-:W-:Y:S01]  /*4d70*/  @!P0 IADD3 R150, R0, 0x1, RZ ;  /* 0x0000000100968810 */ /* 0x000fe20007ffe0ff */
[-C--:B--2---:R-:W-:Y:S05]  /*4d80*/  HMMA.16816.F32 R4, R132, R144.reuse, R4 ;  /* 0x000000908404723c */ /* 0x084fea0000001804 */
[----:B------:R-:W-:Y:S01]  /*4d90*/  @!P0 ISETP.GE.AND P1, PT, R150, R149, PT ;  /* 0x000000959600820c */ /* 0x000fe20003f26270 */
[----:B------:R-:W-:Y:S01]  /*4da0*/  FMUL.FTZ R142, R248, 1.4426950216293334961 ;  /* 0x3fb8aa3bf88e7820 */ /* 0x000fe20000410000 */
[C---:B------:R-:W-:Y:S01]  /*4db0*/  @!P0 IADD3 R143, R2.reuse, 0x8, RZ ;  /* 0x00000008028f8810 */ /* 0x040fe20007ffe0ff */
[C---:B------:R-:W-:Y:S04]  /*4dc0*/  HMMA.16816.F32 R8, R136.reuse, R144, R8 ;  /* 0x000000908808723c */ /* 0x040fe80000001808 */
[----:B------:R-:W-:Y:S01]  /*4dd0*/  @!P0 IMNMX R143, R143, UR14, PT ;  /* 0x0000000e8f8f8c17 */ /* 0x000fe2000b800200 */
[----:B------:R-:W-:Y:S01]  /*4de0*/  FMUL.FTZ R141, R245, 1.4426950216293334961 ;  /* 0x3fb8aa3bf58d7820 */ /* 0x000fe20000410000 */
[----:B------:R-:W-:Y:S02]  /*4df0*/  @!P0 IADD3 R140, R2, 0x40, RZ ;  /* 0x00000040028c8810 */ /* 0x000fe40007ffe0ff */
[-C--:B------:R-:W-:Y:S04]  /*4e00*/  HMMA.16816.F32 R12, R136, R146.reuse, R12 ;  /* 0x00000092880c723c */ /* 0x080fe8000000180c */
[----:B------:R-:W-:Y:S04]  /*4e10*/  @!P0 IMNMX R140, R140, UR14, PT ;  /* 0x0000000e8c8c8c17 */ /* 0x000fe8000b800200 */
[----:B------:R-:W-:Y:S01]  /*4e20*/  @!P0 FSEL R4, R4, -INF , !P2 ;  /* 0xff80000004048808 */ /* 0x000fe20005000000 */
[C---:B------:R-:W-:Y:S04]  /*4e30*/  HMMA.16816.F32 R16, R132.reuse, R146, R16 ;  /* 0x000000928410723c */ /* 0x040fe80000001810 */
[--C-:B------:R-:W-:Y:S01]  /*4e40*/  FFMA.FTZ R4, R4, c[0x0][0x23c], -R148.reuse ;  /* 0x00008f0004047a23 */ /* 0x100fe20000010894 */
[-C--:B------:R-:W-:Y:S02]  /*4e50*/  @!P0 ISETP.GE.AND P2, PT, R0, R143.reuse, PT ;  /* 0x0000008f0000820c */ /* 0x080fe40003f46270 */
[----:B------:R-:W-:Y:S01]  /*4e60*/  @!P0 FSEL R5, R5, -INF , !P1 ;  /* 0xff80000005058808 */ /* 0x000fe20004800000 */
[----:B------:R1:W-:Y:S01]  /*4e70*/  MUFU.EX2 R153, R4 ;  /* 0x0000000400997308 */ /* 0x0003e20000000800 */
[----:B------:R-:W-:Y:S03]  /*4e80*/  FSETP.NEU.FTZ.AND P1, PT, R248, -INF , PT ;  /* 0xff800000f800780b */ /* 0x000fe60003f3d000 */
[----:B------:R-:W-:Y:S01]  /*4e90*/  @!P0 FSEL R6, R6, -INF , !P2 ;  /* 0xff80000006068808 */ /* 0x000fe20005000000 */
[----:B------:R-:W-:Y:S01]  /*4ea0*/  FFMA.FTZ R5, R5, c[0x0][0x23c], -R148 ;  /* 0x00008f0005057a23 */ /* 0x000fe20000010894 */
[----:B------:R-:W-:Y:S02]  /*4eb0*/  FSEL R142, R142, RZ, P1 ;  /* 0x000000ff8e8e7208 */ /* 0x000fe40000800000 */
[----:B------:R-:W-:Y:S02]  /*4ec0*/  @!P0 ISETP.GE.AND P1, PT, R150, R143, PT ;  /* 0x0000008f9600820c */ /* 0x000fe40003f26270 */
[----:B------:R-:W-:Y:S01]  /*4ed0*/  MUFU.EX2 R152, R5 ;  /* 0x0000000500987308 */ /* 0x000fe20000000800 */
[-C--:B------:R-:W-:Y:S01]  /*4ee0*/  @!P0 ISETP.GE.AND P2, PT, R0, R140.reuse, PT ;  /* 0x0000008c0000820c */ /* 0x080fe20003f46270 */
[--C-:B------:R-:W-:Y:S01]  /*4ef0*/  FFMA.FTZ R6, R6, c[0x0][0x23c], -R142.reuse ;  /* 0x00008f0006067a23 */ /* 0x100fe2000001088e */
[----:B------:R-:W-:Y:S02]  /*4f00*/  @!P0 FSEL R7, R7, -INF , !P1 ;  /* 0xff80000007078808 */ /* 0x000fe40004800000 */
[----:B------:R-:W-:Y:S02]  /*4f10*/  FSETP.NEU.FTZ.AND P1, PT, R245, -INF , PT ;  /* 0xff800000f500780b */ /* 0x000fe40003f3d000 */
[----:B------:R-:W-:Y:S01]  /*4f20*/  @!P0 FSEL R8, R8, -INF , !P2 ;  /* 0xff80000008088808 */ /* 0x000fe20005000000 */
[----:B------:R-:W-:Y:S01]  /*4f30*/  FFMA.FTZ R7, R7, c[0x0][0x23c], -R142 ;  /* 0x00008f0007077a23 */ /* 0x000fe2000001088e */
[----:B------:R-:W-:Y:S01]  /*4f40*/  FSEL R141, R141, RZ, P1 ;  /* 0x000000ff8d8d7208 */ /* 0x000fe20000800000 */
[----:B------:R-:W-:Y:S01]  /*4f50*/  MUFU.EX2 R151, R6 ;  /* 0x0000000600977308 */ /* 0x000fe20000000800 */
[----:B------:R-:W-:Y:S02]  /*4f60*/  @!P0 ISETP.GE.AND P1, PT, R150, R140, PT ;  /* 0x0000008c9600820c */ /* 0x000fe40003f26270 */
[----:B-1----:R-:W-:Y:S01]  /*4f70*/  @!P0 IADD3 R4, R2, 0x48, RZ ;  /* 0x0000004802048810 */ /* 0x002fe20007ffe0ff */
[--C-:B------:R-:W-:Y:S01]  /*4f80*/  FFMA.FTZ R2, R8, c[0x0][0x23c], -R141.reuse ;  /* 0x00008f0008027a23 */ /* 0x100fe2000001088d */
[----:B------:R-:W-:Y:S02]  /*4f90*/  @!P0 FSEL R9, R9, -INF , !P1 ;  /* 0xff80000009098808 */ /* 0x000fe40004800000 */
[----:B------:R-:W-:Y:S03]  /*4fa0*/  @!P0 IMNMX R8, R4, UR14, PT ;  /* 0x0000000e04088c17 */ /* 0x000fe6000b800200 */
[----:B------:R1:W-:Y:S01]  /*4fb0*/  MUFU.EX2 R240, R2 ;  /* 0x0000000200f07308 */ /* 0x0003e20000000800 */
[----:B------:R-:W-:Y:S01]  /*4fc0*/  FSETP.NEU.FTZ.AND P1, PT, R246, -INF , PT ;  /* 0xff800000f600780b */ /* 0x000fe20003f3d000 */
[--C-:B------:R-:W-:Y:S01]  /*4fd0*/  FFMA.FTZ R9, R9, c[0x0][0x23c], -R141.reuse ;  /* 0x00008f0009097a23 */ /* 0x100fe2000001088d */
[-C--:B------:R-:W-:Y:S04]  /*4fe0*/  @!P0 ISETP.GE.AND P2, PT, R0, R8.reuse, PT ;  /* 0x000000080000820c */ /* 0x080fe80003f46270 */
[----:B------:R-:W-:Y:S03]  /*4ff0*/  @!P0 FSEL R10, R10, -INF , !P2 ;  /* 0xff8000000a0a8808 */ /* 0x000fe60005000000 */
[----:B------:R2:W3:Y:S10]  /*5000*/  MUFU.EX2 R236, R7 ;  /* 0x0000000700ec7308 */ /* 0x0004f40000000800 */
[----:B------:R4:W3:Y:S01]  /*5010*/  MUFU.EX2 R239, R9 ;  /* 0x0000000900ef7308 */ /* 0x0008e20000000800 */
[----:B-1----:R-:W-:Y:S05]  /*5020*/  FMUL.FTZ R2, R246, 1.4426950216293334961 ;  /* 0x3fb8aa3bf6027820 */ /* 0x002fea0000410000 */
[----:B------:R-:W-:Y:S02]  /*5030*/  FSEL R2, R2, RZ, P1 ;  /* 0x000000ff02027208 */ /* 0x000fe40000800000 */
[----:B------:R-:W-:Y:S01]  /*5040*/  @!P0 ISETP.GE.AND P1, PT, R150, R8, PT ;  /* 0x000000089600820c */ /* 0x000fe20003f26270 */
[----:B--2---:R-:W1:Y:S02]  /*5050*/  LDSM.16.M88.4 R4, [R176+0xc800] ;  /* 0x00c80000b004783b */ /* 0x004e640000000200 */
[--C-:B------:R-:W-:Y:S01]  /*5060*/  FFMA.FTZ R10, R10, c[0x0][0x23c], -R2.reuse ;  /* 0x00008f000a0a7a23 */ /* 0x100fe20000010802 */
[----:B------:R-:W-:Y:S03]  /*5070*/  @!P0 FSEL R11, R11, -INF , !P1 ;  /* 0xff8000000b0b8808 */ /* 0x000fe60004800000 */
[----:B------:R2:W-:Y:S02]  /*5080*/  MUFU.EX2 R243, R10 ;  /* 0x0000000a00f37308 */ /* 0x0005e40000000800 */
[--C-:B------:R-:W-:Y:S01]  /*5090*/  FFMA.FTZ R11, R11, c[0x0][0x23c], -R2.reuse ;  /* 0x00008f000b0b7a23 */ /* 0x100fe20000010802 */
[----:B----4-:R-:W-:Y:S04]  /*50a0*/  @!P0 IADD3 R9, R0, 0x8, RZ ;  /* 0x0000000800098810 */ /* 0x010fe80007ffe0ff */
[-C--:B------:R-:W-:Y:S03]  /*50b0*/  @!P0 ISETP.GE.AND P1, PT, R9, R140.reuse, PT ;  /* 0x0000008c0900820c */ /* 0x080fe60003f26270 */
[----:B------:R-:W4:Y:S01]  /*50c0*/  MUFU.EX2 R244, R11 ;  /* 0x0000000b00f47308 */ /* 0x000f220000000800 */
[----:B------:R-:W-:Y:S05]  /*50d0*/  @!P0 FSEL R12, R12, -INF , !P1 ;  /* 0xff8000000c0c8808 */ /* 0x000fea0004800000 */
[--C-:B------:R-:W-:Y:S04]  /*50e0*/  FFMA.FTZ R12, R12, c[0x0][0x23c], -R141.reuse ;  /* 0x00008f000c0c7a23 */ /* 0x100fe8000001088d */
[----:B------:R-:W-:Y:S01]  /*50f0*/  MUFU.EX2 R238, R12 ;  /* 0x0000000c00ee7308 */ /* 0x000fe20000000800 */
[----:B--2---:R-:W-:Y:S04]  /*5100*/  @!P0 IADD3 R10, R0, 0x9, RZ ;  /* 0x00000009000a8810 */ /* 0x004fe80007ffe0ff */
[----:B------:R-:W-:Y:S04]  /*5110*/  @!P0 ISETP.GE.AND P1, PT, R10, R140, PT ;  /* 0x0000008c0a00820c */ /* 0x000fe80003f26270 */
[----:B------:R-:W-:Y:S02]  /*5120*/  @!P0 FSEL R13, R13, -INF , !P1 ;  /* 0xff8000000d0d8808 */ /* 0x000fe40004800000 */
[-C--:B------:R-:W-:Y:S01]  /*5130*/  @!P0 ISETP.GE.AND P1, PT, R9, R8.reuse, PT ;  /* 0x000000080900820c */ /* 0x080fe20003f26270 */
[-C--:B-1----:R-:W-:Y:S03]  /*5140*/  HMMA.16816.F32 R20, R132, R4.reuse, R20 ;  /* 0x000000048414723c */ /* 0x082fe60000001814 */
[----:B------:R-:W-:Y:S01]  /*5150*/  @!P0 FSEL R14, R14, -INF , !P1 ;  /* 0xff8000000e0e8808 */ /* 0x000fe20004800000 */
[--C-:B------:R-:W-:Y:S01]  /*5160*/  FFMA.FTZ R13, R13, c[0x0][0x23c], -R141.reuse ;  /* 0x00008f000d0d7a23 */ /* 0x100fe2000001088d */
[----:B------:R-:W-:Y:S03]  /*5170*/  @!P0 ISETP.GE.AND P1, PT, R10, R8, PT ;  /* 0x000000080a00820c */ /* 0x000fe60003f26270 */
[C---:B------:R-:W-:Y:S01]  /*5180*/  HMMA.16816.F32 R24, R136.reuse, R4, R24 ;  /* 0x000000048818723c */ /* 0x040fe20000001818 */
[----:B------:R-:W-:Y:S03]  /*5190*/  MUFU.EX2 R237, R13 ;  /* 0x0000000d00ed7308 */ /* 0x000fe60000000800 */
[----:B------:R-:W-:Y:S01]  /*51a0*/  @!P0 FSEL R15, R15, -INF , !P1 ;  /* 0xff8000000f0f8808 */ /* 0x000fe20004800000 */
[--C-:B------:R-:W-:Y:S01]  /*51b0*/  FFMA.FTZ R14, R14, c[0x0][0x23c], -R2.reuse ;  /* 0x00008f000e0e7a23 */ /* 0x100fe20000010802 */
[-C--:B------:R-:W-:Y:S02]  /*51c0*/  @!P0 ISETP.GE.AND P1, PT, R9, R149.reuse, PT ;  /* 0x000000950900820c */ /* 0x080fe40003f26270 */
[-C--:B------:R-:W-:Y:S03]  /*51d0*/  HMMA.16816.F32 R28, R136, R6.reuse, R28 ;  /* 0x00000006881c723c */ /* 0x080fe6000000181c */
[----:B------:R-:W-:Y:S01]  /*51e0*/  MUFU.EX2 R242, R14 ;  /* 0x0000000e00f27308 */ /* 0x000fe20000000800 */
[----:B------:R-:W-:Y:S01]  /*51f0*/  @!P0 FSEL R16, R16, -INF , !P1 ;  /* 0xff80000010108808 */ /* 0x000fe20004800000 */
[----:B------:R-:W-:Y:S01]  /*5200*/  FFMA.FTZ R15, R15, c[0x0][0x23c], -R2 ;  /* 0x00008f000f0f7a23 */ /* 0x000fe20000010802 */
[----:B------:R-:W-:Y:S02]  /*5210*/  @!P0 ISETP.GE.AND P1, PT, R10, R149, PT ;  /* 0x000000950a00820c */ /* 0x000fe40003f26270 */
[C---:B------:R-:W-:Y:S01]  /*5220*/  HMMA.16816.F32 R32, R132.reuse, R6, R32 ;  /* 0x000000068420723c */ /* 0x040fe20000001820 */
[----:B------:R-:W1:Y:S03]  /*5230*/  LDSM.16.M88.4 R4, [R176+0xd000] ;  /* 0x00d00000b004783b */ /* 0x000e660000000200 */
[----:B------:R-:W-:Y:S01]  /*5240*/  @!P0 FSEL R17, R17, -INF , !P1 ;  /* 0xff80000011118808 */ /* 0x000fe20004800000 */
[--C-:B------:R-:W-:Y:S01]  /*5250*/  FFMA.FTZ R16, R16, c[0x0][0x23c], -R148.reuse ;  /* 0x00008f0010107a23 */ /* 0x100fe20000010894 */
[-C--:B------:R-:W-:Y:S01]  /*5260*/  @!P0 ISETP.GE.AND P1, PT, R9, R143.reuse, PT ;  /* 0x0000008f0900820c */ /* 0x080fe20003f26270 */
[----:B------:R-:W-:Y:S01]  /*5270*/  MUFU.EX2 R241, R15 ;  /* 0x0000000f00f17308 */ /* 0x000fe20000000800 */
[----:B------:R-:W-:Y:S01]  /*5280*/  @!P0 IADD3 R9, R0, 0x10, RZ ;  /* 0x0000001000098810 */ /* 0x000fe20007ffe0ff */
[----:B------:R-:W-:Y:S03]  /*5290*/  FFMA.FTZ R17, R17, c[0x0][0x23c], -R148 ;  /* 0x00008f0011117a23 */ /* 0x000fe60000010894 */
[----:B------:R-:W-:Y:S02]  /*52a0*/  @!P0 FSEL R18, R18, -INF , !P1 ;  /* 0xff80000012128808 */ /* 0x000fe40004800000 */
[----:B------:R-:W-:Y:S02]  /*52b0*/  @!P0 ISETP.GE.AND P1, PT, R10, R143, PT ;  /* 0x0000008f0a00820c */ /* 0x000fe40003f26270 */
[----:B------:R-:W-:Y:S01]  /*52c0*/  @!P0 IADD3 R10, R0, 0x11, RZ ;  /* 0x00000011000a8810 */ /* 0x000fe20007ffe0ff */
[----:B------:R-:W-:Y:S01]  /*52d0*/  MUFU.EX2 R219, R16 ;  /* 0x0000001000db7308 */ /* 0x000fe20000000800 */
[----:B------:R-:W-:Y:S01]  /*52e0*/  @!P0 FSEL R19, R19, -INF , !P1 ;  /* 0xff80000013138808 */ /* 0x000fe20004800000 */
[--C-:B------:R-:W-:Y:S01]  /*52f0*/  FFMA.FTZ R18, R18, c[0x0][0x23c], -R142.reuse ;  /* 0x00008f0012127a23 */ /* 0x100fe2000001088e */
[-C--:B------:R-:W-:Y:S03]  /*5300*/  @!P0 ISETP.GE.AND P1, PT, R9, R149.reuse, PT ;  /* 0x000000950900820c */ /* 0x080fe60003f26270 */
[----:B------:R-:W-:Y:S01]  /*5310*/  FFMA.FTZ R19, R19, c[0x0][0x23c], -R142 ;  /* 0x00008f0013137a23 */ /* 0x000fe2000001088e */
[----:B------:R-:W-:Y:S02]  /*5320*/  @!P0 FSEL R20, R20, -INF , !P1 ;  /* 0xff80000014148808 */ /* 0x000fe40004800000 */
[----:B------:R-:W-:Y:S01]  /*5330*/  @!P0 ISETP.GE.AND P1, PT, R10, R149, PT ;  /* 0x000000950a00820c */ /* 0x000fe20003f26270 */
[----:B------:R-:W-:Y:S02]  /*5340*/  MUFU.EX2 R218, R17 ;  /* 0x0000001100da7308 */ /* 0x000fe40000000800 */
[--C-:B------:R-:W-:Y:S01]  /*5350*/  FFMA.FTZ R20, R20, c[0x0][0x23c], -R148.reuse ;  /* 0x00008f0014147a23 */ /* 0x100fe20000010894 */
[----:B------:R-:W-:Y:S02]  /*5360*/  @!P0 FSEL R21, R21, -INF , !P1 ;  /* 0xff80000015158808 */ /* 0x000fe40004800000 */
[-C--:B------:R-:W-:Y:S03]  /*5370*/  @!P0 ISETP.GE.AND P1, PT, R9, R143.reuse, PT ;  /* 0x0000008f0900820c */ /* 0x080fe60003f26270 */
[----:B------:R-:W-:Y:S01]  /*5380*/  FFMA.FTZ R21, R21, c[0x0][0x23c], -R148 ;  /* 0x00008f0015157a23 */ /* 0x000fe20000010894 */
[----:B------:R-:W-:Y:S01]  /*5390*/  @!P0 FSEL R22, R22, -INF , !P1 ;  /* 0xff80000016168808 */ /* 0x000fe20004800000 */
[----:B------:R-:W-:Y:S01]  /*53a0*/  MUFU.EX2 R227, R18 ;  /* 0x0000001200e37308 */ /* 0x000fe20000000800 */
[----:B------:R-:W-:Y:S01]  /*53b0*/  @!P0 ISETP.GE.AND P1, PT, R10, R143, PT ;  /* 0x0000008f0a00820c */ /* 0x000fe20003f26270 */
[-C--:B-1----:R-:W-:Y:S03]  /*53c0*/  HMMA.16816.F32 R36, R132, R4.reuse, R36 ;  /* 0x000000048424723c */ /* 0x082fe60000001824 */
[----:B------:R-:W-:Y:S01]  /*53d0*/  @!P0 FSEL R23, R23, -INF , !P1 ;  /* 0xff80000017178808 */ /* 0x000fe20004800000 */
[--C-:B------:R-:W-:Y:S01]  /*53e0*/  FFMA.FTZ R22, R22, c[0x0][0x23c], -R142.reuse ;  /* 0x00008f0016167a23 */ /* 0x100fe2000001088e */
[-C--:B------:R-:W-:Y:S03]  /*53f0*/  @!P0 ISETP.GE.AND P1, PT, R9, R140.reuse, PT ;  /* 0x0000008c0900820c */ /* 0x080fe60003f26270 */
[----:B------:R-:W1:Y:S01]  /*5400*/  MUFU.EX2 R226, R19 ;  /* 0x0000001300e27308 */ /* 0x000e620000000800 */
[C---:B------:R-:W-:Y:S04]  /*5410*/  HMMA.16816.F32 R40, R136.reuse, R4, R40 ;  /* 0x000000048828723c */ /* 0x040fe80000001828 */
[----:B------:R-:W-:Y:S01]  /*5420*/  @!P0 FSEL R24, R24, -INF , !P1 ;  /* 0xff80000018188808 */ /* 0x000fe20004800000 */
[----:B------:R-:W-:Y:S01]  /*5430*/  FFMA.FTZ R23, R23, c[0x0][0x23c], -R142 ;  /* 0x00008f0017177a23 */ /* 0x000fe2000001088e */
[----:B------:R-:W-:Y:S02]  /*5440*/  @!P0 ISETP.GE.AND P1, PT, R10, R140, PT ;  /* 0x0000008c0a00820c */ /* 0x000fe40003f26270 */
[-C--:B------:R-:W-:Y:S01]  /*5450*/  HMMA.16816.F32 R44, R136, R6.reuse, R44 ;  /* 0x00000006882c723c */ /* 0x080fe2000000182c */
[----:B------:R-:W-:Y:S03]  /*5460*/  MUFU.EX2 R150, R20 ;  /* 0x0000001400967308 */ /* 0x000fe60000000800 */
[----:B------:R-:W-:Y:S01]  /*5470*/  @!P0 FSEL R25, R25, -INF , !P1 ;  /* 0xff80000019198808 */ /* 0x000fe20004800000 */
[--C-:B------:R-:W-:Y:S01]  /*5480*/  FFMA.FTZ R24, R24, c[0x0][0x23c], -R141.reuse ;  /* 0x00008f0018187a23 */ /* 0x100fe2000001088d */
[-C--:B------:R-:W-:Y:S02]  /*5490*/  @!P0 ISETP.GE.AND P1, PT, R9, R8.reuse, PT ;  /* 0x000000080900820c */ /* 0x080fe40003f26270 */
[C---:B------:R-:W-:Y:S01]  /*54a0*/  HMMA.16816.F32 R48, R132.reuse, R6, R48 ;  /* 0x000000068430723c */ /* 0x040fe20000001830 */
[----:B------:R-:W2:Y:S02]  /*54b0*/  LDSM.16.M88.4 R4, [R176+0xd800] ;  /* 0x00d80000b004783b */ /* 0x000ea40000000200 */
[----:B------:R-:W-:Y:S01]  /*54c0*/  MUFU.EX2 R231, R24 ;  /* 0x0000001800e77308 */ /* 0x000fe20000000800 */
[----:B------:R-:W-:Y:S01]  /*54d0*/  @!P0 FSEL R26, R26, -INF , !P1 ;  /* 0xff8000001a1a8808 */ /* 0x000fe20004800000 */
[--C-:B------:R-:W-:Y:S01]  /*54e0*/  FFMA.FTZ R25, R25, c[0x0][0x23c], -R141.reuse ;  /* 0x00008f0019197a23 */ /* 0x100fe2000001088d */
[----:B------:R-:W-:Y:S02]  /*54f0*/  @!P0 ISETP.GE.AND P1, PT, R10, R8, PT ;  /* 0x000000080a00820c */ /* 0x000fe40003f26270 */
[----:B------:R-:W-:Y:S01]  /*5500*/  @!P0 IADD3 R9, R0, 0x18, RZ ;  /* 0x0000001800098810 */ /* 0x000fe20007ffe0ff */
[--C-:B------:R-:W-:Y:S03]  /*5510*/  FFMA.FTZ R26, R26, c[0x0][0x23c], -R2.reuse ;  /* 0x00008f001a1a7a23 */ /* 0x100fe60000010802 */
[----:B------:R-:W-:Y:S01]  /*5520*/  @!P0 FSEL R27, R27, -INF , !P1 ;  /* 0xff8000001b1b8808 */ /* 0x000fe20004800000 */
[----:B------:R-:W1:Y:S01]  /*5530*/  MUFU.EX2 R215, R21 ;  /* 0x0000001500d77308 */ /* 0x000e620000000800 */
[-C--:B------:R-:W-:Y:S02]  /*5540*/  @!P0 ISETP.GE.AND P1, PT, R9, R140.reuse, PT ;  /* 0x0000008c0900820c */ /* 0x080fe40003f26270 */
[----:B------:R-:W-:Y:S01]  /*5550*/  @!P0 IADD3 R10, R0, 0x19, RZ ;  /* 0x00000019000a8810 */ /* 0x000fe20007ffe0ff */
[--C-:B------:R-:W-:Y:S01]  /*5560*/  FFMA.FTZ R27, R27, c[0x0][0x23c], -R2.reuse ;  /* 0x00008f001b1b7a23 */ /* 0x100fe20000010802 */
[----:B------:R-:W-:Y:S02]  /*5570*/  @!P0 FSEL R28, R28, -INF , !P1 ;  /* 0xff8000001c1c8808 */ /* 0x000fe40004800000 */
[----:B------:R-:W-:Y:S03]  /*5580*/  @!P0 ISETP.GE.AND P1, PT, R10, R140, PT ;  /* 0x0000008c0a00820c */ /* 0x000fe60003f26270 */
[----:B------:R-:W-:Y:S01]  /*5590*/  MUFU.EX2 R230, R25 ;  /* 0x0000001900e67308 */ /* 0x000fe20000000800 */
[----:B------:R-:W-:Y:S01]  /*55a0*/  @!P0 FSEL R29, R29, -INF , !P1 ;  /* 0xff8000001d1d8808 */ /* 0x000fe20004800000 */
[--C-:B------:R-:W-:Y:S01]  /*55b0*/  FFMA.FTZ R28, R28, c[0x0][0x23c], -R141.reuse ;  /* 0x00008f001c1c7a23 */ /* 0x100fe2000001088d */
[-C--:B------:R-:W-:Y:S03]  /*55c0*/  @!P0 ISETP.GE.AND P1, PT, R9, R8.reuse, PT ;  /* 0x000000080900820c */ /* 0x080fe60003f26270 */
[--C-:B------:R-:W-:Y:S01]  /*55d0*/  FFMA.FTZ R29, R29, c[0x0][0x23c], -R141.reuse ;  /* 0x00008f001d1d7a23 */ /* 0x100fe2000001088d */
[----:B------:R-:W-:Y:S02]  /*55e0*/  @!P0 FSEL R30, R30, -INF , !P1 ;  /* 0xff8000001e1e8808 */ /* 0x000fe40004800000 */
[----:B------:R-:W-:Y:S01]  /*55f0*/  @!P0 ISETP.GE.AND P1, PT, R10, R8, PT ;  /* 0x000000080a00820c */ /* 0x000fe20003f26270 */
[----:B------:R-:W-:Y:S02]  /*5600*/  MUFU.EX2 R224, R22 ;  /* 0x0000001600e07308 */ /* 0x000fe40000000800 */
[--C-:B------:R-:W-:Y:S01]  /*5610*/  FFMA.FTZ R30, R30, c[0x0][0x23c], -R2.reuse ;  /* 0x00008f001e1e7a23 */ /* 0x100fe20000010802 */
[----:B------:R-:W-:Y:S02]  /*5620*/  @!P0 FSEL R31, R31, -INF , !P1 ;  /* 0xff8000001f1f8808 */ /* 0x000fe40004800000 */
[-C--:B------:R-:W-:Y:S01]  /*5630*/  @!P0 ISETP.GE.AND P1, PT, R9, R149.reuse, PT ;  /* 0x000000950900820c */ /* 0x080fe20003f26270 */
[-C--:B--2---:R-:W-:Y:S04]  /*5640*/  HMMA.16816.F32 R52, R132, R4.reuse, R52 ;  /* 0x000000048434723c */ /* 0x084fe80000001834 */
[----:B------:R-:W-:Y:S01]  /*5650*/  MUFU.EX2 R234, R26 ;  /* 0x0000001a00ea7308 */ /* 0x000fe20000000800 */
[----:B------:R-:W-:Y:S01]  /*5660*/  @!P0 FSEL R32, R32, -INF , !P1 ;  /* 0xff80000020208808 */ /* 0x000fe20004800000 */
[----:B------:R-:W-:Y:S01]  /*5670*/  FFMA.FTZ R31, R31, c[0x0][0x23c], -R2 ;  /* 0x00008f001f1f7a23 */ /* 0x000fe20000010802 */
[----:B------:R-:W-:Y:S01]  /*5680*/  @!P0 ISETP.GE.AND P1, PT, R10, R149, PT ;  /* 0x000000950a00820c */ /* 0x000fe20003f26270 */
[C---:B------:R-:W-:Y:S04]  /*5690*/  HMMA.16816.F32 R56, R136.reuse, R4, R56 ;  /* 0x000000048838723c */ /* 0x040fe80000001838 */
[----:B------:R-:W-:Y:S01]  /*56a0*/  @!P0 FSEL R33, R33, -INF , !P1 ;  /* 0xff80000021218808 */ /* 0x000fe20004800000 */
[--C-:B------:R-:W-:Y:S01]  /*56b0*/  FFMA.FTZ R32, R32, c[0x0][0x23c], -R148.reuse ;  /* 0x00008f0020207a23 */ /* 0x100fe20000010894 */
[-C--:B------:R-:W-:Y:S01]  /*56c0*/  @!P0 ISETP.GE.AND P1, PT, R9, R143.reuse, PT ;  /* 0x0000008f0900820c */ /* 0x080fe20003f26270 */
[----:B------:R-:W-:Y:S01]  /*56d0*/  MUFU.EX2 R222, R23 ;  /* 0x0000001700de7308 */ /* 0x000fe20000000800 */
[-C--:B------:R-:W-:Y:S04]  /*56e0*/  HMMA.16816.F32 R60, R136, R6.reuse, R60 ;  /* 0x00000006883c723c */ /* 0x080fe8000000183c */
[----:B------:R-:W-:Y:S01]  /*56f0*/  @!P0 FSEL R34, R34, -INF , !P1 ;  /* 0xff80000022228808 */ /* 0x000fe20004800000 */
[----:B------:R-:W-:Y:S01]  /*5700*/  FFMA.FTZ R33, R33, c[0x0][0x23c], -R148 ;  /* 0x00008f0021217a23 */ /* 0x000fe20000010894 */
[----:B------:R-:W-:Y:S02]  /*5710*/  @!P0 ISETP.GE.AND P1, PT, R10, R143, PT ;  /* 0x0000008f0a00820c */ /* 0x000fe40003f26270 */
[----:B------:R-:W-:Y:S01]  /*5720*/  HMMA.16816.F32 R64, R132, R6, R64 ;  /* 0x000000068440723c */ /* 0x000fe20000001840 */
[----:B------:R-:W-:Y:S03]  /*5730*/  MUFU.EX2 R206, R32 ;  /* 0x0000002000ce7308 */ /* 0x000fe60000000800 */
[----:B------:R-:W-:Y:S01]  /*5740*/  @!P0 IADD3 R9, R0, 0x20, RZ ;  /* 0x0000002000098810 */ /* 0x000fe20007ffe0ff */
[--C-:B------:R-:W-:Y:S01]  /*5750*/  FFMA.FTZ R34, R34, c[0x0][0x23c], -R142.reuse ;  /* 0x00008f0022227a23 */ /* 0x100fe2000001088e */
[----:B------:R-:W-:Y:S02]  /*5760*/  @!P0 FSEL R35, R35, -INF , !P1 ;  /* 0xff80000023238808 */ /* 0x000fe40004800000 */
[-C--:B------:R-:W-:Y:S03]  /*5770*/  @!P0 ISETP.GE.AND P1, PT, R9, R149.reuse, PT ;  /* 0x000000950900820c */ /* 0x080fe60003f26270 */
[----:B------:R-:W-:Y:S01]  /*5780*/  MUFU.EX2 R205, R33 ;  /* 0x0000002100cd7308 */ /* 0x000fe20000000800 */
[----:B------:R-:W-:Y:S01]  /*5790*/  @!P0 IADD3 R10, R0, 0x21, RZ ;  /* 0x00000021000a8810 */ /* 0x000fe20007ffe0ff */
[----:B------:R-:W-:Y:S01]  /*57a0*/  FFMA.FTZ R35, R35, c[0x0][0x23c], -R142 ;  /* 0x00008f0023237a23 */ /* 0x000fe2000001088e */
[----:B------:R-:W-:Y:S02]  /*57b0*/  @!P0 FSEL R36, R36, -INF , !P1 ;  /* 0xff80000024248808 */ /* 0x000fe40004800000 */
[----:B------:R-:W-:Y:S02]  /*57c0*/  @!P0 ISETP.GE.AND P1, PT, R10, R149, PT ;  /* 0x000000950a00820c */ /* 0x000fe40003f26270 */
[----:B------:R-:W-:Y:S01]  /*57d0*/  @!P0 IADD3 R4, R0, 0x38, RZ ;  /* 0x0000003800048810 */ /* 0x000fe20007ffe0ff */
[--C-:B------:R-:W-:Y:S01]  /*57e0*/  FFMA.FTZ R36, R36, c[0x0][0x23c], -R148.reuse ;  /* 0x00008f0024247a23 */ /* 0x100fe20000010894 */
[----:B------:R-:W-:Y:S01]  /*57f0*/  @!P0 FSEL R37, R37, -INF , !P1 ;  /* 0xff80000025258808 */ /* 0x000fe20004800000 */
[----:B------:R-:W-:Y:S01]  /*5800*/  MUFU.EX2 R212, R34 ;  /* 0x0000002200d47308 */ /* 0x000fe20000000800 */
[-C--:B------:R-:W-:Y:S02]  /*5810*/  @!P0 ISETP.GE.AND P1, PT, R9, R143.reuse, PT ;  /* 0x0000008f0900820c */ /* 0x080fe40003f26270 */
[-C--:B------:R-:W-:Y:S01]  /*5820*/  @!P0 ISETP.GE.AND P3, PT, R4, R143.reuse, PT ;  /* 0x0000008f0400820c */ /* 0x080fe20003f66270 */
[----:B------:R-:W-:Y:S01]  /*5830*/  FFMA.FTZ R37, R37, c[0x0][0x23c], -R148 ;  /* 0x00008f0025257a23 */ /* 0x000fe20000010894 */
[----:B------:R-:W-:Y:S02]  /*5840*/  @!P0 FSEL R38, R38, -INF , !P1 ;  /* 0xff80000026268808 */ /* 0x000fe40004800000 */
[----:B------:R-:W-:Y:S02]  /*5850*/  @!P0 ISETP.GE.AND P1, PT, R10, R143, PT ;  /* 0x0000008f0a00820c */ /* 0x000fe40003f26270 */
[----:B---3--:R-:W-:Y:S01]  /*5860*/  F2FP.PACK_AB R6, R236, R151 ;  /* 0x00000097ec06723e */ /* 0x008fe200000000ff */
[----:B------:R-:W-:Y:S01]  /*5870*/  MUFU.EX2 R211, R35 ;  /* 0x0000002300d37308 */ /* 0x000fe20000000800 */
[----:B------:R-:W-:Y:S01]  /*5880*/  @!P0 FSEL R39, R39, -INF , !P1 ;  /* 0xff80000027278808 */ /* 0x000fe20004800000 */
[--C-:B------:R-:W-:Y:S01]  /*5890*/  FFMA.FTZ R38, R38, c[0x0][0x23c], -R142.reuse ;  /* 0x00008f0026267a23 */ /* 0x100fe2000001088e */
[----:B------:R-:W-:Y:S01]  /*58a0*/  @!P0 ISETP.GE.AND P1, PT, R9, R140, PT ;  /* 0x0000008c0900820c */ /* 0x000fe20003f26270 */
[----:B------:R4:W-:Y:S01]  /*58b0*/  STS [R189+0x1c400], R6 ;  /* 0x01c40006bd007388 */ /* 0x0009e20000000800 */
[----:B------:R-:W-:Y:S01]  /*58c0*/  F2FP.PACK_AB R5, R239, R240 ;  /* 0x000000f0ef05723e */ /* 0x000fe200000000ff */
[--C-:B------:R-:W-:Y:S01]  /*58d0*/  FFMA.FTZ R39, R39, c[0x0][0x23c], -R142.reuse ;  /* 0x00008f0027277a23 */ /* 0x100fe2000001088e */
[----:B------:R-:W-:Y:S02]  /*58e0*/  @!P0 FSEL R40, R40, -INF , !P1 ;  /* 0xff80000028288808 */ /* 0x000fe40004800000 */
[----:B------:R-:W-:Y:S01]  /*58f0*/  @!P0 ISETP.GE.AND P1, PT, R10, R140, PT ;  /* 0x0000008c0a00820c */ /* 0x000fe20003f26270 */
[----:B------:R-:W-:Y:S01]  /*5900*/  MUFU.EX2 R235, R27 ;  /* 0x0000001b00eb7308 */ /* 0x000fe20000000800 */
[----:B------:R-:W-:Y:S01]  /*5910*/  @!P0 FSEL R66, R66, -INF , !P3 ;  /* 0xff80000042428808 */ /* 0x000fe20005800000 */
[--C-:B------:R-:W-:Y:S01]  /*5920*/  FFMA.FTZ R40, R40, c[0x0][0x23c], -R141.reuse ;  /* 0x00008f0028287a23 */ /* 0x100fe2000001088d */
[----:B------:R-:W-:Y:S02]  /*5930*/  @!P0 FSEL R41, R41, -INF , !P1 ;  /* 0xff80000029298808 */ /* 0x000fe40004800000 */
[-C--:B------:R-:W-:Y:S01]  /*5940*/  @!P0 ISETP.GE.AND P1, PT, R9, R8.reuse, PT ;  /* 0x000000080900820c */ /* 0x080fe20003f26270 */
[----:B------:R-:W-:Y:S01]  /*5950*/  FFMA.FTZ R66, R66, c[0x0][0x23c], -R142 ;  /* 0x00008f0042427a23 */ /* 0x000fe2000001088e */
[----:B------:R-:W-:Y:S01]  /*5960*/  @!P0 IADD3 R9, R0, 0x28, RZ ;  /* 0x0000002800098810 */ /* 0x000fe20007ffe0ff */
[--C-:B------:R-:W-:Y:S01]  /*5970*/  FFMA.FTZ R41, R41, c[0x0][0x23c], -R141.reuse ;  /* 0x00008f0029297a23 */ /* 0x100fe2000001088d */
[----:B------:R-:W-:Y:S01]  /*5980*/  @!P0 FSEL R42, R42, -INF , !P1 ;  /* 0xff8000002a2a8808 */ /* 0x000fe20004800000 */
[----:B------:R-:W-:Y:S01]  /*5990*/  MUFU.EX2 R229, R28 ;  /* 0x0000001c00e57308 */ /* 0x000fe20000000800 */
[----:B------:R-:W-:Y:S02]  /*59a0*/  @!P0 ISETP.GE.AND P1, PT, R10, R8, PT ;  /* 0x000000080a00820c */ /* 0x000fe40003f26270 */
[----:B------:R-:W-:Y:S01]  /*59b0*/  @!P0 IADD3 R10, R0, 0x29, RZ ;  /* 0x00000029000a8810 */ /* 0x000fe20007ffe0ff */
[--C-:B------:R-:W-:Y:S01]  /*59c0*/  FFMA.FTZ R42, R42, c[0x0][0x23c], -R2.reuse ;  /* 0x00008f002a2a7a23 */ /* 0x100fe20000010802 */
[----:B------:R-:W-:Y:S02]  /*59d0*/  @!P0 FSEL R43, R43, -INF , !P1 ;  /* 0xff8000002b2b8808 */ /* 0x000fe40004800000 */
[-C--:B------:R-:W-:Y:S02]  /*59e0*/  @!P0 ISETP.GE.AND P1, PT, R9, R140.reuse, PT ;  /* 0x0000008c0900820c */ /* 0x080fe40003f26270 */
[----:B----4-:R-:W-:Y:S01]  /*59f0*/  F2FP.PACK_AB R6, R244, R243 ;  /* 0x000000f3f406723e */ /* 0x010fe200000000ff */
[----:B------:R-:W-:Y:S01]  /*5a00*/  MUFU.EX2 R228, R29 ;  /* 0x0000001d00e47308 */ /* 0x000fe20000000800 */
[----:B------:R-:W-:Y:S01]  /*5a10*/  @!P0 FSEL R44, R44, -INF , !P1 ;  /* 0xff8000002c2c8808 */ /* 0x000fe20004800000 */
[--C-:B------:R-:W-:Y:S01]  /*5a20*/  FFMA.FTZ R43, R43, c[0x0][0x23c], -R2.reuse ;  /* 0x00008f002b2b7a23 */ /* 0x100fe20000010802 */
[----:B------:R-:W-:Y:S03]  /*5a30*/  @!P0 ISETP.GE.AND P1, PT, R10, R140, PT ;  /* 0x0000008c0a00820c */ /* 0x000fe60003f26270 */
[--C-:B------:R-:W-:Y:S01]  /*5a40*/  FFMA.FTZ R44, R44, c[0x0][0x23c], -R141.reuse ;  /* 0x00008f002c2c7a23 */ /* 0x100fe2000001088d */
[----:B------:R-:W-:Y:S02]  /*5a50*/  @!P0 FSEL R45, R45, -INF , !P1 ;  /* 0xff8000002d2d8808 */ /* 0x000fe40004800000 */
[-C--:B------:R-:W-:Y:S01]  /*5a60*/  @!P0 ISETP.GE.AND P1, PT, R9, R8.reuse, PT ;  /* 0x000000080900820c */ /* 0x080fe20003f26270 */
[----:B------:R-:W-:Y:S02]  /*5a70*/  MUFU.EX2 R233, R30 ;  /* 0x0000001e00e97308 */ /* 0x000fe40000000800 */
[--C-:B------:R-:W-:Y:S01]  /*5a80*/  FFMA.FTZ R45, R45, c[0x0][0x23c], -R141.reuse ;  /* 0x00008f002d2d7a23 */ /* 0x100fe2000001088d */
[----:B------:R-:W-:Y:S02]  /*5a90*/  @!P0 FSEL R46, R46, -INF , !P1 ;  /* 0xff8000002e2e8808 */ /* 0x000fe40004800000 */
[----:B------:R-:W-:Y:S03]  /*5aa0*/  @!P0 ISETP.GE.AND P1, PT, R10, R8, PT ;  /* 0x000000080a00820c */ /* 0x000fe60003f26270 */
        /* <DEDUP_REMOVED lines=10> */
[-C--:B------:R-:W-:Y:S02]  /*5b50*/  @!P0 ISETP.GE.AND P1, PT, R9, R143.reuse, PT ;  /* 0x0000008f0900820c */ /* 0x080fe40003f26270 */
[----:B------:R-:W-:Y:S01]  /*5b60*/  @!P0 IADD3 R9, R0, 0x30, RZ ;  /* 0x0000003000098810 */ /* 0x000fe20007ffe0ff */
[----:B------:R-:W-:Y:S01]  /*5b70*/  FFMA.FTZ R49, R49, c[0x0][0x23c], -R148 ;  /* 0x00008f0031317a23 */ /* 0x000fe20000010894 */
[----:B------:R-:W-:Y:S02]  /*5b80*/  @!P0 FSEL R50, R50, -INF , !P1 ;  /* 0xff80000032328808 */ /* 0x000fe40004800000 */
[----:B------:R-:W-:Y:S01]  /*5b90*/  @!P0 ISETP.GE.AND P1, PT, R10, R143, PT ;  /* 0x0000008f0a00820c */ /* 0x000fe20003f26270 */
[----:B------:R-:W-:Y:S01]  /*5ba0*/  MUFU.EX2 R170, R37 ;  /* 0x0000002500aa7308 */ /* 0x000fe20000000800 */
[----:B------:R-:W-:Y:S01]  /*5bb0*/  @!P0 IADD3 R10, R0, 0x31, RZ ;  /* 0x00000031000a8810 */ /* 0x000fe20007ffe0ff */
[--C-:B------:R-:W-:Y:S01]  /*5bc0*/  FFMA.FTZ R50, R50, c[0x0][0x23c], -R142.reuse ;  /* 0x00008f0032327a23 */ /* 0x100fe2000001088e */
[----:B------:R-:W-:Y:S02]  /*5bd0*/  @!P0 FSEL R51, R51, -INF , !P1 ;  /* 0xff80000033338808 */ /* 0x000fe40004800000 */
[-C--:B------:R-:W-:Y:S02]  /*5be0*/  @!P0 ISETP.GE.AND P1, PT, R9, R149.reuse, PT ;  /* 0x000000950900820c */ /* 0x080fe40003f26270 */
[----:B------:R-:W-:Y:S01]  /*5bf0*/  @!P0 IADD3 R0, R0, 0x39, RZ ;  /* 0x0000003900008810 */ /* 0x000fe20007ffe0ff */
[----:B------:R-:W-:Y:S01]  /*5c00*/  FFMA.FTZ R51, R51, c[0x0][0x23c], -R142 ;  /* 0x00008f0033337a23 */ /* 0x000fe2000001088e */
[----:B------:R-:W-:Y:S01]  /*5c10*/  @!P0 FSEL R52, R52, -INF , !P1 ;  /* 0xff80000034348808 */ /* 0x000fe20004800000 */
[----:B------:R-:W-:Y:S01]  /*5c20*/  MUFU.EX2 R210, R38 ;  /* 0x0000002600d27308 */ /* 0x000fe20000000800 */
[----:B------:R-:W-:Y:S02]  /*5c30*/  @!P0 ISETP.GE.AND P1, PT, R10, R149, PT ;  /* 0x000000950a00820c */ /* 0x000fe40003f26270 */
[-C--:B------:R-:W-:Y:S01]  /*5c40*/  @!P0 ISETP.GE.AND P2, PT, R0, R143.reuse, PT ;  /* 0x0000008f0000820c */ /* 0x080fe20003f46270 */
[--C-:B------:R-:W-:Y:S01]  /*5c50*/  FFMA.FTZ R52, R52, c[0x0][0x23c], -R148.reuse ;  /* 0x00008f0034347a23 */ /* 0x100fe20000010894 */
[----:B------:R-:W-:Y:S02]  /*5c60*/  @!P0 FSEL R53, R53, -INF , !P1 ;  /* 0xff80000035358808 */ /* 0x000fe40004800000 */
[----:B------:R-:W-:Y:S02]  /*5c70*/  @!P0 ISETP.GE.AND P1, PT, R9, R143, PT ;  /* 0x0000008f0900820c */ /* 0x000fe40003f26270 */
[----:B------:R-:W-:Y:S01]  /*5c80*/  @!P0 ISETP.GE.AND P4, PT, R0, R149, PT ;  /* 0x000000950000820c */ /* 0x000fe20003f86270 */
[----:B------:R-:W-:Y:S01]  /*5c90*/  MUFU.EX2 R209, R39 ;  /* 0x0000002700d17308 */ /* 0x000fe20000000800 */
[----:B------:R-:W-:Y:S01]  /*5ca0*/  @!P0 FSEL R54, R54, -INF , !P1 ;  /* 0xff80000036368808 */ /* 0x000fe20004800000 */
[----:B------:R-:W-:Y:S01]  /*5cb0*/  FFMA.FTZ R53, R53, c[0x0][0x23c], -R148 ;  /* 0x00008f0035357a23 */ /* 0x000fe20000010894 */
[----:B------:R-:W-:Y:S02]  /*5cc0*/  @!P0 ISETP.GE.AND P1, PT, R10, R143, PT ;  /* 0x0000008f0a00820c */ /* 0x000fe40003f26270 */
[----:B------:R-:W-:Y:S01]  /*5cd0*/  @!P0 FSEL R65, R65, -INF , !P4 ;  /* 0xff80000041418808 */ /* 0x000fe20006000000 */
[--C-:B------:R-:W-:Y:S01]  /*5ce0*/  FFMA.FTZ R54, R54, c[0x0][0x23c], -R142.reuse ;  /* 0x00008f0036367a23 */ /* 0x100fe2000001088e */
[----:B------:R-:W-:Y:S02]  /*5cf0*/  @!P0 FSEL R55, R55, -INF , !P1 ;  /* 0xff80000037378808 */ /* 0x000fe40004800000 */
[-C--:B------:R-:W-:Y:S01]  /*5d00*/  @!P0 ISETP.GE.AND P1, PT, R9, R140.reuse, PT ;  /* 0x0000008c0900820c */ /* 0x080fe20003f26270 */
[----:B------:R-:W-:Y:S01]  /*5d10*/  MUFU.EX2 R161, R48 ;  /* 0x0000003000a17308 */ /* 0x000fe20000000800 */
[----:B------:R-:W-:Y:S01]  /*5d20*/  @!P0 FSEL R67, R67, -INF , !P2 ;  /* 0xff80000043438808 */ /* 0x000fe20005000000 */
[--C-:B------:R-:W-:Y:S01]  /*5d30*/  FFMA.FTZ R55, R55, c[0x0][0x23c], -R142.reuse ;  /* 0x00008f0037377a23 */ /* 0x100fe2000001088e */
[----:B------:R-:W-:Y:S02]  /*5d40*/  @!P0 FSEL R56, R56, -INF , !P1 ;  /* 0xff80000038388808 */ /* 0x000fe40004800000 */
[----:B------:R-:W-:Y:S01]  /*5d50*/  @!P0 ISETP.GE.AND P1, PT, R10, R140, PT ;  /* 0x0000008c0a00820c */ /* 0x000fe20003f26270 */
[----:B------:R-:W-:Y:S02]  /*5d60*/  FFMA.FTZ R142, R67, c[0x0][0x23c], -R142 ;  /* 0x00008f00438e7a23 */ /* 0x000fe4000001088e */
[--C-:B------:R-:W-:Y:S01]  /*5d70*/  FFMA.FTZ R56, R56, c[0x0][0x23c], -R141.reuse ;  /* 0x00008f0038387a23 */ /* 0x100fe2000001088d */
[----:B------:R-:W-:Y:S01]  /*5d80*/  @!P0 FSEL R57, R57, -INF , !P1 ;  /* 0xff80000039398808 */ /* 0x000fe20004800000 */
[----:B------:R-:W2:Y:S01]  /*5d90*/  MUFU.EX2 R160, R49 ;  /* 0x0000003100a07308 */ /* 0x000ea20000000800 */
[-C--:B------:R-:W-:Y:S03]  /*5da0*/  @!P0 ISETP.GE.AND P1, PT, R9, R8.reuse, PT ;  /* 0x000000080900820c */ /* 0x080fe60003f26270 */
[--C-:B------:R-:W-:Y:S01]  /*5db0*/  FFMA.FTZ R57, R57, c[0x0][0x23c], -R141.reuse ;  /* 0x00008f0039397a23 */ /* 0x100fe2000001088d */
[----:B------:R-:W-:Y:S02]  /*5dc0*/  @!P0 FSEL R58, R58, -INF , !P1 ;  /* 0xff8000003a3a8808 */ /* 0x000fe40004800000 */
[----:B------:R-:W-:Y:S03]  /*5dd0*/  @!P0 ISETP.GE.AND P1, PT, R10, R8, PT ;  /* 0x000000080a00820c */ /* 0x000fe60003f26270 */
[--C-:B------:R-:W-:Y:S01]  /*5de0*/  FFMA.FTZ R58, R58, c[0x0][0x23c], -R2.reuse ;  /* 0x00008f003a3a7a23 */ /* 0x100fe20000010802 */
[----:B------:R-:W-:Y:S01]  /*5df0*/  @!P0 FSEL R59, R59, -INF , !P1 ;  /* 0xff8000003b3b8808 */ /* 0x000fe20004800000 */
[----:B------:R-:W-:Y:S01]  /*5e00*/  MUFU.EX2 R168, R50 ;  /* 0x0000003200a87308 */ /* 0x000fe20000000800 */
[-C--:B------:R-:W-:Y:S03]  /*5e10*/  @!P0 ISETP.GE.AND P1, PT, R4, R140.reuse, PT ;  /* 0x0000008c0400820c */ /* 0x080fe60003f26270 */
[--C-:B------:R-:W-:Y:S01]  /*5e20*/  FFMA.FTZ R59, R59, c[0x0][0x23c], -R2.reuse ;  /* 0x00008f003b3b7a23 */ /* 0x100fe20000010802 */
[----:B------:R-:W-:Y:S02]  /*5e30*/  @!P0 FSEL R60, R60, -INF , !P1 ;  /* 0xff8000003c3c8808 */ /* 0x000fe40004800000 */
[----:B------:R-:W-:Y:S03]  /*5e40*/  @!P0 ISETP.GE.AND P1, PT, R0, R140, PT ;  /* 0x0000008c0000820c */ /* 0x000fe60003f26270 */
[----:B------:R-:W-:Y:S01]  /*5e50*/  MUFU.EX2 R167, R51 ;  /* 0x0000003300a77308 */ /* 0x000fe20000000800 */
[----:B------:R-:W-:Y:S01]  /*5e60*/  @!P0 FSEL R61, R61, -INF , !P1 ;  /* 0xff8000003d3d8808 */ /* 0x000fe20004800000 */
[--C-:B------:R-:W-:Y:S01]  /*5e70*/  FFMA.FTZ R60, R60, c[0x0][0x23c], -R141.reuse ;  /* 0x00008f003c3c7a23 */ /* 0x100fe2000001088d */
[-C--:B------:R-:W-:Y:S03]  /*5e80*/  @!P0 ISETP.GE.AND P1, PT, R4, R8.reuse, PT ;  /* 0x000000080400820c */ /* 0x080fe60003f26270 */
[----:B------:R-:W-:Y:S01]  /*5e90*/  FFMA.FTZ R141, R61, c[0x0][0x23c], -R141 ;  /* 0x00008f003d8d7a23 */ /* 0x000fe2000001088d */
[----:B------:R-:W-:Y:S02]  /*5ea0*/  @!P0 FSEL R62, R62, -INF , !P1 ;  /* 0xff8000003e3e8808 */ /* 0x000fe40004800000 */
[----:B------:R-:W-:Y:S01]  /*5eb0*/  @!P0 ISETP.GE.AND P1, PT, R4, R149, PT ;  /* 0x000000950400820c */ /* 0x000fe20003f26270 */
[----:B------:R-:W-:Y:S01]  /*5ec0*/  MUFU.EX2 R217, R40 ;  /* 0x0000002800d97308 */ /* 0x000fe20000000800 */
[----:B------:R-:W-:Y:S01]  /*5ed0*/  F2FP.PACK_AB R4, R152, R153 ;  /* 0x000000999804723e */ /* 0x000fe200000000ff */
[----:B------:R-:W-:Y:S01]  /*5ee0*/  FFMA.FTZ R62, R62, c[0x0][0x23c], -R2 ;  /* 0x00008f003e3e7a23 */ /* 0x000fe20000010802 */
[----:B------:R-:W-:Y:S01]  /*5ef0*/  @!P0 FSEL R64, R64, -INF , !P1 ;  /* 0xff80000040408808 */ /* 0x000fe20004800000 */
[----:B------:R-:W3:Y:S01]  /*5f00*/  LDL R149, [R1+0x18] ;  /* 0x0000180001957983 */ /* 0x000ee20000100800 */
[----:B------:R-:W-:Y:S02]  /*5f10*/  @!P0 ISETP.GE.AND P1, PT, R0, R8, PT ;  /* 0x000000080000820c */ /* 0x000fe40003f26270 */
[----:B-1----:R-:W-:Y:S01]  /*5f20*/  F2FP.PACK_AB R0, R226, R227 ;  /* 0x000000e3e200723e */ /* 0x002fe200000000ff */
[----:B------:R1:W-:Y:S01]  /*5f30*/  STS [R189+0x1c000], R4 ;  /* 0x01c00004bd007388 */ /* 0x0003e20000000800 */
[----:B------:R-:W-:Y:S01]  /*5f40*/  @!P0 FSEL R63, R63, -INF , !P1 ;  /* 0xff8000003f3f8808 */ /* 0x000fe20004800000 */
[----:B------:R-:W-:Y:S01]  /*5f50*/  MUFU.EX2 R216, R41 ;  /* 0x0000002900d87308 */ /* 0x000fe20000000800 */
[--C-:B------:R-:W-:Y:S01]  /*5f60*/  FFMA.FTZ R64, R64, c[0x0][0x23c], -R148.reuse ;  /* 0x00008f0040407a23 */ /* 0x100fe20000010894 */
[----:B------:R4:W-:Y:S01]  /*5f70*/  STS [R192+0x1c400], R0 ;  /* 0x01c40000c0007388 */ /* 0x0009e20000000800 */
[----:B------:R-:W-:Y:S02]  /*5f80*/  FFMA.FTZ R148, R65, c[0x0][0x23c], -R148 ;  /* 0x00008f0041947a23 */ /* 0x000fe40000010894 */
[----:B------:R-:W-:Y:S05]  /*5f90*/  FFMA.FTZ R2, R63, c[0x0][0x23c], -R2 ;  /* 0x00008f003f027a23 */ /* 0x000fea0000010802 */
[----:B------:R2:W-:Y:S10]  /*5fa0*/  MUFU.EX2 R162, R2 ;  /* 0x0000000200a27308 */ /* 0x0005f40000000800 */
[----:B------:R-:W-:Y:S01]  /*5fb0*/  MUFU.EX2 R223, R42 ;  /* 0x0000002a00df7308 */ /* 0x000fe20000000800 */
[----:B-1----:R-:W-:Y:S02]  /*5fc0*/  F2FP.PACK_AB R4, R218, R219 ;  /* 0x000000dbda04723e */ /* 0x002fe400000000ff */
[----:B----4-:R-:W-:Y:S03]  /*5fd0*/  F2FP.PACK_AB R0, R215, R150 ;  /* 0x00000096d700723e */ /* 0x010fe600000000ff */
[----:B------:R1:W-:Y:S04]  /*5fe0*/  STS [R192+0x1c000], R4 ;  /* 0x01c00004c0007388 */ /* 0x0003e80000000800 */
[----:B------:R-:W4:Y:S01]  /*5ff0*/  MUFU.EX2 R225, R43 ;  /* 0x0000002b00e17308 */ /* 0x000f220000000800 */
[----:B------:R4:W-:Y:S01]  /*6000*/  STS [R189+0x1e000], R5 ;  /* 0x01e00005bd007388 */ /* 0x0009e20000000800 */
[----:B--2---:R-:W-:Y:S03]  /*6010*/  F2FP.PACK_AB R2, R160, R161 ;  /* 0x000000a1a002723e */ /* 0x004fe600000000ff */
[----:B------:R2:W-:Y:S05]  /*6020*/  STS [R189+0x1e400], R6 ;  /* 0x01e40006bd007388 */ /* 0x0005ea0000000800 */
[----:B------:R-:W-:Y:S10]  /*6030*/  MUFU.EX2 R214, R44 ;  /* 0x0000002c00d67308 */ /* 0x000ff40000000800 */
[----:B------:R-:W2:Y:S01]  /*6040*/  MUFU.EX2 R213, R45 ;  /* 0x0000002d00d57308 */ /* 0x000ea20000000800 */
[----:B-1----:R-:W-:Y:S02]  /*6050*/  F2FP.PACK_AB R4, R241, R242 ;  /* 0x000000f2f104723e */ /* 0x002fe400000000ff */
[----:B----4-:R-:W-:Y:S03]  /*6060*/  F2FP.PACK_AB R5, R237, R238 ;  /* 0x000000eeed05723e */ /* 0x010fe600000000ff */
[----:B------:R1:W-:Y:S04]  /*6070*/  STS [R192+0x1e400], R4 ;  /* 0x01e40004c0007388 */ /* 0x0003e80000000800 */
[----:B------:R-:W-:Y:S01]  /*6080*/  MUFU.EX2 R221, R46 ;  /* 0x0000002e00dd7308 */ /* 0x000fe20000000800 */
[----:B--2---:R-:W-:Y:S01]  /*6090*/  F2FP.PACK_AB R6, R222, R224 ;  /* 0x000000e0de06723e */ /* 0x004fe200000000ff */
[----:B------:R2:W-:Y:S04]  /*60a0*/  STS [R192+0x1e000], R5 ;  /* 0x01e00005c0007388 */ /* 0x0005e80000000800 */
[----:B------:R4:W-:Y:S04]  /*60b0*/  STS [R196+0x1c000], R0 ;  /* 0x01c00000c4007388 */ /* 0x0009e80000000800 */
[----:B------:R4:W-:Y:S01]  /*60c0*/  STS [R196+0x1c400], R6 ;  /* 0x01c40006c4007388 */ /* 0x0009e20000000800 */
[----:B------:R-:W-:Y:S10]  /*60d0*/  MUFU.EX2 R220, R47 ;  /* 0x0000002f00dc7308 */ /* 0x000ff40000000800 */
[----:B------:R-:W-:Y:S01]  /*60e0*/  MUFU.EX2 R159, R52 ;  /* 0x00000034009f7308 */ /* 0x000fe20000000800 */
[----:B-1----:R-:W-:Y:S02]  /*60f0*/  F2FP.PACK_AB R4, R205, R206 ;  /* 0x000000cecd04723e */ /* 0x002fe400000000ff */
[----:B--2---:R-:W-:Y:S03]  /*6100*/  F2FP.PACK_AB R5, R230, R231 ;  /* 0x000000e7e605723e */ /* 0x004fe600000000ff */
[----:B------:R1:W-:Y:S01]  /*6110*/  STS [R195+0x1c000], R4 ;  /* 0x01c00004c3007388 */ /* 0x0003e20000000800 */
[----:B----4-:R-:W-:Y:S03]  /*6120*/  F2FP.PACK_AB R0, R211, R212 ;  /* 0x000000d4d300723e */ /* 0x010fe600000000ff */
[----:B------:R-:W-:Y:S01]  /*6130*/  MUFU.EX2 R158, R53 ;  /* 0x00000035009e7308 */ /* 0x000fe20000000800 */
[----:B------:R-:W-:Y:S01]  /*6140*/  F2FP.PACK_AB R6, R235, R234 ;  /* 0x000000eaeb06723e */ /* 0x000fe200000000ff */
[----:B------:R2:W-:Y:S04]  /*6150*/  STS [R195+0x1c400], R0 ;  /* 0x01c40000c3007388 */ /* 0x0005e80000000800 */
[----:B------:R4:W-:Y:S04]  /*6160*/  STS [R196+0x1e000], R5 ;  /* 0x01e00005c4007388 */ /* 0x0009e80000000800 */
[----:B------:R-:W-:Y:S01]  /*6170*/  MUFU.EX2 R165, R54 ;  /* 0x0000003600a57308 */ /* 0x000fe20000000800 */
[----:B------:R4:W-:Y:S09]  /*6180*/  STS [R196+0x1e400], R6 ;  /* 0x01e40006c4007388 */ /* 0x0009f20000000800 */
[----:B------:R-:W4:Y:S01]  /*6190*/  MUFU.EX2 R164, R55 ;  /* 0x0000003700a47308 */ /* 0x000f220000000800 */
[----:B-1----:R-:W-:Y:S05]  /*61a0*/  F2FP.PACK_AB R4, R232, R233 ;  /* 0x000000e9e804723e */ /* 0x002fea00000000ff */
[----:B------:R1:W-:Y:S01]  /*61b0*/  STS [R195+0x1e400], R4 ;  /* 0x01e40004c3007388 */ /* 0x0003e20000000800 */
[----:B--2---:R-:W-:Y:S03]  /*61c0*/  F2FP.PACK_AB R0, R170, R203 ;  /* 0x000000cbaa00723e */ /* 0x004fe600000000ff */
[----:B------:R-:W-:Y:S01]  /*61d0*/  MUFU.EX2 R155, R64 ;  /* 0x00000040009b7308 */ /* 0x000fe20000000800 */
[----:B----4-:R-:W-:Y:S02]  /*61e0*/  F2FP.PACK_AB R5, R228, R229 ;  /* 0x000000e5e405723e */ /* 0x010fe400000000ff */
[----:B------:R-:W-:Y:S03]  /*61f0*/  F2FP.PACK_AB R6, R209, R210 ;  /* 0x000000d2d106723e */ /* 0x000fe600000000ff */
[----:B------:R2:W-:Y:S04]  /*6200*/  STS [R195+0x1e000], R5 ;  /* 0x01e00005c3007388 */ /* 0x0005e80000000800 */
[----:B------:R-:W4:Y:S01]  /*6210*/  MUFU.EX2 R154, R148 ;  /* 0x00000094009a7308 */ /* 0x000f220000000800 */
[----:B------:R4:W-:Y:S04]  /*6220*/  STS [R190+0x1c000], R0 ;  /* 0x01c00000be007388 */ /* 0x0009e80000000800 */
[----:B------:R4:W-:Y:S04]  /*6230*/  STS [R190+0x1c400], R6 ;  /* 0x01c40006be007388 */ /* 0x0009e80000000800 */
[----:B------:R4:W-:Y:S01]  /*6240*/  STS [R191+0x1c000], R2 ;  /* 0x01c00002bf007388 */ /* 0x0009e20000000800 */
[----:B-1----:R-:W-:Y:S01]  /*6250*/  F2FP.PACK_AB R4, R225, R223 ;  /* 0x000000dfe104723e */ /* 0x002fe200000000ff */
[----:B------:R-:W-:Y:S10]  /*6260*/  MUFU.EX2 R157, R66 ;  /* 0x00000042009d7308 */ /* 0x000ff40000000800 */
[----:B------:R-:W-:Y:S01]  /*6270*/  MUFU.EX2 R156, R142 ;  /* 0x0000008e009c7308 */ /* 0x000fe20000000800 */
[----:B--2---:R-:W-:Y:S02]  /*6280*/  F2FP.PACK_AB R5, R216, R217 ;  /* 0x000000d9d805723e */ /* 0x004fe400000000ff */
[----:B----4-:R-:W-:Y:S02]  /*6290*/  F2FP.PACK_AB R0, R167, R168 ;  /* 0x000000a8a700723e */ /* 0x010fe400000000ff */
[----:B------:R-:W-:Y:S03]  /*62a0*/  F2FP.PACK_AB R6, R213, R214 ;  /* 0x000000d6d506723e */ /* 0x000fe600000000ff */
[----:B------:R1:W-:Y:S02]  /*62b0*/  STS [R191+0x1c400], R0 ;  /* 0x01c40000bf007388 */ /* 0x0003e40000000800 */
[----:B------:R-:W-:Y:S01]  /*62c0*/  MUFU.EX2 R204, R56 ;  /* 0x0000003800cc7308 */ /* 0x000fe20000000800 */
[----:B------:R-:W-:Y:S01]  /*62d0*/  F2FP.PACK_AB R2, R164, R165 ;  /* 0x000000a5a402723e */ /* 0x000fe200000000ff */
[----:B------:R2:W-:Y:S04]  /*62e0*/  STS [R190+0x1e000], R5 ;  /* 0x01e00005be007388 */ /* 0x0005e80000000800 */
[----:B------:R4:W-:Y:S04]  /*62f0*/  STS [R190+0x1e400], R4 ;  /* 0x01e40004be007388 */ /* 0x0009e80000000800 */
[----:B------:R-:W4:Y:S01]  /*6300*/  MUFU.EX2 R169, R57 ;  /* 0x0000003900a97308 */ /* 0x000f220000000800 */
[----:B------:R4:W-:Y:S09]  /*6310*/  STS [R191+0x1e000], R6 ;  /* 0x01e00006bf007388 */ /* 0x0009f20000000800 */
[----:B------:R-:W-:Y:S01]  /*6320*/  MUFU.EX2 R208, R58 ;  /* 0x0000003a00d07308 */ /* 0x000fe20000000800 */
[----:B-1----:R-:W-:Y:S02]  /*6330*/  F2FP.PACK_AB R0, R154, R155 ;  /* 0x0000009b9a00723e */ /* 0x002fe400000000ff */
[----:B--2---:R-:W-:Y:S07]  /*6340*/  F2FP.PACK_AB R5, R220, R221 ;  /* 0x000000dddc05723e */ /* 0x004fee00000000ff */
[----:B------:R-:W1:Y:S01]  /*6350*/  MUFU.EX2 R207, R59 ;  /* 0x0000003b00cf7308 */ /* 0x000e620000000800 */
[----:B----4-:R-:W-:Y:S01]  /*6360*/  F2FP.PACK_AB R4, R158, R159 ;  /* 0x0000009f9e04723e */ /* 0x010fe200000000ff */
[----:B------:R1:W-:Y:S01]  /*6370*/  STS [R191+0x1e400], R5 ;  /* 0x01e40005bf007388 */ /* 0x0003e20000000800 */
[----:B------:R-:W-:Y:S03]  /*6380*/  F2FP.PACK_AB R6, R169, R204 ;  /* 0x000000cca906723e */ /* 0x000fe600000000ff */
[----:B------:R2:W-:Y:S04]  /*6390*/  STS [R194+0x1c000], R4 ;  /* 0x01c00004c2007388 */ /* 0x0005e80000000800 */
[----:B------:R-:W-:Y:S01]  /*63a0*/  MUFU.EX2 R166, R60 ;  /* 0x0000003c00a67308 */ /* 0x000fe20000000800 */
[----:B------:R4:W-:Y:S04]  /*63b0*/  STS [R194+0x1c400], R2 ;  /* 0x01c40002c2007388 */ /* 0x0009e80000000800 */
[----:B------:R4:W-:Y:S05]  /*63c0*/  STS [R193+0x1c000], R0 ;  /* 0x01c00000c1007388 */ /* 0x0009ea0000000800 */
[----:B------:R-:W4:Y:S01]  /*63d0*/  MUFU.EX2 R163, R141 ;  /* 0x0000008d00a37308 */ /* 0x000f220000000800 */
[----:B-1----:R-:W-:Y:S09]  /*63e0*/  F2FP.PACK_AB R5, R207, R208 ;  /* 0x000000d0cf05723e */ /* 0x002ff200000000ff */
[----:B------:R-:W1:Y:S01]  /*63f0*/  MUFU.EX2 R171, R62 ;  /* 0x0000003e00ab7308 */ /* 0x000e620000000800 */
[----:B--2---:R-:W-:Y:S05]  /*6400*/  F2FP.PACK_AB R4, R156, R157 ;  /* 0x0000009d9c04723e */ /* 0x004fea00000000ff */
[----:B------:R-:W-:Y:S04]  /*6410*/  STS [R193+0x1c400], R4 ;  /* 0x01c40004c1007388 */ /* 0x000fe80000000800 */
[----:B------:R-:W-:Y:S01]  /*6420*/  STS [R194+0x1e000], R6 ;  /* 0x01e00006c2007388 */ /* 0x000fe20000000800 */
[----:B----4-:R-:W-:Y:S03]  /*6430*/  F2FP.PACK_AB R2, R163, R166 ;  /* 0x000000a6a302723e */ /* 0x010fe600000000ff */
[----:B------:R-:W-:Y:S04]  /*6440*/  STS [R194+0x1e400], R5 ;  /* 0x01e40005c2007388 */ /* 0x000fe80000000800 */
[----:B------:R2:W-:Y:S01]  /*6450*/  STS [R193+0x1e000], R2 ;  /* 0x01e00002c1007388 */ /* 0x0005e20000000800 */
[----:B-1----:R-:W-:Y:S05]  /*6460*/  F2FP.PACK_AB R0, R162, R171 ;  /* 0x000000aba200723e */ /* 0x002fea00000000ff */
[----:B------:R-:W-:Y:S04]  /*6470*/  STS [R193+0x1e400], R0 ;  /* 0x01e40000c1007388 */ /* 0x000fe80000000800 */
[----:B------:R-:W-:Y:S08]  /*6480*/  LDSM.16.M88.4 R64, [R181+0x8000] ;  /* 0x00800000b540783b */ /* 0x000ff00000000200 */
[----:B------:R-:W1:Y:S08]  /*6490*/  LDSM.16.M88.4 R16, [R174+0x10000] ;  /* 0x01000000ae10783b */ /* 0x000e700000000200 */
[----:B--2---:R-:W2:Y:S04]  /*64a0*/  LDL R2, [R1+0x1c] ;  /* 0x00001c0001027983 */ /* 0x004ea80000100800 */
[----:B------:R-:W4:Y:S08]  /*64b0*/  LDSM.16.M88.4 R60, [R181+0xa000] ;  /* 0x00a00000b53c783b */ /* 0x000f300000000200 */
[----:B------:R-:W4:Y:S08]  /*64c0*/  LDSM.16.M88.4 R32, [R174+0x10800] ;  /* 0x01080000ae20783b */ /* 0x000f300000000200 */
[----:B------:R-:W4:Y:S01]  /*64d0*/  LDSM.16.M88.4 R48, [R174+0x11000] ;  /* 0x01100000ae30783b */ /* 0x000f220000000200 */
[----:B---3--:R-:W-:Y:S07]  /*64e0*/  IADD3 R148, P0, R149, UR10, RZ ;  /* 0x0000000a95947c10 */ /* 0x008fee000ff1e0ff */
[----:B------:R-:W3:Y:S01]  /*64f0*/  LDSM.16.M88.4 R132, [R174+0x11800] ;  /* 0x01180000ae84783b */ /* 0x000ee20000000200 */
[-C--:B-1----:R-:W-:Y:S07]  /*6500*/  HMMA.16816.F32 R4, R64, R16.reuse, RZ ;  /* 0x000000104004723c */ /* 0x082fee00000018ff */
[----:B------:R-:W-:Y:S01]  /*6510*/  LDSM.16.M88.4 R136, [R178+0x8000] ;  /* 0x00800000b288783b */ /* 0x000fe20000000200 */
[C---:B----4-:R-:W-:Y:S07]  /*6520*/  HMMA.16816.F32 R8, R60.reuse, R16, RZ ;  /* 0x000000103c08723c */ /* 0x050fee00000018ff */
[----:B------:R-:W1:Y:S01]  /*6530*/  LDSM.16.M88.4 R140, [R177+0x10000] ;  /* 0x01000000b18c783b */ /* 0x000e620000000200 */
[-C--:B------:R-:W-:Y:S07]  /*6540*/  HMMA.16816.F32 R12, R60, R18.reuse, RZ ;  /* 0x000000123c0c723c */ /* 0x080fee00000018ff */
[----:B------:R-:W4:Y:S01]  /*6550*/  LDSM.16.M88.4 R144, [R178+0xa000] ;  /* 0x00a00000b290783b */ /* 0x000f220000000200 */
[C---:B------:R-:W-:Y:S08]  /*6560*/  HMMA.16816.F32 R16, R64.reuse, R18, RZ ;  /* 0x000000124010723c */ /* 0x040ff000000018ff */
[-C--:B------:R-:W-:Y:S08]  /*6570*/  HMMA.16816.F32 R20, R64, R32.reuse, RZ ;  /* 0x000000204014723c */ /* 0x080ff000000018ff */
[C---:B------:R-:W-:Y:S08]  /*6580*/  HMMA.16816.F32 R24, R60.reuse, R32, RZ ;  /* 0x000000203c18723c */ /* 0x040ff000000018ff */
[-C--:B------:R-:W-:Y:S08]  /*6590*/  HMMA.16816.F32 R28, R60, R34.reuse, RZ ;  /* 0x000000223c1c723c */ /* 0x080ff000000018ff */
[C---:B------:R-:W-:Y:S08]  /*65a0*/  HMMA.16816.F32 R32, R64.reuse, R34, RZ ;  /* 0x000000224020723c */ /* 0x040ff000000018ff */
[-C--:B------:R-:W-:Y:S08]  /*65b0*/  HMMA.16816.F32 R36, R64, R48.reuse, RZ ;  /* 0x000000304024723c */ /* 0x080ff000000018ff */
[C---:B------:R-:W-:Y:S08]  /*65c0*/  HMMA.16816.F32 R40, R60.reuse, R48, RZ ;  /* 0x000000303c28723c */ /* 0x040ff000000018ff */
[-C--:B------:R-:W-:Y:S08]  /*65d0*/  HMMA.16816.F32 R44, R60, R50.reuse, RZ ;  /* 0x000000323c2c723c */ /* 0x080ff000000018ff */
[C---:B------:R-:W-:Y:S08]  /*65e0*/  HMMA.16816.F32 R48, R64.reuse, R50, RZ ;  /* 0x000000324030723c */ /* 0x040ff000000018ff */
[-C--:B---3--:R-:W-:Y:S08]  /*65f0*/  HMMA.16816.F32 R52, R64, R132.reuse, RZ ;  /* 0x000000844034723c */ /* 0x088ff000000018ff */
[C---:B------:R-:W-:Y:S08]  /*6600*/  HMMA.16816.F32 R56, R60.reuse, R132, RZ ;  /* 0x000000843c38723c */ /* 0x040ff000000018ff */
[-C--:B------:R-:W-:Y:S08]  /*6610*/  HMMA.16816.F32 R60, R60, R134.reuse, RZ ;  /* 0x000000863c3c723c */ /* 0x080ff000000018ff */
[----:B------:R-:W-:Y:S01]  /*6620*/  HMMA.16816.F32 R64, R64, R134, RZ ;  /* 0x000000864040723c */ /* 0x000fe200000018ff */
[----:B------:R-:W3:Y:S07]  /*6630*/  LDSM.16.M88.4 R132, [R177+0x10800] ;  /* 0x01080000b184783b */ /* 0x000eee0000000200 */
[-C--:B-1----:R-:W-:Y:S08]  /*6640*/  HMMA.16816.F32 R4, R136, R140.reuse, R4 ;  /* 0x0000008c8804723c */ /* 0x082ff00000001804 */
[C---:B----4-:R-:W-:Y:S08]  /*6650*/  HMMA.16816.F32 R8, R144.reuse, R140, R8 ;  /* 0x0000008c9008723c */ /* 0x050ff00000001808 */
[-C--:B------:R-:W-:Y:S08]  /*6660*/  HMMA.16816.F32 R12, R144, R142.reuse, R12 ;  /* 0x0000008e900c723c */ /* 0x080ff0000000180c */
[C---:B------:R-:W-:Y:S01]  /*6670*/  HMMA.16816.F32 R16, R136.reuse, R142, R16 ;  /* 0x0000008e8810723c */ /* 0x040fe20000001810 */
[----:B------:R-:W1:Y:S07]  /*6680*/  LDSM.16.M88.4 R140, [R177+0x11000] ;  /* 0x01100000b18c783b */ /* 0x000e6e0000000200 */
[-C--:B---3--:R-:W-:Y:S08]  /*6690*/  HMMA.16816.F32 R20, R136, R132.reuse, R20 ;  /* 0x000000848814723c */ /* 0x088ff00000001814 */
[C---:B------:R-:W-:Y:S08]  /*66a0*/  HMMA.16816.F32 R24, R144.reuse, R132, R24 ;  /* 0x000000849018723c */ /* 0x040ff00000001818 */
[-C--:B------:R-:W-:Y:S08]  /*66b0*/  HMMA.16816.F32 R28, R144, R134.reuse, R28 ;  /* 0x00000086901c723c */ /* 0x080ff0000000181c */
[C---:B------:R-:W-:Y:S01]  /*66c0*/  HMMA.16816.F32 R32, R136.reuse, R134, R32 ;  /* 0x000000868820723c */ /* 0x040fe20000001820 */
[----:B------:R-:W3:Y:S07]  /*66d0*/  LDSM.16.M88.4 R132, [R177+0x11800] ;  /* 0x01180000b184783b */ /* 0x000eee0000000200 */
[-C--:B-1----:R-:W-:Y:S08]  /*66e0*/  HMMA.16816.F32 R36, R136, R140.reuse, R36 ;  /* 0x0000008c8824723c */ /* 0x082ff00000001824 */
[C---:B------:R-:W-:Y:S08]  /*66f0*/  HMMA.16816.F32 R40, R144.reuse, R140, R40 ;  /* 0x0000008c9028723c */ /* 0x040ff00000001828 */
[-C--:B------:R-:W-:Y:S08]  /*6700*/  HMMA.16816.F32 R44, R144, R142.reuse, R44 ;  /* 0x0000008e902c723c */ /* 0x080ff0000000182c */
[C---:B------:R-:W-:Y:S08]  /*6710*/  HMMA.16816.F32 R48, R136.reuse, R142, R48 ;  /* 0x0000008e8830723c */ /* 0x040ff00000001830 */
[-C--:B---3--:R-:W-:Y:S08]  /*6720*/  HMMA.16816.F32 R52, R136, R132.reuse, R52 ;  /* 0x000000848834723c */ /* 0x088ff00000001834 */
[C---:B------:R-:W-:Y:S08]  /*6730*/  HMMA.16816.F32 R56, R144.reuse, R132, R56 ;  /* 0x000000849038723c */ /* 0x040ff00000001838 */
[-C--:B------:R-:W-:Y:S07]  /*6740*/  HMMA.16816.F32 R60, R144, R134.reuse, R60 ;  /* 0x00000086903c723c */ /* 0x080fee000000183c */
[----:B------:R-:W-:Y:S01]  /*6750*/  IADD3 R145, R173, R181, RZ ;  /* 0x000000b5ad917210 */ /* 0x000fe20007ffe0ff */
[----:B------:R-:W-:Y:S01]  /*6760*/  HMMA.16816.F32 R64, R136, R134, R64 ;  /* 0x000000868840723c */ /* 0x000fe20000001840 */
[----:B------:R-:W-:Y:S03]  /*6770*/  LDSM.16.M88.4 R132, [R175+0x10000] ;  /* 0x01000000af84783b */ /* 0x000fe60000000200 */
[----:B------:R-:W-:Y:S01]  /*6780*/  IMAD.IADD R0, R182, 0x1, R145 ;  /* 0x00000001b6007824 */ /* 0x000fe200078e0291 */
[----:B------:R-:W-:Y:S04]  /*6790*/  MOV R147, c[0x0][0x22c] ;  /* 0x00008b0000937a02 */ /* 0x000fe80000000f00 */
[----:B------:R-:W1:Y:S03]  /*67a0*/  LDSM.16.M88.4 R140, [R145+0x8000] ;  /* 0x00800000918c783b */ /* 0x000e660000000200 */
[----:B------:R-:W-:Y:S01]  /*67b0*/  IMAD R147, R147, c[0x0][0x1c0], RZ ;  /* 0x0000700093937a24 */ /* 0x000fe200078e02ff */
[----:B--2---:R-:W-:Y:S03]  /*67c0*/  IADD3.X R149, R2, UR9, RZ, P0, !PT ;  /* 0x0000000902957c10 */ /* 0x004fe600087fe4ff */
[----:B------:R-:W-:Y:S01]  /*67d0*/  IMAD.U32 R147, R147, -0x80, RZ ;  /* 0xffffff8093937824 */ /* 0x000fe200078e00ff */
[----:B------:R-:W2:Y:S04]  /*67e0*/  LDSM.16.M88.4 R136, [R145+0xa000] ;  /* 0x00a000009188783b */ /* 0x000ea80000000200 */
[C---:B------:R-:W-:Y:S04]  /*67f0*/  LEA R186, P0, R147.reuse, R186, 0x2 ;  /* 0x000000ba93ba7211 */ /* 0x040fe800078010ff */
[----:B------:R-:W3:Y:S01]  /*6800*/  LDG.E R146, [R148.64] ;  /* 0x0000001494927981 */ /* 0x000ee2000c1e1900 */
[----:B------:R-:W-:Y:S02]  /*6810*/  LEA.HI.X.SX32 R187, R147, R187, 0x2, P0 ;  /* 0x000000bb93bb7211 */ /* 0x000fe400000f16ff */
[----:B------:R-:W-:Y:S01]  /*6820*/  PLOP3.LUT P0, PT, PT, PT, UP3, 0x80, 0x0 ;  /* 0x000000000000781c */ /* 0x000fe20003f0f038 */
[----:B------:R-:W4:Y:S04]  /*6830*/  LDG.E R144, [R148.64+0x20] ;  /* 0x0000201494907981 */ /* 0x000f28000c1e1900 */
[----:B------:R-:W3:Y:S01]  /*6840*/  LDG.E R2, [R148.64+0x120] ;  /* 0x0001201494027981 */ /* 0x000ee2000c1e1900 */
[-C--:B-1----:R-:W-:Y:S08]  /*6850*/  HMMA.16816.F32 R4, R140, R132.reuse, R4 ;  /* 0x000000848c04723c */ /* 0x082ff00000001804 */
[C---:B--2---:R-:W-:Y:S08]  /*6860*/  HMMA.16816.F32 R8, R136.reuse, R132, R8 ;  /* 0x000000848808723c */ /* 0x044ff00000001808 */
[-C--:B------:R-:W-:Y:S08]  /*6870*/  HMMA.16816.F32 R12, R136, R134.reuse, R12 ;  /* 0x00000086880c723c */ /* 0x080ff0000000180c */
[C---:B------:R-:W-:Y:S01]  /*6880*/  HMMA.16816.F32 R16, R140.reuse, R134, R16 ;  /* 0x000000868c10723c */ /* 0x040fe20000001810 */
[----:B------:R-:W1:Y:S07]  /*6890*/  LDSM.16.M88.4 R132, [R175+0x10800] ;  /* 0x01080000af84783b */ /* 0x000e6e0000000200 */
[-C--:B-1----:R-:W-:Y:S08]  /*68a0*/  HMMA.16816.F32 R20, R140, R132.reuse, R20 ;  /* 0x000000848c14723c */ /* 0x082ff00000001814 */
[C---:B------:R-:W-:Y:S08]  /*68b0*/  HMMA.16816.F32 R24, R136.reuse, R132, R24 ;  /* 0x000000848818723c */ /* 0x040ff00000001818 */
        /* <DEDUP_REMOVED lines=10> */
[-C--:B------:R-:W-:Y:S01]  /*6960*/  HMMA.16816.F32 R60, R136, R134.reuse, R60 ;  /* 0x00000086883c723c */ /* 0x080fe2000000183c */
[----:B------:R-:W-:Y:S07]  /*6970*/  LDSM.16.M88.4 R136, [R176+0x10000] ;  /* 0x01000000b088783b */ /* 0x000fee0000000200 */
[----:B------:R-:W-:Y:S01]  /*6980*/  HMMA.16816.F32 R64, R140, R134, R64 ;  /* 0x000000868c40723c */ /* 0x000fe20000001840 */
[----:B------:R-:W1:Y:S08]  /*6990*/  LDSM.16.M88.4 R132, [R0+0x8000] ;  /* 0x008000000084783b */ /* 0x000e700000000200 */
[----:B------:R-:W2:Y:S01]  /*69a0*/  LDSM.16.M88.4 R140, [R0+0xa000] ;  /* 0x00a00000008c783b */ /* 0x000ea20000000200 */
[-C--:B-1----:R-:W-:Y:S08]  /*69b0*/  HMMA.16816.F32 R4, R132, R136.reuse, R4 ;  /* 0x000000888404723c */ /* 0x082ff00000001804 */
[C---:B--2---:R-:W-:Y:S08]  /*69c0*/  HMMA.16816.F32 R8, R140.reuse, R136, R8 ;  /* 0x000000888c08723c */ /* 0x044ff00000001808 */
[-C--:B------:R-:W-:Y:S08]  /*69d0*/  HMMA.16816.F32 R12, R140, R138.reuse, R12 ;  /* 0x0000008a8c0c723c */ /* 0x080ff0000000180c */
[C---:B---3--:R-:W-:Y:S01]  /*69e0*/  FADD.FTZ R4, -R146.reuse, R4 ;  /* 0x0000000492047221 */ /* 0x048fe20000010100 */
[C---:B------:R-:W-:Y:S01]  /*69f0*/  HMMA.16816.F32 R16, R132.reuse, R138, R16 ;  /* 0x0000008a8410723c */ /* 0x040fe20000001810 */
[----:B------:R-:W1:Y:S03]  /*6a00*/  LDSM.16.M88.4 R136, [R176+0x10800] ;  /* 0x01080000b088783b */ /* 0x000e660000000200 */
[----:B------:R-:W-:Y:S02]  /*6a10*/  FMUL.FTZ R153, R153, R4 ;  /* 0x0000000499997220 */ /* 0x000fe40000410000 */
[----:B------:R-:W-:Y:S02]  /*6a20*/  FADD.FTZ R5, -R146, R5 ;  /* 0x0000000592057221 */ /* 0x000fe40000010100 */
[C---:B----4-:R-:W-:Y:S01]  /*6a30*/  FADD.FTZ R6, -R144.reuse, R6 ;  /* 0x0000000690067221 */ /* 0x050fe20000010100 */
[----:B------:R2:W3:Y:S03]  /*6a40*/  LDG.E R4, [R148.64+0x100] ;  /* 0x0001001494047981 */ /* 0x0004e6000c1e1900 */
[----:B------:R-:W-:Y:S02]  /*6a50*/  FADD.FTZ R7, -R144, R7 ;  /* 0x0000000790077221 */ /* 0x000fe40000010100 */
[C---:B------:R-:W-:Y:S02]  /*6a60*/  FADD.FTZ R10, -R2.reuse, R10 ;  /* 0x0000000a020a7221 */ /* 0x040fe40000010100 */
[C---:B------:R-:W-:Y:S02]  /*6a70*/  FADD.FTZ R11, -R2.reuse, R11 ;  /* 0x0000000b020b7221 */ /* 0x040fe40000010100 */
[C---:B------:R-:W-:Y:S02]  /*6a80*/  FADD.FTZ R14, -R2.reuse, R14 ;  /* 0x0000000e020e7221 */ /* 0x040fe40000010100 */
[----:B------:R-:W-:Y:S02]  /*6a90*/  FADD.FTZ R15, -R2, R15 ;  /* 0x0000000f020f7221 */ /* 0x000fe40000010100 */
[----:B------:R-:W-:Y:S02]  /*6aa0*/  FMUL.FTZ R152, R152, R5 ;  /* 0x0000000598987220 */ /* 0x000fe40000410000 */
[C---:B------:R-:W-:Y:S02]  /*6ab0*/  FADD.FTZ R16, -R146.reuse, R16 ;  /* 0x0000001092107221 */ /* 0x040fe40000010100 */
[----:B------:R-:W-:Y:S02]  /*6ac0*/  FADD.FTZ R17, -R146, R17 ;  /* 0x0000001192117221 */ /* 0x000fe40000010100 */
[C---:B------:R-:W-:Y:S02]  /*6ad0*/  FADD.FTZ R18, -R144.reuse, R18 ;  /* 0x0000001290127221 */ /* 0x040fe40000010100 */
[----:B------:R-:W-:Y:S02]  /*6ae0*/  FADD.FTZ R19, -R144, R19 ;  /* 0x0000001390137221 */ /* 0x000fe40000010100 */
[----:B------:R-:W-:Y:S02]  /*6af0*/  FMUL.FTZ R151, R151, R6 ;  /* 0x0000000697977220 */ /* 0x000fe40000410000 */
[----:B------:R-:W-:Y:S02]  /*6b00*/  FMUL.FTZ R147, R219, R16 ;  /* 0x00000010db937220 */ /* 0x000fe40000410000 */
[----:B------:R-:W-:Y:S01]  /*6b10*/  FMUL.FTZ R16, R242, R14 ;  /* 0x0000000ef2107220 */ /* 0x000fe20000410000 */
[-C--:B-1----:R-:W-:Y:S08]  /*6b20*/  HMMA.16816.F32 R20, R132, R136.reuse, R20 ;  /* 0x000000888414723c */ /* 0x082ff00000001814 */
[C---:B------:R-:W-:Y:S08]  /*6b30*/  HMMA.16816.F32 R24, R140.reuse, R136, R24 ;  /* 0x000000888c18723c */ /* 0x040ff00000001818 */
[-C--:B------:R-:W-:Y:S08]  /*6b40*/  HMMA.16816.F32 R28, R140, R138.reuse, R28 ;  /* 0x0000008a8c1c723c */ /* 0x080ff0000000181c */
[C---:B------:R-:W-:Y:S01]  /*6b50*/  FADD.FTZ R20, -R146.reuse, R20 ;  /* 0x0000001492147221 */ /* 0x040fe20000010100 */
[C---:B------:R-:W-:Y:S01]  /*6b60*/  HMMA.16816.F32 R32, R132.reuse, R138, R32 ;  /* 0x0000008a8420723c */ /* 0x040fe20000001820 */
[----:B------:R-:W1:Y:S03]  /*6b70*/  LDSM.16.M88.4 R136, [R176+0x11000] ;  /* 0x01100000b088783b */ /* 0x000e660000000200 */
[----:B------:R-:W-:Y:S02]  /*6b80*/  FADD.FTZ R21, -R146, R21 ;  /* 0x0000001592157221 */ /* 0x000fe40000010100 */
[C---:B------:R-:W-:Y:S02]  /*6b90*/  FADD.FTZ R22, -R144.reuse, R22 ;  /* 0x0000001690167221 */ /* 0x040fe40000010100 */
[----:B------:R-:W-:Y:S04]  /*6ba0*/  FADD.FTZ R23, -R144, R23 ;  /* 0x0000001790177221 */ /* 0x000fe80000010100 */
[C---:B------:R-:W-:Y:S02]  /*6bb0*/  FADD.FTZ R26, -R2.reuse, R26 ;  /* 0x0000001a021a7221 */ /* 0x040fe40000010100 */
[C---:B------:R-:W-:Y:S02]  /*6bc0*/  FADD.FTZ R27, -R2.reuse, R27 ;  /* 0x0000001b021b7221 */ /* 0x040fe40000010100 */
[C---:B------:R-:W-:Y:S02]  /*6bd0*/  FADD.FTZ R30, -R2.reuse, R30 ;  /* 0x0000001e021e7221 */ /* 0x040fe40000010100 */
[----:B------:R-:W-:Y:S02]  /*6be0*/  FADD.FTZ R31, -R2, R31 ;  /* 0x0000001f021f7221 */ /* 0x000fe40000010100 */
[----:B------:R-:W-:Y:S02]  /*6bf0*/  FMUL.FTZ R150, R150, R20 ;  /* 0x0000001496967220 */ /* 0x000fe40000410000 */
[----:B------:R-:W-:Y:S02]  /*6c00*/  FMUL.FTZ R31, R232, R31 ;  /* 0x0000001fe81f7220 */ /* 0x000fe40000410000 */
[C---:B------:R-:W-:Y:S02]  /*6c10*/  FADD.FTZ R32, -R146.reuse, R32 ;  /* 0x0000002092207221 */ /* 0x040fe40000010100 */
[----:B------:R-:W-:Y:S02]  /*6c20*/  FADD.FTZ R33, -R146, R33 ;  /* 0x0000002192217221 */ /* 0x000fe40000010100 */
[C---:B------:R-:W-:Y:S02]  /*6c30*/  FADD.FTZ R34, -R144.reuse, R34 ;  /* 0x0000002290227221 */ /* 0x040fe40000010100 */
[----:B------:R-:W-:Y:S01]  /*6c40*/  FADD.FTZ R35, -R144, R35 ;  /* 0x0000002390237221 */ /* 0x000fe20000010100 */
        /* <DEDUP_REMOVED lines=13> */
[----:B--2---:R-:W-:Y:S02]  /*6d20*/  FMUL.FTZ R149, R203, R36 ;  /* 0x00000024cb957220 */ /* 0x004fe40000410000 */
[----:B------:R-:W-:Y:S02]  /*6d30*/  FMUL.FTZ R39, R209, R39 ;  /* 0x00000027d1277220 */ /* 0x000fe40000410000 */
        /* <DEDUP_REMOVED lines=9> */
[-C--:B-1----:R-:W-:Y:S03]  /*6dd0*/  HMMA.16816.F32 R52, R132, R136.reuse, R52 ;  /* 0x000000888434723c */ /* 0x082fe60000001834 */
[----:B------:R-:W-:Y:S05]  /*6de0*/  FMUL.FTZ R47, R220, R47 ;  /* 0x0000002fdc2f7220 */ /* 0x000fea0000410000 */
[C---:B------:R-:W-:Y:S07]  /*6df0*/  HMMA.16816.F32 R56, R140.reuse, R136, R56 ;  /* 0x000000888c38723c */ /* 0x040fee0000001838 */
[----:B------:R-:W-:Y:S01]  /*6e00*/  FMUL.FTZ R137, R218, R17 ;  /* 0x00000011da897220 */ /* 0x000fe20000410000 */
[-C--:B------:R-:W-:Y:S04]  /*6e10*/  HMMA.16816.F32 R60, R140, R138.reuse, R60 ;  /* 0x0000008a8c3c723c */ /* 0x080fe8000000183c */
[----:B------:R-:W-:Y:S02]  /*6e20*/  FMUL.FTZ R136, R205, R33 ;  /* 0x00000021cd887220 */ /* 0x000fe40000410000 */
[----:B------:R-:W-:Y:S02]  /*6e30*/  FMUL.FTZ R33, R234, R26 ;  /* 0x0000001aea217220 */ /* 0x000fe40000410000 */
[C---:B------:R-:W-:Y:S01]  /*6e40*/  FADD.FTZ R52, -R146.reuse, R52 ;  /* 0x0000003492347221 */ /* 0x040fe20000010100 */
[----:B------:R-:W-:Y:S04]  /*6e50*/  HMMA.16816.F32 R64, R132, R138, R64 ;  /* 0x0000008a8440723c */ /* 0x000fe80000001840 */
        /* <DEDUP_REMOVED lines=38> */
[C---:B---3--:R-:W-:Y:S02]  /*70c0*/  FADD.FTZ R8, -R4.reuse, R8 ;  /* 0x0000000804087221 */ /* 0x048fe40000010100 */
[C---:B------:R-:W-:Y:S02]  /*70d0*/  FADD.FTZ R9, -R4.reuse, R9 ;  /* 0x0000000904097221 */ /* 0x040fe40000010100 */
        /* <DEDUP_REMOVED lines=34> */
[----:B------:R-:W-:Y:S01]  /*7300*/  ISETP.GE.AND P5, PT, R198, c[0x0][0x220], PT ;  /* 0x00008800c6007a0c */ /* 0x000fe20003fa6270 */
[----:B------:R-:W-:Y:S01]  /*7310*/  IMAD.MOV.U32 R12, RZ, RZ, c[0x0][0x190] ;  /* 0x00006400ff0c7624 */ /* 0x000fe200078e00ff */
[----:B------:R-:W-:Y:S01]  /*7320*/  ULOP3.LUT UR5, UR4, 0x1, URZ, 0xc0, !UPT ;  /* 0x0000000104057892 */ /* 0x000fe2000f8ec03f */
[----:B------:R-:W-:Y:S02]  /*7330*/  IMAD.MOV.U32 R6, RZ, RZ, R200 ;  /* 0x000000ffff067224 */ /* 0x000fe400078e00c8 */
[C---:B------:R-:W-:Y:S01]  /*7340*/  IMAD.SHL.U32 R4, R12.reuse, 0x80, RZ ;  /* 0x000000800c047824 */ /* 0x040fe200078e00ff */
[----:B------:R-:W-:Y:S01]  /*7350*/  UISETP.NE.U32.AND UP0, UPT, UR5, 0x1, UPT ;  /* 0x000000010500788c */ /* 0x000fe2000bf05070 */
[----:B------:R-:W-:Y:S02]  /*7360*/  IMAD.MOV.U32 R7, RZ, RZ, R197 ;  /* 0x000000ffff077224 */ /* 0x000fe400078e00c5 */
[----:B------:R-:W-:Y:S03]  /*7370*/  IMAD.MOV R4, RZ, RZ, -R4 ;  /* 0x000000ffff047224 */ /* 0x000fe600078e0a04 */
[----:B------:R-:W-:Y:S01]  /*7380*/  PLOP3.LUT P6, PT, PT, PT, UP0, 0x80, 0x0 ;  /* 0x000000000000781c */ /* 0x000fe20003fcf008 */
[----:B------:R-:W-:Y:S01]  /*7390*/  @!P5 IMAD.MOV.U32 R10, RZ, RZ, c[0x0][0x194] ;  /* 0x00006500ff0ad624 */ /* 0x000fe200078e00ff */
[--C-:B------:R-:W-:Y:S01]  /*73a0*/  @!P5 SHF.R.S32.HI R9, RZ, 0x1f, R4.reuse ;  /* 0x0000001fff09d819 */ /* 0x100fe20000011404 */
[----:B------:R-:W-:Y:S01]  /*73b0*/  @!P5 IMAD.MOV.U32 R11, RZ, RZ, c[0x0][0x194] ;  /* 0x00006500ff0bd624 */ /* 0x000fe200078e00ff */
[CC--:B------:R-:W-:Y:S02]  /*73c0*/  @!P5 LEA R0, P2, R12.reuse, R4.reuse, 0x5 ;  /* 0x000000040c00d211 */ /* 0x0c0fe400078428ff */
[----:B------:R-:W-:Y:S02]  /*73d0*/  @!P5 SHF.R.S32.HI R5, RZ, 0x1f, R4 ;  /* 0x0000001fff05d819 */ /* 0x000fe40000011404 */
[C---:B------:R-:W-:Y:S02]  /*73e0*/  @!P5 LEA.HI.X R9, R12.reuse, R9, R10, 0x5, P2 ;  /* 0x000000090c09d211 */ /* 0x040fe400010f2c0a */
[----:B------:R-:W-:Y:S02]  /*73f0*/  PLOP3.LUT P2, PT, PT, PT, PT, 0x8, 0x0 ;  /* 0x000000000000781c */ /* 0x000fe40003f4e170 */
[----:B------:R-:W-:Y:S02]  /*7400*/  @P5 PLOP3.LUT P2, PT, P6, PT, PT, 0x80, 0x0 ;  /* 0x000000000000581c */ /* 0x000fe4000374f070 */
[--C-:B------:R-:W-:Y:S02]  /*7410*/  @!P5 SHF.R.S32.HI R8, RZ, 0x1f, R4.reuse ;  /* 0x0000001fff08d819 */ /* 0x100fe40000011404 */
[----:B------:R-:W-:Y:S02]  /*7420*/  @!P5 LEA R2, P3, R12, R4, 0x6 ;  /* 0x000000040c02d211 */ /* 0x000fe400078630ff */
[----:B------:R-:W-:Y:S02]  /*7430*/  LEA R6, P1, R4, R6, 0x1 ;  /* 0x0000000604067211 */ /* 0x000fe400078208ff */
[----:B------:R-:W-:Y:S02]  /*7440*/  @!P5 LEA.HI.X R8, R12, R8, R11, 0x6, P3 ;  /* 0x000000080c08d211 */ /* 0x000fe400018f340b */
[----:B------:R-:W-:Y:S01]  /*7450*/  LEA.HI.X.SX32 R7, R4, R7, 0x1, P1 ;  /* 0x0000000704077211 */ /* 0x000fe200008f0eff */
[----:B------:R-:W-:Y:S01]  /*7460*/  @!P5 IMAD.WIDE.U32 R4, R12, 0x60, R4 ;  /* 0x000000600c04d825 */ /* 0x000fe200078e0004 */
[CC--:B------:R-:W-:Y:S02]  /*7470*/  @!P5 LEA R12, P4, R0.reuse, R200.reuse, 0x1 ;  /* 0x000000c8000cd211 */ /* 0x0c0fe400078808ff */
[----:B------:R-:W-:Y:S02]  /*7480*/  PLOP3.LUT P1, PT, PT, PT, UP0, 0x80, 0x0 ;  /* 0x000000000000781c */ /* 0x000fe40003f2f008 */
[----:B------:R-:W-:Y:S02]  /*7490*/  @!P5 LEA.HI.X R13, R0, R197, R9, 0x1, P4 ;  /* 0x000000c5000dd211 */ /* 0x000fe400020f0c09 */
[C---:B------:R-:W-:Y:S02]  /*74a0*/  @P5 IADD3 R0, R185.reuse, -0x4000, RZ ;  /* 0xffffc000b9005810 */ /* 0x040fe40007ffe0ff */
[----:B------:R-:W-:Y:S02]  /*74b0*/  @P2 IADD3 R0, R185, 0x4000, RZ ;  /* 0x00004000b9002810 */ /* 0x000fe40007ffe0ff */
[----:B------:R-:W-:Y:S02]  /*74c0*/  @!P5 PLOP3.LUT P6, PT, P1, PT, PT, 0x80, 0x0 ;  /* 0x000000000000d81c */ /* 0x000fe40000fcf070 */
[----:B------:R-:W-:Y:S01]  /*74d0*/  @!P5 LEA R14, P3, R2, R200, 0x1 ;  /* 0x000000c8020ed211 */ /* 0x000fe200078608ff */
[----:B------:R-:W-:Y:S01]  /*74e0*/  @P5 STS [R0], RZ ;  /* 0x000000ff00005388 */ /* 0x000fe20000000800 */
[----:B------:R-:W-:Y:S02]  /*74f0*/  PLOP3.LUT P4, PT, PT, PT, PT, 0x8, 0x0 ;  /* 0x000000000000781c */ /* 0x000fe40003f8e170 */
[----:B------:R-:W-:Y:S01]  /*7500*/  @!P5 PLOP3.LUT P4, PT, P6, PT, PT, 0x80, 0x0 ;  /* 0x000000000000d81c */ /* 0x000fe2000378f070 */
[----:B------:R-:W-:Y:S01]  /*7510*/  @P5 STS [R0+0x4], RZ ;  /* 0x000004ff00005388 */ /* 0x000fe20000000800 */
[----:B------:R-:W-:Y:S01]  /*7520*/  @!P5 LEA.HI.X R15, R2, R197, R8, 0x1, P3 ;  /* 0x000000c5020fd211 */ /* 0x000fe200018f0c08 */
[----:B------:R-:W-:Y:S01]  /*7530*/  @!P5 IMAD R2, R10, 0x60, RZ ;  /* 0x000000600a02d824 */ /* 0x000fe200078e02ff */
[----:B------:R-:W-:Y:S01]  /*7540*/  @!P5 LEA R10, P3, R4, R200, 0x1 ;  /* 0x000000c8040ad211 */ /* 0x000fe200078608ff */
[----:B------:R-:W-:Y:S01]  /*7550*/  @P5 STS [R0+0x8], RZ ;  /* 0x000008ff00005388 */ /* 0x000fe20000000800 */
[C---:B------:R-:W-:Y:S01]  /*7560*/  @!P5 IADD3 R8, R188.reuse, -0x4000, RZ ;  /* 0xffffc000bc08d810 */ /* 0x040fe20007ffe0ff */
[----:B------:R-:W-:Y:S01]  /*7570*/  @!P5 IMAD.IADD R2, R5, 0x1, R2 ;  /* 0x000000010502d824 */ /* 0x000fe200078e0202 */
[----:B------:R-:W-:Y:S01]  /*7580*/  @!P5 IADD3 R5, R188, -0x4000, RZ ;  /* 0xffffc000bc05d810 */ /* 0x000fe20007ffe0ff */
[----:B------:R1:W-:Y:S01]  /*7590*/  @P5 STS [R0+0xc], RZ ;  /* 0x00000cff00005388 */ /* 0x0003e20000000800 */
[----:B------:R-:W-:Y:S01]  /*75a0*/  PLOP3.LUT P1, PT, PT, PT, PT, 0x8, 0x0 ;  /* 0x000000000000781c */ /* 0x000fe20003f2e170 */
[----:B------:R-:W-:Y:S01]  /*75b0*/  IMAD.MOV.U32 R200, RZ, RZ, R6 ;  /* 0x000000ffffc87224 */ /* 0x000fe200078e0006 */
[----:B------:R-:W-:Y:S01]  /*75c0*/  @!P5 LEA.HI.X R11, R4, R197, R2, 0x1, P3 ;  /* 0x000000c5040bd211 */ /* 0x000fe200018f0c02 */
[----:B------:R-:W-:Y:S01]  /*75d0*/  IMAD.MOV.U32 R197, RZ, RZ, R7 ;  /* 0x000000ffffc57224 */ /* 0x000fe200078e0007 */
[----:B------:R-:W-:Y:S02]  /*75e0*/  @P5 PLOP3.LUT P1, PT, P6, PT, PT, 0x80, 0x0 ;  /* 0x000000000000581c */ /* 0x000fe4000372f070 */
[C---:B------:R-:W-:Y:S02]  /*75f0*/  @!P5 IADD3 R2, R188.reuse, -0x4000, RZ ;  /* 0xffffc000bc02d810 */ /* 0x040fe40007ffe0ff */
[C---:B------:R-:W-:Y:S02]  /*7600*/  @P4 IADD3 R2, R188.reuse, 0x4000, RZ ;  /* 0x00004000bc024810 */ /* 0x040fe40007ffe0ff */
[----:B------:R-:W-:Y:S02]  /*7610*/  @!P5 IADD3 R4, R188, -0x4000, RZ ;  /* 0xffffc000bc04d810 */ /* 0x000fe40007ffe0ff */
[----:B------:R-:W-:Y:S01]  /*7620*/  PLOP3.LUT P2, PT, PT, PT, PT, 0x8, 0x0 ;  /* 0x000000000000781c */ /* 0x000fe20003f4e170 */
[----:B------:R-:W-:Y:S01]  /*7630*/  @!PT LDS RZ, [RZ] ;  /* 0x00000000fffff984 */ /* 0x000fe20000000800 */
[----:B------:R-:W-:Y:S01]  /*7640*/  @!PT LDS RZ, [RZ] ;  /* 0x00000000fffff984 */ /* 0x000fe20000000800 */
[----:B------:R-:W-:Y:S01]  /*7650*/  @!PT LDS RZ, [RZ] ;  /* 0x00000000fffff984 */ /* 0x000fe20000000800 */
[----:B------:R2:W-:Y:S01]  /*7660*/  @!P5 LDGSTS.E.BYPASS.LTC128B.128 [R2], [R6.64] ;  /* 0x000000000602dfae */ /* 0x0005e2000b901d4c */
[----:B------:R-:W-:Y:S02]  /*7670*/  @!P5 PLOP3.LUT P2, PT, P6, PT, PT, 0x80, 0x0 ;  /* 0x000000000000d81c */ /* 0x000fe4000374f070 */
[----:B------:R-:W-:Y:S02]  /*7680*/  PLOP3.LUT P3, PT, PT, PT, PT, 0x8, 0x0 ;  /* 0x000000000000781c */ /* 0x000fe40003f6e170 */
[----:B------:R-:W-:Y:S02]  /*7690*/  @P5 PLOP3.LUT P3, PT, P6, PT, PT, 0x80, 0x0 ;  /* 0x000000000000581c */ /* 0x000fe4000376f070 */
[----:B------:R-:W-:Y:S02]  /*76a0*/  PLOP3.LUT P4, PT, PT, PT, PT, 0x8, 0x0 ;  /* 0x000000000000781c */ /* 0x000fe40003f8e170 */
[C---:B-1----:R-:W-:Y:S02]  /*76b0*/  @P5 IADD3 R0, R185.reuse, -0x4000, RZ ;  /* 0xffffc000b9005810 */ /* 0x042fe40007ffe0ff */
[----:B------:R-:W-:Y:S02]  /*76c0*/  @P1 IADD3 R0, R185, 0x4000, RZ ;  /* 0x00004000b9001810 */ /* 0x000fe40007ffe0ff */
[----:B------:R-:W-:Y:S02]  /*76d0*/  @!P5 PLOP3.LUT P4, PT, P6, PT, PT, 0x80, 0x0 ;  /* 0x000000000000d81c */ /* 0x000fe4000378f070 */
[----:B------:R-:W-:Y:S01]  /*76e0*/  @P2 IADD3 R8, R188, 0x4000, RZ ;  /* 0x00004000bc082810 */ /* 0x000fe20007ffe0ff */
[----:B------:R-:W-:Y:S01]  /*76f0*/  @P5 STS [R0+0x1000], RZ ;  /* 0x001000ff00005388 */ /* 0x000fe20000000800 */
[----:B------:R-:W-:Y:S02]  /*7700*/  PLOP3.LUT P1, PT, PT, PT, PT, 0x8, 0x0 ;  /* 0x000000000000781c */ /* 0x000fe40003f2e170 */
[----:B------:R-:W-:Y:S01]  /*7710*/  @P5 PLOP3.LUT P1, PT, P6, PT, PT, 0x80, 0x0 ;  /* 0x000000000000581c */ /* 0x000fe2000372f070 */
[----:B------:R-:W-:Y:S01]  /*7720*/  @P5 STS [R0+0x1004], RZ ;  /* 0x001004ff00005388 */ /* 0x000fe20000000800 */
[----:B------:R-:W-:Y:S02]  /*7730*/  PLOP3.LUT P2, PT, PT, PT, PT, 0x8, 0x0 ;  /* 0x000000000000781c */ /* 0x000fe40003f4e170 */
[----:B------:R-:W-:Y:S01]  /*7740*/  @!P5 PLOP3.LUT P2, PT, P6, PT, PT, 0x80, 0x0 ;  /* 0x000000000000d81c */ /* 0x000fe2000374f070 */
[----:B------:R-:W-:Y:S02]  /*7750*/  @P5 STS [R0+0x1008], RZ ;  /* 0x001008ff00005388 */ /* 0x000fe40000000800 */
[----:B------:R-:W-:Y:S02]  /*7760*/  @P4 IADD3 R4, R188, 0x4000, RZ ;  /* 0x00004000bc044810 */ /* 0x000fe40007ffe0ff */
[----:B------:R1:W-:Y:S01]  /*7770*/  @P5 STS [R0+0x100c], RZ ;  /* 0x00100cff00005388 */ /* 0x0003e20000000800 */
[C---:B------:R-:W-:Y:S02]  /*7780*/  @P5 IADD3 R2, R185.reuse, -0x4000, RZ ;  /* 0xffffc000b9025810 */ /* 0x040fe40007ffe0ff */
[----:B--2---:R-:W-:Y:S01]  /*7790*/  @P3 IADD3 R2, R185, 0x4000, RZ ;  /* 0x00004000b9023810 */ /* 0x004fe20007ffe0ff */
[----:B------:R-:W-:Y:S01]  /*77a0*/  @!PT LDS RZ, [RZ] ;  /* 0x00000000fffff984 */ /* 0x000fe20000000800 */
[----:B------:R-:W-:Y:S01]  /*77b0*/  @!PT LDS RZ, [RZ] ;  /* 0x00000000fffff984 */ /* 0x000fe20000000800 */
[----:B------:R-:W-:Y:S01]  /*77c0*/  @!PT LDS RZ, [RZ] ;  /* 0x00000000fffff984 */ /* 0x000fe20000000800 */
[----:B------:R2:W-:Y:S04]  /*77d0*/  @!P5 LDGSTS.E.BYPASS.LTC128B.128 [R8+0x1000], [R12.64] ;  /* 0x010000000c08dfae */ /* 0x0005e8000b901d4c */
[----:B------:R-:W-:Y:S01]  /*77e0*/  @P5 STS [R2+0x2000], RZ ;  /* 0x002000ff02005388 */ /* 0x000fe20000000800 */
[----:B------:R-:W-:Y:S03]  /*77f0*/  @P2 IADD3 R5, R188, 0x4000, RZ ;  /* 0x00004000bc052810 */ /* 0x000fe60007ffe0ff */
[----:B------:R-:W-:Y:S04]  /*7800*/  @P5 STS [R2+0x2004], RZ ;  /* 0x002004ff02005388 */ /* 0x000fe80000000800 */
[----:B------:R-:W-:Y:S04]  /*7810*/  @P5 STS [R2+0x2008], RZ ;  /* 0x002008ff02005388 */ /* 0x000fe80000000800 */
[----:B------:R-:W-:Y:S01]  /*7820*/  @P5 STS [R2+0x200c], RZ ;  /* 0x00200cff02005388 */ /* 0x000fe20000000800 */
[C---:B-1----:R-:W-:Y:S03]  /*7830*/  @P5 IADD3 R0, R185.reuse, -0x4000, RZ ;  /* 0xffffc000b9005810 */ /* 0x042fe60007ffe0ff */
[----:B------:R-:W-:Y:S01]  /*7840*/  @!PT LDS RZ, [RZ] ;  /* 0x00000000fffff984 */ /* 0x000fe20000000800 */
[----:B------:R-:W-:Y:S01]  /*7850*/  @!PT LDS RZ, [RZ] ;  /* 0x00000000fffff984 */ /* 0x000fe20000000800 */
[----:B------:R-:W-:Y:S01]  /*7860*/  @!PT LDS RZ, [RZ] ;  /* 0x00000000fffff984 */ /* 0x000fe20000000800 */
[----:B------:R2:W-:Y:S01]  /*7870*/  @!P5 LDGSTS.E.BYPASS.LTC128B.128 [R4+0x2000], [R14.64] ;  /* 0x020000000e04dfae */ /* 0x0005e2000b901d4c */
[----:B------:R-:W-:Y:S05]  /*7880*/  @P1 IADD3 R0, R185, 0x4000, RZ ;  /* 0x00004000b9001810 */ /* 0x000fea0007ffe0ff */
[----:B------:R-:W-:Y:S04]  /*7890*/  @P5 STS [R0+0x3000], RZ ;  /* 0x003000ff00005388 */ /* 0x000fe80000000800 */
[----:B------:R-:W-:Y:S04]  /*78a0*/  @P5 STS [R0+0x3004], RZ ;  /* 0x003004ff00005388 */ /* 0x000fe80000000800 */
[----:B------:R-:W-:Y:S04]  /*78b0*/  @P5 STS [R0+0x3008], RZ ;  /* 0x003008ff00005388 */ /* 0x000fe80000000800 */
[----:B------:R1:W-:Y:S04]  /*78c0*/  @P5 STS [R0+0x300c], RZ ;  /* 0x00300cff00005388 */ /* 0x0003e80000000800 */
[----:B------:R-:W-:Y:S01]  /*78d0*/  @!PT LDS RZ, [RZ] ;  /* 0x00000000fffff984 */ /* 0x000fe20000000800 */
[----:B------:R-:W-:Y:S01]  /*78e0*/  @!PT LDS RZ, [RZ] ;  /* 0x00000000fffff984 */ /* 0x000fe20000000800 */
[----:B------:R-:W-:Y:S01]  /*78f0*/  @!PT LDS RZ, [RZ] ;  /* 0x00000000fffff984 */ /* 0x000fe20000000800 */
[----:B------:R2:W-:Y:S04]  /*7900*/  @!P5 LDGSTS.E.BYPASS.LTC128B.128 [R5+0x3000], [R10.64] ;  /* 0x030000000a05dfae */ /* 0x0005e8000b901d4c */
[----:B------:R-:W0:Y:S01]  /*7910*/  LDGDEPBAR ;  /* 0x00000000000079af */ /* 0x000e220000000000 */
[----:B-1----:R-:W-:Y:S05]  /*7920*/  IMAD.MOV.U32 R0, RZ, RZ, -0x4000 ;  /* 0xffffc000ff007424 */ /* 0x002fea00078e00ff */
[----:B------:R-:W-:Y:S05]  /*7930*/  SEL R0, R0, 0x4000, !P6 ;  /* 0x0000400000007807 */ /* 0x000fea0007000000 */
[--C-:B------:R-:W-:Y:S02]  /*7940*/  IMAD.IADD R179, R179, 0x1, R0.reuse ;  /* 0x00000001b3b37824 */ /* 0x100fe400078e0200 */
[--C-:B------:R-:W-:Y:S02]  /*7950*/  IMAD.IADD R185, R185, 0x1, R0.reuse ;  /* 0x00000001b9b97824 */ /* 0x100fe400078e0200 */
[----:B------:R-:W-:Y:S02]  /*7960*/  IMAD.IADD R188, R188, 0x1, R0 ;  /* 0x00000001bcbc7824 */ /* 0x000fe400078e0200 */
.L_x_252:
[----:B--2---:R-:W-:Y:S01]  /*7970*/  F2FP.PACK_AB R28, R152, R153 ;  /* 0x00000099981c723e */ /* 0x004fe200000000ff */
[----:B------:R-:W2:Y:S01]  /*7980*/  LDL R59, [R1+0x28] ;  /* 0x00002800013b7983 */ /* 0x000ea20000100800 */
        /* <DEDUP_REMOVED lines=45> */
[----:B------:R-:W-:Y:S03]  /*7c60*/  F2FP.PACK_AB R32, R32, R62 ;  /* 0x0000003e2020723e */ /* 0x000fe600000000ff */
        /* <DEDUP_REMOVED lines=17> */
[----:B------:R-:W-:Y:S01]  /*7d80*/  BAR.SYNC.DEFER_BLOCKING 0x0 ;  /* 0x0000000000007b1d */ /* 0x000fe20000010000 */
[----:B-1----:R-:W-:Y:S04]  /*7d90*/  IMAD.SHL.U32 R0, R183, 0x2, RZ ;  /* 0x00000002b7007824 */ /* 0x002fe800078e00ff */
[----:B------:R-:W-:Y:S01]  /*7da0*/  IMAD.IADD R2, R0, 0x1, R173 ;  /* 0x0000000100027824 */ /* 0x000fe200078e02ad */
[----:B------:R-:W-:Y:S04]  /*7db0*/  LDSM.16.MT88.4 R4, [R3+0x1c000] ;  /* 0x01c000000304783b */ /* 0x000fe80000004200 */
[----:B------:R-:W1:Y:S04]  /*7dc0*/  LDSM.16.MT88.4 R8, [R0+0x8000] ;  /* 0x008000000008783b */ /* 0x000e680000004200 */
[----:B------:R-:W3:Y:S04]  /*7dd0*/  LDSM.16.MT88.4 R12, [R3+0x20000] ;  /* 0x02000000030c783b */ /* 0x000ee80000004200 */
[----:B------:R-:W4:Y:S04]  /*7de0*/  LDSM.16.MT88.4 R16, [R2+0x8000] ;  /* 0x008000000210783b */ /* 0x000f280000004200 */
[----:B------:R-:W-:Y:S04]  /*7df0*/  LDSM.16.MT88.4 R20, [R3+0x1c800] ;  /* 0x01c800000314783b */ /* 0x000fe80000004200 */
[----:B------:R-:W5:Y:S04]  /*7e00*/  LDSM.16.MT88.4 R24, [R0+0x8800] ;  /* 0x008800000018783b */ /* 0x000f680000004200 */
[----:B------:R-:W4:Y:S04]  /*7e10*/  LDSM.16.MT88.4 R28, [R3+0x20800] ;  /* 0x02080000031c783b */ /* 0x000f280000004200 */
[----:B------:R-:W4:Y:S01]  /*7e20*/  LDSM.16.MT88.4 R32, [R2+0x8800] ;  /* 0x008800000220783b */ /* 0x000f220000004200 */
[-C--:B-1----:R-:W-:Y:S08]  /*7e30*/  HMMA.16816.F32 R68, R4, R8.reuse, R68 ;  /* 0x000000080444723c */ /* 0x082ff00000001844 */
[C---:B---3--:R-:W-:Y:S08]  /*7e40*/  HMMA.16816.F32 R72, R12.reuse, R8, R72 ;  /* 0x000000080c48723c */ /* 0x048ff00000001848 */
[-C--:B------:R-:W-:Y:S08]  /*7e50*/  HMMA.16816.F32 R76, R12, R10.reuse, R76 ;  /* 0x0000000a0c4c723c */ /* 0x080ff0000000184c */
[C---:B------:R-:W-:Y:S01]  /*7e60*/  HMMA.16816.F32 R80, R4.reuse, R10, R80 ;  /* 0x0000000a0450723c */ /* 0x040fe20000001850 */
[----:B------:R-:W-:Y:S07]  /*7e70*/  LDSM.16.MT88.4 R8, [R0+0x9000] ;  /* 0x009000000008783b */ /* 0x000fee0000004200 */
[-C--:B----4-:R-:W-:Y:S08]  /*7e80*/  HMMA.16816.F32 R84, R4, R16.reuse, R84 ;  /* 0x000000100454723c */ /* 0x090ff00000001854 */
[C---:B------:R-:W-:Y:S08]  /*7e90*/  HMMA.16816.F32 R88, R12.reuse, R16, R88 ;  /* 0x000000100c58723c */ /* 0x040ff00000001858 */
[-C--:B------:R-:W-:Y:S01]  /*7ea0*/  HMMA.16816.F32 R92, R12, R18.reuse, R92 ;  /* 0x000000120c5c723c */ /* 0x080fe2000000185c */
[----:B------:R-:W-:Y:S07]  /*7eb0*/  LDSM.16.MT88.4 R12, [R3+0x21000] ;  /* 0x02100000030c783b */ /* 0x000fee0000004200 */
[----:B------:R-:W-:Y:S01]  /*7ec0*/  HMMA.16816.F32 R96, R4, R18, R96 ;  /* 0x000000120460723c */ /* 0x000fe20000001860 */
[----:B------:R-:W1:Y:S04]  /*7ed0*/  LDSM.16.MT88.4 R4, [R3+0x1d000] ;  /* 0x01d000000304783b */ /* 0x000e680000004200 */
[----:B------:R-:W3:Y:S03]  /*7ee0*/  LDSM.16.MT88.4 R16, [R2+0x9000] ;  /* 0x009000000210783b */ /* 0x000ee60000004200 */
[-C--:B-----5:R-:W-:Y:S08]  /*7ef0*/  HMMA.16816.F32 R68, R20, R24.reuse, R68 ;  /* 0x000000181444723c */ /* 0x0a0ff00000001844 */
[C---:B------:R-:W-:Y:S08]  /*7f00*/  HMMA.16816.F32 R72, R28.reuse, R24, R72 ;  /* 0x000000181c48723c */ /* 0x040ff00000001848 */
[-C--:B------:R-:W-:Y:S08]  /*7f10*/  HMMA.16816.F32 R76, R28, R26.reuse, R76 ;  /* 0x0000001a1c4c723c */ /* 0x080ff0000000184c */
[C---:B------:R-:W-:Y:S01]  /*7f20*/  HMMA.16816.F32 R80, R20.reuse, R26, R80 ;  /* 0x0000001a1450723c */ /* 0x040fe20000001850 */
[----:B------:R-:W-:Y:S07]  /*7f30*/  LDSM.16.MT88.4 R24, [R0+0x9800] ;  /* 0x009800000018783b */ /* 0x000fee0000004200 */
[-C--:B------:R-:W-:Y:S04]  /*7f40*/  HMMA.16816.F32 R84, R20, R32.reuse, R84 ;  /* 0x000000201454723c */ /* 0x080fe80000001854 */
[----:B--2---:R-:W-:Y:S04]  /*7f50*/  IMAD.SHL.U32 R146, R59, 0x2, RZ ;  /* 0x000000023b927824 */ /* 0x004fe800078e00ff */
[C---:B------:R-:W-:Y:S08]  /*7f60*/  HMMA.16816.F32 R88, R28.reuse, R32, R88 ;  /* 0x000000201c58723c */ /* 0x040ff00000001858 */
[-C--:B------:R-:W-:Y:S01]  /*7f70*/  HMMA.16816.F32 R92, R28, R34.reuse, R92 ;  /* 0x000000221c5c723c */ /* 0x080fe2000000185c */
[----:B------:R-:W-:Y:S07]  /*7f80*/  LDSM.16.MT88.4 R28, [R3+0x21800] ;  /* 0x02180000031c783b */ /* 0x000fee0000004200 */
[----:B------:R-:W-:Y:S01]  /*7f90*/  HMMA.16816.F32 R96, R20, R34, R96 ;  /* 0x000000221460723c */ /* 0x000fe20000001860 */
[----:B------:R-:W2:Y:S04]  /*7fa0*/  LDSM.16.MT88.4 R20, [R3+0x1d800] ;  /* 0x01d800000314783b */ /* 0x000ea80000004200 */
[----:B------:R-:W4:Y:S03]  /*7fb0*/  LDSM.16.MT88.4 R32, [R2+0x9800] ;  /* 0x009800000220783b */ /* 0x000f260000004200 */
[-C--:B-1----:R-:W-:Y:S08]  /*7fc0*/  HMMA.16816.F32 R68, R4, R8.reuse, R68 ;  /* 0x000000080444723c */ /* 0x082ff00000001844 */
[C---:B------:R-:W-:Y:S08]  /*7fd0*/  HMMA.16816.F32 R72, R12.reuse, R8, R72 ;  /* 0x000000080c48723c */ /* 0x040ff00000001848 */
        /* <DEDUP_REMOVED lines=9> */
[----:B------:R-:W3:Y:S03]  /*8070*/  LDSM.16.MT88.4 R16, [R2+0xa000] ;  /* 0x00a000000210783b */ /* 0x000ee60000004200 */
[-C--:B--2---:R-:W-:Y:S08]  /*8080*/  HMMA.16816.F32 R68, R20, R24.reuse, R68 ;  /* 0x000000181444723c */ /* 0x084ff00000001844 */
[C---:B------:R-:W-:Y:S08]  /*8090*/  HMMA.16816.F32 R72, R28.reuse, R24, R72 ;  /* 0x000000181c48723c */ /* 0x040ff00000001848 */
        /* <DEDUP_REMOVED lines=34> */
[-C--:B-1----:R-:W-:Y:S01]  /*82c0*/  HMMA.16816.F32 R68, R4, R8.reuse, R68 ;  /* 0x000000080444723c */ /* 0x082fe20000001844 */
[----:B------:R-:W-:Y:S07]  /*82d0*/  BAR.SYNC.DEFER_BLOCKING 0x0 ;  /* 0x0000000000007b1d */ /* 0x000fee0000010000 */
[C---:B------:R-:W-:Y:S08]  /*82e0*/  HMMA.16816.F32 R72, R12.reuse, R8, R72 ;  /* 0x000000080c48723c */ /* 0x040ff00000001848 */
[-C--:B------:R-:W-:Y:S08]  /*82f0*/  HMMA.16816.F32 R76, R12, R10.reuse, R76 ;  /* 0x0000000a0c4c723c */ /* 0x080ff0000000184c */
[C---:B------:R-:W-:Y:S08]  /*8300*/  HMMA.16816.F32 R80, R4.reuse, R10, R80 ;  /* 0x0000000a0450723c */ /* 0x040ff00000001850 */
[-C--:B---3--:R-:W-:Y:S08]  /*8310*/  HMMA.16816.F32 R84, R4, R16.reuse, R84 ;  /* 0x000000100454723c */ /* 0x088ff00000001854 */
[C---:B------:R-:W-:Y:S08]  /*8320*/  HMMA.16816.F32 R88, R12.reuse, R16, R88 ;  /* 0x000000100c58723c */ /* 0x040ff00000001858 */
[-C--:B------:R-:W-:Y:S08]  /*8330*/  HMMA.16816.F32 R92, R12, R18.reuse, R92 ;  /* 0x000000120c5c723c */ /* 0x080ff0000000185c */
[----:B------:R-:W-:Y:S08]  /*8340*/  HMMA.16816.F32 R96, R4, R18, R96 ;  /* 0x000000120460723c */ /* 0x000ff00000001860 */
[-C--:B--2---:R-:W-:Y:S08]  /*8350*/  HMMA.16816.F32 R68, R20, R24.reuse, R68 ;  /* 0x000000181444723c */ /* 0x084ff00000001844 */
        /* <DEDUP_REMOVED lines=8> */
[----:B------:R-:W-:Y:S01]  /*83e0*/  ISETP.GE.AND P1, PT, R198, c[0x0][0x220], PT ;  /* 0x00008800c6007a0c */ /* 0x000fe20003f26270 */
[----:B------:R-:W-:Y:S04]  /*83f0*/  IMAD.MOV.U32 R8, RZ, RZ, c[0x0][0x370] ;  /* 0x0000dc00ff087624 */ /* 0x000fe800078e00ff */
[----:B------:R-:W-:Y:S05]  /*8400*/  IMAD.U32 R4, R8, -0x80, RZ ;  /* 0xffffff8008047824 */ /* 0x000fea00078e00ff */
[----:B------:R-:W-:Y:S02]  /*8410*/  LEA R6, P4, R4, R202, 0x1 ;  /* 0x000000ca04067211 */ /* 0x000fe400078808ff */
[--C-:B------:R-:W-:Y:S01]  /*8420*/  SHF.R.S32.HI R5, RZ, 0x1f, R4.reuse ;  /* 0x0000001fff057819 */ /* 0x100fe20000011404 */
[----:B------:R1:W-:Y:S01]  /*8430*/  @P1 STS.128 [R146+0x8000], RZ ;  /* 0x008000ff92001388 */ /* 0x0003e20000000c00 */
[----:B------:R-:W-:Y:S01]  /*8440*/  @!P1 IMAD.MOV.U32 R13, RZ, RZ, c[0x0][0x374] ;  /* 0x0000dd00ff0d9624 */ /* 0x000fe200078e00ff */
[----:B------:R-:W-:Y:S01]  /*8450*/  @!P1 LEA R11, P3, R8, R4, 0x5 ;  /* 0x00000004080b9211 */ /* 0x000fe200078628ff */
[----:B------:R-:W-:Y:S01]  /*8460*/  @!P1 IMAD.MOV.U32 R15, RZ, RZ, c[0x0][0x374] ;  /* 0x0000dd00ff0f9624 */ /* 0x000fe200078e00ff */
[----:B------:R-:W-:Y:S01]  /*8470*/  LEA.HI.X R7, R4, R201, R5, 0x1, P4 ;  /* 0x000000c904077211 */ /* 0x000fe200020f0c05 */
[----:B------:R-:W-:Y:S01]  /*8480*/  @!P1 IMAD.MOV.U32 R16, RZ, RZ, c[0x0][0x374] ;  /* 0x0000dd00ff109624 */ /* 0x000fe200078e00ff */
[C---:B------:R-:W-:Y:S02]  /*8490*/  @!P1 LEA.HI.X R13, R8.reuse, R5, R13, 0x5, P3 ;  /* 0x00000005080d9211 */ /* 0x040fe400018f2c0d */
[C---:B------:R-:W-:Y:S01]  /*84a0*/  @!P1 LEA R12, P3, R11.reuse, R202, 0x1 ;  /* 0x000000ca0b0c9211 */ /* 0x040fe200078608ff */
[----:B------:R-:W-:Y:S01]  /*84b0*/  @!PT LDS RZ, [RZ] ;  /* 0x00000000fffff984 */ /* 0x000fe20000000800 */
[----:B------:R-:W-:Y:S01]  /*84c0*/  @!PT LDS RZ, [RZ] ;  /* 0x00000000fffff984 */ /* 0x000fe20000000800 */
[----:B------:R-:W-:Y:S01]  /*84d0*/  @!PT LDS RZ, [RZ] ;  /* 0x00000000fffff984 */ /* 0x000fe20000000800 */
[----:B------:R1:W-:Y:S01]  /*84e0*/  @!P1 LDGSTS.E.BYPASS.LTC128B.128 [R146+0x8000], [R6.64] ;  /* 0x0800000006929fae */ /* 0x0003e2000b901d4c */
[----:B------:R-:W-:Y:S01]  /*84f0*/  @!P1 LEA R14, P2, R8, R4, 0x6 ;  /* 0x00000004080e9211 */ /* 0x000fe200078430ff */
[----:B------:R-:W-:Y:S01]  /*8500*/  @!P1 IMAD R16, R16, 0x60, RZ ;  /* 0x0000006010109824 */ /* 0x000fe200078e02ff */
[----:B------:R-:W-:Y:S01]  /*8510*/  @!P1 LEA.HI.X R13, R11, R201, R13, 0x1, P3 ;  /* 0x000000c90b0d9211 */ /* 0x000fe200018f0c0d */
[----:B------:R1:W-:Y:S01]  /*8520*/  @P1 STS.128 [R146+0x9000], RZ ;  /* 0x009000ff92001388 */ /* 0x0003e20000000c00 */
[C---:B------:R-:W-:Y:S01]  /*8530*/  @!P1 LEA.HI.X R15, R8.reuse, R5, R15, 0x6, P2 ;  /* 0x00000005080f9211 */ /* 0x040fe200010f340f */
[----:B------:R-:W-:Y:S01]  /*8540*/  @!P1 IMAD.WIDE.U32 R8, R8, 0x60, R4 ;  /* 0x0000006008089825 */ /* 0x000fe200078e0004 */
[CC--:B------:R-:W-:Y:S01]  /*8550*/  @!P1 LEA R10, P2, R14.reuse, R202.reuse, 0x1 ;  /* 0x000000ca0e0a9211 */ /* 0x0c0fe200078408ff */
[----:B------:R-:W-:Y:S01]  /*8560*/  @!PT LDS RZ, [RZ] ;  /* 0x00000000fffff984 */ /* 0x000fe20000000800 */
[----:B------:R-:W-:Y:S01]  /*8570*/  @!PT LDS RZ, [RZ] ;  /* 0x00000000fffff984 */ /* 0x000fe20000000800 */
[----:B------:R-:W-:Y:S01]  /*8580*/  @!PT LDS RZ, [RZ] ;  /* 0x00000000fffff984 */ /* 0x000fe20000000800 */
[----:B------:R1:W-:Y:S02]  /*8590*/  @!P1 LDGSTS.E.BYPASS.LTC128B.128 [R146+0x9000], [R12.64] ;  /* 0x090000000c929fae */ /* 0x0003e4000b901d4c */
[----:B------:R-:W-:Y:S01]  /*85a0*/  @!P1 IMAD.IADD R5, R9, 0x1, R16 ;  /* 0x0000000109059824 */ /* 0x000fe200078e0210 */
[-C--:B------:R-:W-:Y:S01]  /*85b0*/  @!P1 LEA.HI.X R11, R14, R201.reuse, R15, 0x1, P2 ;  /* 0x000000c90e0b9211 */ /* 0x080fe200010f0c0f */
[----:B------:R1:W-:Y:S01]  /*85c0*/  @P1 STS.128 [R146+0xa000], RZ ;  /* 0x00a000ff92001388 */ /* 0x0003e20000000c00 */
[C---:B------:R-:W-:Y:S01]  /*85d0*/  @!P1 LEA R4, P2, R8.reuse, R202, 0x1 ;  /* 0x000000ca08049211 */ /* 0x040fe200078408ff */
[----:B------:R-:W-:Y:S02]  /*85e0*/  IMAD.MOV.U32 R202, RZ, RZ, R6 ;  /* 0x000000ffffca7224 */ /* 0x000fe400078e0006 */
[----:B------:R-:W-:Y:S01]  /*85f0*/  @!PT LDS RZ, [RZ] ;  /* 0x00000000fffff984 */ /* 0x000fe20000000800 */
[----:B------:R-:W-:Y:S01]  /*8600*/  @!PT LDS RZ, [RZ] ;  /* 0x00000000fffff984 */ /* 0x000fe20000000800 */
[----:B------:R-:W-:Y:S01]  /*8610*/  @!PT LDS RZ, [RZ] ;  /* 0x00000000fffff984 */ /* 0x000fe20000000800 */
[----:B------:R1:W-:Y:S01]  /*8620*/  @!P1 LDGSTS.E.BYPASS.LTC128B.128 [R146+0xa000], [R10.64] ;  /* 0x0a0000000a929fae */ /* 0x0003e2000b901d4c */
[----:B------:R-:W-:Y:S01]  /*8630*/  @!P1 LEA.HI.X R5, R8, R201, R5, 0x1, P2 ;  /* 0x000000c908059211 */ /* 0x000fe200010f0c05 */
[----:B------:R-:W-:Y:S02]  /*8640*/  IMAD.MOV.U32 R201, RZ, RZ, R7 ;  /* 0x000000ffffc97224 */ /* 0x000fe400078e0007 */
[----:B------:R1:W-:Y:S04]  /*8650*/  @P1 STS.128 [R146+0xb000], RZ ;  /* 0x00b000ff92001388 */ /* 0x0003e80000000c00 */
[----:B------:R-:W-:Y:S01]  /*8660*/  @!PT LDS RZ, [RZ] ;  /* 0x00000000fffff984 */ /* 0x000fe20000000800 */
[----:B------:R-:W-:Y:S01]  /*8670*/  @!PT LDS RZ, [RZ] ;  /* 0x00000000fffff984 */ /* 0x000fe20000000800 */
[----:B------:R-:W-:Y:S01]  /*8680*/  @!PT LDS RZ, [RZ] ;  /* 0x00000000fffff984 */ /* 0x000fe20000000800 */
[----:B------:R1:W-:Y:S04]  /*8690*/  @!P1 LDGSTS.E.BYPASS.LTC128B.128 [R146+0xb000], [R4.64] ;  /* 0x0b00000004929fae */ /* 0x0003e8000b901d4c */
[----:B------:R-:W0:Y:S02]  /*86a0*/  LDGDEPBAR ;  /* 0x00000000000079af */ /* 0x000e240000000000 */
.L_x_253:
[----:B------:R-:W-:Y:S01]  /*86b0*/  LDSM.16.M88.4 R32, [R180+0x14000] ;  /* 0x01400000b420783b */ /* 0x000fe20000000200 */
[----:B------:R-:W-:Y:S01]  /*86c0*/  IMAD.IADD R144, R173, 0x1, R178 ;  /* 0x00000001ad907824 */ /* 0x000fe200078e02b2 */
[----:B------:R-:W-:Y:S01]  /*86d0*/  ULOP3.LUT UR5, UR4, 0x1, URZ, 0xc0, !UPT ;  /* 0x0000000104057892 */ /* 0x000fe2000f8ec03f */
[----:B------:R-:W-:Y:S01]  /*86e0*/  IMAD.MOV.U32 R147, RZ, RZ, c[0x0][0x22c] ;  /* 0x00008b00ff937624 */ /* 0x000fe200078e00ff */
[----:B------:R-:W-:Y:S01]  /*86f0*/  UISETP.GT.AND UP2, UPT, UR4, UR11, UPT ;  /* 0x0000000b0400728c */ /* 0x000fe2000bf44270 */
[----:B------:R-:W2:Y:S01]  /*8700*/  LDSM.16.MT88.4 R16, [R0+0xc000] ;  /* 0x00c000000010783b */ /* 0x000ea20000004200 */
[----:B------:R-:W-:Y:S01]  /*8710*/  IMAD.MOV.U32 R150, RZ, RZ, c[0x0][0x22c] ;  /* 0x00008b00ff967624 */ /* 0x000fe200078e00ff */
[----:B------:R-:W-:Y:S01]  /*8720*/  UISETP.NE.U32.AND UP0, UPT, UR5, 0x1, UPT ;  /* 0x000000010500788c */ /* 0x000fe2000bf05070 */
[----:B------:R-:W-:Y:S01]  /*8730*/  IMAD R147, R147, c[0x0][0x1c0], RZ ;  /* 0x0000700093937a24 */ /* 0x000fe200078e02ff */
[----:B------:R-:W-:Y:S01]  /*8740*/  UIADD3 UR4, UR4, -0x1, URZ ;  /* 0xffffffff04047890 */ /* 0x000fe2000fffe03f */
[----:B------:R-:W3:Y:S01]  /*8750*/  LDSM.16.M88.4 R28, [R180+0x16000] ;  /* 0x01600000b41c783b */ /* 0x000ee20000000200 */
[----:B------:R-:W-:Y:S02]  /*8760*/  IMAD R150, R150, c[0x0][0x1c0], RZ ;  /* 0x0000700096967a24 */ /* 0x000fe400078e02ff */
[----:B------:R-:W-:Y:S02]  /*8770*/  IMAD.SHL.U32 R147, R147, 0x8, RZ ;  /* 0x0000000893937824 */ /* 0x000fe400078e00ff */
[----:B------:R-:W3:Y:S01]  /*8780*/  LDSM.16.MT88.4 R36, [R2+0xc000] ;  /* 0x00c000000224783b */ /* 0x000ee20000004200 */
[----:B------:R-:W-:Y:S02]  /*8790*/  IMAD R150, R150, 0x18, RZ ;  /* 0x0000001896967824 */ /* 0x000fe400078e02ff */
[----:B------:R-:W-:Y:S02]  /*87a0*/  IMAD.MOV.U32 R151, RZ, RZ, c[0x0][0x22c] ;  /* 0x00008b00ff977624 */ /* 0x000fe400078e00ff */
[----:B------:R-:W4:Y:S02]  /*87b0*/  LDL R149, [R1+0x14] ;  /* 0x0000140001957983 */ /* 0x000f240000100800 */
[----:B------:R-:W-:Y:S03]  /*87c0*/  IMAD R151, R151, c[0x0][0x1c0], RZ ;  /* 0x0000700097977a24 */ /* 0x000fe600078e02ff */
[----:B------:R-:W-:Y:S01]  /*87d0*/  LDSM.16.M88.4 R40, [R178+0x14000] ;  /* 0x01400000b228783b */ /* 0x000fe20000000200 */
[----:B------:R-:W-:Y:S04]  /*87e0*/  IMAD R151, R151, 0x28, RZ ;  /* 0x0000002897977824 */ /* 0x000fe800078e02ff */
[----:B------:R-:W4:Y:S05]  /*87f0*/  LDL R148, [R1+0x2c] ;  /* 0x00002c0001947983 */ /* 0x000f2a0000100800 */
[----:B------:R-:W1:Y:S05]  /*8800*/  LDSM.16.MT88.4 R44, [R0+0xc800] ;  /* 0x00c80000002c783b */ /* 0x000e6a0000004200 */
[----:B------:R-:W1:Y:S02]  /*8810*/  LDSM.16.M88.4 R48, [R178+0x16000] ;  /* 0x01600000b230783b */ /* 0x000e640000000200 */
[-C--:B-12---:R-:W-:Y:S03]  /*8820*/  HMMA.16816.F32 R4, R32, R16.reuse, RZ ;  /* 0x000000102004723c */ /* 0x086fe600000018ff */
[----:B------:R-:W1:Y:S05]  /*8830*/  LDSM.16.MT88.4 R52, [R2+0xc800] ;  /* 0x00c800000234783b */ /* 0x000e6a0000004200 */
[----:B------:R-:W-:Y:S01]  /*8840*/  LDSM.16.M88.4 R56, [R145+0x14000] ;  /* 0x014000009138783b */ /* 0x000fe20000000200 */
[C---:B---3--:R-:W-:Y:S04]  /*8850*/  HMMA.16816.F32 R8, R28.reuse, R16, RZ ;  /* 0x000000101c08723c */ /* 0x048fe800000018ff */
[----:B------:R-:W2:Y:S04]  /*8860*/  LDSM.16.MT88.4 R60, [R0+0xd000] ;  /* 0x00d00000003c783b */ /* 0x000ea80000004200 */
[-C--:B------:R-:W-:Y:S01]  /*8870*/  HMMA.16816.F32 R12, R28, R18.reuse, RZ ;  /* 0x000000121c0c723c */ /* 0x080fe200000018ff */
[----:B------:R-:W3:Y:S05]  /*8880*/  LDSM.16.M88.4 R64, [R145+0x16000] ;  /* 0x016000009140783b */ /* 0x000eea0000000200 */
[----:B------:R-:W1:Y:S02]  /*8890*/  LDSM.16.MT88.4 R132, [R2+0xd000] ;  /* 0x00d000000284783b */ /* 0x000e640000004200 */
[C---:B------:R-:W-:Y:S03]  /*88a0*/  HMMA.16816.F32 R16, R32.reuse, R18, RZ ;  /* 0x000000122010723c */ /* 0x040fe600000018ff */
[----:B------:R-:W-:Y:S05]  /*88b0*/  LDSM.16.M88.4 R136, [R144+0x16000] ;  /* 0x016000009088783b */ /* 0x000fea0000000200 */
[-C--:B------:R-:W-:Y:S01]  /*88c0*/  HMMA.16816.F32 R20, R32, R36.reuse, RZ ;  /* 0x000000242014723c */ /* 0x080fe200000018ff */
[----:B------:R-:W-:Y:S05]  /*88d0*/  LDSM.16.MT88.4 R140, [R2+0xd800] ;  /* 0x00d80000028c783b */ /* 0x000fea0000004200 */
[----:B------:R-:W4:Y:S02]  /*88e0*/  LDL R173, [R1+0x20] ;  /* 0x0000200001ad7983 */ /* 0x000f240000100800 */
[C---:B------:R-:W-:Y:S08]  /*88f0*/  HMMA.16816.F32 R24, R28.reuse, R36, RZ ;  /* 0x000000241c18723c */ /* 0x040ff000000018ff */
[-C--:B------:R-:W-:Y:S08]  /*8900*/  HMMA.16816.F32 R28, R28, R38.reuse, RZ ;  /* 0x000000261c1c723c */ /* 0x080ff000000018ff */
[----:B------:R-:W-:Y:S01]  /*8910*/  HMMA.16816.F32 R32, R32, R38, RZ ;  /* 0x000000262020723c */ /* 0x000fe200000018ff */
[----:B------:R-:W-:Y:S07]  /*8920*/  LDSM.16.M88.4 R36, [R144+0x14000] ;  /* 0x014000009024783b */ /* 0x000fee0000000200 */
[-C--:B------:R-:W-:Y:S08]  /*8930*/  HMMA.16816.F32 R4, R40, R44.reuse, R4 ;  /* 0x0000002c2804723c */ /* 0x080ff00000001804 */
[C---:B------:R-:W-:Y:S08]  /*8940*/  HMMA.16816.F32 R8, R48.reuse, R44, R8 ;  /* 0x0000002c3008723c */ /* 0x040ff00000001808 */
[-C--:B------:R-:W-:Y:S08]  /*8950*/  HMMA.16816.F32 R12, R48, R46.reuse, R12 ;  /* 0x0000002e300c723c */ /* 0x080ff0000000180c */
[C---:B------:R-:W-:Y:S01]  /*8960*/  HMMA.16816.F32 R16, R40.reuse, R46, R16 ;  /* 0x0000002e2810723c */ /* 0x040fe20000001810 */
[----:B------:R-:W3:Y:S07]  /*8970*/  LDSM.16.MT88.4 R44, [R0+0xd800] ;  /* 0x00d80000002c783b */ /* 0x000eee0000004200 */
[-C--:B-1----:R-:W-:Y:S08]  /*8980*/  HMMA.16816.F32 R20, R40, R52.reuse, R20 ;  /* 0x000000342814723c */ /* 0x082ff00000001814 */
[C---:B------:R-:W-:Y:S08]  /*8990*/  HMMA.16816.F32 R24, R48.reuse, R52, R24 ;  /* 0x000000343018723c */ /* 0x040ff00000001818 */
[-C--:B------:R-:W-:Y:S01]  /*89a0*/  HMMA.16816.F32 R28, R48, R54.reuse, R28 ;  /* 0x00000036301c723c */ /* 0x080fe2000000181c */
[----:B------:R-:W-:Y:S07]  /*89b0*/  LDSM.16.MT88.4 R48, [R0+0xe000] ;  /* 0x00e000000030783b */ /* 0x000fee0000004200 */
[----:B------:R-:W-:Y:S01]  /*89c0*/  HMMA.16816.F32 R32, R40, R54, R32 ;  /* 0x000000362820723c */ /* 0x000fe20000001820 */
[----:B------:R-:W1:Y:S05]  /*89d0*/  LDSM.16.M88.4 R40, [R180+0x18000] ;  /* 0x01800000b428783b */ /* 0x000e6a0000000200 */
[----:B------:R-:W1:Y:S02]  /*89e0*/  LDSM.16.M88.4 R52, [R180+0x1a000] ;  /* 0x01a00000b434783b */ /* 0x000e640000000200 */
[-C--:B--2---:R-:W-:Y:S08]  /*89f0*/  HMMA.16816.F32 R4, R56, R60.reuse, R4 ;  /* 0x0000003c3804723c */ /* 0x084ff00000001804 */
[C---:B---3--:R-:W-:Y:S08]  /*8a00*/  HMMA.16816.F32 R8, R64.reuse, R60, R8 ;  /* 0x0000003c4008723c */ /* 0x048ff00000001808 */
[-C--:B------:R-:W-:Y:S08]  /*8a10*/  HMMA.16816.F32 R12, R64, R62.reuse, R12 ;  /* 0x0000003e400c723c */ /* 0x080ff0000000180c */
[C---:B------:R-:W-:Y:S01]  /*8a20*/  HMMA.16816.F32 R16, R56.reuse, R62, R16 ;  /* 0x0000003e3810723c */ /* 0x040fe20000001810 */
[----:B------:R-:W2:Y:S07]  /*8a30*/  LDSM.16.MT88.4 R60, [R2+0xe000] ;  /* 0x00e00000023c783b */ /* 0x000eae0000004200 */
[-C--:B------:R-:W-:Y:S08]  /*8a40*/  HMMA.16816.F32 R20, R56, R132.reuse, R20 ;  /* 0x000000843814723c */ /* 0x080ff00000001814 */
[C---:B------:R-:W-:Y:S08]  /*8a50*/  HMMA.16816.F32 R24, R64.reuse, R132, R24 ;  /* 0x000000844018723c */ /* 0x040ff00000001818 */
[-C--:B------:R-:W-:Y:S01]  /*8a60*/  HMMA.16816.F32 R28, R64, R134.reuse, R28 ;  /* 0x00000086401c723c */ /* 0x080fe2000000181c */
[----:B------:R-:W-:Y:S07]  /*8a70*/  LDSM.16.M88.4 R64, [R178+0x1a000] ;  /* 0x01a00000b240783b */ /* 0x000fee0000000200 */
[----:B------:R-:W-:Y:S01]  /*8a80*/  HMMA.16816.F32 R32, R56, R134, R32 ;  /* 0x000000863820723c */ /* 0x000fe20000001820 */
[----:B------:R-:W-:Y:S05]  /*8a90*/  LDSM.16.MT88.4 R56, [R0+0xe800] ;  /* 0x00e800000038783b */ /* 0x000fea0000004200 */
[----:B------:R-:W-:Y:S02]  /*8aa0*/  LDSM.16.MT88.4 R132, [R2+0xe800] ;  /* 0x00e800000284783b */ /* 0x000fe40000004200 */
[-C--:B------:R-:W-:Y:S08]  /*8ab0*/  HMMA.16816.F32 R4, R36, R44.reuse, R4 ;  /* 0x0000002c2404723c */ /* 0x080ff00000001804 */
[C---:B------:R-:W-:Y:S08]  /*8ac0*/  HMMA.16816.F32 R8, R136.reuse, R44, R8 ;  /* 0x0000002c8808723c */ /* 0x040ff00000001808 */
[-C--:B------:R-:W-:Y:S08]  /*8ad0*/  HMMA.16816.F32 R12, R136, R46.reuse, R12 ;  /* 0x0000002e880c723c */ /* 0x080ff0000000180c */
[C---:B------:R-:W-:Y:S01]  /*8ae0*/  HMMA.16816.F32 R16, R36.reuse, R46, R16 ;  /* 0x0000002e2410723c */ /* 0x040fe20000001810 */
[----:B------:R-:W3:Y:S07]  /*8af0*/  LDSM.16.M88.4 R44, [R178+0x18000] ;  /* 0x01800000b22c783b */ /* 0x000eee0000000200 */
[-C--:B------:R-:W-:Y:S08]  /*8b00*/  HMMA.16816.F32 R20, R36, R140.reuse, R20 ;  /* 0x0000008c2414723c */ /* 0x080ff00000001814 */
[C---:B------:R-:W-:Y:S08]  /*8b10*/  HMMA.16816.F32 R24, R136.reuse, R140, R24 ;  /* 0x0000008c8818723c */ /* 0x040ff00000001818 */
[-C--:B------:R-:W-:Y:S01]  /*8b20*/  HMMA.16816.F32 R28, R136, R142.reuse, R28 ;  /* 0x0000008e881c723c */ /* 0x080fe2000000181c */
[----:B------:R-:W-:Y:S07]  /*8b30*/  LDSM.16.M88.4 R136, [R145+0x1a000] ;  /* 0x01a000009188783b */ /* 0x000fee0000000200 */
[----:B------:R-:W-:Y:S01]  /*8b40*/  HMMA.16816.F32 R32, R36, R142, R32 ;  /* 0x0000008e2420723c */ /* 0x000fe20000001820 */
[----:B------:R-:W-:Y:S05]  /*8b50*/  LDSM.16.M88.4 R36, [R145+0x18000] ;  /* 0x018000009124783b */ /* 0x000fea0000000200 */
[----:B------:R-:W-:Y:S02]  /*8b60*/  LDSM.16.MT88.4 R140, [R2+0xf000] ;  /* 0x00f00000028c783b */ /* 0x000fe40000004200 */
[-C--:B-1----:R-:W-:Y:S08]  /*8b70*/  HMMA.16816.F32 R4, R40, R48.reuse, R4 ;  /* 0x000000302804723c */ /* 0x082ff00000001804 */
[C---:B------:R-:W-:Y:S08]  /*8b80*/  HMMA.16816.F32 R8, R52.reuse, R48, R8 ;  /* 0x000000303408723c */ /* 0x040ff00000001808 */
[-C--:B------:R-:W-:Y:S08]  /*8b90*/  HMMA.16816.F32 R12, R52, R50.reuse, R12 ;  /* 0x00000032340c723c */ /* 0x080ff0000000180c */
[C---:B------:R-:W-:Y:S01]  /*8ba0*/  HMMA.16816.F32 R16, R40.reuse, R50, R16 ;  /* 0x000000322810723c */ /* 0x040fe20000001810 */
[----:B------:R-:W1:Y:S07]  /*8bb0*/  LDSM.16.MT88.4 R48, [R0+0xf000] ;  /* 0x00f000000030783b */ /* 0x000e6e0000004200 */
[-C--:B--2---:R-:W-:Y:S08]  /*8bc0*/  HMMA.16816.F32 R20, R40, R60.reuse, R20 ;  /* 0x0000003c2814723c */ /* 0x084ff00000001814 */
[C---:B------:R-:W-:Y:S08]  /*8bd0*/  HMMA.16816.F32 R24, R52.reuse, R60, R24 ;  /* 0x0000003c3418723c */ /* 0x040ff00000001818 */
[-C--:B------:R-:W-:Y:S01]  /*8be0*/  HMMA.16816.F32 R28, R52, R62.reuse, R28 ;  /* 0x0000003e341c723c */ /* 0x080fe2000000181c */
[----:B------:R2:W-:Y:S07]  /*8bf0*/  LDSM.16.MT88.4 R52, [R0+0xf800] ;  /* 0x00f800000034783b */ /* 0x0005ee0000004200 */
[----:B------:R-:W-:Y:S01]  /*8c00*/  HMMA.16816.F32 R32, R40, R62, R32 ;  /* 0x0000003e2820723c */ /* 0x000fe20000001820 */
[----:B------:R-:W1:Y:S05]  /*8c10*/  LDSM.16.M88.4 R40, [R144+0x18000] ;  /* 0x018000009028783b */ /* 0x000e6a0000000200 */
[----:B------:R4:W-:Y:S02]  /*8c20*/  LDSM.16.MT88.4 R60, [R2+0xf800] ;  /* 0x00f80000023c783b */ /* 0x0009e40000004200 */
[-C--:B---3--:R-:W-:Y:S08]  /*8c30*/  HMMA.16816.F32 R4, R44, R56.reuse, R4 ;  /* 0x000000382c04723c */ /* 0x088ff00000001804 */
[C---:B------:R-:W-:Y:S01]  /*8c40*/  HMMA.16816.F32 R8, R64.reuse, R56, R8 ;  /* 0x000000384008723c */ /* 0x040fe20000001808 */
[----:B--2---:R-:W-:Y:S04]  /*8c50*/  IMAD.MOV.U32 R0, RZ, RZ, c[0x0][0x22c] ;  /* 0x00008b00ff007624 */ /* 0x004fe800078e00ff */
[----:B------:R-:W-:Y:S03]  /*8c60*/  IMAD R0, R0, c[0x0][0x1c0], RZ ;  /* 0x0000700000007a24 */ /* 0x000fe600078e02ff */
[-C--:B------:R-:W-:Y:S04]  /*8c70*/  HMMA.16816.F32 R12, R64, R58.reuse, R12 ;  /* 0x0000003a400c723c */ /* 0x080fe8000000180c */
[----:B------:R-:W-:Y:S02]  /*8c80*/  IMAD.SHL.U32 R0, R0, 0x40, RZ ;  /* 0x0000004000007824 */ /* 0x000fe400078e00ff */
[----:B----4-:R-:W-:Y:S02]  /*8c90*/  IMAD.MOV.U32 R2, RZ, RZ, c[0x0][0x22c] ;  /* 0x00008b00ff027624 */ /* 0x010fe400078e00ff */
[C---:B------:R-:W-:Y:S01]  /*8ca0*/  HMMA.16816.F32 R16, R44.reuse, R58, R16 ;  /* 0x0000003a2c10723c */ /* 0x040fe20000001810 */
[----:B------:R-:W2:Y:S03]  /*8cb0*/  LDSM.16.M88.4 R56, [R144+0x1a000] ;  /* 0x01a000009038783b */ /* 0x000ea60000000200 */
[----:B------:R-:W-:Y:S04]  /*8cc0*/  IMAD R2, R2, c[0x0][0x1c0], RZ ;  /* 0x0000700002027a24 */ /* 0x000fe800078e02ff */
[-C--:B------:R-:W-:Y:S04]  /*8cd0*/  HMMA.16816.F32 R20, R44, R132.reuse, R20 ;  /* 0x000000842c14723c */ /* 0x080fe80000001814 */
[----:B------:R-:W-:Y:S04]  /*8ce0*/  IMAD R2, R2, 0x48, RZ ;  /* 0x0000004802027824 */ /* 0x000fe800078e02ff */
[C---:B------:R-:W-:Y:S08]  /*8cf0*/  HMMA.16816.F32 R24, R64.reuse, R132, R24 ;  /* 0x000000844018723c */ /* 0x040ff00000001818 */
[-C--:B------:R-:W-:Y:S08]  /*8d00*/  HMMA.16816.F32 R28, R64, R134.reuse, R28 ;  /* 0x00000086401c723c */ /* 0x080ff0000000181c */
[----:B------:R-:W-:Y:S07]  /*8d10*/  HMMA.16816.F32 R32, R44, R134, R32 ;  /* 0x000000862c20723c */ /* 0x000fee0000001820 */
[----:B------:R-:W-:Y:S01]  /*8d20*/  IMAD.MOV.U32 R46, RZ, RZ, c[0x0][0x22c] ;  /* 0x00008b00ff2e7624 */ /* 0x000fe200078e00ff */
[-C--:B-1----:R-:W-:Y:S05]  /*8d30*/  HMMA.16816.F32 R4, R36, R48.reuse, R4 ;  /* 0x000000302404723c */ /* 0x082fea0000001804 */
[----:B------:R-:W-:Y:S03]  /*8d40*/  IMAD R46, R46, c[0x0][0x1c0], RZ ;  /* 0x000070002e2e7a24 */ /* 0x000fe600078e02ff */
[C---:B------:R-:W-:Y:S04]  /*8d50*/  HMMA.16816.F32 R8, R136.reuse, R48, R8 ;  /* 0x000000308808723c */ /* 0x040fe80000001808 */
[----:B------:R-:W-:Y:S04]  /*8d60*/  IMAD R46, R46, 0x50, RZ ;  /* 0x000000502e2e7824 */ /* 0x000fe800078e02ff */
[-C--:B------:R-:W-:Y:S08]  /*8d70*/  HMMA.16816.F32 R12, R136, R50.reuse, R12 ;  /* 0x00000032880c723c */ /* 0x080ff0000000180c */
[C---:B------:R-:W-:Y:S08]  /*8d80*/  HMMA.16816.F32 R16, R36.reuse, R50, R16 ;  /* 0x000000322410723c */ /* 0x040ff00000001810 */
[-C--:B------:R-:W-:Y:S08]  /*8d90*/  HMMA.16816.F32 R20, R36, R140.reuse, R20 ;  /* 0x0000008c2414723c */ /* 0x080ff00000001814 */
[C---:B------:R-:W-:Y:S08]  /*8da0*/  HMMA.16816.F32 R24, R136.reuse, R140, R24 ;  /* 0x0000008c8818723c */ /* 0x040ff00000001818 */
[-C--:B------:R-:W-:Y:S08]  /*8db0*/  HMMA.16816.F32 R28, R136, R142.reuse, R28 ;  /* 0x0000008e881c723c */ /* 0x080ff0000000181c */
[----:B------:R-:W-:Y:S07]  /*8dc0*/  HMMA.16816.F32 R32, R36, R142, R32 ;  /* 0x0000008e2420723c */ /* 0x000fee0000001820 */
[----:B------:R-:W-:Y:S01]  /*8dd0*/  @P0 IADD3 R36, P1, R149, UR8, RZ ;  /* 0x0000000895240c10 */ /* 0x000fe2000ff3e0ff */
[-C--:B------:R-:W-:Y:S01]  /*8de0*/  HMMA.16816.F32 R4, R40, R52.reuse, R4 ;  /* 0x000000342804723c */ /* 0x080fe20000001804 */
[----:B------:R-:W-:Y:S01]  /*8df0*/  IMAD.MOV.U32 R149, RZ, RZ, c[0x0][0x22c] ;  /* 0x00008b00ff957624 */ /* 0x000fe200078e00ff */
[----:B------:R-:W-:Y:S03]  /*8e00*/  @UP3 UIADD3 UR8, UP1, UR8, -0x200, URZ ;  /* 0xfffffe0008083890 */ /* 0x000fe6000ff3e03f */
[----:B------:R-:W-:Y:S01]  /*8e10*/  @P0 IADD3.X R37, R148, UR7, RZ, P1, !PT ;  /* 0x0000000794250c10 */ /* 0x000fe20008ffe4ff */
[----:B------:R-:W-:Y:S01]  /*8e20*/  IMAD R149, R149, c[0x0][0x1c0], RZ ;  /* 0x0000700095957a24 */ /* 0x000fe200078e02ff */
[CC--:B------:R-:W-:Y:S01]  /*8e30*/  LEA R38, P1, R147.reuse, R186.reuse, 0x2 ;  /* 0x000000ba93267211 */ /* 0x0c0fe200078210ff */
[C---:B--2---:R-:W-:Y:S01]  /*8e40*/  HMMA.16816.F32 R8, R56.reuse, R52, R8 ;  /* 0x000000343808723c */ /* 0x044fe20000001808 */
[----:B------:R-:W-:Y:S01]  /*8e50*/  IMAD.MOV.U32 R148, RZ, RZ, c[0x0][0x22c] ;  /* 0x00008b00ff947624 */ /* 0x000fe200078e00ff */
[----:B------:R1:W5:Y:S01]  /*8e60*/  @P0 LDG.E R247, [R36.64] ;  /* 0x0000000c24f70981 */ /* 0x000362000c1e1900 */
[----:B------:R-:W-:Y:S01]  /*8e70*/  @UP3 UIADD3.X UR7, UR7, -0x1, URZ, UP1, !UPT ;  /* 0xffffffff07073890 */ /* 0x000fe20008ffe43f */
[-C--:B------:R-:W-:Y:S01]  /*8e80*/  LEA.HI.X.SX32 R39, R147, R187.reuse, 0x2, P1 ;  /* 0x000000bb93277211 */ /* 0x080fe200008f16ff */
[----:B------:R-:W-:Y:S02]  /*8e90*/  IMAD.SHL.U32 R149, R149, 0x10, RZ ;  /* 0x0000001095957824 */ /* 0x000fe400078e00ff */
[----:B------:R1:W5:Y:S01]  /*8ea0*/  @P0 LDG.E R248, [R36.64+0x20] ;  /* 0x0000200c24f80981 */ /* 0x000362000c1e1900 */
[-C--:B------:R-:W-:Y:S04]  /*8eb0*/  HMMA.16816.F32 R12, R56, R54.reuse, R12 ;  /* 0x00000036380c723c */ /* 0x080fe8000000180c */
[----:B------:R1:W5:Y:S01]  /*8ec0*/  @P0 LDG.E R245, [R36.64+0x100] ;  /* 0x0001000c24f50981 */ /* 0x000362000c1e1900 */
[----:B------:R-:W-:Y:S03]  /*8ed0*/  IMAD R148, R148, c[0x0][0x1c0], RZ ;  /* 0x0000700094947a24 */ /* 0x000fe600078e02ff */
[C---:B------:R-:W-:Y:S01]  /*8ee0*/  HMMA.16816.F32 R16, R40.reuse, R54, R16 ;  /* 0x000000362810723c */ /* 0x040fe20000001810 */
[----:B------:R1:W5:Y:S03]  /*8ef0*/  @P0 LDG.E R246, [R36.64+0x120] ;  /* 0x0001200c24f60981 */ /* 0x000366000c1e1900 */
[CC--:B------:R-:W-:Y:S01]  /*8f00*/  LEA R44, P0, R149.reuse, R186.reuse, 0x2 ;  /* 0x000000ba952c7211 */ /* 0x0c0fe200078010ff */
[----:B------:R-:W-:Y:S01]  /*8f10*/  IMAD.SHL.U32 R148, R148, 0x20, RZ ;  /* 0x0000002094947824 */ /* 0x000fe200078e00ff */
[----:B------:R2:W-:Y:S02]  /*8f20*/  RED.E.ADD.F32.FTZ.RN.STRONG.GPU [R186.64], R4 ;  /* 0x00000004ba00798e */ /* 0x0005e4000c10e78c */
[-C--:B------:R-:W-:Y:S03]  /*8f30*/  HMMA.16816.F32 R20, R40, R60.reuse, R20 ;  /* 0x0000003c2814723c */ /* 0x080fe60000001814 */
[----:B------:R3:W-:Y:S01]  /*8f40*/  RED.E.ADD.F32.FTZ.RN.STRONG.GPU [R38.64], R5 ;  /* 0x000000052600798e */ /* 0x0007e2000c10e78c */
[-C--:B------:R-:W-:Y:S04]  /*8f50*/  LEA.HI.X.SX32 R45, R149, R187.reuse, 0x2, P0 ;  /* 0x000000bb952d7211 */ /* 0x080fe800000f16ff */
[C---:B------:R-:W-:Y:S01]  /*8f60*/  HMMA.16816.F32 R24, R56.reuse, R60, R24 ;  /* 0x0000003c3818723c */ /* 0x040fe20000001818 */
[----:B------:R4:W-:Y:S07]  /*8f70*/  RED.E.ADD.F32.FTZ.RN.STRONG.GPU [R44.64], R6 ;  /* 0x000000062c00798e */ /* 0x0009ee000c10e78c */
[-C--:B------:R-:W-:Y:S08]  /*8f80*/  HMMA.16816.F32 R28, R56, R62.reuse, R28 ;  /* 0x0000003e381c723c */ /* 0x080ff0000000181c */
[----:B------:R-:W-:Y:S04]  /*8f90*/  HMMA.16816.F32 R32, R40, R62, R32 ;  /* 0x0000003e2820723c */ /* 0x000fe80000001820 */
[-C--:B--2---:R-:W-:Y:S03]  /*8fa0*/  LEA R4, P0, R148, R186.reuse, 0x2 ;  /* 0x000000ba94047211 */ /* 0x084fe600078010ff */
[-C--:B------:R-:W-:Y:S01]  /*8fb0*/  LEA R40, P1, R150, R186.reuse, 0x2 ;  /* 0x000000ba96287211 */ /* 0x080fe200078210ff */
[----:B------:R-:W-:Y:S01]  /*8fc0*/  IMAD.MOV.U32 R43, RZ, RZ, c[0x0][0x22c] ;  /* 0x00008b00ff2b7624 */ /* 0x000fe200078e00ff */
[-C--:B---3--:R-:W-:Y:S03]  /*8fd0*/  LEA.HI.X.SX32 R5, R148, R187.reuse, 0x2, P0 ;  /* 0x000000bb94057211 */ /* 0x088fe600000f16ff */
[-C--:B------:R-:W-:Y:S01]  /*8fe0*/  LEA.HI.X.SX32 R41, R150, R187.reuse, 0x2, P1 ;  /* 0x000000bb96297211 */ /* 0x080fe200008f16ff */
[----:B------:R-:W-:Y:S01]  /*8ff0*/  IMAD.MOV.U32 R150, RZ, RZ, c[0x0][0x22c] ;  /* 0x00008b00ff967624 */ /* 0x000fe200078e00ff */
[CC--:B-1----:R-:W-:Y:S01]  /*9000*/  LEA R36, P1, R151.reuse, R186.reuse, 0x2 ;  /* 0x000000ba97247211 */ /* 0x0c2fe200078210ff */
[----:B------:R-:W-:Y:S02]  /*9010*/  IMAD.MOV.U32 R148, RZ, RZ, c[0x0][0x22c] ;  /* 0x00008b00ff947624 */ /* 0x000fe400078e00ff */
[----:B------:R1:W-:Y:S01]  /*9020*/  RED.E.ADD.F32.FTZ.RN.STRONG.GPU [R40.64], R7 ;  /* 0x000000072800798e */ /* 0x0003e2000c10e78c */
[----:B------:R-:W-:Y:S01]  /*9030*/  IMAD R150, R150, c[0x0][0x1c0], RZ ;  /* 0x0000700096967a24 */ /* 0x000fe200078e02ff */
[-C--:B------:R-:W-:Y:S01]  /*9040*/  LEA.HI.X.SX32 R37, R151, R187.reuse, 0x2, P1 ;  /* 0x000000bb97257211 */ /* 0x080fe200008f16ff */
[----:B------:R-:W-:Y:S02]  /*9050*/  IMAD R148, R148, c[0x0][0x1c0], RZ ;  /* 0x0000700094947a24 */ /* 0x000fe400078e02ff */
[----:B------:R-:W-:Y:S01]  /*9060*/  IMAD R150, R150, 0x30, RZ ;  /* 0x0000003096967824 */ /* 0x000fe200078e02ff */
[----:B------:R2:W-:Y:S01]  /*9070*/  RED.E.ADD.F32.FTZ.RN.STRONG.GPU [R4.64], R8 ;  /* 0x000000080400798e */ /* 0x0005e2000c10e78c */
[----:B------:R-:W-:Y:S02]  /*9080*/  IMAD R148, R148, 0x38, RZ ;  /* 0x0000003894947824 */ /* 0x000fe400078e02ff */
[----:B------:R-:W-:Y:S01]  /*9090*/  IMAD R43, R43, c[0x0][0x1c0], RZ ;  /* 0x000070002b2b7a24 */ /* 0x000fe200078e02ff */
[-C--:B----4-:R-:W-:Y:S01]  /*90a0*/  LEA R6, P0, R150, R186.reuse, 0x2 ;  /* 0x000000ba96067211 */ /* 0x090fe200078010ff */
[----:B------:R3:W-:Y:S01]  /*90b0*/  RED.E.ADD.F32.FTZ.RN.STRONG.GPU [R36.64], R9 ;  /* 0x000000092400798e */ /* 0x0007e2000c10e78c */
[----:B------:R-:W-:Y:S02]  /*90c0*/  IMAD.MOV.U32 R42, RZ, RZ, c[0x0][0x22c] ;  /* 0x00008b00ff2a7624 */ /* 0x000fe400078e00ff */
[----:B------:R-:W-:Y:S02]  /*90d0*/  IMAD R43, R43, 0x70, RZ ;  /* 0x000000702b2b7824 */ /* 0x000fe400078e02ff */
[----:B------:R-:W-:Y:S04]  /*90e0*/  IMAD R42, R42, c[0x0][0x1c0], RZ ;  /* 0x000070002a2a7a24 */ /* 0x000fe800078e02ff */
[----:B------:R-:W-:Y:S01]  /*90f0*/  IMAD R42, R42, 0x78, RZ ;  /* 0x000000782a2a7824 */ /* 0x000fe200078e02ff */
[-C--:B-1----:R-:W-:Y:S01]  /*9100*/  LEA.HI.X.SX32 R7, R150, R187.reuse, 0x2, P0 ;  /* 0x000000bb96077211 */ /* 0x082fe200000f16ff */
[----:B------:R-:W4:Y:S01]  /*9110*/  LDL R40, [R1+0x10] ;  /* 0x0000100001287983 */ /* 0x000f220000100800 */
[----:B------:R-:W-:Y:S04]  /*9120*/  IMAD.MOV.U32 R150, RZ, RZ, c[0x0][0x22c] ;  /* 0x00008b00ff967624 */ /* 0x000fe800078e00ff */
[----:B------:R1:W-:Y:S01]  /*9130*/  RED.E.ADD.F32.FTZ.RN.STRONG.GPU [R6.64], R10 ;  /* 0x0000000a0600798e */ /* 0x0003e2000c10e78c */
[-C--:B--2---:R-:W-:Y:S01]  /*9140*/  LEA R4, P1, R148, R186.reuse, 0x2 ;  /* 0x000000ba94047211 */ /* 0x084fe200078210ff */
[----:B------:R-:W-:Y:S01]  /*9150*/  IMAD R150, R150, c[0x0][0x1c0], RZ ;  /* 0x0000700096967a24 */ /* 0x000fe200078e02ff */
[-C--:B------:R-:W-:Y:S02]  /*9160*/  LEA R8, P0, R0, R186.reuse, 0x2 ;  /* 0x000000ba00087211 */ /* 0x080fe400078010ff */
[-C--:B------:R-:W-:Y:S01]  /*9170*/  LEA.HI.X.SX32 R5, R148, R187.reuse, 0x2, P1 ;  /* 0x000000bb94057211 */ /* 0x080fe200008f16ff */
[----:B---3--:R-:W2:Y:S01]  /*9180*/  LDL R37, [R1+0xc] ;  /* 0x00000c0001257983 */ /* 0x008ea20000100800 */
[-C--:B------:R-:W-:Y:S01]  /*9190*/  LEA.HI.X.SX32 R9, R0, R187.reuse, 0x2, P0 ;  /* 0x000000bb00097211 */ /* 0x080fe200000f16ff */
[----:B------:R-:W-:Y:S02]  /*91a0*/  IMAD.MOV.U32 R0, RZ, RZ, c[0x0][0x22c] ;  /* 0x00008b00ff007624 */ /* 0x000fe400078e00ff */
[----:B------:R-:W-:Y:S01]  /*91b0*/  IMAD.MOV.U32 R148, RZ, RZ, c[0x0][0x22c] ;  /* 0x00008b00ff947624 */ /* 0x000fe200078e00ff */
[----:B------:R3:W-:Y:S01]  /*91c0*/  RED.E.ADD.F32.FTZ.RN.STRONG.GPU [R4.64], R11 ;  /* 0x0000000b0400798e */ /* 0x0007e2000c10e78c */
[----:B------:R-:W-:Y:S02]  /*91d0*/  IMAD R0, R0, c[0x0][0x1c0], RZ ;  /* 0x0000700000007a24 */ /* 0x000fe400078e02ff */
[----:B------:R-:W-:Y:S02]  /*91e0*/  IMAD.SHL.U32 R150, R150, 0x10, RZ ;  /* 0x0000001096967824 */ /* 0x000fe400078e00ff */
[----:B------:R3:W-:Y:S01]  /*91f0*/  RED.E.ADD.F32.FTZ.RN.STRONG.GPU [R8.64], R16 ;  /* 0x000000100800798e */ /* 0x0007e2000c10e78c */
[----:B------:R-:W-:Y:S02]  /*9200*/  IMAD R0, R0, 0x58, RZ ;  /* 0x0000005800007824 */ /* 0x000fe400078e02ff */
[----:B------:R-:W-:Y:S01]  /*9210*/  IMAD R148, R148, c[0x0][0x1c0], RZ ;  /* 0x0000700094947a24 */ /* 0x000fe200078e02ff */
[----:B------:R-:W-:Y:S01]  /*9220*/  IADD3 R41, R150, 0x20, RZ ;  /* 0x0000002096297810 */ /* 0x000fe20007ffe0ff */
[----:B------:R-:W2:Y:S02]  /*9230*/  LDL R36, [R1+0x8] ;  /* 0x0000080001247983 */ /* 0x000ea40000100800 */
[----:B------:R-:W-:Y:S01]  /*9240*/  IMAD.SHL.U32 R148, R148, 0x8, RZ ;  /* 0x0000000894947824 */ /* 0x000fe200078e00ff */
[CC--:B-1----:R-:W-:Y:S04]  /*9250*/  LEA R6, P1, R2.reuse, R186.reuse, 0x2 ;  /* 0x000000ba02067211 */ /* 0x0c2fe800078210ff */
[-C--:B------:R-:W-:Y:S01]  /*9260*/  LEA.HI.X.SX32 R7, R2, R187.reuse, 0x2, P1 ;  /* 0x000000bb02077211 */ /* 0x080fe200008f16ff */
[----:B------:R-:W-:Y:S04]  /*9270*/  IMAD.MOV.U32 R2, RZ, RZ, c[0x0][0x22c] ;  /* 0x00008b00ff027624 */ /* 0x000fe800078e00ff */
[----:B------:R1:W-:Y:S01]  /*9280*/  RED.E.ADD.F32.FTZ.RN.STRONG.GPU [R6.64], R17 ;  /* 0x000000110600798e */ /* 0x0003e2000c10e78c */
[----:B------:R-:W-:Y:S01]  /*9290*/  IMAD R2, R2, c[0x0][0x1c0], RZ ;  /* 0x0000700002027a24 */ /* 0x000fe200078e02ff */
[-C--:B---3--:R-:W-:Y:S03]  /*92a0*/  LEA R4, P0, R46, R186.reuse, 0x2 ;  /* 0x000000ba2e047211 */ /* 0x088fe600078010ff */
[----:B------:R-:W-:Y:S01]  /*92b0*/  IMAD R2, R2, 0x60, RZ ;  /* 0x0000006002027824 */ /* 0x000fe200078e02ff */
[-C--:B------:R-:W-:Y:S02]  /*92c0*/  LEA.HI.X.SX32 R5, R46, R187.reuse, 0x2, P0 ;  /* 0x000000bb2e057211 */ /* 0x080fe400000f16ff */
[-C--:B------:R-:W-:Y:S02]  /*92d0*/  LEA R16, P1, R0, R186.reuse, 0x2 ;  /* 0x000000ba00107211 */ /* 0x080fe400078210ff */
[CC--:B------:R-:W-:Y:S01]  /*92e0*/  LEA R10, P0, R2.reuse, R186.reuse, 0x2 ;  /* 0x000000ba020a7211 */ /* 0x0c0fe200078010ff */
[----:B------:R3:W-:Y:S03]  /*92f0*/  RED.E.ADD.F32.FTZ.RN.STRONG.GPU [R4.64], R18 ;  /* 0x000000120400798e */ /* 0x0007e6000c10e78c */
[-C--:B------:R-:W-:Y:S02]  /*9300*/  LEA.HI.X.SX32 R11, R2, R187.reuse, 0x2, P0 ;  /* 0x000000bb020b7211 */ /* 0x080fe400000f16ff */
[----:B------:R-:W2:Y:S01]  /*9310*/  LDL R2, [R1+0x4] ;  /* 0x0000040001027983 */ /* 0x000ea20000100800 */
[-C--:B-1----:R-:W-:Y:S01]  /*9320*/  LEA.HI.X.SX32 R17, R0, R187.reuse, 0x2, P1 ;  /* 0x000000bb00117211 */ /* 0x082fe200008f16ff */
[----:B------:R-:W-:Y:S01]  /*9330*/  IMAD.MOV.U32 R0, RZ, RZ, c[0x0][0x22c] ;  /* 0x00008b00ff007624 */ /* 0x000fe200078e00ff */
[CC--:B------:R-:W-:Y:S03]  /*9340*/  LEA R6, P1, R43.reuse, R186.reuse, 0x2 ;  /* 0x000000ba2b067211 */ /* 0x0c0fe600078210ff */
[----:B------:R-:W-:Y:S01]  /*9350*/  IMAD R0, R0, c[0x0][0x1c0], RZ ;  /* 0x0000700000007a24 */ /* 0x000fe200078e02ff */
[----:B------:R-:W-:Y:S01]  /*9360*/  RED.E.ADD.F32.FTZ.RN.STRONG.GPU [R16.64], R19 ;  /* 0x000000131000798e */ /* 0x000fe2000c10e78c */
[-C--:B------:R-:W-:Y:S02]  /*9370*/  LEA.HI.X.SX32 R7, R43, R187.reuse, 0x2, P1 ;  /* 0x000000bb2b077211 */ /* 0x080fe400008f16ff */
[----:B------:R-:W-:Y:S01]  /*9380*/  IMAD R0, R0, 0x68, RZ ;  /* 0x0000006800007824 */ /* 0x000fe200078e02ff */
[C---:B------:R-:W-:Y:S01]  /*9390*/  IADD3 R43, R149.reuse, 0x20, RZ ;  /* 0x00000020952b7810 */ /* 0x040fe20007ffe0ff */
[----:B------:R1:W-:Y:S01]  /*93a0*/  RED.E.ADD.F32.FTZ.RN.STRONG.GPU [R10.64], R12 ;  /* 0x0000000c0a00798e */ /* 0x0003e2000c10e78c */
[-C--:B---3--:R-:W-:Y:S02]  /*93b0*/  LEA R4, P0, R42, R186.reuse, 0x2 ;  /* 0x000000ba2a047211 */ /* 0x088fe400078010ff */
[-C--:B------:R-:W-:Y:S01]  /*93c0*/  LEA R8, P2, R0, R186.reuse, 0x2 ;  /* 0x000000ba00087211 */ /* 0x080fe200078410ff */
[----:B------:R-:W-:Y:S01]  /*93d0*/  IMAD.IADD R43, R148, 0x1, R43 ;  /* 0x00000001942b7824 */ /* 0x000fe200078e022b */
[-C--:B------:R-:W-:Y:S02]  /*93e0*/  LEA.HI.X.SX32 R5, R42, R187.reuse, 0x2, P0 ;  /* 0x000000bb2a057211 */ /* 0x080fe400000f16ff */
[-C--:B------:R-:W-:Y:S02]  /*93f0*/  LEA.HI.X.SX32 R9, R0, R187.reuse, 0x2, P2 ;  /* 0x000000bb00097211 */ /* 0x080fe400010f16ff */
[----:B------:R-:W3:Y:S01]  /*9400*/  LDL R0, [R1] ;  /* 0x0000000001007983 */ /* 0x000ee20000100800 */
[----:B------:R-:W-:Y:S04]  /*9410*/  IADD3 R42, R149, 0x20, RZ ;  /* 0x00000020952a7810 */ /* 0x000fe80007ffe0ff */
[----:B------:R1:W-:Y:S01]  /*9420*/  RED.E.ADD.F32.FTZ.RN.STRONG.GPU [R8.64], R13 ;  /* 0x0000000d0800798e */ /* 0x0003e2000c10e78c */
[C---:B------:R-:W-:Y:S04]  /*9430*/  IMAD.IADD R42, R148.reuse, 0x1, R42 ;  /* 0x00000001942a7824 */ /* 0x040fe800078e022a */
[----:B------:R1:W-:Y:S01]  /*9440*/  RED.E.ADD.F32.FTZ.RN.STRONG.GPU [R6.64], R14 ;  /* 0x0000000e0600798e */ /* 0x0003e2000c10e78c */
[----:B------:R-:W-:Y:S04]  /*9450*/  IMAD.IADD R42, R148, 0x1, R42 ;  /* 0x00000001942a7824 */ /* 0x000fe800078e022a */
[----:B------:R1:W-:Y:S02]  /*9460*/  RED.E.ADD.F32.FTZ.RN.STRONG.GPU [R4.64], R15 ;  /* 0x0000000f0400798e */ /* 0x0003e4000c10e78c */
[CC--:B-1----:R-:W-:Y:S03]  /*9470*/  LEA R10, P3, R251.reuse, R186.reuse, 0x2 ;  /* 0x000000bafb0a7211 */ /* 0x0c2fe600078610ff */
[----:B------:R-:W-:Y:S01]  /*9480*/  RED.E.ADD.F32.FTZ.RN.STRONG.GPU [R186.64+0x80], R20 ;  /* 0x00008014ba00798e */ /* 0x000fe2000c10e78c */
[-C--:B------:R-:W-:Y:S04]  /*9490*/  LEA.HI.X.SX32 R11, R251, R187.reuse, 0x2, P3 ;  /* 0x000000bbfb0b7211 */ /* 0x080fe800018f16ff */
[----:B------:R-:W-:Y:S01]  /*94a0*/  RED.E.ADD.F32.FTZ.RN.STRONG.GPU [R38.64+0x80], R21 ;  /* 0x000080152600798e */ /* 0x000fe2000c10e78c */
[CC--:B------:R-:W-:Y:S04]  /*94b0*/  LEA R8, P1, R41.reuse, R186.reuse, 0x2 ;  /* 0x000000ba29087211 */ /* 0x0c0fe800078210ff */
[-C--:B------:R-:W-:Y:S02]  /*94c0*/  LEA.HI.X.SX32 R9, R41, R187.reuse, 0x2, P1 ;  /* 0x000000bb29097211 */ /* 0x080fe400008f16ff */
[-C--:B------:R-:W-:Y:S02]  /*94d0*/  LEA R6, P0, R43, R186.reuse, 0x2 ;  /* 0x000000ba2b067211 */ /* 0x080fe400078010ff */
[----:B------:R-:W-:Y:S01]  /*94e0*/  IADD3 R41, R149, 0x20, RZ ;  /* 0x0000002095297810 */ /* 0x000fe20007ffe0ff */
[----:B------:R1:W-:Y:S01]  /*94f0*/  RED.E.ADD.F32.FTZ.RN.STRONG.GPU [R8.64], R22 ;  /* 0x000000160800798e */ /* 0x0003e2000c10e78c */
[-C--:B------:R-:W-:Y:S02]  /*9500*/  LEA.HI.X.SX32 R7, R43, R187.reuse, 0x2, P0 ;  /* 0x000000bb2b077211 */ /* 0x080fe400000f16ff */
[-C--:B------:R-:W-:Y:S01]  /*9510*/  LEA R4, P1, R42, R186.reuse, 0x2 ;  /* 0x000000ba2a047211 */ /* 0x080fe200078210ff */
[----:B------:R-:W-:Y:S02]  /*9520*/  IMAD.IADD R41, R148, 0x1, R41 ;  /* 0x0000000194297824 */ /* 0x000fe400078e0229 */
[----:B------:R4:W-:Y:S01]  /*9530*/  RED.E.ADD.F32.FTZ.RN.STRONG.GPU [R6.64], R23 ;  /* 0x000000170600798e */ /* 0x0009e2000c10e78c */
[-C--:B------:R-:W-:Y:S01]  /*9540*/  LEA.HI.X.SX32 R5, R42, R187.reuse, 0x2, P1 ;  /* 0x000000bb2a057211 */ /* 0x080fe200008f16ff */
[C---:B------:R-:W-:Y:S03]  /*9550*/  IMAD.IADD R41, R148.reuse, 0x1, R41 ;  /* 0x0000000194297824 */ /* 0x040fe600078e0229 */
[----:B------:R-:W-:Y:S01]  /*9560*/  LDSM.16.MT88.4 R20, [R3+0x14800] ;  /* 0x014800000314783b */ /* 0x000fe20000004200 */
[----:B------:R-:W-:Y:S04]  /*9570*/  IMAD.IADD R41, R148, 0x1, R41 ;  /* 0x0000000194297824 */ /* 0x000fe800078e0229 */
[----:B------:R2:W-:Y:S01]  /*9580*/  RED.E.ADD.F32.FTZ.RN.STRONG.GPU [R4.64], R24 ;  /* 0x000000180400798e */ /* 0x0005e2000c10e78c */
[CC--:B-1----:R-:W-:Y:S04]  /*9590*/  LEA R8, P0, R41.reuse, R186.reuse, 0x2 ;  /* 0x000000ba29087211 */ /* 0x0c2fe800078010ff */
[-C--:B------:R-:W-:Y:S05]  /*95a0*/  LEA.HI.X.SX32 R9, R41, R187.reuse, 0x2, P0 ;  /* 0x000000bb29097211 */ /* 0x080fea00000f16ff */
[----:B------:R1:W-:Y:S01]  /*95b0*/  RED.E.ADD.F32.FTZ.RN.STRONG.GPU [R8.64], R25 ;  /* 0x000000190800798e */ /* 0x0003e2000c10e78c */
[CC--:B----4-:R-:W-:Y:S04]  /*95c0*/  LEA R6, P1, R40.reuse, R186.reuse, 0x2 ;  /* 0x000000ba28067211 */ /* 0x0d0fe800078210ff */
[-C--:B------:R-:W-:Y:S05]  /*95d0*/  LEA.HI.X.SX32 R7, R40, R187.reuse, 0x2, P1 ;  /* 0x000000bb28077211 */ /* 0x080fea00008f16ff */
[----:B------:R4:W-:Y:S01]  /*95e0*/  RED.E.ADD.F32.FTZ.RN.STRONG.GPU [R6.64], R26 ;  /* 0x0000001a0600798e */ /* 0x0009e2000c10e78c */
[CC--:B--2---:R-:W-:Y:S04]  /*95f0*/  LEA R4, P0, R37.reuse, R186.reuse, 0x2 ;  /* 0x000000ba25047211 */ /* 0x0c4fe800078010ff */
[-C--:B------:R-:W-:Y:S05]  /*9600*/  LEA.HI.X.SX32 R5, R37, R187.reuse, 0x2, P0 ;  /* 0x000000bb25057211 */ /* 0x080fea00000f16ff */
[----:B------:R-:W-:Y:S05]  /*9610*/  RED.E.ADD.F32.FTZ.RN.STRONG.GPU [R4.64], R27 ;  /* 0x0000001b0400798e */ /* 0x000fea000c10e78c */
[----:B------:R-:W-:Y:S01]  /*9620*/  LDSM.16.MT88.4 R24, [R172+0x800] ;  /* 0x00080000ac18783b */ /* 0x000fe20000004200 */
[CC--:B-1----:R-:W-:Y:S04]  /*9630*/  LEA R8, P1, R36.reuse, R186.reuse, 0x2 ;  /* 0x000000ba24087211 */ /* 0x0c2fe800078210ff */
[-C--:B------:R-:W-:Y:S02]  /*9640*/  LEA.HI.X.SX32 R9, R36, R187.reuse, 0x2, P1 ;  /* 0x000000bb24097211 */ /* 0x080fe400008f16ff */
[----:B------:R-:W-:Y:S05]  /*9650*/  LDSM.16.MT88.4 R36, [R3+0x19000] ;  /* 0x019000000324783b */ /* 0x000fea0000004200 */
[----:B------:R1:W-:Y:S01]  /*9660*/  RED.E.ADD.F32.FTZ.RN.STRONG.GPU [R8.64], R32 ;  /* 0x000000200800798e */ /* 0x0003e2000c10e78c */
[CC--:B----4-:R-:W-:Y:S04]  /*9670*/  LEA R6, P0, R2.reuse, R186.reuse, 0x2 ;  /* 0x000000ba02067211 */ /* 0x0d0fe800078010ff */
[-C--:B------:R-:W-:Y:S02]  /*9680*/  LEA.HI.X.SX32 R7, R2, R187.reuse, 0x2, P0 ;  /* 0x000000bb02077211 */ /* 0x080fe400000f16ff */
[-C--:B------:R-:W-:Y:S02]  /*9690*/  LEA R12, P0, R252, R186.reuse, 0x2 ;  /* 0x000000bafc0c7211 */ /* 0x080fe400078010ff */
[-C--:B-1----:R-:W-:Y:S01]  /*96a0*/  LEA R8, P2, R250, R186.reuse, 0x2 ;  /* 0x000000bafa087211 */ /* 0x082fe200078410ff */
[----:B------:R1:W-:Y:S01]  /*96b0*/  RED.E.ADD.F32.FTZ.RN.STRONG.GPU [R6.64], R33 ;  /* 0x000000210600798e */ /* 0x0003e2000c10e78c */
[-C--:B------:R-:W-:Y:S02]  /*96c0*/  LEA.HI.X.SX32 R13, R252, R187.reuse, 0x2, P0 ;  /* 0x000000bbfc0d7211 */ /* 0x080fe400000f16ff */
[-C--:B------:R-:W-:Y:S02]  /*96d0*/  LEA.HI.X.SX32 R9, R250, R187.reuse, 0x2, P2 ;  /* 0x000000bbfa097211 */ /* 0x080fe400010f16ff */
[CC--:B---3--:R-:W-:Y:S04]  /*96e0*/  LEA R4, P1, R0.reuse, R186.reuse, 0x2 ;  /* 0x000000ba00047211 */ /* 0x0c8fe800078210ff */
[-C--:B------:R-:W-:Y:S01]  /*96f0*/  LEA.HI.X.SX32 R5, R0, R187.reuse, 0x2, P1 ;  /* 0x000000bb00057211 */ /* 0x080fe200008f16ff */
[----:B------:R-:W-:Y:S01]  /*9700*/  IMAD.IADD R0, R147, 0x1, R249 ;  /* 0x0000000193007824 */ /* 0x000fe200078e02f9 */
[CC--:B-1----:R-:W-:Y:S03]  /*9710*/  LEA R6, P1, R249.reuse, R186.reuse, 0x2 ;  /* 0x000000baf9067211 */ /* 0x0c2fe600078210ff */
[----:B------:R1:W-:Y:S01]  /*9720*/  RED.E.ADD.F32.FTZ.RN.STRONG.GPU [R4.64], R34 ;  /* 0x000000220400798e */ /* 0x0003e2000c10e78c */
[-C--:B------:R-:W-:Y:S02]  /*9730*/  LEA.HI.X.SX32 R7, R249, R187.reuse, 0x2, P1 ;  /* 0x000000bbf9077211 */ /* 0x080fe400008f16ff */
[----:B------:R-:W-:Y:S01]  /*9740*/  PLOP3.LUT P1, PT, PT, PT, UP0, 0x80, 0x0 ;  /* 0x000000000000781c */ /* 0x000fe20003f2f008 */
[----:B------:R-:W-:Y:S01]  /*9750*/  @UP3 UIADD3 UR10, UP0, UR10, -0x200, URZ ;  /* 0xfffffe000a0a3890 */ /* 0x000fe2000ff1e03f */
[----:B------:R-:W-:Y:S03]  /*9760*/  RED.E.ADD.F32.FTZ.RN.STRONG.GPU [R12.64], R35 ;  /* 0x000000230c00798e */ /* 0x000fe6000c10e78c */
[----:B------:R-:W-:Y:S02]  /*9770*/  @UP3 UIADD3.X UR9, UR9, -0x1, URZ, UP0, !UPT ;  /* 0xffffffff09093890 */ /* 0x000fe400087fe43f */
[----:B------:R-:W-:Y:S05]  /*9780*/  RED.E.ADD.F32.FTZ.RN.STRONG.GPU [R10.64], R28 ;  /* 0x0000001c0a00798e */ /* 0x000fea000c10e78c */
[----:B------:R-:W-:Y:S05]  /*9790*/  RED.E.ADD.F32.FTZ.RN.STRONG.GPU [R8.64], R29 ;  /* 0x0000001d0800798e */ /* 0x000fea000c10e78c */
[----:B------:R-:W-:Y:S05]  /*97a0*/  RED.E.ADD.F32.FTZ.RN.STRONG.GPU [R6.64], R30 ;  /* 0x0000001e0600798e */ /* 0x000fea000c10e78c */
[----:B------:R-:W-:Y:S01]  /*97b0*/  LDSM.16.MT88.4 R8, [R172] ;  /* 0x00000000ac08783b */ /* 0x000fe20000004200 */
[C---:B-1----:R-:W-:Y:S04]  /*97c0*/  LEA R4, P0, R0.reuse, R186, 0x2 ;  /* 0x000000ba00047211 */ /* 0x042fe800078010ff */
[----:B------:R-:W-:Y:S01]  /*97d0*/  LDSM.16.MT88.4 R12, [R3+0x18000] ;  /* 0x01800000030c783b */ /* 0x000fe20000004200 */
[----:B------:R-:W-:Y:S01]  /*97e0*/  LEA.HI.X.SX32 R5, R0, R187, 0x2, P0 ;  /* 0x000000bb00057211 */ /* 0x000fe200000f16ff */
[----:B------:R-:W-:Y:S01]  /*97f0*/  IMAD.IADD R0, R173, 0x1, R172 ;  /* 0x00000001ad007824 */ /* 0x000fe200078e02ac */
[----:B------:R-:W-:Y:S02]  /*9800*/  PLOP3.LUT P0, PT, PT, PT, UP2, 0x80, 0x0 ;  /* 0x000000000000781c */ /* 0x000fe40003f0f028 */
[----:B------:R-:W-:Y:S05]  /*9810*/  LDSM.16.MT88.4 R32, [R3+0x18800] ;  /* 0x018800000320783b */ /* 0x000fea0000004200 */
[----:B------:R-:W-:Y:S05]  /*9820*/  RED.E.ADD.F32.FTZ.RN.STRONG.GPU [R4.64], R31 ;  /* 0x0000001f0400798e */ /* 0x000fea000c10e78c */
[----:B------:R-:W1:Y:S05]  /*9830*/  LDSM.16.MT88.4 R4, [R3+0x14000] ;  /* 0x014000000304783b */ /* 0x000e6a0000004200 */
[----:B------:R-:W2:Y:S05]  /*9840*/  LDSM.16.MT88.4 R16, [R0] ;  /* 0x000000000010783b */ /* 0x000eaa0000004200 */
[----:B------:R-:W3:Y:S05]  /*9850*/  LDSM.16.MT88.4 R28, [R0+0x800] ;  /* 0x00080000001c783b */ /* 0x000eea0000004200 */
[----:B------:R-:W-:Y:S01]  /*9860*/  LDSM.16.MT88.4 R40, [R0+0x1000] ;  /* 0x001000000028783b */ /* 0x000fe20000004200 */
[-C--:B-1----:R-:W-:Y:S08]  /*9870*/  HMMA.16816.F32 R100, R4, R8.reuse, R100 ;  /* 0x000000080464723c */ /* 0x082ff00000001864 */
[C---:B------:R-:W-:Y:S08]  /*9880*/  HMMA.16816.F32 R104, R12.reuse, R8, R104 ;  /* 0x000000080c68723c */ /* 0x040ff00000001868 */
[-C--:B------:R-:W-:Y:S08]  /*9890*/  HMMA.16816.F32 R108, R12, R10.reuse, R108 ;  /* 0x0000000a0c6c723c */ /* 0x080ff0000000186c */
[C---:B------:R-:W-:Y:S01]  /*98a0*/  HMMA.16816.F32 R112, R4.reuse, R10, R112 ;  /* 0x0000000a0470723c */ /* 0x040fe20000001870 */
[----:B------:R-:W-:Y:S07]  /*98b0*/  LDSM.16.MT88.4 R8, [R3+0x15000] ;  /* 0x015000000308783b */ /* 0x000fee0000004200 */
[-C--:B--2---:R-:W-:Y:S08]  /*98c0*/  HMMA.16816.F32 R116, R4, R16.reuse, R116 ;  /* 0x000000100474723c */ /* 0x084ff00000001874 */
[C---:B------:R-:W-:Y:S08]  /*98d0*/  HMMA.16816.F32 R120, R12.reuse, R16, R120 ;  /* 0x000000100c78723c */ /* 0x040ff00000001878 */
[-C--:B------:R-:W-:Y:S01]  /*98e0*/  HMMA.16816.F32 R124, R12, R18.reuse, R124 ;  /* 0x000000120c7c723c */ /* 0x080fe2000000187c */
[----:B------:R-:W1:Y:S07]  /*98f0*/  LDSM.16.MT88.4 R12, [R172+0x1000] ;  /* 0x00100000ac0c783b */ /* 0x000e6e0000004200 */
[----:B------:R-:W-:Y:S01]  /*9900*/  HMMA.16816.F32 R128, R4, R18, R128 ;  /* 0x000000120480723c */ /* 0x000fe20000001880 */
[----:B------:R-:W-:Y:S05]  /*9910*/  LDSM.16.MT88.4 R4, [R3+0x15800] ;  /* 0x015800000304783b */ /* 0x000fea0000004200 */
[----:B------:R-:W2:Y:S02]  /*9920*/  LDSM.16.MT88.4 R16, [R172+0x1800] ;  /* 0x00180000ac10783b */ /* 0x000ea40000004200 */
        /* <DEDUP_REMOVED lines=10> */
[----:B------:R-:W-:Y:S05]  /*99d0*/  LDSM.16.MT88.4 R20, [R172+0x2000] ;  /* 0x00200000ac14783b */ /* 0x000fea0000004200 */
[----:B------:R-:W-:Y:S02]  /*99e0*/  LDSM.16.MT88.4 R28, [R3+0x1a000] ;  /* 0x01a00000031c783b */ /* 0x000fe40000004200 */
[-C--:B-1----:R-:W-:Y:S08]  /*99f0*/  HMMA.16816.F32 R100, R8, R12.reuse, R100 ;  /* 0x0000000c0864723c */ /* 0x082ff00000001864 */
[C---:B------:R-:W-:Y:S08]  /*9a00*/  HMMA.16816.F32 R104, R36.reuse, R12, R104 ;  /* 0x0000000c2468723c */ /* 0x040ff00000001868 */
[-C--:B------:R-:W-:Y:S08]  /*9a10*/  HMMA.16816.F32 R108, R36, R14.reuse, R108 ;  /* 0x0000000e246c723c */ /* 0x080ff0000000186c */
[C---:B------:R-:W-:Y:S01]  /*9a20*/  HMMA.16816.F32 R112, R8.reuse, R14, R112 ;  /* 0x0000000e0870723c */ /* 0x040fe20000001870 */
[----:B------:R-:W1:Y:S07]  /*9a30*/  LDSM.16.MT88.4 R12, [R3+0x16000] ;  /* 0x01600000030c783b */ /* 0x000e6e0000004200 */
[-C--:B------:R-:W-:Y:S08]  /*9a40*/  HMMA.16816.F32 R116, R8, R40.reuse, R116 ;  /* 0x000000280874723c */ /* 0x080ff00000001874 */
[C---:B------:R-:W-:Y:S08]  /*9a50*/  HMMA.16816.F32 R120, R36.reuse, R40, R120 ;  /* 0x000000282478723c */ /* 0x040ff00000001878 */
[-C--:B------:R-:W-:Y:S01]  /*9a60*/  HMMA.16816.F32 R124, R36, R42.reuse, R124 ;  /* 0x0000002a247c723c */ /* 0x080fe2000000187c */
[----:B------:R-:W1:Y:S07]  /*9a70*/  LDSM.16.MT88.4 R36, [R0+0x2000] ;  /* 0x002000000024783b */ /* 0x000e6e0000004200 */
[----:B------:R-:W-:Y:S01]  /*9a80*/  HMMA.16816.F32 R128, R8, R42, R128 ;  /* 0x0000002a0880723c */ /* 0x000fe20000001880 */
[----:B------:R-:W-:Y:S05]  /*9a90*/  LDSM.16.MT88.4 R8, [R3+0x16800] ;  /* 0x016800000308783b */ /* 0x000fea0000004200 */
[----:B------:R-:W-:Y:S02]  /*9aa0*/  LDSM.16.MT88.4 R40, [R0+0x2800] ;  /* 0x002800000028783b */ /* 0x000fe40000004200 */
[-C--:B--2---:R-:W-:Y:S08]  /*9ab0*/  HMMA.16816.F32 R100, R4, R16.reuse, R100 ;  /* 0x000000100464723c */ /* 0x084ff00000001864 */
[C---:B----4-:R-:W-:Y:S08]  /*9ac0*/  HMMA.16816.F32 R104, R24.reuse, R16, R104 ;  /* 0x000000101868723c */ /* 0x050ff00000001868 */
[-C--:B------:R-:W-:Y:S08]  /*9ad0*/  HMMA.16816.F32 R108, R24, R18.reuse, R108 ;  /* 0x00000012186c723c */ /* 0x080ff0000000186c */
[C---:B------:R-:W-:Y:S01]  /*9ae0*/  HMMA.16816.F32 R112, R4.reuse, R18, R112 ;  /* 0x000000120470723c */ /* 0x040fe20000001870 */
[----:B------:R-:W2:Y:S07]  /*9af0*/  LDSM.16.MT88.4 R16, [R172+0x2800] ;  /* 0x00280000ac10783b */ /* 0x000eae0000004200 */
        /* <DEDUP_REMOVED lines=15> */
[----:B------:R-:W4:Y:S07]  /*9bf0*/  LDSM.16.MT88.4 R28, [R3+0x1b000] ;  /* 0x01b00000031c783b */ /* 0x000f2e0000004200 */
[----:B------:R-:W-:Y:S01]  /*9c00*/  HMMA.16816.F32 R128, R12, R38, R128 ;  /* 0x000000260c80723c */ /* 0x000fe20000001880 */
[----:B------:R-:W-:Y:S05]  /*9c10*/  LDSM.16.MT88.4 R12, [R3+0x17800] ;  /* 0x01780000030c783b */ /* 0x000fea0000004200 */
[----:B------:R1:W-:Y:S02]  /*9c20*/  LDSM.16.MT88.4 R36, [R0+0x3800] ;  /* 0x003800000024783b */ /* 0x0003e40000004200 */
[-C--:B--2---:R-:W-:Y:S08]  /*9c30*/  HMMA.16816.F32 R100, R8, R16.reuse, R100 ;  /* 0x000000100864723c */ /* 0x084ff00000001864 */
[C---:B---3--:R-:W-:Y:S08]  /*9c40*/  HMMA.16816.F32 R104, R24.reuse, R16, R104 ;  /* 0x000000101868723c */ /* 0x048ff00000001868 */
[-C--:B------:R-:W-:Y:S04]  /*9c50*/  HMMA.16816.F32 R108, R24, R18.reuse, R108 ;  /* 0x00000012186c723c */ /* 0x080fe8000000186c */
[C---:B-1----:R-:W-:Y:S02]  /*9c60*/  IADD3 R0, R172.reuse, -0x4000, RZ ;  /* 0xffffc000ac007810 */ /* 0x042fe40007ffe0ff */
[----:B------:R-:W-:Y:S02]  /*9c70*/  @P1 IADD3 R0, R172, 0x4000, RZ ;  /* 0x00004000ac001810 */ /* 0x000fe40007ffe0ff */
[C---:B------:R-:W-:Y:S01]  /*9c80*/  HMMA.16816.F32 R112, R8.reuse, R18, R112 ;  /* 0x000000120870723c */ /* 0x040fe20000001870 */
[----:B------:R1:W2:Y:S07]  /*9c90*/  LDSM.16.MT88.4 R16, [R172+0x3800] ;  /* 0x00380000ac10783b */ /* 0x0002ae0000004200 */
[-C--:B------:R-:W-:Y:S08]  /*9ca0*/  HMMA.16816.F32 R116, R8, R40.reuse, R116 ;  /* 0x000000280874723c */ /* 0x080ff00000001874 */
[C---:B------:R-:W-:Y:S08]  /*9cb0*/  HMMA.16816.F32 R120, R24.reuse, R40, R120 ;  /* 0x000000281878723c */ /* 0x040ff00000001878 */
[-C--:B------:R-:W-:Y:S01]  /*9cc0*/  HMMA.16816.F32 R124, R24, R42.reuse, R124 ;  /* 0x0000002a187c723c */ /* 0x080fe2000000187c */
[----:B------:R-:W3:Y:S03]  /*9cd0*/  LDSM.16.MT88.4 R24, [R3+0x1b800] ;  /* 0x01b800000318783b */ /* 0x000ee60000004200 */
[----:B-1----:R-:W-:Y:S04]  /*9ce0*/  IMAD.MOV.U32 R172, RZ, RZ, R0 ;  /* 0x000000ffffac7224 */ /* 0x002fe800078e0000 */
[----:B------:R-:W-:Y:S08]  /*9cf0*/  HMMA.16816.F32 R128, R8, R42, R128 ;  /* 0x0000002a0880723c */ /* 0x000ff00000001880 */
[-C--:B------:R-:W-:Y:S08]  /*9d00*/  HMMA.16816.F32 R100, R4, R20.reuse, R100 ;  /* 0x000000140464723c */ /* 0x080ff00000001864 */
[C---:B----4-:R-:W-:Y:S08]  /*9d10*/  HMMA.16816.F32 R104, R28.reuse, R20, R104 ;  /* 0x000000141c68723c */ /* 0x050ff00000001868 */
        /* <DEDUP_REMOVED lines=17> */
[----:B------:R-:W4:Y:S04]  /*9e30*/  LDL R55, [R1+0x54] ;  /* 0x0000540001377983 */ /* 0x000f280000100800 */
        /* <DEDUP_REMOVED lines=9> */
[----:B------:R-:W4:Y:S01]  /*9ed0*/  LDL R44, [R1+0x58] ;  /* 0x00005800012c7983 */ /* 0x000f220000100800 */
[----:B------:R-:W-:-:S02]  /*9ee0*/  FMUL.FTZ R100, R100, c[0x0][0x2e0] ;  /* 0x0000b80064647a20 */ /* 0x000fc40000410000 */
[----:B------:R-:W-:Y:S02]  /*9ef0*/  FMUL.FTZ R17, R101, c[0x0][0x2e0] ;  /* 0x0000b80065117a20 */ /* 0x000fe40000410000 */
[----:B------:R-:W-:Y:S02]  /*9f00*/  FMUL.FTZ R102, R102, c[0x0][0x2e0] ;  /* 0x0000b80066667a20 */ /* 0x000fe40000410000 */
[----:B------:R-:W-:Y:S02]  /*9f10*/  FMUL.FTZ R16, R103, c[0x0][0x2e0] ;  /* 0x0000b80067107a20 */ /* 0x000fe40000410000 */
[----:B------:R-:W-:Y:S02]  /*9f20*/  FMUL.FTZ R112, R112, c[0x0][0x2e0] ;  /* 0x0000b80070707a20 */ /* 0x000fe40000410000 */
[----:B------:R-:W-:Y:S02]  /*9f30*/  FMUL.FTZ R13, R113, c[0x0][0x2e0] ;  /* 0x0000b800710d7a20 */ /* 0x000fe40000410000 */
[----:B------:R-:W-:-:S02]  /*9f40*/  FMUL.FTZ R114, R114, c[0x0][0x2e0] ;  /* 0x0000b80072727a20 */ /* 0x000fc40000410000 */
[----:B------:R-:W-:Y:S01]  /*9f50*/  FMUL.FTZ R12, R115, c[0x0][0x2e0] ;  /* 0x0000b800730c7a20 */ /* 0x000fe20000410000 */
[----:B------:R-:W-:Y:S01]  /*9f60*/  F2FP.PACK_AB R17, R17, R100 ;  /* 0x000000641111723e */ /* 0x000fe200000000ff */
[----:B------:R-:W-:Y:S01]  /*9f70*/  BAR.SYNC.DEFER_BLOCKING 0x0 ;  /* 0x0000000000007b1d */ /* 0x000fe20000010000 */
[----:B------:R-:W-:Y:S02]  /*9f80*/  FMUL.FTZ R104, R104, c[0x0][0x2e0] ;  /* 0x0000b80068687a20 */ /* 0x000fe40000410000 */
[----:B------:R-:W-:Y:S01]  /*9f90*/  FMUL.FTZ R15, R105, c[0x0][0x2e0] ;  /* 0x0000b800690f7a20 */ /* 0x000fe20000410000 */
[----:B------:R-:W-:Y:S01]  /*9fa0*/  F2FP.PACK_AB R16, R16, R102 ;  /* 0x000000661010723e */ /* 0x000fe200000000ff */
[----:B------:R-:W-:Y:S02]  /*9fb0*/  FMUL.FTZ R106, R106, c[0x0][0x2e0] ;  /* 0x0000b8006a6a7a20 */ /* 0x000fe40000410000 */
[----:B------:R-:W-:Y:S01]  /*9fc0*/  FMUL.FTZ R14, R107, c[0x0][0x2e0] ;  /* 0x0000b8006b0e7a20 */ /* 0x000fe20000410000 */
[----:B------:R-:W-:Y:S01]  /*9fd0*/  F2FP.PACK_AB R13, R13, R112 ;  /* 0x000000700d0d723e */ /* 0x000fe200000000ff */
[----:B------:R-:W-:-:S02]  /*9fe0*/  FMUL.FTZ R108, R108, c[0x0][0x2e0] ;  /* 0x0000b8006c6c7a20 */ /* 0x000fc40000410000 */
[----:B------:R-:W-:Y:S01]  /*9ff0*/  FMUL.FTZ R11, R109, c[0x0][0x2e0] ;  /* 0x0000b8006d0b7a20 */ /* 0x000fe20000410000 */
[----:B------:R-:W-:Y:S01]  /*a000*/  F2FP.PACK_AB R12, R12, R114 ;  /* 0x000000720c0c723e */ /* 0x000fe200000000ff */
        /* <DEDUP_REMOVED lines=40> */
[----:B------:R-:W-:Y:S01]  /*a290*/  F2FP.PACK_AB R90, R91, R90 ;  /* 0x0000005a5b5a723e */ /* 0x000fe200000000ff */
[----:B------:R-:W-:Y:S01]  /*a2a0*/  UISETP.NE.AND UP0, UPT, UR25, -0x1, UPT ;  /* 0xffffffff1900788c */ /* 0x000fe2000bf05270 */
[----:B------:R-:W-:Y:S01]  /*a2b0*/  F2FP.PACK_AB R6, R6, R122 ;  /* 0x0000007a0606723e */ /* 0x000fe200000000ff */
[----:B------:R-:W-:Y:S01]  /*a2c0*/  ULDC.64 UR8, c[0x0][0x3a0] ;  /* 0x0000e80000087ab9 */ /* 0x000fe20000000a00 */
[----:B------:R-:W-:Y:S02]  /*a2d0*/  F2FP.PACK_AB R2, R2, R124 ;  /* 0x0000007c0202723e */ /* 0x000fe400000000ff */
[----:B------:R-:W-:-:S02]  /*a2e0*/  F2FP.PACK_AB R0, R0, R126 ;  /* 0x0000007e0000723e */ /* 0x000fc400000000ff */
[----:B------:R-:W-:Y:S02]  /*a2f0*/  F2FP.PACK_AB R92, R93, R92 ;  /* 0x0000005c5d5c723e */ /* 0x000fe400000000ff */
[----:B------:R-:W-:Y:S02]  /*a300*/  F2FP.PACK_AB R94, R95, R94 ;  /* 0x0000005e5f5e723e */ /* 0x000fe400000000ff */
[----:B------:R-:W-:Y:S01]  /*a310*/  PLOP3.LUT P0, PT, PT, PT, UP0, 0x80, 0x0 ;  /* 0x000000000000781c */ /* 0x000fe20003f0f008 */
[----:B------:R-:W-:-:S04]  /*a320*/  @UP0 UIADD3 UR6, UR17, UR25, URZ ;  /* 0x0000001911060290 */ /* 0x000fc8000fffe03f */
[----:B------:R-:W-:-:S04]  /*a330*/  @UP0 UIMAD.WIDE.U32 UR4, UR6, UR8, URZ ;  /* 0x00000008060402a5 */ /* 0x000fc8000f8e003f */
[----:B------:R-:W-:-:S03]  /*a340*/  @UP0 UIMAD UR15, UR6, UR9, UR5 ;  /* 0x00000009060f02a4 */ /* 0x000fc6000f8e0205 */
[----:B------:R-:W-:Y:S01]  /*a350*/  @UP0 UMOV UR11, UR4 ;  /* 0x00000004000b0c82 */ /* 0x000fe20008000000 */
[----:B--2---:R1:W-:Y:S04]  /*a360*/  STS [R54], R17 ;  /* 0x0000001136007388 */ /* 0x0043e80000000800 */
[----:B------:R1:W-:Y:S04]  /*a370*/  STS [R54+0x400], R16 ;  /* 0x0004001036007388 */ /* 0x0003e80000000800 */
[----:B---3--:R1:W-:Y:S04]  /*a380*/  STS [R56], R13 ;  /* 0x0000000d38007388 */ /* 0x0083e80000000800 */
[----:B----4-:R1:W-:Y:S04]  /*a390*/  STS [R55], R12 ;  /* 0x0000000c37007388 */ /* 0x0103e80000000800 */
[----:B------:R1:W-:Y:S04]  /*a3a0*/  STS [R54+0x2000], R15 ;  /* 0x0020000f36007388 */ /* 0x0003e80000000800 */
[----:B------:R1:W-:Y:S04]  /*a3b0*/  STS [R54+0x2400], R14 ;  /* 0x0024000e36007388 */ /* 0x0003e80000000800 */
[----:B------:R1:W-:Y:S04]  /*a3c0*/  STS [R53], R11 ;  /* 0x0000000b35007388 */ /* 0x0003e80000000800 */
        /* <DEDUP_REMOVED lines=9> */
[----:B------:R1:W-:Y:S04]  /*a460*/  STS [R54+0x4000], R68 ;  /* 0x0040004436007388 */ /* 0x0003e80000000800 */
        /* <DEDUP_REMOVED lines=16> */
[----:B------:R-:W-:Y:S02]  /*a570*/  USHF.R.S32.HI UR4, URZ, 0x1f, UR17 ;  /* 0x0000001f3f047899 */ /* 0x000fe40008011411 */
[----:B------:R-:W-:-:S02]  /*a580*/  ULDC.64 UR6, c[0x0][0x3a0] ;  /* 0x0000e80000067ab9 */ /* 0x000fc40000000a00 */
[----:B------:R-:W-:Y:S02]  /*a590*/  UIMAD UR8, UR4, UR6, URZ ;  /* 0x00000006040872a4 */ /* 0x000fe4000f8e023f */
[----:B------:R-:W-:Y:S02]  /*a5a0*/  UIMAD.WIDE.U32 UR4, UR17, UR6, URZ ;  /* 0x00000006110472a5 */ /* 0x000fe4000f8e003f */
[----:B------:R-:W-:Y:S02]  /*a5b0*/  UIMAD UR7, UR17, UR7, UR8 ;  /* 0x00000007110772a4 */ /* 0x000fe4000f8e0208 */
[----:B------:R-:W-:Y:S02]  /*a5c0*/  USHF.R.S32.HI UR10, URZ, 0x1f, UR35 ;  /* 0x0000001f3f0a7899 */ /* 0x000fe40008011423 */
[----:B------:R-:W-:Y:S02]  /*a5d0*/  UIADD3 UR5, UR5, UR7, URZ ;  /* 0x0000000705057290 */ /* 0x000fe4000fffe03f */
[----:B------:R-:W-:-:S02]  /*a5e0*/  ULDC.64 UR8, c[0x0][0x388] ;  /* 0x0000e20000087ab9 */ /* 0x000fc40000000a00 */
[----:B------:R-:W-:Y:S02]  /*a5f0*/  UIMAD UR6, UR10, UR8, URZ ;  /* 0x000000080a0672a4 */ /* 0x000fe4000f8e023f */
[----:B------:R-:W-:Y:S02]  /*a600*/  UIMAD.WIDE.U32 UR4, UR35, UR8, UR4 ;  /* 0x00000008230472a5 */ /* 0x000fe4000f8e0004 */
[----:B------:R-:W-:-:S04]  /*a610*/  UIMAD UR6, UR35, UR9, UR6 ;  /* 0x00000009230672a4 */ /* 0x000fc8000f8e0206 */
[----:B------:R-:W-:Y:S02]  /*a620*/  UIADD3 UR15, UR5, UR6, URZ ;  /* 0x00000006050f7290 */ /* 0x000fe4000fffe03f */
[----:B------:R-:W-:Y:S02]  /*a630*/  UMOV UR11, UR4 ;  /* 0x00000004000b7c82 */ /* 0x000fe40008000000 */
.L_x_255:
        /* <DEDUP_REMOVED lines=10> */
[----:B------:R-:W-:Y:S02]  /*a6e0*/  UIMAD UR7, UR17, UR7, UR8 ;  /* 0x00000007110772a4 */ /* 0x000fe4000f8e0208 */
[----:B------:R-:W-:-:S02]  /*a6f0*/  USHF.R.S32.HI UR10, URZ, 0x1f, UR35 ;  /* 0x0000001f3f0a7899 */ /* 0x000fc40008011423 */
[----:B------:R-:W-:Y:S02]  /*a700*/  UIADD3 UR5, UR5, UR7, URZ ;  /* 0x0000000705057290 */ /* 0x000fe4000fffe03f */
[----:B------:R-:W-:Y:S02]  /*a710*/  ULDC.64 UR8, c[0x0][0x390] ;  /* 0x0000e40000087ab9 */ /* 0x000fe40000000a00 */
[----:B------:R-:W-:Y:S02]  /*a720*/  UIMAD UR6, UR10, UR8, URZ ;  /* 0x000000080a0672a4 */ /* 0x000fe4000f8e023f */
[----:B------:R-:W-:Y:S02]  /*a730*/  UIMAD.WIDE.U32 UR4, UR35, UR8, UR4 ;  /* 0x00000008230472a5 */ /* 0x000fe4000f8e0004 */
[----:B------:R-:W-:-:S04]  /*a740*/  UIMAD UR6, UR35, UR9, UR6 ;  /* 0x00000009230672a4 */ /* 0x000fc8000f8e0206 */
[----:B------:R-:W-:Y:S02]  /*a750*/  UIADD3 UR10, UR5, UR6, URZ ;  /* 0x00000006050a7290 */ /* 0x000fe4000fffe03f */
[----:B------:R-:W-:Y:S02]  /*a760*/  UMOV UR9, UR4 ;  /* 0x0000000400097c82 */ /* 0x000fe40008000000 */
.L_x_256:
[----:B------:R-:W-:Y:S01]  /*a770*/  BAR.SYNC.DEFER_BLOCKING 0x0 ;  /* 0x0000000000007b1d */ /* 0x000fe20000010000 */
[----:B------:R-:W-:Y:S01]  /*a780*/  USHF.L.U32 UR5, UR16, 0x7, URZ ;  /* 0x0000000710057899 */ /* 0x000fe2000800063f */
[--C-:B-1----:R-:W-:Y:S01]  /*a790*/  SHF.R.S32.HI R7, RZ, 0x1f, R198.reuse ;  /* 0x0000001fff077819 */ /* 0x102fe200000114c6 */
[----:B------:R-:W-:Y:S01]  /*a7a0*/  IMAD.MOV.U32 R6, RZ, RZ, R198 ;  /* 0x000000ffff067224 */ /* 0x000fe200078e00c6 */
[----:B------:R-:W-:Y:S01]  /*a7b0*/  ISETP.GE.AND P1, PT, R198, c[0x0][0x220], PT ;  /* 0x00008800c6007a0c */ /* 0x000fe20003f26270 */
[----:B------:R-:W-:Y:S01]  /*a7c0*/  USHF.R.S32.HI UR8, URZ, 0x1f, UR5 ;  /* 0x0000001f3f087899 */ /* 0x000fe20008011405 */
[----:B------:R-:W1:Y:S01]  /*a7d0*/  S2R R8, SR_TID.X ;  /* 0x0000000000087919 */ /* 0x000e620000002100 */
[----:B------:R-:W-:Y:S01]  /*a7e0*/  ULDC.64 UR6, c[0x0][0x3a0] ;  /* 0x0000e80000067ab9 */ /* 0x000fe20000000a00 */
[----:B------:R-:W-:Y:S01]  /*a7f0*/  IMAD.U32 R13, RZ, RZ, UR5 ;  /* 0x00000005ff0d7e24 */ /* 0x000fe2000f8e00ff */
[----:B------:R-:W-:Y:S01]  /*a800*/  UIMAD UR4, UR8, UR6, URZ ;  /* 0x00000006080472a4 */ /* 0x000fe2000f8e023f */
[----:B------:R-:W-:Y:S01]  /*a810*/  BSSY B0, `(.L_x_257) ;  /* 0x0000025000007945 */ /* 0x000fe20003800000 */
[----:B------:R-:W-:Y:S01]  /*a820*/  USHF.R.S32.HI UR17, URZ, 0x1f, UR40 ;  /* 0x0000001f3f117899 */ /* 0x000fe20008011428 */
[----:B------:R-:W-:Y:S01]  /*a830*/  IMAD.WIDE.U32 R4, R13, c[0x0][0x3a0], R6 ;  /* 0x0000e8000d047a25 */ /* 0x000fe200078e0006 */
[----:B------:R-:W-:-:S03]  /*a840*/  UIMAD UR4, UR5, UR7, UR4 ;  /* 0x00000007050472a4 */ /* 0x000fc6000f8e0204 */
[----:B------:R-:W-:Y:S01]  /*a850*/  ULDC.64 UR6, c[0x0][0x3b8] ;  /* 0x0000ee0000067ab9 */ /* 0x000fe20000000a00 */
[----:B------:R-:W-:Y:S01]  /*a860*/  IADD3 R4, P0, R4, UR11, RZ ;  /* 0x0000000b04047c10 */ /* 0x000fe2000ff1e0ff */
[----:B------:R-:W-:Y:S01]  /*a870*/  UIMAD UR6, UR17, UR6, URZ ;  /* 0x00000006110672a4 */ /* 0x000fe2000f8e023f */
[----:B------:R-:W-:Y:S01]  /*a880*/  IMAD.U32 R2, RZ, RZ, UR4 ;  /* 0x00000004ff027e24 */ /* 0x000fe2000f8e00ff */
[----:B------:R-:W-:Y:S02]  /*a890*/  UIMAD UR4, UR16, -0x80, UR14 ;  /* 0xffffff80100478a4 */ /* 0x000fe4000f8e020e */
[----:B------:R-:W-:Y:S01]  /*a8a0*/  UIMAD UR6, UR40, UR7, UR6 ;  /* 0x00000007280672a4 */ /* 0x000fe2000f8e0206 */
[----:B------:R2:W3:Y:S01]  /*a8b0*/  LDS.128 R16, [R146+0xd000] ;  /* 0x00d0000092107984 */ /* 0x0004e20000000c00 */
[----:B------:R-:W-:Y:S01]  /*a8c0*/  IADD3.X R5, R5, UR15, R2, P0, !PT ;  /* 0x0000000f05057c10 */ /* 0x000fe200087fe402 */
[----:B------:R-:W-:Y:S02]  /*a8d0*/  IMAD.U32 R2, RZ, RZ, UR40 ;  /* 0x00000028ff027e24 */ /* 0x000fe4000f8e00ff */
[----:B------:R2:W4:Y:S01]  /*a8e0*/  LDS.128 R20, [R146+0xe000] ;  /* 0x00e0000092147984 */ /* 0x0005220000000c00 */
[----:B-1----:R-:W-:Y:S01]  /*a8f0*/  SHF.R.S32.HI R0, RZ, 0x1f, R8 ;  /* 0x0000001fff007819 */ /* 0x002fe20000011408 */
[----:B------:R-:W-:-:S02]  /*a900*/  IMAD.WIDE.U32 R4, R2, c[0x0][0x3b8], R4 ;  /* 0x0000ee0002047a25 */ /* 0x000fc400078e0004 */
[----:B------:R2:W1:Y:S01]  /*a910*/  LDS.128 R24, [R146+0xf000] ;  /* 0x00f0000092187984 */ /* 0x0004620000000c00 */
[----:B------:R-:W-:-:S03]  /*a920*/  LEA.HI R0, R0, R8, RZ, 0x3 ;  /* 0x0000000800007211 */ /* 0x000fc600078f18ff */
[----:B------:R2:W1:Y:S01]  /*a930*/  LDS.128 R28, [R146+0x10000] ;  /* 0x01000000921c7984 */ /* 0x0004620000000c00 */
[----:B------:R-:W-:Y:S02]  /*a940*/  IADD3 R12, R5, UR6, RZ ;  /* 0x00000006050c7c10 */ /* 0x000fe4000fffe0ff */
[----:B------:R-:W-:Y:S01]  /*a950*/  SHF.R.S32.HI R0, RZ, 0x3, R0 ;  /* 0x00000003ff007819 */ /* 0x000fe20000011400 */
[----:B------:R2:W1:Y:S03]  /*a960*/  LDS.128 R32, [R146+0x11000] ;  /* 0x0110000092207984 */ /* 0x0004660000000c00 */
[----:B------:R-:W-:Y:S01]  /*a970*/  ISETP.GE.OR P4, PT, R0, UR4, P1 ;  /* 0x0000000400007c0c */ /* 0x000fe20008f86670 */
[----:B------:R2:W1:Y:S01]  /*a980*/  LDS.128 R36, [R146+0x12000] ;  /* 0x0120000092247984 */ /* 0x0004620000000c00 */
[----:B------:R-:W-:-:S03]  /*a990*/  SHF.R.S32.HI R14, RZ, 0x1f, R0 ;  /* 0x0000001fff0e7819 */ /* 0x000fc60000011400 */
[----:B------:R2:W1:Y:S08]  /*a9a0*/  LDS.128 R40, [R146+0x13000] ;  /* 0x0130000092287984 */ /* 0x0004700000000c00 */
[----:B------:R-:W-:Y:S05]  /*a9b0*/  @P4 BRA `(.L_x_258) ;  /* 0x000000a000004947 */ /* 0x000fea0003800000 */
[----:B--2---:R-:W2:Y:S01]  /*a9c0*/  LDS.128 R144, [R146+0xc000] ;  /* 0x00c0000092907984 */ /* 0x004ea20000000c00 */
        /* <DEDUP_REMOVED lines=9> */
.L_x_258:
[----:B------:R-:W-:Y:S05]  /*aa60*/  BSYNC B0 ;  /* 0x0000000000007941 */ /* 0x000fea0003800000 */
.L_x_257:
[----:B------:R-:W-:Y:S01]  /*aa70*/  IADD3 R2, R0, 0x20, RZ ;  /* 0x0000002000027810 */ /* 0x000fe20007ffe0ff */
[----:B------:R-:W-:Y:S03]  /*aa80*/  BSSY B0, `(.L_x_259) ;  /* 0x000000e000007945 */ /* 0x000fe60003800000 */
[----:B------:R-:W-:-:S13]  /*aa90*/  ISETP.GE.OR P3, PT, R2, UR4, P1 ;  /* 0x0000000402007c0c */ /* 0x000fda0008f66670 */
        /* <DEDUP_REMOVED lines=12> */
.L_x_260:
[----:B------:R-:W-:Y:S05]  /*ab60*/  BSYNC B0 ;  /* 0x0000000000007941 */ /* 0x000fea0003800000 */
.L_x_259:
        /* <DEDUP_REMOVED lines=15> */
.L_x_262:
[----:B------:R-:W-:Y:S05]  /*ac60*/  BSYNC B0 ;  /* 0x0000000000007941 */ /* 0x000fea0003800000 */
.L_x_261:
[----:B------:R-:W-:Y:S01]  /*ac70*/  IADD3 R2, R0, 0x60, RZ ;  /* 0x0000006000027810 */ /* 0x000fe20007ffe0ff */
[----:B------:R-:W-:Y:S03]  /*ac80*/  BSSY B0, `(.L_x_263) ;  /* 0x000000d000007945 */ /* 0x000fe60003800000 */
[----:B------:R-:W-:-:S13]  /*ac90*/  ISETP.GE.OR P1, PT, R2, UR4, P1 ;  /* 0x0000000402007c0c */ /* 0x000fda0008f26670 */
        /* <DEDUP_REMOVED lines=11> */
.L_x_264:
[----:B------:R-:W-:Y:S05]  /*ad50*/  BSYNC B0 ;  /* 0x0000000000007941 */ /* 0x000fea0003800000 */
.L_x_263:
[----:B------:R-:W-:Y:S01]  /*ad60*/  ULDC.64 UR6, c[0x0][0x3a8] ;  /* 0x0000ea0000067ab9 */ /* 0x000fe20000000a00 */
[----:B------:R-:W-:Y:S01]  /*ad70*/  IMAD.WIDE.U32 R6, R13, c[0x0][0x3a8], R6 ;  /* 0x0000ea000d067a25 */ /* 0x000fe200078e0006 */
[----:B------:R-:W-:Y:S01]  /*ad80*/  UIMAD UR4, UR8, UR6, URZ ;  /* 0x00000006080472a4 */ /* 0x000fe2000f8e023f */
[----:B------:R-:W-:Y:S01]  /*ad90*/  BSSY B0, `(.L_x_265) ;  /* 0x0000016000007945 */ /* 0x000fe20003800000 */
[----:B------:R-:W-:Y:S02]  /*ada0*/  USHF.R.S32.HI UR11, URZ, 0x1f, UR40 ;  /* 0x0000001f3f0b7899 */ /* 0x000fe40008011428 */
[----:B------:R-:W-:Y:S01]  /*adb0*/  UIMAD UR5, UR5, UR7, UR4 ;  /* 0x00000007050572a4 */ /* 0x000fe2000f8e0204 */
[----:B-1----:R-:W-:-:S05]  /*adc0*/  IADD3 R4, P0, R6, UR9, RZ ;  /* 0x0000000906047c10 */ /* 0x002fca000ff1e0ff */
[----:B------:R-:W-:Y:S01]  /*add0*/  IMAD.U32 R2, RZ, RZ, UR5 ;  /* 0x00000005ff027e24 */ /* 0x000fe2000f8e00ff */
[----:B------:R-:W-:Y:S02]  /*ade0*/  ULDC.64 UR4, c[0x0][0x3c0] ;  /* 0x0000f00000047ab9 */ /* 0x000fe40000000a00 */
[----:B------:R-:W-:Y:S02]  /*adf0*/  UIMAD UR4, UR11, UR4, URZ ;  /* 0x000000040b0472a4 */ /* 0x000fe4000f8e023f */
[----:B------:R-:W-:Y:S02]  /*ae00*/  IADD3.X R5, R7, UR10, R2, P0, !PT ;  /* 0x0000000a07057c10 */ /* 0x000fe400087fe402 */
[----:B------:R-:W-:Y:S01]  /*ae10*/  MOV R2, UR40 ;  /* 0x0000002800027c02 */ /* 0x000fe20008000f00 */
[----:B------:R-:W-:-:S04]  /*ae20*/  UIMAD UR4, UR40, UR5, UR4 ;  /* 0x00000005280472a4 */ /* 0x000fc8000f8e0204 */
[----:B------:R-:W-:-:S05]  /*ae30*/  IMAD.WIDE.U32 R4, R2, c[0x0][0x3c0], R4 ;  /* 0x0000f00002047a25 */ /* 0x000fca00078e0004 */
[----:B--2---:R-:W-:Y:S01]  /*ae40*/  IADD3 R10, R5, UR4, RZ ;  /* 0x00000004050a7c10 */ /* 0x004fe2000fffe0ff */
        /* <DEDUP_REMOVED lines=10> */
.L_x_266:
[----:B------:R-:W-:Y:S05]  /*aef0*/  BSYNC B0 ;  /* 0x0000000000007941 */ /* 0x000fea0003800000 */
.L_x_265:
        /* <DEDUP_REMOVED lines=12> */
[----:B------:R1:W-:Y:S02]  /*afc0*/  STG.E.128 [R8.64], R32 ;  /* 0x0000002008007986 */ /* 0x0003e4000c101d0c */
.L_x_268:
[----:B------:R-:W-:Y:S05]  /*afd0*/  BSYNC B0 ;  /* 0x0000000000007941 */ /* 0x000fea0003800000 */
.L_x_267:
        /* <DEDUP_REMOVED lines=13> */
.L_x_270:
[----:B------:R-:W-:Y:S05]  /*b0b0*/  BSYNC B0 ;  /* 0x0000000000007941 */ /* 0x000fea0003800000 */
.L_x_269:
        /* <DEDUP_REMOVED lines=11> */
.L_x_219:
[----:B------:R-:W-:Y:S05]  /*b170*/  BSYNC B1 ;  /* 0x0000000000017941 */ /* 0x000fea0003800000 */
.L_x_197:
[----:B------:R-:W-:Y:S02]  /*b180*/  ULDC UR5, c[0x0][0x218] ;  /* 0x0000860000057ab9 */ /* 0x000fe40000000800 */
[----:B------:R-:W-:-:S04]  /*b190*/  UIADD3 UR5, UR5, 0x7f, URZ ;  /* 0x0000007f05057890 */ /* 0x000fc8000fffe03f */
[----:B------:R-:W-:-:S04]  /*b1a0*/  USHF.R.S32.HI UR4, URZ, 0x1f, UR5 ;  /* 0x0000001f3f047899 */ /* 0x000fc80008011405 */
[----:B------:R-:W-:-:S03]  /*b1b0*/  ULEA.HI UR4, UR4, UR5, URZ, 0x7 ;  /* 0x0000000504047291 */ /* 0x000fc6000f8f383f */
[----:B------:R-:W-:Y:S02]  /*b1c0*/  ULDC UR5, c[0x0][0xc] ;  /* 0x0000030000057ab9 */ /* 0x000fe40000000800 */
[----:B------:R-:W-:Y:S02]  /*b1d0*/  UIADD3 UR16, UR16, UR5, URZ ;  /* 0x0000000510107290 */ /* 0x000fe4000fffe03f */
[----:B------:R-:W-:-:S04]  /*b1e0*/  USHF.R.S32.HI UR4, URZ, 0x7, UR4 ;  /* 0x000000073f047899 */ /* 0x000fc80008011404 */
[----:B------:R-:W-:-:S06]  /*b1f0*/  UISETP.GE.AND UP0, UPT, UR16, UR4, UPT ;  /* 0x000000041000728c */ /* 0x000fcc000bf06270 */
[----:B------:R-:W-:-:S13]  /*b200*/  PLOP3.LUT P0, PT, PT, PT, UP0, 0x80, 0x0 ;  /* 0x000000000000781c */ /* 0x000fda0003f0f008 */
[----:B------:R-:W-:Y:S01]  /*b210*/  @P0 CALL.REL.NOINC `(.L_x_271) ;  /* 0x0000001000000944 */ /* 0x000fe20003c00000 */
[----:B------:R-:W-:Y:S05]  /*b220*/  BRA `(.L_x_272) ;  /* 0xffff5b3000007947 */ /* 0x000fea000383ffff */
.L_x_271:
[----:B------:R-:W-:Y:S05]  /*b230*/  EXIT ;  /* 0x000000000000794d */ /* 0x000fea0003800000 */
.L_x_273:
        /* <DEDUP_REMOVED lines=12> */
.L_x_1255:


//--------------------- .text._ZN5flash44flash_bwd_dq_dk_dv_loop_seqk_parallel_kernelI23Flash_bwd_kernel_traitsILi64ELi128ELi128ELi8ELi4ELi4ELi4ELb0ELb0EN7cutlass6half_tE19Flash_kernel_traitsILi64ELi128ELi128ELi8ES3_EELb0ELb1ELb0ELb0ELb1ELb1ELb0EEEvNS_16Flash_bwd_paramsE --------------------------
	.section	.text._ZN5flash44flash_bwd_dq_dk_dv_loop_seqk_parallel_kernelI23Flash_bwd_kernel_traitsILi64ELi128ELi128ELi8ELi4ELi4ELi4ELb0ELb0EN7cutlass6half_tE19Flash_kernel_traitsILi64ELi128ELi128ELi8ES3_EELb0ELb1ELb0ELb0ELb1ELb1ELb0EEEvNS_16Flash_bwd_paramsE,"ax",@progbits
	.sectioninfo	@"SHI_REGISTERS=255"
	.align	128
        .global         _ZN5flash44flash_bwd_dq_dk_dv_loop_seqk_parallel_kernelI23Flash_bwd_kernel_traitsILi64ELi128ELi128ELi8ELi4ELi4ELi4ELb0ELb0EN7cutlass6half_tE19Flash_kernel_traitsILi64ELi128ELi128ELi8ES3_EELb0ELb1ELb0ELb0ELb1ELb1ELb0EEEvNS_16Flash_bwd_paramsE
        .type           _ZN5flash44flash_bwd_dq_dk_dv_loop_seqk_parallel_kernelI23Flash_bwd_kernel_traitsILi64ELi128ELi128ELi8ELi4ELi4ELi4ELb0ELb0EN7cutlass6half_tE19Flash_kernel_traitsILi64ELi128ELi128ELi8ES3_EELb0ELb1ELb0ELb0ELb1ELb1ELb0EEEvNS_16Flash_bwd_paramsE,@function
        .size           _ZN5flash44flash_bwd_dq_dk_dv_loop_seqk_parallel_kernelI23Flash_bwd_kernel_traitsILi64ELi128ELi128ELi8ELi4ELi4ELi4ELb0ELb0EN7cutlass6half_tE19Flash_kernel_traitsILi64ELi128ELi128ELi8ES3_EELb0ELb1ELb0ELb0ELb1ELb1ELb0EEEvNS_16Flash_bwd_paramsE,(.L_x_1256 - _ZN5flash44flash_bwd_dq_dk_dv_loop_seqk_parallel_kernelI23Flash_bwd_kernel_traitsILi64ELi128ELi128ELi8ELi4ELi4ELi4ELb0ELb0EN7cutlass6half_tE19Flash_kernel_traitsILi64ELi128ELi128ELi8ES3_EELb0ELb1ELb0ELb0ELb1ELb1ELb0EEEvNS_16Flash_bwd_paramsE)
        .other          _ZN5flash44flash_bwd_dq_dk_dv_loop_seqk_parallel_kernelI23Flash_bwd_kernel_traitsILi64ELi128ELi128ELi8ELi4ELi4ELi4ELb0ELb0EN7cutlass6half_tE19Flash_kernel_traitsILi64ELi128ELi128ELi8ES3_EELb0ELb1ELb0ELb0ELb1ELb1ELb0EEEvNS_16Flash_bwd_paramsE,@"STO_CUDA_ENTRY STV_DEFAULT"
_ZN5flash44flash_bwd_dq_dk_dv_loop_seqk_parallel_kernelI23Flash_bwd_kernel_traitsILi64ELi128ELi128ELi8ELi4ELi4ELi4ELb0ELb0EN7cutlass6half_tE19Flash_kernel_traitsILi64ELi128ELi128ELi8ES3_EELb0ELb1ELb0ELb0ELb1ELb1ELb0EEEvNS_16Flash_bwd_paramsE:
.text._ZN5flash44flash_bwd_dq_dk_dv_loop_seqk_parallel_kernelI23Flash_bwd_kernel_traitsILi64ELi128ELi128ELi8ELi4ELi4ELi4ELb0ELb0EN7cutlass6half_tE19Flash_kernel_traitsILi64ELi128ELi128ELi8ES3_EELb0ELb1ELb0ELb0ELb1ELb1ELb0EEEvNS_16Flash_bwd_paramsE:
        /* <DEDUP_REMOVED lines=12> */
[----:B------:R-:W-:Y:S01]  /*00c0*/  IMAD.MOV.U32 R192, RZ, RZ, 0x20 ;  /* 0x00000020ffc07424 */ /* 0x000fe200078e00ff */
[----:B------:R-:W-:Y:S01]  /*00d0*/  ULDC UR34, c[0x0][0x22c] ;  /* 0x00008b0000227ab9 */ /* 0x000fe20000000800 */
[----:B------:R-:W-:Y:S01]  /*00e0*/  IMAD.MOV.U32 R190, RZ, RZ, -0x10 ;  /* 0xfffffff0ffbe7424 */ /* 0x000fe200078e00ff */
[----:B------:R-:W-:Y:S02]  /*00f0*/  ULDC UR23, c[0x0][0x1c0] ;  /* 0x0000700000177ab9 */ /* 0x000fe40000000800 */
[----:B------:R-:W-:Y:S02]  /*0100*/  UIMAD UR26, UR34, UR23, URZ ;  /* 0x00000017221a72a4 */ /* 0x000fe4000f8e023f */
[----:B------:R-:W-:Y:S02]  /*0110*/  UMOV UR4, 0x80 ;  /* 0x0000008000047882 */ /* 0x000fe40000000000 */
[----:B------:R-:W-:-:S02]  /*0120*/  ULDC UR5, c[0x0][0x210] ;  /* 0x0000840000057ab9 */ /* 0x000fc40000000800 */
[----:B------:R-:W-:Y:S02]  /*0130*/  ULDC UR28, c[0x0][0x234] ;  /* 0x00008d00001c7ab9 */ /* 0x000fe40000000800 */
[----:B------:R-:W-:Y:S02]  /*0140*/  ULDC UR27, c[0x0][0x224] ;  /* 0x00008900001b7ab9 */ /* 0x000fe40000000800 */
[----:B------:R-:W-:Y:S02]  /*0150*/  UIMAD UR28, UR4, UR5, UR28 ;  /* 0x00000005041c72a4 */ /* 0x000fe4000f8e021c */
[----:B------:R-:W-:Y:S02]  /*0160*/  UIADD3 UR27, UR4, UR27, URZ ;  /* 0x0000001b041b7290 */ /* 0x000fe4000fffe03f */
[----:B------:R-:W-:Y:S02]  /*0170*/  USHF.R.S32.HI UR4, URZ, 0x1f, UR34 ;  /* 0x0000001f3f047899 */ /* 0x000fe40008011422 */
[----:B------:R-:W-:Y:S01]  /*0180*/  USHF.L.U32 UR25, UR26, 0x7, URZ ;  /* 0x000000071a197899 */ /* 0x000fe2000800063f */
[----:B-1----:R-:W-:Y:S01]  /*0190*/  SHF.R.S32.HI R11, RZ, 0x1f, R13 ;  /* 0x0000001fff0b7819 */ /* 0x002fe2000001140d */
[----:B------:R-:W-:-:S02]  /*01a0*/  UIMAD.WIDE.U32 UR34, UR34, UR23, URZ ;  /* 0x00000017222272a5 */ /* 0x000fc4000f8e003f */
[----:B------:R-:W-:Y:S01]  /*01b0*/  ULDC.64 UR36, c[0x0][0x118] ;  /* 0x0000460000247ab9 */ /* 0x000fe20000000a00 */
[CC--:B------:R-:W-:Y:S01]  /*01c0*/  LEA.HI R3, R11.reuse, R13.reuse, RZ, 0x4 ;  /* 0x0000000d0b037211 */ /* 0x0c0fe200078f20ff */
[----:B------:R-:W-:Y:S01]  /*01d0*/  ULDC UR18, c[0x0][0x1c0] ;  /* 0x0000700000127ab9 */ /* 0x000fe20000000800 */
[-C--:B------:R-:W-:Y:S01]  /*01e0*/  LEA.HI R5, R11, R13.reuse, RZ, 0x5 ;  /* 0x0000000d0b057211 */ /* 0x080fe200078f28ff */
[----:B------:R-:W-:Y:S01]  /*01f0*/  ULDC UR17, c[0x0][0x224] ;  /* 0x0000890000117ab9 */ /* 0x000fe20000000800 */
[----:B------:R-:W-:Y:S01]  /*0200*/  SHF.R.S32.HI R4, RZ, 0x4, R3 ;  /* 0x00000004ff047819 */ /* 0x000fe20000011403 */
[----:B------:R-:W-:Y:S01]  /*0210*/  UMOV UR20, 0x4 ;  /* 0x0000000400147882 */ /* 0x000fe20000000000 */
[--C-:B------:R-:W-:Y:S01]  /*0220*/  SHF.R.S32.HI R6, RZ, 0x5, R5.reuse ;  /* 0x00000005ff067819 */ /* 0x100fe20000011405 */
[----:B------:R-:W-:Y:S01]  /*0230*/  ULDC.64 UR32, c[0x0][0x200] ;  /* 0x0000800000207ab9 */ /* 0x000fe20000000a00 */
[----:B------:R-:W-:Y:S01]  /*0240*/  SHF.R.S32.HI R0, RZ, 0x1f, R5 ;  /* 0x0000001fff007819 */ /* 0x000fe20000011405 */
[----:B------:R-:W-:Y:S01]  /*0250*/  ULDC.64 UR30, c[0x0][0x3c8] ;  /* 0x0000f200001e7ab9 */ /* 0x000fe20000000a00 */
[----:B------:R-:W-:Y:S01]  /*0260*/  LEA.HI R2, R3, R4, RZ, 0x1 ;  /* 0x0000000403027211 */ /* 0x000fe200078f08ff */
[----:B------:R-:W-:Y:S01]  /*0270*/  ULDC UR16, c[0x0][0x224] ;  /* 0x0000890000107ab9 */ /* 0x000fe20000000800 */
[----:B------:R-:W-:Y:S01]  /*0280*/  LEA.HI R0, R0, R6, RZ, 0x2 ;  /* 0x0000000600007211 */ /* 0x000fe200078f10ff */
[----:B------:R-:W-:Y:S01]  /*0290*/  ULDC UR15, c[0x0][0x22c] ;  /* 0x00008b00000f7ab9 */ /* 0x000fe20000000800 */
[----:B------:R-:W-:Y:S01]  /*02a0*/  LOP3.LUT R2, R2, 0xfffffffe, RZ, 0xc0, !PT ;  /* 0xfffffffe02027812 */ /* 0x000fe200078ec0ff */
[----:B------:R-:W-:Y:S01]  /*02b0*/  ULDC UR14, c[0x0][0x214] ;  /* 0x00008500000e7ab9 */ /* 0x000fe20000000800 */
[----:B------:R-:W-:Y:S01]  /*02c0*/  LOP3.LUT R0, R0, 0xfffffffc, RZ, 0xc0, !PT ;  /* 0xfffffffc00007812 */ /* 0x000fe200078ec0ff */
[----:B------:R-:W-:Y:S01]  /*02d0*/  ULDC UR13, c[0x0][0x2e8] ;  /* 0x0000ba00000d7ab9 */ /* 0x000fe20000000800 */
[CC--:B------:R-:W-:Y:S01]  /*02e0*/  LEA.HI R14, R11.reuse, R13.reuse, RZ, 0x2 ;  /* 0x0000000d0b0e7211 */ /* 0x0c0fe200078f10ff */
[----:B------:R-:W-:Y:S01]  /*02f0*/  IMAD.IADD R185, R4, 0x1, -R2 ;  /* 0x0000000104b97824 */ /* 0x000fe200078e0a02 */
[----:B------:R-:W-:Y:S01]  /*0300*/  LEA.HI R15, R11, R13, RZ, 0x3 ;  /* 0x0000000d0b0f7211 */ /* 0x000fe200078f18ff */
[----:B------:R-:W-:Y:S01]  /*0310*/  IMAD.IADD R10, R6, 0x1, -R0 ;  /* 0x00000001060a7824 */ /* 0x000fe200078e0a00 */
[----:B------:R-:W-:Y:S01]  /*0320*/  LOP3.LUT R2, R3, 0xfffffff0, RZ, 0xc0, !PT ;  /* 0xfffffff003027812 */ /* 0x000fe200078ec0ff */
[----:B------:R-:W-:Y:S01]  /*0330*/  UMOV UR22, 0x6 ;  /* 0x0000000600167882 */ /* 0x000fe20000000000 */
[----:B------:R-:W-:Y:S01]  /*0340*/  LOP3.LUT R3, R5, 0xffffffe0, RZ, 0xc0, !PT ;  /* 0xffffffe005037812 */ /* 0x000fe200078ec0ff */
[----:B------:R-:W-:Y:S01]  /*0350*/  ULDC UR12, c[0x0][0x214] ;  /* 0x00008500000c7ab9 */ /* 0x000fe20000000800 */
[----:B------:R-:W-:Y:S01]  /*0360*/  SHF.R.S32.HI R7, RZ, 0x2, R14 ;  /* 0x00000002ff077819 */ /* 0x000fe2000001140e */
[C---:B------:R-:W-:Y:S01]  /*0370*/  IMAD.IADD R2, R13.reuse, 0x1, -R2 ;  /* 0x000000010d027824 */ /* 0x040fe200078e0a02 */
[----:B------:R-:W-:Y:S01]  /*0380*/  SHF.R.S32.HI R5, RZ, 0x1f, R14 ;  /* 0x0000001fff057819 */ /* 0x000fe2000001140e */
[----:B------:R-:W-:Y:S01]  /*0390*/  IMAD.IADD R3, R13, 0x1, -R3 ;  /* 0x000000010d037824 */ /* 0x000fe200078e0a03 */
[----:B------:R-:W-:Y:S01]  /*03a0*/  LOP3.LUT R0, R15, 0xfffffff8, RZ, 0xc0, !PT ;  /* 0xfffffff80f007812 */ /* 0x000fe200078ec0ff */
[----:B------:R-:W-:Y:S01]  /*03b0*/  UMOV UR21, 0xffffc000 ;  /* 0xffffc00000157882 */ /* 0x000fe20000000000 */
[----:B------:R-:W-:Y:S01]  /*03c0*/  SHF.R.S32.HI R4, RZ, 0x3, R15 ;  /* 0x00000003ff047819 */ /* 0x000fe2000001140f */
[----:B------:R-:W-:Y:S01]  /*03d0*/  UIMAD UR23, UR4, UR23, URZ ;  /* 0x00000017041772a4 */ /* 0x000fe2000f8e023f */
[----:B------:R-:W-:Y:S01]  /*03e0*/  LEA.HI R5, R5, R7, RZ, 0x3 ;  /* 0x0000000705057211 */ /* 0x000fe200078f18ff */
[----:B------:R-:W-:Y:S01]  /*03f0*/  IMAD.IADD R0, R13, 0x1, -R0 ;  /* 0x000000010d007824 */ /* 0x000fe200078e0a00 */
[----:B------:R-:W-:Y:S01]  /*0400*/  SHF.R.S32.HI R9, RZ, 0x1f, R2 ;  /* 0x0000001fff097819 */ /* 0x000fe20000011402 */
[----:B------:R-:W-:Y:S01]  /*0410*/  IMAD.SHL.U32 R4, R4, 0x40, RZ ;  /* 0x0000004004047824 */ /* 0x000fe200078e00ff */
[----:B------:R-:W-:Y:S01]  /*0420*/  LOP3.LUT R5, R5, 0xfffffff8, RZ, 0xc0, !PT ;  /* 0xfffffff805057812 */ /* 0x000fe200078ec0ff */
[----:B------:R-:W-:Y:S01]  /*0430*/  IMAD.SHL.U32 R6, R0, 0x8, RZ ;  /* 0x0000000800067824 */ /* 0x000fe200078e00ff */
[----:B------:R-:W-:Y:S01]  /*0440*/  SHF.R.S32.HI R8, RZ, 0x1f, R3 ;  /* 0x0000001fff087819 */ /* 0x000fe20000011403 */
[----:B------:R-:W-:Y:S01]  /*0450*/  USHF.R.S32.HI UR24, URZ, 0x1f, UR25 ;  /* 0x0000001f3f187899 */ /* 0x000fe20008011419 */
[----:B------:R-:W-:Y:S01]  /*0460*/  LOP3.LUT R4, R4, 0x1c0, RZ, 0xc0, !PT ;  /* 0x000001c004047812 */ /* 0x000fe200078ec0ff */
[----:B------:R-:W-:Y:S01]  /*0470*/  IMAD.IADD R7, R7, 0x1, -R5 ;  /* 0x0000000107077824 */ /* 0x000fe200078e0a05 */
[----:B------:R-:W-:Y:S01]  /*0480*/  LEA.HI R9, R9, R2, RZ, 0x3 ;  /* 0x0000000209097211 */ /* 0x000fe200078f18ff */
[----:B------:R-:W-:Y:S01]  /*0490*/  UMOV UR19, 0x6 ;  /* 0x0000000600137882 */ /* 0x000fe20000000000 */
[----:B------:R-:W-:-:S02]  /*04a0*/  LEA.HI R5, R11, R13, RZ, 0x6 ;  /* 0x0000000d0b057211 */ /* 0x000fc400078f30ff */
[----:B------:R-:W-:Y:S02]  /*04b0*/  LOP3.LUT R6, R4, 0x38, R6, 0xf8, !PT ;  /* 0x0000003804067812 */ /* 0x000fe400078ef806 */
[----:B------:R-:W-:Y:S01]  /*04c0*/  SHF.R.U32.HI R4, RZ, 0x3, R4 ;  /* 0x00000003ff047819 */ /* 0x000fe20000011604 */
[----:B------:R-:W-:Y:S01]  /*04d0*/  IMAD.SHL.U32 R5, R5, 0x8, RZ ;  /* 0x0000000805057824 */ /* 0x000fe200078e00ff */
[----:B------:R-:W-:Y:S02]  /*04e0*/  LEA.HI R8, R8, R3, RZ, 0x2 ;  /* 0x0000000308087211 */ /* 0x000fe400078f10ff */
[----:B------:R-:W-:Y:S02]  /*04f0*/  LOP3.LUT R3, R9, 0xfffffff8, RZ, 0xc0, !PT ;  /* 0xfffffff809037812 */ /* 0x000fe400078ec0ff */
[----:B------:R-:W-:Y:S02]  /*0500*/  LOP3.LUT R4, R6, R4, RZ, 0x3c, !PT ;  /* 0x0000000406047212 */ /* 0x000fe400078e3cff */
[----:B------:R-:W-:Y:S01]  /*0510*/  LOP3.LUT P4, RZ, R0, 0x2, RZ, 0xc0, !PT ;  /* 0x0000000200ff7812 */ /* 0x000fe2000788c0ff */
[----:B------:R-:W-:Y:S01]  /*0520*/  IMAD.IADD R12, R2, 0x1, -R3 ;  /* 0x00000001020c7824 */ /* 0x000fe200078e0a03 */
[----:B------:R-:W-:Y:S01]  /*0530*/  LOP3.LUT R2, R4, 0xfffffe00, R5, 0xf8, !PT ;  /* 0xfffffe0004027812 */ /* 0x000fe200078ef805 */
[----:B------:R-:W-:Y:S01]  /*0540*/  IMAD.SHL.U32 R5, R185, 0x200, RZ ;  /* 0x00000200b9057824 */ /* 0x000fe200078e00ff */
[C---:B------:R-:W-:Y:S01]  /*0550*/  LOP3.LUT P3, RZ, R0.reuse, 0x4, RZ, 0xc0, !PT ;  /* 0x0000000400ff7812 */ /* 0x040fe2000786c0ff */
[----:B------:R-:W-:Y:S01]  /*0560*/  IMAD.SHL.U32 R0, R0, 0x40, RZ ;  /* 0x0000004000007824 */ /* 0x000fe200078e00ff */
[----:B------:R-:W-:Y:S01]  /*0570*/  LEA.HI R6, R11, R13, RZ, 0x7 ;  /* 0x0000000d0b067211 */ /* 0x000fe200078f38ff */
[----:B------:R1:W-:Y:S01]  /*0580*/  STL [R1+0xc], R2 ;  /* 0x00000c0201007387 */ /* 0x0003e20000100800 */
[----:B------:R-:W-:-:S02]  /*0590*/  SEL R176, R192, 0xffffffe0, !P4 ;  /* 0xffffffe0c0b07807 */ /* 0x000fc40006000000 */
[----:B------:R-:W-:Y:S02]  /*05a0*/  LOP3.LUT R0, R0, 0x1c0, RZ, 0xc0, !PT ;  /* 0x000001c000007812 */ /* 0x000fe400078ec0ff */
[----:B------:R-:W-:Y:S02]  /*05b0*/  SHF.R.S32.HI R6, RZ, 0x7, R6 ;  /* 0x00000007ff067819 */ /* 0x000fe40000011406 */
[----:B------:R-:W-:Y:S02]  /*05c0*/  LOP3.LUT R174, R0, 0x8, R15, 0xf8, !PT ;  /* 0x0000000800ae7812 */ /* 0x000fe400078ef80f */
[----:B------:R-:W-:-:S04]  /*05d0*/  SHF.R.U32.HI R4, RZ, 0x3, R0 ;  /* 0x00000003ff047819 */ /* 0x000fc80000011600 */
[----:B------:R-:W-:Y:S02]  /*05e0*/  LOP3.LUT R174, R174, R4, RZ, 0x3c, !PT ;  /* 0x00000004aeae7212 */ /* 0x000fe400078e3cff */
[----:B-1----:R-:W-:-:S04]  /*05f0*/  LOP3.LUT R2, R7, 0x1, RZ, 0xc0, !PT ;  /* 0x0000000107027812 */ /* 0x002fc800078ec0ff */
[----:B------:R-:W-:Y:S01]  /*0600*/  ISETP.NE.U32.AND P0, PT, R2, 0x1, PT ;  /* 0x000000010200780c */ /* 0x000fe20003f05070 */
[----:B------:R-:W-:-:S03]  /*0610*/  IMAD.SHL.U32 R2, R10, 0x10, RZ ;  /* 0x000000100a027824 */ /* 0x000fc600078e00ff */
[----:B------:R-:W-:Y:S02]  /*0620*/  R2P PR, R7, 0x6 ;  /* 0x0000000607007804 */ /* 0x000fe40000000000 */
[----:B------:R-:W-:Y:S01]  /*0630*/  LOP3.LUT R3, R0, 0x30, R2, 0xf8, !PT ;  /* 0x0000003000037812 */ /* 0x000fe200078ef802 */
[----:B------:R-:W-:Y:S01]  /*0640*/  IMAD R0, R6, 0x1000, R5 ;  /* 0x0000100006007824 */ /* 0x000fe200078e0205 */
[----:B------:R-:W-:Y:S01]  /*0650*/  LEA.HI.SX32 R16, R8, R2, 0x1e ;  /* 0x0000000208107211 */ /* 0x000fe200078ff2ff */
[----:B------:R-:W-:Y:S01]  /*0660*/  IMAD.SHL.U32 R8, R13, 0x2, RZ ;  /* 0x000000020d087824 */ /* 0x000fe200078e00ff */
[----:B------:R-:W-:Y:S01]  /*0670*/  LOP3.LUT R3, R3, 0x8, R15, 0xf8, !PT ;  /* 0x0000000803037812 */ /* 0x000fe200078ef80f */
[----:B------:R-:W-:Y:S01]  /*0680*/  IMAD.IADD R174, R0, 0x1, R174 ;  /* 0x0000000100ae7824 */ /* 0x000fe200078e02ae */
[----:B------:R-:W-:Y:S01]  /*0690*/  LOP3.LUT R0, R14, 0x7ffffffc, RZ, 0xc0, !PT ;  /* 0x7ffffffc0e007812 */ /* 0x000fe200078ec0ff */
[----:B------:R-:W-:Y:S01]  /*06a0*/  IMAD.SHL.U32 R2, R6, 0x8, RZ ;  /* 0x0000000806027824 */ /* 0x000fe200078e00ff */
[----:B------:R-:W-:Y:S01]  /*06b0*/  LOP3.LUT R3, R5, R3, R4, 0xf6, !PT ;  /* 0x0000000305037212 */ /* 0x000fe200078ef604 */
[----:B------:R-:W-:Y:S01]  /*06c0*/  STL [R1+0x2c], R16 ;  /* 0x00002c1001007387 */ /* 0x000fe20000100800 */
[----:B------:R-:W-:Y:S01]  /*06d0*/  LOP3.LUT R8, R8, 0x6, RZ, 0xc0, !PT ;  /* 0x0000000608087812 */ /* 0x000fe200078ec0ff */
[----:B------:R-:W-:Y:S01]  /*06e0*/  IMAD.IADD R5, R13, 0x1, -R0 ;  /* 0x000000010d057824 */ /* 0x000fe200078e0a00 */
[----:B------:R-:W-:Y:S01]  /*06f0*/  LOP3.LUT R2, R2, 0x8, RZ, 0xc0, !PT ;  /* 0x0000000802027812 */ /* 0x000fe200078ec0ff */
[----:B------:R-:W-:Y:S01]  /*0700*/  IMAD.SHL.U32 R0, R7, 0x40, RZ ;  /* 0x0000004007007824 */ /* 0x000fe200078e00ff */
[----:B------:R-:W-:Y:S01]  /*0710*/  SEL R192, R192, 0xffffffe0, !P1 ;  /* 0xffffffe0c0c07807 */ /* 0x000fe20004800000 */
[----:B------:R-:W-:Y:S01]  /*0720*/  IMAD.SHL.U32 R5, R5, 0x2, RZ ;  /* 0x0000000205057824 */ /* 0x000fe200078e00ff */
[----:B------:R-:W-:Y:S01]  /*0730*/  SEL R190, R190, 0x10, !P0 ;  /* 0x00000010bebe7807 */ /* 0x000fe20004000000 */
[----:B------:R-:W-:Y:S01]  /*0740*/  IMAD.SHL.U32 R7, R185, 0x10, RZ ;  /* 0x00000010b9077824 */ /* 0x000fe200078e00ff */
[----:B------:R-:W-:Y:S01]  /*0750*/  LOP3.LUT R0, R0, 0x1c0, RZ, 0xc0, !PT ;  /* 0x000001c000007812 */ /* 0x000fe200078ec0ff */
[----:B------:R-:W-:-:S02]  /*0760*/  IMAD R11, R6, 0x40, R8 ;  /* 0x00000040060b7824 */ /* 0x000fc400078e0208 */
[----:B------:R-:W-:Y:S01]  /*0770*/  IMAD R8, R6, 0x2000, R5 ;  /* 0x0000200006087824 */ /* 0x000fe200078e0205 */
[----:B------:R-:W-:Y:S01]  /*0780*/  SHF.R.U32.HI R4, RZ, 0x3, R0 ;  /* 0x00000003ff047819 */ /* 0x000fe20000011600 */
[----:B------:R-:W-:Y:S01]  /*0790*/  IMAD.SHL.U32 R185, R185, 0x8, RZ ;  /* 0x00000008b9b97824 */ /* 0x000fe200078e00ff */
[----:B------:R-:W-:Y:S01]  /*07a0*/  LOP3.LUT R7, R2, 0x10, R7, 0xf8, !PT ;  /* 0x0000001002077812 */ /* 0x000fe200078ef807 */
[----:B------:R1:W-:Y:S01]  /*07b0*/  STL [R1+0x24], R11 ;  /* 0x0000240b01007387 */ /* 0x0003e20000100800 */
[-C--:B------:R-:W-:Y:S01]  /*07c0*/  LOP3.LUT R6, R4, R0.reuse, R2, 0x1e, !PT ;  /* 0x0000000004067212 */ /* 0x080fe200078e1e02 */
[----:B------:R-:W-:Y:S01]  /*07d0*/  IMAD R2, R10, 0x400, R8 ;  /* 0x000004000a027824 */ /* 0x000fe200078e0208 */
[----:B------:R-:W-:Y:S01]  /*07e0*/  LOP3.LUT R4, R4, R0, RZ, 0xfc, !PT ;  /* 0x0000000004047212 */ /* 0x000fe200078efcff */
[----:B------:R-:W-:Y:S01]  /*07f0*/  IMAD R0, R10, 0x400, R5 ;  /* 0x000004000a007824 */ /* 0x000fe200078e0205 */
[----:B------:R-:W-:Y:S01]  /*0800*/  IADD3 R5, R16, -0x80, RZ ;  /* 0xffffff8010057810 */ /* 0x000fe20007ffe0ff */
[----:B------:R-:W-:-:S02]  /*0810*/  IMAD.SHL.U32 R174, R174, 0x2, RZ ;  /* 0x00000002aeae7824 */ /* 0x000fc400078e00ff */
[----:B------:R-:W-:Y:S02]  /*0820*/  IMAD.IADD R188, R4, 0x1, R2 ;  /* 0x0000000104bc7824 */ /* 0x000fe400078e0202 */
[----:B------:R-:W-:Y:S02]  /*0830*/  IMAD.SHL.U32 R2, R12, 0x40, RZ ;  /* 0x000000400c027824 */ /* 0x000fe400078e00ff */
[----:B------:R-:W-:Y:S01]  /*0840*/  IMAD.IADD R8, R0, 0x1, R6 ;  /* 0x0000000100087824 */ /* 0x000fe200078e0206 */
[----:B------:R-:W-:Y:S01]  /*0850*/  SHF.R.S32.HI R6, RZ, 0x1f, R5 ;  /* 0x0000001fff067819 */ /* 0x000fe20000011405 */
[----:B------:R-:W-:Y:S01]  /*0860*/  IMAD.SHL.U32 R0, R9, 0x40, RZ ;  /* 0x0000004009007824 */ /* 0x000fe200078e00ff */
[----:B------:R-:W-:Y:S01]  /*0870*/  LOP3.LUT R2, R2, 0x1c0, RZ, 0xc0, !PT ;  /* 0x000001c002027812 */ /* 0x000fe200078ec0ff */
[----:B------:R-:W-:Y:S01]  /*0880*/  IMAD.SHL.U32 R188, R188, 0x2, RZ ;  /* 0x00000002bcbc7824 */ /* 0x000fe200078e00ff */
[----:B------:R-:W-:Y:S01]  /*0890*/  SHF.L.U64.HI R6, R5, 0x2, R6 ;  /* 0x0000000205067819 */ /* 0x000fe20000010206 */
[----:B------:R-:W-:Y:S01]  /*08a0*/  IMAD.IADD R177, R174, 0x1, R176 ;  /* 0x00000001aeb17824 */ /* 0x000fe200078e02b0 */
[----:B------:R-:W-:Y:S01]  /*08b0*/  SHF.R.U32.HI R4, RZ, 0x3, R2 ;  /* 0x00000003ff047819 */ /* 0x000fe20000011602 */
[----:B------:R-:W-:Y:S01]  /*08c0*/  IMAD.IADD R191, R188, 0x1, R190 ;  /* 0x00000001bcbf7824 */ /* 0x000fe200078e02be */
[----:B------:R-:W-:Y:S01]  /*08d0*/  LOP3.LUT R0, R0, 0xfffffe00, RZ, 0xc0, !PT ;  /* 0xfffffe0000007812 */ /* 0x000fe200078ec0ff */
[----:B------:R2:W-:Y:S01]  /*08e0*/  STL [R1+0x20], R6 ;  /* 0x0000200601007387 */ /* 0x0005e20000100800 */
[----:B------:R-:W-:Y:S01]  /*08f0*/  LOP3.LUT R185, R2, 0x8, R185, 0xf8, !PT ;  /* 0x0000000802b97812 */ /* 0x000fe200078ef8b9 */
[----:B------:R-:W-:Y:S01]  /*0900*/  IMAD.IADD R195, R188, 0x1, R192 ;  /* 0x00000001bcc37824 */ /* 0x000fe200078e02c0 */
[----:B------:R-:W-:Y:S01]  /*0910*/  LOP3.LUT R2, R4, R7, R2, 0x1e, !PT ;  /* 0x0000000704027212 */ /* 0x000fe200078e1e02 */
[----:B------:R-:W-:Y:S01]  /*0920*/  IMAD R5, R10, 0x400, R0 ;  /* 0x000004000a057824 */ /* 0x000fe200078e0200 */
[----:B------:R-:W-:Y:S01]  /*0930*/  LOP3.LUT R185, R185, R4, RZ, 0x3c, !PT ;  /* 0x00000004b9b97212 */ /* 0x000fe200078e3cff */
[----:B------:R-:W-:Y:S01]  /*0940*/  IMAD.IADD R194, R191, 0x1, R192 ;  /* 0x00000001bfc27824 */ /* 0x000fe200078e02c0 */
[----:B------:R-:W-:Y:S01]  /*0950*/  LOP3.LUT R184, R2, R0, RZ, 0xfc, !PT ;  /* 0x0000000002b87212 */ /* 0x000fe200078efcff */
[----:B------:R-:W-:Y:S01]  /*0960*/  IMAD.MOV.U32 R0, RZ, RZ, 0x40 ;  /* 0x00000040ff007424 */ /* 0x000fe200078e00ff */
[----:B------:R-:W-:Y:S01]  /*0970*/  LEA R8, R8, 0xc000, 0x1 ;  /* 0x0000c00008087811 */ /* 0x000fe200078e08ff */
[----:B------:R-:W-:-:S02]  /*0980*/  IMAD.MOV.U32 R2, RZ, RZ, 0x440 ;  /* 0x00000440ff027424 */ /* 0x000fc400078e00ff */
[----:B------:R-:W-:Y:S01]  /*0990*/  IMAD.IADD R185, R5, 0x1, R185 ;  /* 0x0000000105b97824 */ /* 0x000fe200078e02b9 */
[----:B------:R-:W-:Y:S01]  /*09a0*/  SEL R175, R0, 0xffffffc0, !P3 ;  /* 0xffffffc000af7807 */ /* 0x000fe20005800000 */
[--C-:B------:R-:W-:Y:S01]  /*09b0*/  IMAD.IADD R5, R192, 0x1, R8.reuse ;  /* 0x00000001c0057824 */ /* 0x100fe200078e0208 */
[----:B------:R-:W-:Y:S01]  /*09c0*/  SEL R0, R0, 0xffffffc0, !P2 ;  /* 0xffffffc000007807 */ /* 0x000fe20005000000 */
[----:B------:R-:W-:Y:S01]  /*09d0*/  STL [R1+0x28], R8 ;  /* 0x0000280801007387 */ /* 0x000fe20000100800 */
[----:B------:R-:W-:Y:S01]  /*09e0*/  SEL R2, R2, 0x3c0, !P2 ;  /* 0x000003c002027807 */ /* 0x000fe20005000000 */
[----:B------:R-:W-:Y:S01]  /*09f0*/  IMAD.IADD R175, R174, 0x1, R175 ;  /* 0x00000001aeaf7824 */ /* 0x000fe200078e02af */
[----:B------:R-:W-:Y:S01]  /*0a00*/  IADD3 R13, R8, 0x420, RZ ;  /* 0x00000420080d7810 */ /* 0x000fe20007ffe0ff */
[----:B-1----:R-:W-:Y:S01]  /*0a10*/  IMAD.IADD R11, R0, 0x1, R8 ;  /* 0x00000001000b7824 */ /* 0x002fe200078e0208 */
[C---:B------:R-:W-:Y:S01]  /*0a20*/  IADD3 R9, R8.reuse, 0x2020, RZ ;  /* 0x0000202008097810 */ /* 0x040fe20007ffe0ff */
[C---:B------:R-:W-:Y:S01]  /*0a30*/  IMAD.IADD R4, R8.reuse, 0x1, R2 ;  /* 0x0000000108047824 */ /* 0x040fe200078e0202 */
[----:B------:R-:W-:Y:S01]  /*0a40*/  @P1 IADD3 R13, R8, 0x3e0, RZ ;  /* 0x000003e0080d1810 */ /* 0x000fe20007ffe0ff */
[----:B------:R-:W-:Y:S01]  /*0a50*/  IMAD.IADD R189, R188, 0x1, R0 ;  /* 0x00000001bcbd7824 */ /* 0x000fe200078e0200 */
[C---:B------:R-:W-:Y:S01]  /*0a60*/  IADD3 R12, R8.reuse, 0x2420, RZ ;  /* 0x00002420080c7810 */ /* 0x040fe20007ffe0ff */
[----:B------:R-:W-:Y:S01]  /*0a70*/  STL [R1+0x40], R11 ;  /* 0x0000400b01007387 */ /* 0x000fe20000100800 */
[----:B------:R-:W-:Y:S01]  /*0a80*/  @P1 IADD3 R9, R8, 0x1fe0, RZ ;  /* 0x00001fe008091810 */ /* 0x000fe20007ffe0ff */
[--C-:B------:R-:W-:Y:S01]  /*0a90*/  IMAD.IADD R190, R190, 0x1, R189.reuse ;  /* 0x00000001bebe7824 */ /* 0x100fe200078e02bd */
[C---:B--2---:R-:W-:Y:S01]  /*0aa0*/  IADD3 R6, R8.reuse, 0x2040, RZ ;  /* 0x0000204008067810 */ /* 0x044fe20007ffe0ff */
[----:B------:R1:W-:Y:S01]  /*0ab0*/  STL [R1+0x5c], R5 ;  /* 0x00005c0501007387 */ /* 0x0003e20000100800 */
[----:B------:R-:W-:Y:S01]  /*0ac0*/  @P1 IADD3 R12, R8, 0x23e0, RZ ;  /* 0x000023e0080c1810 */ /* 0x000fe20007ffe0ff */
[----:B------:R-:W-:Y:S01]  /*0ad0*/  IMAD.IADD R193, R192, 0x1, R189 ;  /* 0x00000001c0c17824 */ /* 0x000fe200078e02bd */
[----:B------:R-:W-:Y:S01]  /*0ae0*/  @P2 IADD3 R6, R8, 0x1fc0, RZ ;  /* 0x00001fc008062810 */ /* 0x000fe20007ffe0ff */
[----:B------:R-:W-:Y:S01]  /*0af0*/  STL [R1+0x3c], R4 ;  /* 0x00003c0401007387 */ /* 0x000fe20000100800 */
[----:B------:R-:W-:-:S02]  /*0b00*/  IMAD.SHL.U32 R3, R3, 0x2, RZ ;  /* 0x0000000203037824 */ /* 0x000fc400078e00ff */
[----:B------:R-:W-:Y:S01]  /*0b10*/  IMAD.IADD R176, R176, 0x1, R175 ;  /* 0x00000001b0b07824 */ /* 0x000fe200078e02af */
[----:B------:R-:W-:Y:S04]  /*0b20*/  STL [R1+0x48], R13 ;  /* 0x0000480d01007387 */ /* 0x000fe80000100800 */
[----:B------:R-:W-:Y:S04]  /*0b30*/  STL [R1+0x30], R9 ;  /* 0x0000300901007387 */ /* 0x000fe80000100800 */
[----:B------:R-:W-:Y:S04]  /*0b40*/  STL [R1+0x44], R12 ;  /* 0x0000440c01007387 */ /* 0x000fe80000100800 */
[----:B------:R2:W-:Y:S01]  /*0b50*/  STL [R1+0x38], R6 ;  /* 0x0000380601007387 */ /* 0x0005e20000100800 */
[----:B-1----:R-:W-:-:S02]  /*0b60*/  IADD3 R5, R8, 0x2440, RZ ;  /* 0x0000244008057810 */ /* 0x002fc40007ffe0ff */
[----:B------:R-:W-:-:S05]  /*0b70*/  @P2 IADD3 R5, R8, 0x23c0, RZ ;  /* 0x000023c008052810 */ /* 0x000fca0007ffe0ff */
[----:B------:R1:W-:Y:S01]  /*0b80*/  STL [R1+0x34], R5 ;  /* 0x0000340501007387 */ /* 0x0003e20000100800 */
[----:B--2---:R-:W-:-:S05]  /*0b90*/  IMAD.IADD R6, R192, 0x1, R11 ;  /* 0x00000001c0067824 */ /* 0x004fca00078e020b */
[----:B------:R2:W-:Y:S01]  /*0ba0*/  STL [R1+0x58], R6 ;  /* 0x0000580601007387 */ /* 0x0005e20000100800 */
[----:B-1----:R-:W-:Y:S02]  /*0bb0*/  IMAD.IADD R5, R192, 0x1, R4 ;  /* 0x00000001c0057824 */ /* 0x002fe400078e0204 */
[--C-:B------:R-:W-:Y:S02]  /*0bc0*/  IMAD.IADD R4, R0, 0x1, R9.reuse ;  /* 0x0000000100047824 */ /* 0x100fe400078e0209 */
[----:B------:R-:W-:Y:S01]  /*0bd0*/  IMAD.IADD R0, R2, 0x1, R9 ;  /* 0x0000000102007824 */ /* 0x000fe200078e0209 */
[----:B------:R2:W-:Y:S01]  /*0be0*/  STL [R1+0x54], R5 ;  /* 0x0000540501007387 */ /* 0x0005e20000100800 */
[----:B------:R-:W-:-:S03]  /*0bf0*/  IMAD.IADD R192, R192, 0x1, R190 ;  /* 0x00000001c0c07824 */ /* 0x000fc600078e02be */
[----:B------:R2:W-:Y:S04]  /*0c00*/  STL [R1+0x50], R4 ;  /* 0x0000500401007387 */ /* 0x0005e80000100800 */
[----:B------:R2:W-:Y:S02]  /*0c10*/  STL [R1+0x4c], R0 ;  /* 0x00004c0001007387 */ /* 0x0005e40000100800 */
.L_x_282:
[----:B------:R-:W-:Y:S01]  /*0c20*/  ULDC.64 UR4, c[0x0][0x258] ;  /* 0x0000960000047ab9 */ /* 0x000fe20000000a00 */
[----:B------:R-:W-:Y:S01]  /*0c30*/  ISETP.NE.U32.AND P1, PT, RZ, c[0x0][0x250], PT ;  /* 0x00009400ff007a0c */ /* 0x000fe20003f25070 */
[----:B------:R-:W-:Y:S02]  /*0c40*/  UISETP.NE.U32.AND UP1, UPT, URZ, UR4, UPT ;  /* 0x000000043f00728c */ /* 0x000fe4000bf25070 */
[----:B------:R-:W-:Y:S01]  /*0c50*/  ULDC.64 UR6, c[0x0][0x258] ;  /* 0x0000960000067ab9 */ /* 0x000fe20000000a00 */
[----:B------:R-:W-:Y:S01]  /*0c60*/  ISETP.NE.AND.EX P1, PT, RZ, c[0x0][0x254], PT, P1 ;  /* 0x00009500ff007a0c */ /* 0x000fe20003f25310 */
[----:B------:R-:W-:-:S06]  /*0c70*/  UISETP.NE.AND.EX UP1, UPT, URZ, UR5, UPT, UP1 ;  /* 0x000000053f00728c */ /* 0x000fcc000bf25310 */
[----:B------:R-:W-:-:S05]  /*0c80*/  PLOP3.LUT P0, PT, PT, PT, UP1, 0x80, 0x0 ;  /* 0x000000000000781c */ /* 0x000fca0003f0f018 */
[----:B------:R-:W-:Y:S01]  /*0c90*/  @UP1 UMOV UR4, 0x4 ;  /* 0x0000000400041882 */ /* 0x000fe20000000000 */
[----:B---3--:R-:W1:Y:S01]  /*0ca0*/  @P1 S2R R7, SR_CTAID.Y ;  /* 0x0000000000071919 */ /* 0x008e620000002600 */
[----:B--2---:R-:W-:-:S06]  /*0cb0*/  @P1 IMAD.MOV.U32 R6, RZ, RZ, 0x4 ;  /* 0x00000004ff061424 */ /* 0x004fcc00078e00ff */
[----:B------:R-:W2:Y:S01]  /*0cc0*/  @P0 S2R R0, SR_CTAID.Y ;  /* 0x0000000000000919 */ /* 0x000ea20000002600 */
[----:B-1----:R-:W-:-:S06]  /*0cd0*/  @P1 IMAD.WIDE R6, R7, R6, c[0x0][0x250] ;  /* 0x0000940007061625 */ /* 0x002fcc00078e0206 */
[----:B------:R-:W3:Y:S01]  /*0ce0*/  @P1 LDG.E R6, [R6.64] ;  /* 0x0000002406061981 */ /* 0x000ee2000c1e1900 */
[----:B--2---:R-:W1:Y:S02]  /*0cf0*/  @P0 R2UR UR5, R0 ;  /* 0x00000000000503c2 */ /* 0x004e6400000e0000 */
[----:B-1----:R-:W-:-:S06]  /*0d00*/  @UP1 UIMAD.WIDE UR4, UR5, UR4, UR6 ;  /* 0x00000004050412a5 */ /* 0x002fcc000f8e0206 */
[----:B------:R-:W-:Y:S02]  /*0d10*/  IMAD.U32 R4, RZ, RZ, UR4 ;  /* 0x00000004ff047e24 */ /* 0x000fe4000f8e00ff */
[----:B------:R-:W-:Y:S01]  /*0d20*/  IMAD.U32 R5, RZ, RZ, UR5 ;  /* 0x00000005ff057e24 */ /* 0x000fe2000f8e00ff */
[----:B------:R-:W-:Y:S02]  /*0d30*/  UMOV UR38, URZ ;  /* 0x0000003f00267c82 */ /* 0x000fe40008000000 */
[----:B------:R-:W-:Y:S02]  /*0d40*/  ULDC.64 UR4, c[0x0][0x268] ;  /* 0x00009a0000047ab9 */ /* 0x000fe40000000a00 */
[----:B------:R-:W2:Y:S01]  /*0d50*/  @P0 LDG.E R0, [R4.64] ;  /* 0x0000002404000981 */ /* 0x000ea2000c1e1900 */
[----:B------:R-:W-:-:S04]  /*0d60*/  @!UP1 UISETP.NE.U32.AND UP0, UPT, URZ, UR4, UPT ;  /* 0x000000043f00928c */ /* 0x000fc8000bf05070 */
[----:B------:R-:W-:-:S03]  /*0d70*/  @!UP1 UISETP.NE.AND.EX UP0, UPT, URZ, UR5, UPT, UP0 ;  /* 0x000000053f00928c */ /* 0x000fc6000bf05300 */
[----:B------:R-:W-:Y:S02]  /*0d80*/  ULDC.64 UR4, c[0x0][0x218] ;  /* 0x0000860000047ab9 */ /* 0x000fe40000000a00 */
[----:B------:R-:W-:Y:S02]  /*0d90*/  @!UP1 USEL UR5, URZ, UR5, !UP0 ;  /* 0x000000053f059287 */ /* 0x000fe4000c000000 */
[----:B------:R-:W-:Y:S01]  /*0da0*/  USHF.L.U32 UR39, UR29, 0x7, URZ ;  /* 0x000000071d277899 */ /* 0x000fe2000800063f */
[----:B---3--:R-:W1:Y:S08]  /*0db0*/  @P1 R2UR UR38, R6 ;  /* 0x00000000062613c2 */ /* 0x008e7000000e0000 */
[----:B--2---:R-:W1:Y:S02]  /*0dc0*/  @P0 R2UR UR40, R0 ;  /* 0x00000000002803c2 */ /* 0x004e6400000e0000 */
[----:B-1----:R-:W-:-:S02]  /*0dd0*/  @UP1 UIADD3 UR40, UR40, -UR38, URZ ;  /* 0x8000002628281290 */ /* 0x002fc4000fffe03f */
[----:B------:R-:W-:-:S04]  /*0de0*/  @!UP1 UIADD3 UR40, UR5, UR4, -UR38 ;  /* 0x0000000405289290 */ /* 0x000fc8000fffe826 */
[----:B------:R-:W-:-:S06]  /*0df0*/  UISETP.GE.AND UP0, UPT, UR39, UR40, UPT ;  /* 0x000000282700728c */ /* 0x000fcc000bf06270 */
[----:B------:R-:W-:-:S13]  /*0e00*/  PLOP3.LUT P0, PT, PT, PT, UP0, 0x80, 0x0 ;  /* 0x000000000000781c */ /* 0x000fda0003f0f008 */
[----:B-----5:R-:W-:Y:S05]  /*0e10*/  @P0 BRA `(.L_x_274) ;  /* 0x0000746000000947 */ /* 0x020fea0003800000 */
[----:B------:R-:W-:Y:S01]  /*0e20*/  IABS R6, c[0x0][0x1c8] ;  /* 0x0000720000067a13 */ /* 0x000fe20000000000 */
[----:B------:R-:W1:Y:S01]  /*0e30*/  S2R R2, SR_CTAID.Z ;  /* 0x0000000000027919 */ /* 0x000e620000002700 */
[----:B------:R-:W2:Y:S01]  /*0e40*/  S2UR UR45, SR_CTAID.Z ;  /* 0x00000000002d79c3 */ /* 0x000ea20000002700 */
[----:B------:R-:W-:Y:S01]  /*0e50*/  ULDC.64 UR4, c[0x0][0x240] ;  /* 0x0000900000047ab9 */ /* 0x000fe20000000a00 */
[----:B------:R-:W3:Y:S01]  /*0e60*/  I2F.RP R4, R6 ;  /* 0x0000000600047306 */ /* 0x000ee20000209400 */
[----:B------:R-:W4:Y:S01]  /*0e70*/  S2R R7, SR_CTAID.X ;  /* 0x0000000000077919 */ /* 0x000f220000002500 */
[----:B------:R-:W-:Y:S01]  /*0e80*/  ULDC UR7, c[0x0][0x1c8] ;  /* 0x0000720000077ab9 */ /* 0x000fe20000000800 */
[----:B------:R-:W-:Y:S01]  /*0e90*/  ISETP.NE.AND P3, PT, RZ, c[0x0][0x1c8], PT ;  /* 0x00007200ff007a0c */ /* 0x000fe20003f65270 */
[----:B------:R-:W-:Y:S02]  /*0ea0*/  ULDC UR48, c[0x0][0x214] ;  /* 0x0000850000307ab9 */ /* 0x000fe40000000800 */
[----:B------:R-:W5:Y:S01]  /*0eb0*/  S2UR UR10, SR_CTAID.Y ;  /* 0x00000000000a79c3 */ /* 0x000f620000002600 */
[----:B------:R-:W-:-:S02]  /*0ec0*/  UISETP.NE.U32.AND UP1, UPT, URZ, UR4, UPT ;  /* 0x000000043f00728c */ /* 0x000fc4000bf25070 */
[----:B------:R-:W-:Y:S02]  /*0ed0*/  UIADD3 UR48, UR48, 0x7f, URZ ;  /* 0x0000007f30307890 */ /* 0x000fe4000fffe03f */
[----:B------:R-:W-:Y:S02]  /*0ee0*/  ULDC.U8 UR4, c[0x0][0x328] ;  /* 0x0000ca0000047ab9 */ /* 0x000fe40000000000 */
[----:B------:R-:W-:Y:S02]  /*0ef0*/  UISETP.NE.AND UP0, UPT, UR4, URZ, UPT ;  /* 0x0000003f0400728c */ /* 0x000fe4000bf05270 */
[----:B------:R-:W-:Y:S01]  /*0f00*/  USHF.R.S32.HI UR43, URZ, 0x1f, UR48 ;  /* 0x0000001f3f2b7899 */ /* 0x000fe20008011430 */
[----:B---3--:R-:W3:Y:S01]  /*0f10*/  MUFU.RCP R4, R4 ;  /* 0x0000000400047308 */ /* 0x008ee20000001000 */
[----:B------:R-:W-:Y:S02]  /*0f20*/  UISETP.NE.AND.EX UP1, UPT, URZ, UR5, UPT, UP1 ;  /* 0x000000053f00728c */ /* 0x000fe4000bf25310 */
[----:B------:R-:W-:Y:S01]  /*0f30*/  ULEA.HI UR43, UR43, UR48, URZ, 0x7 ;  /* 0x000000302b2b7291 */ /* 0x000fe2000f8f383f */
[----:B-1----:R-:W-:Y:S01]  /*0f40*/  IABS R2, R2 ;  /* 0x0000000200027213 */ /* 0x002fe20000000000 */
[----:B--2---:R-:W-:-:S02]  /*0f50*/  ULOP3.LUT UR7, UR45, UR7, URZ, 0x3c, !UPT ;  /* 0x000000072d077292 */ /* 0x004fc4000f8e3c3f */
[----:B------:R-:W-:Y:S02]  /*0f60*/  ULOP3.LUT UR48, UR43, 0xffffff80, URZ, 0xc0, !UPT ;  /* 0xffffff802b307892 */ /* 0x000fe4000f8ec03f */
[----:B------:R-:W-:Y:S02]  /*0f70*/  ULDC UR6, c[0x0][0x214] ;  /* 0x0000850000067ab9 */ /* 0x000fe40000000800 */
[----:B------:R-:W-:Y:S01]  /*0f80*/  ISETP.LE.AND P2, PT, RZ, UR7, PT ;  /* 0x00000007ff007c0c */ /* 0x000fe2000bf43270 */
[----:B------:R-:W-:Y:S02]  /*0f90*/  ULDC UR5, c[0x0][0x22c] ;  /* 0x00008b0000057ab9 */ /* 0x000fe40000000800 */
[----:B------:R-:W-:Y:S01]  /*0fa0*/  ULDC UR8, c[0x0][0x1c0] ;  /* 0x0000700000087ab9 */ /* 0x000fe20000000800 */
[----:B---3--:R-:W-:Y:S01]  /*0fb0*/  IADD3 R4, R4, 0xffffffe, RZ ;  /* 0x0ffffffe04047810 */ /* 0x008fe20007ffe0ff */
[----:B-----5:R-:W-:Y:S02]  /*0fc0*/  @UP0 UIMAD UR9, UR10, UR6, URZ ;  /* 0x000000060a0902a4 */ /* 0x020fe4000f8e023f */
[----:B------:R-:W-:Y:S01]  /*0fd0*/  UIMAD UR5, UR45, UR5, URZ ;  /* 0x000000052d0572a4 */ /* 0x000fe2000f8e023f */
[----:B------:R-:W1:Y:S01]  /*0fe0*/  F2I.FTZ.U32.TRUNC.NTZ R5, R4 ;  /* 0x0000000400057305 */ /* 0x000e62000021f000 */
[----:B------:R-:W-:-:S02]  /*0ff0*/  UIMAD.WIDE UR52, UR10, 0x80, URZ ;  /* 0x000000800a3478a5 */ /* 0x000fc4000f8e023f */
[----:B------:R-:W-:Y:S02]  /*1000*/  @!UP0 UIMAD UR8, UR10, UR8, UR45 ;  /* 0x000000080a0882a4 */ /* 0x000fe4000f8e022d */
[----:B------:R-:W-:Y:S02]  /*1010*/  UIADD3 UR48, UR48, -0x80, URZ ;  /* 0xffffff8030307890 */ /* 0x000fe4000fffe03f */
[----:B------:R-:W-:Y:S02]  /*1020*/  ULDC.U8 UR41, c[0x0][0x3d0] ;  /* 0x0000f40000297ab9 */ /* 0x000fe40000000000 */
[----:B------:R-:W-:Y:S02]  /*1030*/  ULDC UR42, c[0x0][0x234] ;  /* 0x00008d00002a7ab9 */ /* 0x000fe40000000800 */
[----:B------:R-:W-:Y:S02]  /*1040*/  ULDC UR51, c[0x0][0x1c0] ;  /* 0x0000700000337ab9 */ /* 0x000fe40000000800 */
[----:B------:R-:W-:-:S02]  /*1050*/  @UP0 UIMAD UR42, UR45, UR42, UR9 ;  /* 0x0000002a2d2a02a4 */ /* 0x000fc4000f8e0209 */
[----:B------:R-:W-:Y:S01]  /*1060*/  USHF.R.S32.HI UR47, URZ, 0x1f, UR38 ;  /* 0x0000001f3f2f7899 */ /* 0x000fe20008011426 */
[--C-:B-1----:R-:W-:Y:S01]  /*1070*/  IMAD.MOV R0, RZ, RZ, -R5.reuse ;  /* 0x000000ffff007224 */ /* 0x102fe200078e0a05 */
[----:B------:R-:W-:Y:S01]  /*1080*/  USHF.R.S32.HI UR44, URZ, 0x1f, UR39 ;  /* 0x0000001f3f2c7899 */ /* 0x000fe20008011427 */
[----:B------:R-:W-:Y:S01]  /*1090*/  IMAD.MOV.U32 R4, RZ, RZ, RZ ;  /* 0x000000ffff047224 */ /* 0x000fe200078e00ff */
[----:B------:R-:W-:Y:S01]  /*10a0*/  USHF.R.S32.HI UR11, URZ, 0x1f, UR10 ;  /* 0x0000001f3f0b7899 */ /* 0x000fe2000801140a */
[----:B------:R-:W-:Y:S01]  /*10b0*/  IMAD R0, R0, R6, RZ ;  /* 0x0000000600007224 */ /* 0x000fe200078e02ff */
[----:B------:R-:W-:Y:S02]  /*10c0*/  USHF.R.S32.HI UR46, URZ, 0x1f, UR45 ;  /* 0x0000001f3f2e7899 */ /* 0x000fe4000801142d */
[----:B------:R-:W-:Y:S01]  /*10d0*/  USHF.R.S32.HI UR51, URZ, 0x1f, UR51 ;  /* 0x0000001f3f337899 */ /* 0x000fe20008011433 */
[----:B------:R-:W-:Y:S01]  /*10e0*/  IMAD.HI.U32 R0, R5, R0, R4 ;  /* 0x0000000005007227 */ /* 0x000fe200078e0004 */
[----:B------:R-:W-:-:S02]  /*10f0*/  USHF.R.S32.HI UR4, URZ, 0x1f, UR5 ;  /* 0x0000001f3f047899 */ /* 0x000fc40008011405 */
[----:B------:R-:W-:Y:S01]  /*1100*/  USEL UR7, UR52, URZ, UP1 ;  /* 0x0000003f34077287 */ /* 0x000fe20008800000 */
[----:B------:R-:W-:Y:S01]  /*1110*/  IMAD.MOV.U32 R4, RZ, RZ, R2 ;  /* 0x000000ffff047224 */ /* 0x000fe200078e0002 */
[----:B------:R-:W-:Y:S02]  /*1120*/  USEL UR50, UR53, URZ, UP1 ;  /* 0x0000003f35327287 */ /* 0x000fe40008800000 */
[----:B------:R-:W-:Y:S01]  /*1130*/  USHF.R.S32.HI UR43, URZ, 0x7, UR43 ;  /* 0x000000073f2b7899 */ /* 0x000fe2000801142b */
[----:B------:R-:W-:Y:S01]  /*1140*/  IMAD.HI.U32 R0, R0, R4, RZ ;  /* 0x0000000400007227 */ /* 0x000fe200078e00ff */
[----:B------:R-:W-:Y:S02]  /*1150*/  @!UP0 UIMAD UR42, UR8, UR6, URZ ;  /* 0x00000006082a82a4 */ /* 0x000fe4000f8e023f */
[----:B------:R-:W-:Y:S01]  /*1160*/  USHF.R.S32.HI UR49, URZ, 0x1f, UR48 ;  /* 0x0000001f3f317899 */ /* 0x000fe20008011430 */
[----:B------:R-:W-:-:S04]  /*1170*/  IMAD.MOV R2, RZ, RZ, -R0 ;  /* 0x000000ffff027224 */ /* 0x000fc800078e0a00 */
[----:B------:R-:W-:Y:S02]  /*1180*/  IMAD R2, R6, R2, R4 ;  /* 0x0000000206027224 */ /* 0x000fe400078e0204 */
[----:B----4-:R-:W-:-:S03]  /*1190*/  IMAD.WIDE.U32 R4, R7, c[0x0][0x3d8], RZ ;  /* 0x0000f60007047a25 */ /* 0x010fc600078e00ff */
[----:B------:R-:W-:-:S13]  /*11a0*/  ISETP.GT.U32.AND P1, PT, R6, R2, PT ;  /* 0x000000020600720c */ /* 0x000fda0003f24070 */
[----:B------:R-:W-:Y:S01]  /*11b0*/  @!P1 IMAD.IADD R2, R2, 0x1, -R6 ;  /* 0x0000000102029824 */ /* 0x000fe200078e0a06 */
[----:B------:R-:W-:Y:S02]  /*11c0*/  @!P1 IADD3 R0, R0, 0x1, RZ ;  /* 0x0000000100009810 */ /* 0x000fe40007ffe0ff */
[----:B------:R-:W-:Y:S02]  /*11d0*/  ISETP.NE.AND P1, PT, RZ, UR41, PT ;  /* 0x00000029ff007c0c */ /* 0x000fe4000bf25270 */
[----:B------:R-:W-:Y:S01]  /*11e0*/  ISETP.GE.U32.AND P0, PT, R2, R6, PT ;  /* 0x000000060200720c */ /* 0x000fe20003f06070 */
[----:B------:R-:W-:Y:S01]  /*11f0*/  IMAD R2, R7, c[0x0][0x3dc], R5 ;  /* 0x0000f70007027a24 */ /* 0x000fe200078e0205 */
[----:B------:R-:W-:-:S04]  /*1200*/  SEL R7, R4, RZ, P1 ;  /* 0x000000ff04077207 */ /* 0x000fc80000800000 */
[----:B------:R-:W-:-:S07]  /*1210*/  SEL R9, R2, RZ, P1 ;  /* 0x000000ff02097207 */ /* 0x000fce0000800000 */
[----:B------:R-:W-:Y:S02]  /*1220*/  @P0 IADD3 R0, R0, 0x1, RZ ;  /* 0x0000000100000810 */ /* 0x000fe40007ffe0ff */
[----:B------:R-:W-:-:S03]  /*1230*/  PLOP3.LUT P0, PT, PT, PT, UP0, 0x80, 0x0 ;  /* 0x000000000000781c */ /* 0x000fc60003f0f008 */
[----:B------:R-:W-:Y:S01]  /*1240*/  @!P2 IMAD.MOV R0, RZ, RZ, -R0 ;  /* 0x000000ffff00a224 */ /* 0x000fe200078e0a00 */
[----:B------:R-:W-:-:S04]  /*1250*/  @!P3 LOP3.LUT R0, RZ, c[0x0][0x1c8], RZ, 0x33, !PT ;  /* 0x00007200ff00ba12 */ /* 0x000fc800078e33ff */
[----:B------:R-:W-:-:S05]  /*1260*/  SHF.R.S32.HI R21, RZ, 0x1f, R0 ;  /* 0x0000001fff157819 */ /* 0x000fca0000011400 */
[----:B------:R-:W-:Y:S05]  /*1270*/  @!P0 BRA `(.L_x_275) ;  /* 0x0000003000008947 */ /* 0x000fea0003800000 */
[----:B------:R-:W-:-:S04]  /*1280*/  UIMAD UR41, UR27, UR10, URZ ;  /* 0x0000000a1b2972a4 */ /* 0x000fc8000f8e023f */
[----:B------:R-:W-:Y:S01]  /*1290*/  UIMAD UR41, UR28, UR45, UR41 ;  /* 0x0000002d1c2972a4 */ /* 0x000fe2000f8e0229 */
[----:B------:R-:W-:Y:S05]  /*12a0*/  BRA `(.L_x_276) ;  /* 0x0000002000007947 */ /* 0x000fea0003800000 */
.L_x_275:
[----:B------:R-:W-:-:S04]  /*12b0*/  UIMAD UR41, UR10, UR18, UR45 ;  /* 0x000000120a2972a4 */ /* 0x000fc8000f8e022d */
[----:B------:R-:W-:Y:S02]  /*12c0*/  UIMAD UR41, UR41, UR17, URZ ;  /* 0x00000011292972a4 */ /* 0x000fe4000f8e023f */
.L_x_276:
[----:B------:R-:W1:Y:S01]  /*12d0*/  S2R R22, SR_TID.X ;  /* 0x0000000000167919 */ /* 0x000e620000002100 */
[----:B------:R-:W-:-:S03]  /*12e0*/  IMAD.U32 R8, RZ, RZ, UR5 ;  /* 0x00000005ff087e24 */ /* 0x000fc6000f8e00ff */
[----:B------:R-:W2:Y:S01]  /*12f0*/  LDL R24, [R1+0xc] ;  /* 0x00000c0001187983 */ /* 0x000ea20000100800 */
[----:B------:R-:W-:Y:S01]  /*1300*/  IMAD.U32 R5, RZ, RZ, UR4 ;  /* 0x00000004ff057e24 */ /* 0x000fe2000f8e00ff */
[----:B------:R-:W-:Y:S02]  /*1310*/  UIADD3 UR38, UP0, UR39, UR38, URZ ;  /* 0x0000002627267290 */ /* 0x000fe4000ff1e03f */
[----:B------:R-:W3:Y:S01]  /*1320*/  S2R R20, SR_CTAID.Y ;  /* 0x0000000000147919 */ /* 0x000ee20000002600 */
[----:B------:R-:W-:Y:S02]  /*1330*/  ULDC.64 UR4, c[0x0][0x368] ;  /* 0x0000da0000047ab9 */ /* 0x000fe40000000a00 */
[----:B------:R-:W-:Y:S02]  /*1340*/  UIMAD UR4, UR11, UR4, URZ ;  /* 0x000000040b0472a4 */ /* 0x000fe4000f8e023f */
[----:B------:R-:W-:Y:S02]  /*1350*/  UIMAD.WIDE UR52, UR10, UR16, UR48 ;  /* 0x000000100a3472a5 */ /* 0x000fe4000f8e0230 */
[----:B------:R-:W-:-:S02]  /*1360*/  UIMAD UR6, UR10, UR5, UR4 ;  /* 0x000000050a0672a4 */ /* 0x000fc4000f8e0204 */
[----:B------:R-:W-:Y:S02]  /*1370*/  UIMAD UR51, UR51, UR15, UR23 ;  /* 0x0000000f333372a4 */ /* 0x000fe4000f8e0217 */
[----:B------:R-:W-:Y:S02]  /*1380*/  ULDC.64 UR4, c[0x0][0x180] ;  /* 0x0000600000047ab9 */ /* 0x000fe40000000a00 */
[----:B------:R-:W-:Y:S02]  /*1390*/  UIMAD UR4, UR11, UR4, URZ ;  /* 0x000000040b0472a4 */ /* 0x000fe4000f8e023f */
[----:B------:R-:W-:Y:S01]  /*13a0*/  UIADD3 UR51, UR35, UR51, URZ ;  /* 0x0000003323337290 */ /* 0x000fe2000fffe03f */
[----:B-1----:R-:W-:Y:S01]  /*13b0*/  SHF.R.S32.HI R23, RZ, 0x1f, R22 ;  /* 0x0000001fff177819 */ /* 0x002fe20000011416 */
[----:B------:R-:W-:Y:S02]  /*13c0*/  UIMAD UR8, UR10, UR5, UR4 ;  /* 0x000000050a0872a4 */ /* 0x000fe4000f8e0204 */
[----:B------:R-:W-:Y:S01]  /*13d0*/  UIADD3.X UR44, UR47, UR44, URZ, UP0, !UPT ;  /* 0x0000002c2f2c7290 */ /* 0x000fe200087fe43f */
[CC--:B------:R-:W-:Y:S01]  /*13e0*/  LEA.HI R4, R23.reuse, R22.reuse, RZ, 0x5 ;  /* 0x0000001617047211 */ /* 0x0c0fe200078f28ff */
[----:B------:R-:W-:Y:S01]  /*13f0*/  ULDC.64 UR4, c[0x0][0x188] ;  /* 0x0000620000047ab9 */ /* 0x000fe20000000a00 */
[----:B------:R-:W-:Y:S01]  /*1400*/  LEA.HI R11, R23, R22, RZ, 0x3 ;  /* 0x00000016170b7211 */ /* 0x000fe200078f18ff */
[----:B------:R-:W-:Y:S01]  /*1410*/  UIMAD UR4, UR11, UR4, URZ ;  /* 0x000000040b0472a4 */ /* 0x000fe2000f8e023f */
[----:B------:R-:W-:-:S02]  /*1420*/  LOP3.LUT R2, R4, 0xffffffe0, RZ, 0xc0, !PT ;  /* 0xffffffe004027812 */ /* 0x000fc400078ec0ff */
[----:B------:R-:W-:Y:S01]  /*1430*/  SHF.R.S32.HI R4, RZ, 0x5, R4 ;  /* 0x00000005ff047819 */ /* 0x000fe20000011404 */
[----:B------:R-:W-:Y:S01]  /*1440*/  UIMAD UR5, UR10, UR5, UR4 ;  /* 0x000000050a0572a4 */ /* 0x000fe2000f8e0204 */
[----:B------:R-:W-:Y:S01]  /*1450*/  SHF.R.S32.HI R10, RZ, 0x3, R11 ;  /* 0x00000003ff0a7819 */ /* 0x000fe2000001140b */
[----:B------:R-:W-:-:S03]  /*1460*/  IMAD.IADD R2, R22, 0x1, -R2 ;  /* 0x0000000116027824 */ /* 0x000fc600078e0a02 */
[----:B------:R-:W-:Y:S01]  /*1470*/  SHF.R.S32.HI R13, RZ, 0x1f, R10 ;  /* 0x0000001fff0d7819 */ /* 0x000fe2000001140a */
[----:B------:R-:W-:Y:S02]  /*1480*/  IMAD R2, R4, UR26, R2 ;  /* 0x0000001a04027c24 */ /* 0x000fe4000f8e0202 */
[----:B------:R-:W-:-:S03]  /*1490*/  IMAD.WIDE.U32 R16, R10, c[0x0][0x198], RZ ;  /* 0x000066000a107a25 */ /* 0x000fc600078e00ff */
[----:B------:R-:W-:Y:S01]  /*14a0*/  IADD3 R8, P2, P0, R2, UR25, R8 ;  /* 0x0000001902087c10 */ /* 0x000fe2000f85e008 */
[C---:B------:R-:W-:Y:S01]  /*14b0*/  IMAD R4, R13.reuse, c[0x0][0x198], RZ ;  /* 0x000066000d047a24 */ /* 0x040fe200078e02ff */
[----:B------:R-:W-:Y:S01]  /*14c0*/  SHF.R.S32.HI R2, RZ, 0x1f, R2 ;  /* 0x0000001fff027819 */ /* 0x000fe20000011402 */
[----:B------:R-:W-:Y:S02]  /*14d0*/  IMAD R6, R13, c[0x0][0x1a0], RZ ;  /* 0x000068000d067a24 */ /* 0x000fe400078e02ff */
[----:B------:R-:W-:Y:S01]  /*14e0*/  IMAD R4, R10, c[0x0][0x19c], R4 ;  /* 0x000067000a047a24 */ /* 0x000fe200078e0204 */
[----:B------:R-:W-:Y:S01]  /*14f0*/  IADD3.X R2, R2, UR24, R5, P2, P0 ;  /* 0x0000001802027c10 */ /* 0x000fe200097e0405 */
[----:B------:R-:W-:Y:S01]  /*1500*/  IMAD.WIDE.U32 R14, R10, c[0x0][0x1a0], RZ ;  /* 0x000068000a0e7a25 */ /* 0x000fe200078e00ff */
[----:B------:R-:W-:-:S03]  /*1510*/  IADD3 R8, P0, R8, R7, RZ ;  /* 0x0000000708087210 */ /* 0x000fc60007f1e0ff */
[----:B------:R-:W-:Y:S02]  /*1520*/  IMAD.IADD R5, R17, 0x1, R4 ;  /* 0x0000000111057824 */ /* 0x000fe400078e0204 */
[----:B------:R-:W-:Y:S01]  /*1530*/  IMAD.X R9, R2, 0x1, R9, P0 ;  /* 0x0000000102097824 */ /* 0x000fe200000e0609 */
[----:B------:R-:W-:Y:S01]  /*1540*/  LOP3.LUT R2, R11, 0xfffffff8, RZ, 0xc0, !PT ;  /* 0xfffffff80b027812 */ /* 0x000fe200078ec0ff */
[----:B------:R-:W-:Y:S01]  /*1550*/  IMAD.MOV.U32 R4, RZ, RZ, R16 ;  /* 0x000000ffff047224 */ /* 0x000fe200078e0010 */
[----:B------:R-:W-:Y:S01]  /*1560*/  IADD3 R12, P0, R10, UR48, RZ ;  /* 0x000000300a0c7c10 */ /* 0x000fe2000ff1e0ff */
[----:B------:R-:W-:Y:S02]  /*1570*/  IMAD.U32 R11, RZ, RZ, UR38 ;  /* 0x00000026ff0b7e24 */ /* 0x000fe4000f8e00ff */
[----:B------:R-:W-:Y:S01]  /*1580*/  IMAD.IADD R2, R22, 0x1, -R2 ;  /* 0x0000000116027824 */ /* 0x000fe200078e0a02 */
[----:B------:R-:W-:Y:S01]  /*1590*/  IADD3.X R13, R13, UR49, RZ, P0, !PT ;  /* 0x000000310d0d7c10 */ /* 0x000fe200087fe4ff */
[----:B------:R-:W-:Y:S01]  /*15a0*/  IMAD R6, R10, c[0x0][0x1a4], R6 ;  /* 0x000069000a067a24 */ /* 0x000fe200078e0206 */
[----:B------:R-:W-:Y:S01]  /*15b0*/  UIADD3 UR49, UP1, UR52, UR7, URZ ;  /* 0x0000000734317290 */ /* 0x000fe2000ff3e03f */
[----:B------:R-:W-:-:S03]  /*15c0*/  IMAD.WIDE.U32 R18, R11, c[0x0][0x198], R4 ;  /* 0x000066000b127a25 */ /* 0x000fc600078e0004 */
[----:B------:R-:W-:Y:S01]  /*15d0*/  UIADD3.X UR50, UR53, UR50, URZ, UP1, !UPT ;  /* 0x0000003235327290 */ /* 0x000fe20008ffe43f */
[----:B------:R-:W-:Y:S01]  /*15e0*/  IMAD.SHL.U32 R4, R2, 0x8, RZ ;  /* 0x0000000802047824 */ /* 0x000fe200078e00ff */
[----:B------:R-:W-:Y:S01]  /*15f0*/  UIMAD UR51, UR51, UR49, URZ ;  /* 0x00000031333372a4 */ /* 0x000fe2000f8e023f */
[----:B------:R-:W-:Y:S02]  /*1600*/  IMAD.IADD R7, R15, 0x1, R6 ;  /* 0x000000010f077824 */ /* 0x000fe400078e0206 */
[----:B------:R-:W-:Y:S01]  /*1610*/  IMAD.MOV.U32 R6, RZ, RZ, R14 ;  /* 0x000000ffff067224 */ /* 0x000fe200078e000e */
[----:B------:R-:W-:Y:S01]  /*1620*/  SHF.R.S32.HI R5, RZ, 0x1f, R4 ;  /* 0x0000001fff057819 */ /* 0x000fe20000011404 */
[----:B------:R-:W-:Y:S01]  /*1630*/  IMAD.U32 R14, RZ, RZ, UR38 ;  /* 0x00000026ff0e7e24 */ /* 0x000fe2000f8e00ff */
[----:B------:R-:W-:Y:S01]  /*1640*/  UIMAD UR50, UR50, UR34, UR51 ;  /* 0x00000022323272a4 */ /* 0x000fe2000f8e0233 */
[----:B------:R-:W-:Y:S02]  /*1650*/  IMAD R2, R13, c[0x0][0x190], RZ ;  /* 0x000064000d027a24 */ /* 0x000fe400078e02ff */
[----:B------:R-:W-:-:S04]  /*1660*/  IMAD.WIDE.U32 R16, R14, c[0x0][0x1a0], R6 ;  /* 0x000068000e107a25 */ /* 0x000fc800078e0006 */
[----:B------:R-:W-:Y:S02]  /*1670*/  IMAD.U32 R14, RZ, RZ, UR34 ;  /* 0x00000022ff0e7e24 */ /* 0x000fe4000f8e00ff */
[----:B------:R-:W-:Y:S02]  /*1680*/  IMAD.U32 R15, RZ, RZ, UR35 ;  /* 0x00000023ff0f7e24 */ /* 0x000fe4000f8e00ff */
[C---:B------:R-:W-:Y:S02]  /*1690*/  IMAD R2, R12.reuse, c[0x0][0x194], R2 ;  /* 0x000065000c027a24 */ /* 0x040fe400078e0202 */
[----:B------:R-:W-:-:S04]  /*16a0*/  IMAD.WIDE.U32 R10, R12, c[0x0][0x190], R4 ;  /* 0x000064000c0a7a25 */ /* 0x000fc800078e0004 */
[----:B------:R-:W-:-:S04]  /*16b0*/  IMAD.WIDE.U32 R14, R14, UR49, R8 ;  /* 0x000000310e0e7c25 */ /* 0x000fc8000f8e0008 */
[----:B---3--:R-:W-:Y:S01]  /*16c0*/  IMAD.WIDE.U32 R8, R20, c[0x0][0x368], R4 ;  /* 0x0000da0014087a25 */ /* 0x008fe200078e0004 */
[----:B------:R-:W-:-:S03]  /*16d0*/  LEA R186, P0, R14, c[0x0][0x350], 0x2 ;  /* 0x0000d4000eba7a11 */ /* 0x000fc600078010ff */
[----:B------:R-:W-:Y:S01]  /*16e0*/  IMAD.IADD R11, R11, 0x1, R2 ;  /* 0x000000010b0b7824 */ /* 0x000fe200078e0202 */
[----:B------:R-:W-:Y:S01]  /*16f0*/  IADD3 R9, R9, UR6, RZ ;  /* 0x0000000609097c10 */ /* 0x000fe2000fffe0ff */
[----:B------:R-:W-:Y:S01]  /*1700*/  IMAD.WIDE.U32 R6, R20, c[0x0][0x180], R4 ;  /* 0x0000600014067a25 */ /* 0x000fe200078e0004 */
[----:B------:R-:W-:-:S03]  /*1710*/  ULDC.64 UR6, c[0x0][0x198] ;  /* 0x0000660000067ab9 */ /* 0x000fc60000000a00 */
[----:B------:R-:W-:Y:S01]  /*1720*/  IMAD R2, R13, c[0x0][0x370], RZ ;  /* 0x0000dc000d027a24 */ /* 0x000fe200078e02ff */
[----:B------:R-:W-:Y:S01]  /*1730*/  IADD3 R7, R7, UR8, RZ ;  /* 0x0000000807077c10 */ /* 0x000fe2000fffe0ff */
[C---:B------:R-:W-:Y:S01]  /*1740*/  IMAD.WIDE.U32 R4, R20.reuse, c[0x0][0x188], R4 ;  /* 0x0000620014047a25 */ /* 0x040fe200078e0004 */
[----:B------:R-:W-:Y:S02]  /*1750*/  ULDC.64 UR8, c[0x0][0x178] ;  /* 0x00005e0000087ab9 */ /* 0x000fe40000000a00 */
[----:B------:R-:W-:Y:S01]  /*1760*/  UIMAD UR49, UR11, UR8, URZ ;  /* 0x000000080b3172a4 */ /* 0x000fe2000f8e023f */
[----:B------:R-:W-:Y:S01]  /*1770*/  IMAD.WIDE.U32 R10, R20, c[0x0][0x178], R10 ;  /* 0x00005e00140a7a25 */ /* 0x000fe200078e000a */
[----:B------:R-:W-:Y:S01]  /*1780*/  IADD3 R5, R5, UR5, RZ ;  /* 0x0000000505057c10 */ /* 0x000fe2000fffe0ff */
[----:B------:R-:W-:Y:S02]  /*1790*/  ULDC.64 UR4, c[0x0][0x1a0] ;  /* 0x0000680000047ab9 */ /* 0x000fe40000000a00 */
[C---:B------:R-:W-:Y:S01]  /*17a0*/  IMAD R20, R12.reuse, c[0x0][0x374], R2 ;  /* 0x0000dd000c147a24 */ /* 0x040fe200078e0202 */
[----:B------:R-:W-:Y:S01]  /*17b0*/  UIMAD UR47, UR44, UR4, URZ ;  /* 0x000000042c2f72a4 */ /* 0x000fe2000f8e023f */
[----:B------:R-:W-:Y:S01]  /*17c0*/  IMAD R2, R21, c[0x0][0x1b8], RZ ;  /* 0x00006e0015027a24 */ /* 0x000fe200078e02ff */
[----:B------:R-:W-:Y:S01]  /*17d0*/  UIMAD UR8, UR44, UR6, URZ ;  /* 0x000000062c0872a4 */ /* 0x000fe2000f8e023f */
[----:B------:R-:W-:Y:S01]  /*17e0*/  IMAD.WIDE.U32 R8, R12, c[0x0][0x370], R8 ;  /* 0x0000dc000c087a25 */ /* 0x000fe200078e0008 */
[----:B------:R-:W-:-:S02]  /*17f0*/  UIMAD UR47, UR38, UR5, UR47 ;  /* 0x00000005262f72a4 */ /* 0x000fc4000f8e022f */
[----:B------:R-:W-:Y:S01]  /*1800*/  UIMAD UR8, UR38, UR7, UR8 ;  /* 0x00000007260872a4 */ /* 0x000fe2000f8e0208 */
[----:B------:R-:W-:Y:S01]  /*1810*/  IMAD R12, R21, c[0x0][0x1b0], RZ ;  /* 0x00006c00150c7a24 */ /* 0x000fe200078e02ff */
[----:B------:R-:W-:Y:S01]  /*1820*/  UIMAD UR49, UR10, UR9, UR49 ;  /* 0x000000090a3172a4 */ /* 0x000fe2000f8e0231 */
[C---:B------:R-:W-:Y:S01]  /*1830*/  IMAD R13, R0.reuse, c[0x0][0x1bc], R2 ;  /* 0x00006f00000d7a24 */ /* 0x040fe200078e0202 */
[----:B------:R-:W-:Y:S01]  /*1840*/  IADD3 R2, R15, UR50, RZ ;  /* 0x000000320f027c10 */ /* 0x000fe2000fffe0ff */
[----:B------:R-:W-:Y:S01]  /*1850*/  IMAD.WIDE.U32 R6, R0, c[0x0][0x1b0], R6 ;  /* 0x00006c0000067a25 */ /* 0x000fe200078e0006 */
[----:B------:R-:W1:Y:S01]  /*1860*/  S2R R21, SR_CTAID.Z ;  /* 0x0000000000157919 */ /* 0x000e620000002700 */
[----:B------:R-:W-:Y:S01]  /*1870*/  ULDC.64 UR10, c[0x0][0x1a8] ;  /* 0x00006a00000a7ab9 */ /* 0x000fe20000000a00 */
[----:B------:R-:W-:Y:S01]  /*1880*/  LEA.HI.X R187, R14, c[0x0][0x354], R2, 0x2, P0 ;  /* 0x0000d5000ebb7a11 */ /* 0x000fe200000f1402 */
[----:B------:R-:W-:Y:S01]  /*1890*/  IMAD.WIDE.U32 R4, R0, c[0x0][0x1b8], R4 ;  /* 0x00006e0000047a25 */ /* 0x000fe200078e0004 */
[----:B------:R-:W-:Y:S01]  /*18a0*/  IADD3 R2, P2, R6, R18, RZ ;  /* 0x0000001206027210 */ /* 0x000fe20007f5e0ff */
[----:B------:R-:W-:-:S02]  /*18b0*/  UIMAD UR10, UR46, UR10, URZ ;  /* 0x0000000a2e0a72a4 */ /* 0x000fc4000f8e023f */
[----:B------:R-:W-:Y:S01]  /*18c0*/  IMAD R12, R0, c[0x0][0x1b4], R12 ;  /* 0x00006d00000c7a24 */ /* 0x000fe200078e020c */
[----:B------:R-:W-:Y:S01]  /*18d0*/  IADD3 R15, P0, R4, R16, RZ ;  /* 0x00000010040f7210 */ /* 0x000fe20007f1e0ff */
[----:B------:R-:W-:Y:S01]  /*18e0*/  IMAD.IADD R6, R5, 0x1, R13 ;  /* 0x0000000105067824 */ /* 0x000fe200078e020d */
[----:B------:R-:W-:Y:S01]  /*18f0*/  UIMAD UR11, UR45, UR11, UR10 ;  /* 0x0000000b2d0b72a4 */ /* 0x000fe2000f8e020a */
[----:B------:R-:W-:Y:S01]  /*1900*/  IMAD.IADD R0, R7, 0x1, R12 ;  /* 0x0000000107007824 */ /* 0x000fe200078e020c */
[----:B------:R-:W-:Y:S01]  /*1910*/  IADD3 R7, R11, UR49, RZ ;  /* 0x000000310b077c10 */ /* 0x000fe2000fffe0ff */
[----:B------:R-:W-:Y:S01]  /*1920*/  IMAD.IADD R5, R9, 0x1, R20 ;  /* 0x0000000109057824 */ /* 0x000fe200078e0214 */
[----:B------:R-:W-:Y:S01]  /*1930*/  IADD3.X R16, R6, UR47, R17, P0, !PT ;  /* 0x0000002f06107c10 */ /* 0x000fe200087fe411 */
[----:B------:R-:W-:Y:S01]  /*1940*/  IMAD.MOV.U32 R4, RZ, RZ, R8 ;  /* 0x000000ffff047224 */ /* 0x000fe200078e0008 */
[----:B------:R-:W-:Y:S01]  /*1950*/  IADD3.X R18, R0, UR8, R19, P2, !PT ;  /* 0x0000000800127c10 */ /* 0x000fe200097fe413 */
[----:B------:R-:W-:Y:S01]  /*1960*/  ULDC.64 UR8, c[0x0][0x378] ;  /* 0x0000de0000087ab9 */ /* 0x000fe20000000a00 */
[C---:B------:R-:W-:Y:S01]  /*1970*/  LEA R12, P0, R2.reuse, c[0x0][0x168], 0x1 ;  /* 0x00005a00020c7a11 */ /* 0x040fe200078008ff */
[----:B------:R-:W-:Y:S01]  /*1980*/  UIMAD UR8, UR46, UR8, URZ ;  /* 0x000000082e0872a4 */ /* 0x000fe2000f8e023f */
[----:B------:R-:W-:Y:S01]  /*1990*/  IMAD.MOV.U32 R6, RZ, RZ, R10 ;  /* 0x000000ffff067224 */ /* 0x000fe200078e000a */
[----:B------:R-:W-:Y:S01]  /*19a0*/  UIADD3 UR10, UR43, -0x1, URZ ;  /* 0xffffffff2b0a7890 */ /* 0x000fe2000fffe03f */
[----:B------:R-:W-:Y:S01]  /*19b0*/  LEA.HI.X R13, R2, c[0x0][0x16c], R18, 0x1, P0 ;  /* 0x00005b00020d7a11 */ /* 0x000fe200000f0c12 */
[----:B------:R-:W-:Y:S01]  /*19c0*/  UIMAD UR8, UR45, UR9, UR8 ;  /* 0x000000092d0872a4 */ /* 0x000fe2000f8e0208 */
[----:B------:R-:W-:Y:S01]  /*19d0*/  LEA R14, P0, R15, c[0x0][0x170], 0x1 ;  /* 0x00005c000f0e7a11 */ /* 0x000fe200078008ff */
[----:B-1----:R-:W-:Y:S01]  /*19e0*/  IMAD.WIDE.U32 R4, R21, c[0x0][0x378], R4 ;  /* 0x0000de0015047a25 */ /* 0x002fe200078e0004 */
[----:B------:R-:W-:-:S02]  /*19f0*/  ULEA.HI UR46, UR10, UR10, URZ, 0x1 ;  /* 0x0000000a0a2e7291 */ /* 0x000fc4000f8f083f */
[----:B------:R-:W-:Y:S01]  /*1a00*/  LEA.HI.X R15, R15, c[0x0][0x174], R16, 0x1, P0 ;  /* 0x00005d000f0f7a11 */ /* 0x000fe200000f0c10 */
[----:B------:R-:W-:Y:S01]  /*1a10*/  IMAD.WIDE.U32 R6, R21, c[0x0][0x1a8], R6 ;  /* 0x00006a0015067a25 */ /* 0x000fe200078e0006 */
[----:B------:R-:W3:Y:S01]  /*1a20*/  LDL R16, [R1+0x2c] ;  /* 0x00002c0001107983 */ /* 0x000ee20000100800 */
[----:B------:R-:W-:Y:S01]  /*1a30*/  IADD3 R0, R5, UR8, RZ ;  /* 0x0000000805007c10 */ /* 0x000fe2000fffe0ff */
[----:B------:R-:W-:Y:S01]  /*1a40*/  ULDC.64 UR8, c[0x0][0x370] ;  /* 0x0000dc0000087ab9 */ /* 0x000fe20000000a00 */
[C---:B------:R-:W-:Y:S01]  /*1a50*/  LEA R198, P2, R4.reuse, c[0x0][0x330], 0x1 ;  /* 0x0000cc0004c67a11 */ /* 0x040fe200078408ff */
[----:B------:R-:W-:Y:S02]  /*1a60*/  USHF.L.U64.HI UR45, UR8, UR22, UR9 ;  /* 0x00000016082d7299 */ /* 0x000fe40008010209 */
[----:B------:R-:W-:Y:S01]  /*1a70*/  ULOP3.LUT UR46, UR46, 0xfffffffe, URZ, 0xc0, !UPT ;  /* 0xfffffffe2e2e7892 */ /* 0x000fe2000f8ec03f */
[----:B------:R-:W-:Y:S02]  /*1a80*/  LEA.HI.X R199, R4, c[0x0][0x334], R0, 0x1, P2 ;  /* 0x0000cd0004c77a11 */ /* 0x000fe400010f0c00 */
[----:B------:R-:W-:Y:S01]  /*1a90*/  IADD3 R0, R7, UR11, RZ ;  /* 0x0000000b07007c10 */ /* 0x000fe2000fffe0ff */
[----:B------:R-:W-:Y:S01]  /*1aa0*/  USHF.L.U32 UR11, UR8, 0x6, URZ ;  /* 0x00000006080b7899 */ /* 0x000fe2000800063f */
[----:B------:R-:W-:Y:S01]  /*1ab0*/  LEA R196, P2, R6, c[0x0][0x160], 0x1 ;  /* 0x0000580006c47a11 */ /* 0x000fe200078408ff */
[----:B------:R-:W-:-:S02]  /*1ac0*/  UIADD3 UR46, UR10, -UR46, URZ ;  /* 0x8000002e0a2e7290 */ /* 0x000fc4000fffe03f */
[----:B------:R-:W-:Y:S01]  /*1ad0*/  ULDC.64 UR8, c[0x0][0x190] ;  /* 0x0000640000087ab9 */ /* 0x000fe20000000a00 */
[----:B------:R-:W-:Y:S01]  /*1ae0*/  LEA.HI.X R197, R6, c[0x0][0x164], R0, 0x1, P2 ;  /* 0x0000590006c57a11 */ /* 0x000fe200010f0c00 */
[----:B------:R-:W-:Y:S01]  /*1af0*/  USHF.L.U64.HI UR9, UR8, UR22, UR9 ;  /* 0x0000001608097299 */ /* 0x000fe20008010209 */
[----:B------:R-:W-:Y:S01]  /*1b00*/  IADD3 R4, P0, R198, UR11, RZ ;  /* 0x0000000bc6047c10 */ /* 0x000fe2000ff1e0ff */
[----:B------:R-:W-:Y:S02]  /*1b10*/  USHF.L.U32 UR8, UR8, 0x6, URZ ;  /* 0x0000000608087899 */ /* 0x000fe4000800063f */
[----:B------:R-:W-:Y:S01]  /*1b20*/  UISETP.NE.AND UP0, UPT, UR46, 0x1, UPT ;  /* 0x000000012e00788c */ /* 0x000fe2000bf05270 */
[----:B------:R-:W-:Y:S02]  /*1b30*/  IADD3.X R5, R199, UR45, RZ, P0, !PT ;  /* 0x0000002dc7057c10 */ /* 0x000fe400087fe4ff */
[----:B------:R-:W-:-:S03]  /*1b40*/  IADD3 R8, P0, R4, UR11, RZ ;  /* 0x0000000b04087c10 */ /* 0x000fc6000ff1e0ff */
[----:B------:R-:W-:Y:S02]  /*1b50*/  PLOP3.LUT P2, PT, PT, PT, UP0, 0x80, 0x0 ;  /* 0x000000000000781c */ /* 0x000fe40003f4f008 */
[----:B------:R-:W-:Y:S02]  /*1b60*/  IADD3.X R9, R5, UR45, RZ, P0, !PT ;  /* 0x0000002d05097c10 */ /* 0x000fe400087fe4ff */
[----:B------:R-:W-:-:S04]  /*1b70*/  IADD3 R6, P0, R196, UR8, RZ ;  /* 0x00000008c4067c10 */ /* 0x000fc8000ff1e0ff */
[----:B------:R-:W-:Y:S01]  /*1b80*/  IADD3.X R7, R197, UR9, RZ, P0, !PT ;  /* 0x00000009c5077c10 */ /* 0x000fe200087fe4ff */
[----:B------:R-:W-:Y:S02]  /*1b90*/  UIADD3 UR42, UR48, UR42, URZ ;  /* 0x0000002a302a7290 */ /* 0x000fe4000fffe03f */
[----:B------:R-:W-:Y:S01]  /*1ba0*/  UIADD3 UR41, UR48, UR41, URZ ;  /* 0x0000002930297290 */ /* 0x000fe2000fffe03f */
        /* <DEDUP_REMOVED lines=15> */
[C---:B--2---:R-:W-:Y:S01]  /*1ca0*/  IMAD.SHL.U32 R0, R24.reuse, 0x2, RZ ;  /* 0x0000000218007824 */ /* 0x044fe200078e00ff */
[----:B------:R-:W-:Y:S01]  /*1cb0*/  @P1 BAR.SYNC.DEFER_BLOCKING 0x0 ;  /* 0x0000000000001b1d */ /* 0x000fe20000010000 */
[----:B------:R-:W-:-:S04]  /*1cc0*/  IADD3 R2, R24, 0x2000, RZ ;  /* 0x0000200018027810 */ /* 0x000fc80007ffe0ff */
[----:B------:R-:W-:Y:S01]  /*1cd0*/  SEL R2, R2, R24, !P2 ;  /* 0x0000001802027207 */ /* 0x000fe20005000000 */
[----:B------:R-:W-:Y:S01]  /*1ce0*/  @!PT LDS RZ, [RZ] ;  /* 0x00000000fffff984 */ /* 0x000fe20000000800 */
[----:B------:R-:W-:Y:S01]  /*1cf0*/  @!PT LDS RZ, [RZ] ;  /* 0x00000000fffff984 */ /* 0x000fe20000000800 */
[----:B------:R-:W-:Y:S01]  /*1d00*/  @!PT LDS RZ, [RZ] ;  /* 0x00000000fffff984 */ /* 0x000fe20000000800 */
[----:B------:R1:W-:Y:S04]  /*1d10*/  LDGSTS.E.BYPASS.LTC128B.128 [R0+0x8000], [R198.64] ;  /* 0x08000000c6007fae */ /* 0x0003e8000b901d64 */
[----:B------:R2:W-:Y:S04]  /*1d20*/  LDGSTS.E.BYPASS.LTC128B.128 [R0+0x9000], [R4.64] ;  /* 0x0900000004007fae */ /* 0x0005e8000b901d64 */
[----:B------:R4:W-:Y:S01]  /*1d30*/  LDGSTS.E.BYPASS.LTC128B.128 [R0+0xa000], [R8.64] ;  /* 0x0a00000008007fae */ /* 0x0009e2000b901d64 */
[----:B------:R-:W-:Y:S01]  /*1d40*/  IMAD.SHL.U32 R2, R2, 0x2, RZ ;  /* 0x0000000202027824 */ /* 0x000fe200078e00ff */
[----:B--2---:R-:W-:-:S04]  /*1d50*/  IADD3 R4, P1, R8, UR11, RZ ;  /* 0x0000000b08047c10 */ /* 0x004fc8000ff3e0ff */
[----:B------:R-:W-:-:S05]  /*1d60*/  IADD3.X R5, R9, UR45, RZ, P1, !PT ;  /* 0x0000002d09057c10 */ /* 0x000fca0008ffe4ff */
[----:B------:R2:W-:Y:S01]  /*1d70*/  LDGSTS.E.BYPASS.LTC128B.128 [R0+0xb000], [R4.64] ;  /* 0x0b00000004007fae */ /* 0x0005e2000b901d64 */
[----:B------:R-:W-:Y:S02]  /*1d80*/  USHF.L.U32 UR11, UR6, 0x6, URZ ;  /* 0x00000006060b7899 */ /* 0x000fe4000800063f */
[----:B------:R-:W-:Y:S01]  /*1d90*/  USHF.L.U64.HI UR6, UR6, UR22, UR7 ;  /* 0x0000001606067299 */ /* 0x000fe20008010207 */
[----:B------:R1:W-:Y:S01]  /*1da0*/  LDGSTS.E.BYPASS.LTC128B.128 [R2], [R196.64] ;  /* 0x00000000c4027fae */ /* 0x0003e2000b901d64 */
[----:B------:R-:W-:Y:S02]  /*1db0*/  USHF.L.U32 UR7, UR4, 0x6, URZ ;  /* 0x0000000604077899 */ /* 0x000fe4000800063f */
[----:B------:R-:W-:Y:S01]  /*1dc0*/  USHF.L.U64.HI UR4, UR4, UR22, UR5 ;  /* 0x0000001604047299 */ /* 0x000fe20008010205 */
[----:B------:R5:W-:Y:S01]  /*1dd0*/  LDGSTS.E.BYPASS.LTC128B.128 [R2+0x1000], [R6.64] ;  /* 0x0100000006027fae */ /* 0x000be2000b901d64 */
[----:B--2---:R-:W-:-:S04]  /*1de0*/  IADD3 R4, P0, R6, UR8, RZ ;  /* 0x0000000806047c10 */ /* 0x004fc8000ff1e0ff */
[----:B------:R-:W-:Y:S02]  /*1df0*/  IADD3.X R5, R7, UR9, RZ, P0, !PT ;  /* 0x0000000907057c10 */ /* 0x000fe400087fe4ff */
[----:B----4-:R-:W-:-:S03]  /*1e00*/  IADD3 R8, P0, R4, UR8, RZ ;  /* 0x0000000804087c10 */ /* 0x010fc6000ff1e0ff */
[----:B------:R2:W-:Y:S01]  /*1e10*/  LDGSTS.E.BYPASS.LTC128B.128 [R2+0x2000], [R4.64] ;  /* 0x0200000004027fae */ /* 0x0005e2000b901d64 */
[----:B------:R-:W-:Y:S02]  /*1e20*/  IADD3.X R9, R5, UR9, RZ, P0, !PT ;  /* 0x0000000905097c10 */ /* 0x000fe400087fe4ff */
[----:B------:R-:W-:-:S03]  /*1e30*/  IADD3 R10, P0, R12, UR11, RZ ;  /* 0x0000000b0c0a7c10 */ /* 0x000fc6000ff1e0ff */
[----:B------:R4:W-:Y:S01]  /*1e40*/  LDGSTS.E.BYPASS.LTC128B.128 [R2+0x3000], [R8.64] ;  /* 0x0300000008027fae */ /* 0x0009e2000b901d64 */
[----:B------:R-:W-:Y:S02]  /*1e50*/  IADD3.X R11, R13, UR6, RZ, P0, !PT ;  /* 0x000000060d0b7c10 */ /* 0x000fe400087fe4ff */
[----:B-----5:R-:W-:Y:S01]  /*1e60*/  IADD3 R6, P0, R14, UR7, RZ ;  /* 0x000000070e067c10 */ /* 0x020fe2000ff1e0ff */
[----:B------:R5:W-:Y:S03]  /*1e70*/  LDGSTS.E.BYPASS.LTC128B.128 [R0+0xc000], [R12.64] ;  /* 0x0c0000000c007fae */ /* 0x000be6000b901d64 */
[----:B------:R-:W-:Y:S01]  /*1e80*/  IADD3.X R7, R15, UR4, RZ, P0, !PT ;  /* 0x000000040f077c10 */ /* 0x000fe200087fe4ff */
[----:B------:R-:W-:Y:S01]  /*1e90*/  UIADD3 UR5, -UR40, UR14, UR39 ;  /* 0x0000000e28057290 */ /* 0x000fe2000fffe127 */
[----:B------:R1:W-:Y:S03]  /*1ea0*/  LDGSTS.E.BYPASS.LTC128B.128 [R0+0xd000], [R10.64] ;  /* 0x0d0000000a007fae */ /* 0x0003e6000b901d64 */
[----:B------:R-:W-:Y:S01]  /*1eb0*/  UIADD3 UR5, UR5, -UR13, URZ ;  /* 0x8000000d05057290 */ /* 0x000fe2000fffe03f */
[----:B--2---:R-:W-:-:S02]  /*1ec0*/  IADD3 R4, P0, R6, UR7, RZ ;  /* 0x0000000706047c10 */ /* 0x004fc4000ff1e0ff */
[----:B----4-:R-:W-:-:S04]  /*1ed0*/  IADD3 R8, P1, R10, UR11, RZ ;  /* 0x0000000b0a087c10 */ /* 0x010fc8000ff3e0ff */
[----:B------:R-:W-:Y:S02]  /*1ee0*/  IADD3.X R9, R11, UR6, RZ, P1, !PT ;  /* 0x000000060b097c10 */ /* 0x000fe40008ffe4ff */
[----:B-----5:R-:W-:Y:S02]  /*1ef0*/  IADD3 R12, P1, R8, UR11, RZ ;  /* 0x0000000b080c7c10 */ /* 0x020fe4000ff3e0ff */
[----:B------:R-:W-:Y:S01]  /*1f00*/  IADD3.X R5, R7, UR4, RZ, P0, !PT ;  /* 0x0000000407057c10 */ /* 0x000fe200087fe4ff */
[----:B------:R2:W-:Y:S01]  /*1f10*/  LDGSTS.E.BYPASS.LTC128B.128 [R0+0xe000], [R8.64] ;  /* 0x0e00000008007fae */ /* 0x0005e2000b901d64 */
[----:B------:R-:W-:-:S05]  /*1f20*/  IADD3.X R13, R9, UR6, RZ, P1, !PT ;  /* 0x00000006090d7c10 */ /* 0x000fca0008ffe4ff */
[----:B------:R1:W-:Y:S04]  /*1f30*/  LDGSTS.E.BYPASS.LTC128B.128 [R0+0xf000], [R12.64] ;  /* 0x0f0000000c007fae */ /* 0x0003e8000b901d64 */
[----:B------:R1:W-:Y:S04]  /*1f40*/  LDGSTS.E.BYPASS.LTC128B.128 [R0+0x10000], [R14.64] ;  /* 0x100000000e007fae */ /* 0x0003e8000b901d64 */
[----:B------:R3:W-:Y:S04]  /*1f50*/  LDGSTS.E.BYPASS.LTC128B.128 [R0+0x11000], [R6.64] ;  /* 0x1100000006007fae */ /* 0x0007e8000b901d64 */
[----:B------:R4:W-:Y:S01]  /*1f60*/  LDGSTS.E.BYPASS.LTC128B.128 [R0+0x12000], [R4.64] ;  /* 0x1200000004007fae */ /* 0x0009e2000b901d64 */
[----:B--2---:R-:W-:-:S04]  /*1f70*/  IADD3 R8, P0, R4, UR7, RZ ;  /* 0x0000000704087c10 */ /* 0x004fc8000ff1e0ff */
[----:B------:R-:W-:Y:S01]  /*1f80*/  IADD3.X R9, R5, UR4, RZ, P0, !PT ;  /* 0x0000000405097c10 */ /* 0x000fe200087fe4ff */
[----:B------:R-:W-:-:S04]  /*1f90*/  USHF.R.S32.HI UR4, URZ, 0x1f, UR5 ;  /* 0x0000001f3f047899 */ /* 0x000fc80008011405 */
[----:B------:R-:W-:Y:S01]  /*1fa0*/  ULEA.HI UR4, UR4, UR5, URZ, 0x7 ;  /* 0x0000000504047291 */ /* 0x000fe2000f8f383f */
[----:B------:R1:W-:Y:S03]  /*1fb0*/  LDGSTS.E.BYPASS.LTC128B.128 [R0+0x13000], [R8.64] ;  /* 0x1300000008007fae */ /* 0x0003e6000b901d64 */
[----:B------:R-:W-:Y:S01]  /*1fc0*/  USHF.R.S32.HI UR4, URZ, 0x7, UR4 ;  /* 0x000000073f047899 */ /* 0x000fe20008011404 */
[----:B---3--:R-:W-:Y:S01]  /*1fd0*/  SHF.R.S32.HI R6, RZ, 0x1f, R16 ;  /* 0x0000001fff067819 */ /* 0x008fe20000011410 */
[----:B------:R-:W-:Y:S01]  /*1fe0*/  UIMAD.WIDE UR6, UR42, UR20, UR32 ;  /* 0x000000142a0672a5 */ /* 0x000fe2000f8e0220 */
[----:B------:R-:W0:Y:S01]  /*1ff0*/  LDGDEPBAR ;  /* 0x00000000000079af */ /* 0x000e220000000000 */
[----:B------:R-:W-:-:S04]  /*2000*/  UISETP.LT.AND UP0, UPT, URZ, UR4, UPT ;  /* 0x000000043f00728c */ /* 0x000fc8000bf01270 */
[----:B------:R-:W-:-:S04]  /*2010*/  USEL UR4, URZ, UR4, !UP0 ;  /* 0x000000043f047287 */ /* 0x000fc8000c000000 */
[----:B------:R-:W-:Y:S01]  /*2020*/  UISETP.GT.AND UP0, UPT, UR43, UR4, UPT ;  /* 0x000000042b00728c */ /* 0x000fe2000bf04270 */
[----:B----4-:R-:W-:-:S05]  /*2030*/  IMAD.SHL.U32 R4, R16, 0x4, RZ ;  /* 0x0000000410047824 */ /* 0x010fca00078e00ff */
[----:B------:R-:W-:Y:S02]  /*2040*/  PLOP3.LUT P0, PT, PT, PT, UP0, 0x80, 0x0 ;  /* 0x000000000000781c */ /* 0x000fe40003f0f008 */
[----:B------:R-:W-:Y:S01]  /*2050*/  IADD3 R4, P1, R4, UR6, RZ ;  /* 0x0000000604047c10 */ /* 0x000fe2000ff3e0ff */
[----:B------:R-:W-:Y:S01]  /*2060*/  UMOV UR5, UR7 ;  /* 0x0000000700057c82 */ /* 0x000fe20008000000 */
[----:B-1----:R-:W-:Y:S01]  /*2070*/  SHF.L.U64.HI R0, R16, 0x2, R6 ;  /* 0x0000000210007819 */ /* 0x002fe20000010206 */
[----:B------:R-:W-:-:S03]  /*2080*/  UIMAD.WIDE UR42, UR41, UR20, UR30 ;  /* 0x00000014292a72a5 */ /* 0x000fc6000f8e021e */
[----:B------:R-:W-:Y:S01]  /*2090*/  IADD3.X R5, R0, UR5, RZ, P1, !PT ;  /* 0x0000000500057c10 */ /* 0x000fe20008ffe4ff */
        /* <DEDUP_REMOVED lines=17> */
[----:B------:R-:W-:Y:S05]  /*21b0*/  @!P0 BRA `(.L_x_277) ;  /* 0x0000542000008947 */ /* 0x000fea0003800000 */
[----:B------:R-:W-:Y:S01]  /*21c0*/  LEA.HI R0, R23, R22, RZ, 0x4 ;  /* 0x0000001617007211 */ /* 0x000fe200078f20ff */
[----:B------:R1:W5:Y:S03]  /*21d0*/  LDG.E R246, [R4.64] ;  /* 0x0000002404f67981 */ /* 0x000366000c1e1900 */
[----:B------:R-:W-:Y:S01]  /*21e0*/  LOP3.LUT R0, R0, 0xfffffff0, RZ, 0xc0, !PT ;  /* 0xfffffff000007812 */ /* 0x000fe200078ec0ff */
[----:B------:R1:W5:Y:S04]  /*21f0*/  LDG.E R245, [R4.64+0x20] ;  /* 0x0000202404f57981 */ /* 0x000368000c1e1900 */
[----:B------:R-:W-:Y:S01]  /*2200*/  IMAD.IADD R0, R22, 0x1, -R0 ;  /* 0x0000000116007824 */ /* 0x000fe200078e0a00 */
[----:B------:R1:W5:Y:S04]  /*2210*/  LDG.E R244, [R4.64+0x100] ;  /* 0x0001002404f47981 */ /* 0x000368000c1e1900 */
[----:B------:R1:W5:Y:S01]  /*2220*/  LDG.E R243, [R4.64+0x120] ;  /* 0x0001202404f37981 */ /* 0x000362000c1e1900 */
[----:B------:R-:W-:Y:S01]  /*2230*/  IMAD.MOV.U32 R200, RZ, RZ, R2 ;  /* 0x000000ffffc87224 */ /* 0x000fe200078e0002 */
[----:B------:R-:W-:Y:S01]  /*2240*/  IADD3 R2, R185, 0x2000, RZ ;  /* 0x00002000b9027810 */ /* 0x000fe20007ffe0ff */
[----:B------:R-:W-:Y:S01]  /*2250*/  IMAD.MOV.U32 R182, RZ, RZ, 0x20 ;  /* 0x00000020ffb67424 */ /* 0x000fe200078e00ff */
[----:B------:R-:W-:Y:S01]  /*2260*/  UIADD3 UR9, UR39, UR12, URZ ;  /* 0x0000000c27097290 */ /* 0x000fe2000fffe03f */
[----:B------:R-:W-:Y:S01]  /*2270*/  IMAD.MOV.U32 R173, RZ, RZ, 0x40 ;  /* 0x00000040ffad7424 */ /* 0x000fe200078e00ff */
[----:B------:R-:W-:Y:S01]  /*2280*/  SEL R2, R2, R185, !P2 ;  /* 0x000000b902027207 */ /* 0x000fe20005000000 */
[----:B------:R-:W-:Y:S01]  /*2290*/  IMAD.MOV.U32 R127, RZ, RZ, RZ ;  /* 0x000000ffff7f7224 */ /* 0x000fe200078e00ff */
[----:B------:R-:W-:-:S02]  /*22a0*/  UMOV UR8, UR42 ;  /* 0x0000002a00087c82 */ /* 0x000fc40008000000 */
[----:B------:R-:W-:Y:S01]  /*22b0*/  UIADD3 UR9, -UR40, 0x80, UR9 ;  /* 0x0000008028097890 */ /* 0x000fe2000fffe109 */
[----:B------:R-:W-:Y:S01]  /*22c0*/  IMAD.SHL.U32 R178, R2, 0x2, RZ ;  /* 0x0000000202b27824 */ /* 0x000fe200078e00ff */
[----:B------:R-:W-:Y:S01]  /*22d0*/  UMOV UR11, UR43 ;  /* 0x0000002b000b7c82 */ /* 0x000fe20008000000 */
[----:B-1----:R-:W-:-:S04]  /*22e0*/  SHF.R.S32.HI R4, RZ, 0x1f, R0 ;  /* 0x0000001fff047819 */ /* 0x002fc80000011400 */
[----:B------:R-:W-:-:S04]  /*22f0*/  LEA.HI R4, R4, R0, RZ, 0x3 ;  /* 0x0000000004047211 */ /* 0x000fc800078f18ff */
[----:B------:R-:W-:-:S05]  /*2300*/  LOP3.LUT R4, R4, 0xfffffff8, RZ, 0xc0, !PT ;  /* 0xfffffff804047812 */ /* 0x000fca00078ec0ff */
[----:B------:R-:W-:-:S05]  /*2310*/  IMAD.IADD R0, R0, 0x1, -R4 ;  /* 0x0000000100007824 */ /* 0x000fca00078e0a04 */
[C---:B------:R-:W-:Y:S02]  /*2320*/  LOP3.LUT P0, RZ, R0.reuse, 0x2, RZ, 0xc0, !PT ;  /* 0x0000000200ff7812 */ /* 0x040fe4000780c0ff */
[----:B------:R-:W-:Y:S02]  /*2330*/  LOP3.LUT P1, RZ, R0, 0x4, RZ, 0xc0, !PT ;  /* 0x0000000400ff7812 */ /* 0x000fe4000782c0ff */
[----:B------:R-:W-:Y:S02]  /*2340*/  IADD3 R0, R184, 0x2000, RZ ;  /* 0x00002000b8007810 */ /* 0x000fe40007ffe0ff */
[----:B------:R-:W-:Y:S02]  /*2350*/  SEL R182, R182, 0xffffffe0, !P0 ;  /* 0xffffffe0b6b67807 */ /* 0x000fe40004000000 */
[----:B------:R-:W-:Y:S02]  /*2360*/  SEL R0, R0, R184, !P2 ;  /* 0x000000b800007207 */ /* 0x000fe40005000000 */
[----:B------:R-:W-:-:S03]  /*2370*/  SEL R173, R173, 0xffffffc0, !P1 ;  /* 0xffffffc0adad7807 */ /* 0x000fc60004800000 */
[----:B------:R-:W-:Y:S02]  /*2380*/  IMAD.SHL.U32 R172, R0, 0x2, RZ ;  /* 0x0000000200ac7824 */ /* 0x000fe400078e00ff */
[----:B------:R-:W-:Y:S01]  /*2390*/  IMAD.MOV.U32 R2, RZ, RZ, c[0x0][0x22c] ;  /* 0x00008b00ff027624 */ /* 0x000fe200078e00ff */
[C---:B------:R-:W-:Y:S01]  /*23a0*/  SHF.L.U32 R181, R185.reuse, 0x1, RZ ;  /* 0x00000001b9b57819 */ /* 0x040fe200000006ff */
[----:B------:R-:W-:Y:S01]  /*23b0*/  IMAD.SHL.U32 R4, R16, 0x4, RZ ;  /* 0x0000000410047824 */ /* 0x000fe200078e00ff */
[----:B------:R-:W-:Y:S01]  /*23c0*/  SHF.L.U32 R180, R185, 0x1, RZ ;  /* 0x00000001b9b47819 */ /* 0x000fe200000006ff */
[----:B------:R-:W-:Y:S02]  /*23d0*/  IMAD R2, R2, c[0x0][0x1c0], RZ ;  /* 0x0000700002027a24 */ /* 0x000fe400078e02ff */
[----:B------:R-:W-:Y:S02]  /*23e0*/  IMAD.MOV.U32 R5, RZ, RZ, 0x1 ;  /* 0x00000001ff057424 */ /* 0x000fe400078e00ff */
[C---:B------:R-:W-:Y:S01]  /*23f0*/  IMAD.SHL.U32 R0, R2.reuse, 0x10, RZ ;  /* 0x0000001002007824 */ /* 0x040fe200078e00ff */
[----:B------:R-:W-:Y:S01]  /*2400*/  SHF.L.U32 R7, R2, 0x3, RZ ;  /* 0x0000000302077819 */ /* 0x000fe200000006ff */
[----:B------:R-:W-:Y:S01]  /*2410*/  IMAD.IADD R183, R182, 0x1, R181 ;  /* 0x00000001b6b77824 */ /* 0x000fe200078e02b5 */
[----:B------:R-:W-:Y:S01]  /*2420*/  SHF.L.U64.HI R2, R16, 0x2, R6 ;  /* 0x0000000210027819 */ /* 0x000fe20000010206 */
[----:B------:R-:W-:Y:S01]  /*2430*/  IMAD.IADD R179, R182, 0x1, R180 ;  /* 0x00000001b6b37824 */ /* 0x000fe200078e02b4 */
[----:B------:R-:W-:-:S05]  /*2440*/  IADD3 R0, R0, 0x20, RZ ;  /* 0x0000002000007810 */ /* 0x000fca0007ffe0ff */
[----:B------:R-:W-:-:S05]  /*2450*/  IMAD.IADD R0, R7, 0x1, R0 ;  /* 0x0000000107007824 */ /* 0x000fca00078e0200 */
[----:B------:R-:W-:-:S05]  /*2460*/  IADD3 R0, R7, R0, RZ ;  /* 0x0000000007007210 */ /* 0x000fca0007ffe0ff */
[----:B------:R-:W-:-:S05]  /*2470*/  IMAD.IADD R0, R7, 0x1, R0 ;  /* 0x0000000107007824 */ /* 0x000fca00078e0200 */
[----:B------:R-:W-:-:S05]  /*2480*/  IADD3 R0, R7, R0, RZ ;  /* 0x0000000007007210 */ /* 0x000fca0007ffe0ff */
[----:B------:R-:W-:Y:S04]  /*2490*/  STL [R1+0x8], R0 ;  /* 0x0000080001007387 */ /* 0x000fe80000100800 */
[----:B------:R1:W-:Y:S02]  /*24a0*/  STL [R1+0x1c], R2 ;  /* 0x00001c0201007387 */ /* 0x0003e40000100800 */
[----:B-1----:R-:W-:Y:S02]  /*24b0*/  IADD3 R2, R7, R0, RZ ;  /* 0x0000000007027210 */ /* 0x002fe40007ffe0ff */
[----:B------:R-:W-:-:S03]  /*24c0*/  IADD3 R0, R16, -0x80, RZ ;  /* 0xffffff8010007810 */ /* 0x000fc60007ffe0ff */
[----:B------:R1:W-:Y:S01]  /*24d0*/  STL [R1+0x4], R2 ;  /* 0x0000040201007387 */ /* 0x0003e20000100800 */
[----:B------:R-:W-:-:S03]  /*24e0*/  SHF.L.U32 R0, R0, 0x2, RZ ;  /* 0x0000000200007819 */ /* 0x000fc600000006ff */
[----:B------:R-:W-:Y:S01]  /*24f0*/  STL [R1+0x18], R4 ;  /* 0x0000180401007387 */ /* 0x000fe20000100800 */
[----:B-1----:R-:W-:-:S04]  /*2500*/  IMAD.IADD R2, R7, 0x1, R2 ;  /* 0x0000000107027824 */ /* 0x002fc800078e0202 */
[C---:B------:R-:W-:Y:S01]  /*2510*/  IMAD.IADD R252, R7.reuse, 0x1, R2 ;  /* 0x0000000107fc7824 */ /* 0x040fe200078e0202 */
[----:B------:R1:W-:Y:S04]  /*2520*/  STL [R1], R2 ;  /* 0x0000000201007387 */ /* 0x0003e80000100800 */
[----:B------:R-:W-:-:S04]  /*2530*/  IADD3 R251, R7, R252, RZ ;  /* 0x000000fc07fb7210 */ /* 0x000fc80007ffe0ff */
[----:B------:R-:W-:-:S05]  /*2540*/  IADD3 R250, R7, R251, RZ ;  /* 0x000000fb07fa7210 */ /* 0x000fca0007ffe0ff */
[----:B------:R-:W-:-:S05]  /*2550*/  IMAD.IADD R249, R7, 0x1, R250 ;  /* 0x0000000107f97824 */ /* 0x000fca00078e02fa */
[----:B------:R-:W-:-:S05]  /*2560*/  IADD3 R248, R7, R249, RZ ;  /* 0x000000f907f87210 */ /* 0x000fca0007ffe0ff */
[----:B------:R-:W-:Y:S01]  /*2570*/  IMAD.IADD R247, R7, 0x1, R248 ;  /* 0x0000000107f77824 */ /* 0x000fe200078e02f8 */
[----:B-1----:R-:W-:-:S05]  /*2580*/  IADD3 R2, R16, -c[0x0][0x214], R5 ;  /* 0x8000850010027a10 */ /* 0x002fca0007ffe005 */
[----:B------:R-:W-:Y:S04]  /*2590*/  STL [R1+0x14], R2 ;  /* 0x0000140201007387 */ /* 0x000fe80000100800 */
[----:B------:R1:W-:Y:S02]  /*25a0*/  STL [R1+0x10], R0 ;  /* 0x0000100001007387 */ /* 0x0003e40000100800 */
[----:B-1----:R-:W-:Y:S02]  /*25b0*/  IADD3 R0, R7, R247, RZ ;  /* 0x000000f707007210 */ /* 0x002fe40007ffe0ff */
.L_x_280:
[----:B------:R-:W0:Y:S01]  /*25c0*/  LDGDEPBAR ;  /* 0x00000000000079af */ /* 0x000e220000000000 */
[----:B------:R-:W-:Y:S01]  /*25d0*/  IMAD.IADD R0, R178, 0x1, R182 ;  /* 0x00000001b2007824 */ /* 0x000fe200078e02b6 */
[----:B------:R-:W-:Y:S01]  /*25e0*/  USHF.L.U32 UR7, UR10, 0x7, URZ ;  /* 0x000000070a077899 */ /* 0x000fe2000800063f */
[----:B-----5:R-:W-:Y:S01]  /*25f0*/  FSETP.NEU.FTZ.AND P2, PT, R246, -INF , PT ;  /* 0xff800000f600780b */ /* 0x020fe20003f5d000 */
[----:B------:R-:W-:Y:S02]  /*2600*/  UISETP.GT.AND UP3, UPT, UR10, UR4, UPT ;  /* 0x000000040a00728c */ /* 0x000fe4000bf64270 */
[----:B------:R-:W-:Y:S02]  /*2610*/  UISETP.GE.AND UP0, UPT, UR7, UR9, UPT ;  /* 0x000000090700728c */ /* 0x000fe4000bf06270 */
[----:B------:R-:W2:Y:S01]  /*2620*/  LDL R202, [R1+0x14] ;  /* 0x0000140001ca7983 */ /* 0x000ea20000100800 */
[----:B------:R-:W-:Y:S03]  /*2630*/  IMAD.U32 R2, RZ, RZ, UR7 ;  /* 0x00000007ff027e24 */ /* 0x000fe6000f8e00ff */
[----:B------:R-:W3:Y:S01]  /*2640*/  LDL R201, [R1+0x24] ;  /* 0x0000240001c97983 */ /* 0x000ee20000100800 */
[----:B------:R-:W-:Y:S01]  /*2650*/  PLOP3.LUT P0, PT, PT, PT, UP0, 0x80, 0x0 ;  /* 0x000000000000781c */ /* 0x000fe20003f0f008 */
[----:B------:R-:W-:Y:S04]  /*2660*/  DEPBAR.LE SB0, 0x0 ;  /* 0x000080000000791a */ /* 0x000fe80000000000 */
[----:B------:R-:W-:Y:S08]  /*2670*/  BAR.SYNC.DEFER_BLOCKING 0x0 ;  /* 0x0000000000007b1d */ /* 0x000ff00000010000 */
[----:B------:R-:W-:Y:S08]  /*2680*/  LDSM.16.M88.4 R64, [R178] ;  /* 0x00000000b240783b */ /* 0x000ff00000000200 */
[----:B------:R-:W1:Y:S08]  /*2690*/  LDSM.16.M88.4 R16, [R174+0xc000] ;  /* 0x00c00000ae10783b */ /* 0x000e700000000200 */
[----:B------:R-:W4:Y:S08]  /*26a0*/  LDSM.16.M88.4 R60, [R178+0x2000] ;  /* 0x00200000b23c783b */ /* 0x000f300000000200 */
[----:B------:R-:W4:Y:S08]  /*26b0*/  LDSM.16.M88.4 R32, [R174+0xc800] ;  /* 0x00c80000ae20783b */ /* 0x000f300000000200 */
[----:B------:R-:W4:Y:S08]  /*26c0*/  LDSM.16.M88.4 R48, [R174+0xd000] ;  /* 0x00d00000ae30783b */ /* 0x000f300000000200 */
[----:B------:R-:W4:Y:S01]  /*26d0*/  LDSM.16.M88.4 R132, [R174+0xd800] ;  /* 0x00d80000ae84783b */ /* 0x000f220000000200 */
[-C--:B-1----:R-:W-:Y:S07]  /*26e0*/  HMMA.16816.F32 R4, R64, R16.reuse, RZ ;  /* 0x000000104004723c */ /* 0x082fee00000018ff */
[----:B------:R-:W-:Y:S01]  /*26f0*/  LDSM.16.M88.4 R136, [R0] ;  /* 0x000000000088783b */ /* 0x000fe20000000200 */
[C---:B----4-:R-:W-:Y:S07]  /*2700*/  HMMA.16816.F32 R8, R60.reuse, R16, RZ ;  /* 0x000000103c08723c */ /* 0x050fee00000018ff */
[----:B------:R-:W1:Y:S01]  /*2710*/  LDSM.16.M88.4 R140, [R177+0xc000] ;  /* 0x00c00000b18c783b */ /* 0x000e620000000200 */
[-C--:B------:R-:W-:Y:S07]  /*2720*/  HMMA.16816.F32 R12, R60, R18.reuse, RZ ;  /* 0x000000123c0c723c */ /* 0x080fee00000018ff */
[----:B------:R4:W1:Y:S01]  /*2730*/  LDSM.16.M88.4 R144, [R0+0x2000] ;  /* 0x002000000090783b */ /* 0x0008620000000200 */
[C---:B------:R-:W-:Y:S07]  /*2740*/  HMMA.16816.F32 R16, R64.reuse, R18, RZ ;  /* 0x000000124010723c */ /* 0x040fee00000018ff */
[----:B------:R-:W1:Y:S01]  /*2750*/  LDSM.16.M88.4 R148, [R177+0xc800] ;  /* 0x00c80000b194783b */ /* 0x000e620000000200 */
[-C--:B------:R-:W-:Y:S07]  /*2760*/  HMMA.16816.F32 R20, R64, R32.reuse, RZ ;  /* 0x000000204014723c */ /* 0x080fee00000018ff */
[----:B------:R-:W1:Y:S01]  /*2770*/  LDSM.16.M88.4 R152, [R177+0xd000] ;  /* 0x00d00000b198783b */ /* 0x000e620000000200 */
[C---:B------:R-:W-:Y:S07]  /*2780*/  HMMA.16816.F32 R24, R60.reuse, R32, RZ ;  /* 0x000000203c18723c */ /* 0x040fee00000018ff */
[----:B------:R-:W1:Y:S01]  /*2790*/  LDSM.16.M88.4 R156, [R177+0xd800] ;  /* 0x00d80000b19c783b */ /* 0x000e620000000200 */
[----:B----4-:R-:W-:Y:S01]  /*27a0*/  IADD3 R0, R0, R173, RZ ;  /* 0x000000ad00007210 */ /* 0x010fe20007ffe0ff */
[-C--:B------:R-:W-:Y:S06]  /*27b0*/  HMMA.16816.F32 R28, R60, R34.reuse, RZ ;  /* 0x000000223c1c723c */ /* 0x080fec00000018ff */
[----:B------:R-:W-:Y:S02]  /*27c0*/  LDSM.16.M88.4 R160, [R175+0xd000] ;  /* 0x00d00000afa0783b */ /* 0x000fe40000000200 */
[C---:B------:R-:W-:Y:S06]  /*27d0*/  HMMA.16816.F32 R32, R64.reuse, R34, RZ ;  /* 0x000000224020723c */ /* 0x040fec00000018ff */
[----:B------:R-:W-:Y:S02]  /*27e0*/  LDSM.16.M88.4 R164, [R175+0xd800] ;  /* 0x00d80000afa4783b */ /* 0x000fe40000000200 */
[-C--:B------:R-:W-:Y:S06]  /*27f0*/  HMMA.16816.F32 R36, R64, R48.reuse, RZ ;  /* 0x000000304024723c */ /* 0x080fec00000018ff */
[----:B------:R-:W-:Y:S02]  /*2800*/  LDSM.16.M88.4 R168, [R176+0xc000] ;  /* 0x00c00000b0a8783b */ /* 0x000fe40000000200 */
        /* <DEDUP_REMOVED lines=8> */
[C---:B------:R-:W-:Y:S08]  /*2890*/  HMMA.16816.F32 R8, R144.reuse, R140, R8 ;  /* 0x0000008c9008723c */ /* 0x040ff00000001808 */
[-C--:B------:R-:W-:Y:S08]  /*28a0*/  HMMA.16816.F32 R12, R144, R142.reuse, R12 ;  /* 0x0000008e900c723c */ /* 0x080ff0000000180c */
[C---:B------:R-:W-:Y:S01]  /*28b0*/  HMMA.16816.F32 R16, R136.reuse, R142, R16 ;  /* 0x0000008e8810723c */ /* 0x040fe20000001810 */
[----:B------:R-:W-:Y:S07]  /*28c0*/  LDSM.16.M88.4 R140, [R175+0xc000] ;  /* 0x00c00000af8c783b */ /* 0x000fee0000000200 */
[-C--:B------:R-:W-:Y:S08]  /*28d0*/  HMMA.16816.F32 R20, R136, R148.reuse, R20 ;  /* 0x000000948814723c */ /* 0x080ff00000001814 */
[C---:B------:R-:W-:Y:S07]  /*28e0*/  HMMA.16816.F32 R24, R144.reuse, R148, R24 ;  /* 0x000000949018723c */ /* 0x040fee0000001818 */
[----:B------:R-:W-:Y:S01]  /*28f0*/  IMAD.IADD R148, R178, 0x1, R173 ;  /* 0x00000001b2947824 */ /* 0x000fe200078e02ad */
[-C--:B------:R-:W-:Y:S04]  /*2900*/  HMMA.16816.F32 R28, R144, R150.reuse, R28 ;  /* 0x00000096901c723c */ /* 0x080fe8000000181c */
[----:B------:R-:W1:Y:S04]  /*2910*/  LDSM.16.M88.4 R132, [R148] ;  /* 0x000000009484783b */ /* 0x000e680000000200 */
[C---:B------:R-:W-:Y:S04]  /*2920*/  HMMA.16816.F32 R32, R136.reuse, R150, R32 ;  /* 0x000000968820723c */ /* 0x040fe80000001820 */
[----:B------:R-:W4:Y:S04]  /*2930*/  LDSM.16.M88.4 R148, [R148+0x2000] ;  /* 0x002000009494783b */ /* 0x000f280000000200 */
[-C--:B------:R-:W-:Y:S08]  /*2940*/  HMMA.16816.F32 R36, R136, R152.reuse, R36 ;  /* 0x000000988824723c */ /* 0x080ff00000001824 */
[C---:B------:R-:W-:Y:S08]  /*2950*/  HMMA.16816.F32 R40, R144.reuse, R152, R40 ;  /* 0x000000989028723c */ /* 0x040ff00000001828 */
[-C--:B------:R-:W-:Y:S04]  /*2960*/  HMMA.16816.F32 R44, R144, R154.reuse, R44 ;  /* 0x0000009a902c723c */ /* 0x080fe8000000182c */
[----:B--2---:R-:W-:Y:S04]  /*2970*/  @!P0 IADD3 R2, R2, UR40, R202 ;  /* 0x0000002802028c10 */ /* 0x004fe8000fffe0ca */
[C---:B------:R-:W-:Y:S01]  /*2980*/  HMMA.16816.F32 R48, R136.reuse, R154, R48 ;  /* 0x0000009a8830723c */ /* 0x040fe20000001830 */
[----:B------:R-:W2:Y:S07]  /*2990*/  LDSM.16.M88.4 R152, [R175+0xc800] ;  /* 0x00c80000af98783b */ /* 0x000eae0000000200 */
[-C--:B------:R-:W-:Y:S08]  /*29a0*/  HMMA.16816.F32 R52, R136, R156.reuse, R52 ;  /* 0x0000009c8834723c */ /* 0x080ff00000001834 */
[C---:B------:R-:W-:Y:S08]  /*29b0*/  HMMA.16816.F32 R56, R144.reuse, R156, R56 ;  /* 0x0000009c9038723c */ /* 0x040ff00000001838 */
[-C--:B------:R-:W-:Y:S01]  /*29c0*/  HMMA.16816.F32 R60, R144, R158.reuse, R60 ;  /* 0x0000009e903c723c */ /* 0x080fe2000000183c */
[----:B------:R-:W2:Y:S07]  /*29d0*/  LDSM.16.M88.4 R144, [R0] ;  /* 0x000000000090783b */ /* 0x000eae0000000200 */
[----:B------:R-:W-:Y:S07]  /*29e0*/  HMMA.16816.F32 R64, R136, R158, R64 ;  /* 0x0000009e8840723c */ /* 0x000fee0000001840 */
[C---:B------:R-:W-:Y:S01]  /*29f0*/  @!P0 IADD3 R139, R2.reuse, 0x8, RZ ;  /* 0x00000008028b8810 */ /* 0x040fe20007ffe0ff */
[-C--:B-1----:R-:W-:Y:S05]  /*2a00*/  HMMA.16816.F32 R4, R132, R140.reuse, R4 ;  /* 0x0000008c8404723c */ /* 0x082fea0000001804 */
[----:B------:R-:W-:Y:S01]  /*2a10*/  @!P0 IMNMX R139, R139, UR40, PT ;  /* 0x000000288b8b8c17 */ /* 0x000fe2000b800200 */
[----:B------:R-:W-:Y:S01]  /*2a20*/  FMUL.FTZ R138, R245, 1.4426950216293334961 ;  /* 0x3fb8aa3bf58a7820 */ /* 0x000fe20000410000 */
[----:B------:R-:W-:Y:S01]  /*2a30*/  @!P0 IADD3 R136, R2, 0x40, RZ ;  /* 0x0000004002888810 */ /* 0x000fe20007ffe0ff */
[C---:B----4-:R-:W-:Y:S04]  /*2a40*/  HMMA.16816.F32 R8, R148.reuse, R140, R8 ;  /* 0x0000008c9408723c */ /* 0x050fe80000001808 */
[----:B------:R-:W-:Y:S01]  /*2a50*/  @!P0 IMNMX R136, R136, UR40, PT ;  /* 0x0000002888888c17 */ /* 0x000fe2000b800200 */
[----:B------:R-:W-:Y:S02]  /*2a60*/  FMUL.FTZ R137, R244, 1.4426950216293334961 ;  /* 0x3fb8aa3bf4897820 */ /* 0x000fe40000410000 */
[----:B------:R-:W-:Y:S01]  /*2a70*/  @!P0 IMNMX R141, R2, UR40, PT ;  /* 0x00000028028d8c17 */ /* 0x000fe2000b800200 */
[-C--:B------:R-:W-:Y:S04]  /*2a80*/  HMMA.16816.F32 R12, R148, R142.reuse, R12 ;  /* 0x0000008e940c723c */ /* 0x080fe8000000180c */
[----:B------:R-:W-:Y:S04]  /*2a90*/  FMUL.FTZ R140, R246, 1.4426950216293334961 ;  /* 0x3fb8aa3bf68c7820 */ /* 0x000fe80000410000 */
[C---:B------:R-:W-:Y:S04]  /*2aa0*/  HMMA.16816.F32 R16, R132.reuse, R142, R16 ;  /* 0x0000008e8410723c */ /* 0x040fe80000001810 */
[----:B------:R-:W-:Y:S04]  /*2ab0*/  FSEL R140, R140, RZ, P2 ;  /* 0x000000ff8c8c7208 */ /* 0x000fe80001000000 */
[-C--:B--2---:R-:W-:Y:S08]  /*2ac0*/  HMMA.16816.F32 R20, R132, R152.reuse, R20 ;  /* 0x000000988414723c */ /* 0x084ff00000001814 */
        /* <DEDUP_REMOVED lines=9> */
[-C--:B------:R-:W-:Y:S01]  /*2b60*/  HMMA.16816.F32 R60, R148, R166.reuse, R60 ;  /* 0x000000a6943c723c */ /* 0x080fe2000000183c */
[----:B------:R-:W2:Y:S07]  /*2b70*/  LDL R148, [R1+0x18] ;  /* 0x0000180001947983 */ /* 0x000eae0000100800 */
[----:B------:R-:W-:Y:S01]  /*2b80*/  HMMA.16816.F32 R64, R132, R166, R64 ;  /* 0x000000a68440723c */ /* 0x000fe20000001840 */
[----:B------:R1:W4:Y:S07]  /*2b90*/  LDSM.16.M88.4 R132, [R0+0x2000] ;  /* 0x002000000084783b */ /* 0x00032e0000000200 */
[-C--:B------:R-:W-:Y:S01]  /*2ba0*/  HMMA.16816.F32 R4, R144, R168.reuse, R4 ;  /* 0x000000a89004723c */ /* 0x080fe20000001804 */
[----:B-1----:R-:W-:Y:S05]  /*2bb0*/  MOV R0, UR29 ;  /* 0x0000001d00007c02 */ /* 0x002fea0008000f00 */
[----:B---3--:R-:W-:Y:S05]  /*2bc0*/  @!P0 IMAD R0, R0, 0x80, R201 ;  /* 0x0000008000008824 */ /* 0x008fea00078e02c9 */
[CC--:B------:R-:W-:Y:S02]  /*2bd0*/  @!P0 ISETP.GE.AND P3, PT, R0.reuse, R141.reuse, PT ;  /* 0x0000008d0000820c */ /* 0x0c0fe40003f66270 */
[----:B------:R-:W-:Y:S11]  /*2be0*/  @!P0 IADD3 R142, R0, 0x1, RZ ;  /* 0x00000001008e8810 */ /* 0x000ff60007ffe0ff */
[----:B------:R-:W-:Y:S02]  /*2bf0*/  @!P0 FSEL R4, R4, -INF , !P3 ;  /* 0xff80000004048808 */ /* 0x000fe40005800000 */
[----:B------:R-:W-:Y:S01]  /*2c00*/  @!P0 ISETP.GE.AND P2, PT, R142, R141, PT ;  /* 0x0000008d8e00820c */ /* 0x000fe20003f46270 */
[C---:B----4-:R-:W-:Y:S04]  /*2c10*/  HMMA.16816.F32 R8, R132.reuse, R168, R8 ;  /* 0x000000a88408723c */ /* 0x050fe80000001808 */
[--C-:B------:R-:W-:Y:S01]  /*2c20*/  FFMA.FTZ R4, R4, c[0x0][0x23c], -R140.reuse ;  /* 0x00008f0004047a23 */ /* 0x100fe2000001088c */
[-C--:B------:R-:W-:Y:S02]  /*2c30*/  @!P0 ISETP.GE.AND P3, PT, R0, R139.reuse, PT ;  /* 0x0000008b0000820c */ /* 0x080fe40003f66270 */
[----:B------:R-:W-:Y:S01]  /*2c40*/  @!P0 FSEL R5, R5, -INF , !P2 ;  /* 0xff80000005058808 */ /* 0x000fe20005000000 */
[----:B------:R1:W-:Y:S01]  /*2c50*/  MUFU.EX2 R158, R4 ;  /* 0x00000004009e7308 */ /* 0x0003e20000000800 */
[----:B------:R-:W-:Y:S01]  /*2c60*/  FSETP.NEU.FTZ.AND P2, PT, R245, -INF , PT ;  /* 0xff800000f500780b */ /* 0x000fe20003f5d000 */
[-C--:B------:R-:W-:Y:S03]  /*2c70*/  HMMA.16816.F32 R12, R132, R170.reuse, R12 ;  /* 0x000000aa840c723c */ /* 0x080fe6000000180c */
[----:B------:R-:W-:Y:S01]  /*2c80*/  FSEL R138, R138, RZ, P2 ;  /* 0x000000ff8a8a7208 */ /* 0x000fe20001000000 */
[----:B------:R-:W-:Y:S01]  /*2c90*/  FFMA.FTZ R5, R5, c[0x0][0x23c], -R140 ;  /* 0x00008f0005057a23 */ /* 0x000fe2000001088c */
[----:B------:R-:W-:Y:S02]  /*2ca0*/  @!P0 ISETP.GE.AND P2, PT, R142, R139, PT ;  /* 0x0000008b8e00820c */ /* 0x000fe40003f46270 */
[----:B------:R-:W-:Y:S01]  /*2cb0*/  @!P0 FSEL R6, R6, -INF , !P3 ;  /* 0xff80000006068808 */ /* 0x000fe20005800000 */
[----:B------:R-:W-:Y:S01]  /*2cc0*/  MUFU.EX2 R157, R5 ;  /* 0x00000005009d7308 */ /* 0x000fe20000000800 */
[-C--:B------:R-:W-:Y:S01]  /*2cd0*/  @!P0 ISETP.GE.AND P3, PT, R0, R136.reuse, PT ;  /* 0x000000880000820c */ /* 0x080fe20003f66270 */
[C---:B------:R-:W-:Y:S04]  /*2ce0*/  HMMA.16816.F32 R16, R144.reuse, R170, R16 ;  /* 0x000000aa9010723c */ /* 0x040fe80000001810 */
[----:B------:R-:W-:Y:S01]  /*2cf0*/  @!P0 FSEL R7, R7, -INF , !P2 ;  /* 0xff80000007078808 */ /* 0x000fe20005000000 */
[--C-:B------:R-:W-:Y:S01]  /*2d00*/  FFMA.FTZ R6, R6, c[0x0][0x23c], -R138.reuse ;  /* 0x00008f0006067a23 */ /* 0x100fe2000001088a */
[----:B------:R-:W-:Y:S02]  /*2d10*/  FSETP.NEU.FTZ.AND P2, PT, R244, -INF , PT ;  /* 0xff800000f400780b */ /* 0x000fe40003f5d000 */
[----:B------:R-:W-:Y:S01]  /*2d20*/  @!P0 FSEL R8, R8, -INF , !P3 ;  /* 0xff80000008088808 */ /* 0x000fe20005800000 */
[----:B------:R-:W-:Y:S03]  /*2d30*/  MUFU.EX2 R156, R6 ;  /* 0x00000006009c7308 */ /* 0x000fe60000000800 */
[----:B------:R-:W-:Y:S01]  /*2d40*/  FSEL R137, R137, RZ, P2 ;  /* 0x000000ff89897208 */ /* 0x000fe20001000000 */
[----:B------:R-:W-:Y:S01]  /*2d50*/  FFMA.FTZ R7, R7, c[0x0][0x23c], -R138 ;  /* 0x00008f0007077a23 */ /* 0x000fe2000001088a */
[----:B-1----:R-:W-:Y:S02]  /*2d60*/  @!P0 IADD3 R4, R2, 0x48, RZ ;  /* 0x0000004802048810 */ /* 0x002fe40007ffe0ff */
[----:B------:R-:W-:Y:S01]  /*2d70*/  @!P0 ISETP.GE.AND P2, PT, R142, R136, PT ;  /* 0x000000888e00820c */ /* 0x000fe20003f46270 */
[--C-:B------:R-:W-:Y:S01]  /*2d80*/  FFMA.FTZ R2, R8, c[0x0][0x23c], -R137.reuse ;  /* 0x00008f0008027a23 */ /* 0x100fe20000010889 */
[----:B------:R-:W-:Y:S01]  /*2d90*/  @!P0 IMNMX R8, R4, UR40, PT ;  /* 0x0000002804088c17 */ /* 0x000fe2000b800200 */
[----:B------:R1:W3:Y:S01]  /*2da0*/  MUFU.EX2 R234, R7 ;  /* 0x0000000700ea7308 */ /* 0x0002e20000000800 */
[----:B------:R-:W-:Y:S02]  /*2db0*/  @!P0 FSEL R9, R9, -INF , !P2 ;  /* 0xff80000009098808 */ /* 0x000fe40005000000 */
[----:B------:R-:W-:Y:S02]  /*2dc0*/  FSETP.NEU.FTZ.AND P2, PT, R243, -INF , PT ;  /* 0xff800000f300780b */ /* 0x000fe40003f5d000 */
[-C--:B------:R-:W-:Y:S01]  /*2dd0*/  @!P0 ISETP.GE.AND P3, PT, R0, R8.reuse, PT ;  /* 0x000000080000820c */ /* 0x080fe20003f66270 */
[--C-:B------:R-:W-:Y:S03]  /*2de0*/  FFMA.FTZ R9, R9, c[0x0][0x23c], -R137.reuse ;  /* 0x00008f0009097a23 */ /* 0x100fe60000010889 */
[----:B------:R-:W-:Y:S01]  /*2df0*/  @!P0 FSEL R10, R10, -INF , !P3 ;  /* 0xff8000000a0a8808 */ /* 0x000fe20005800000 */
[----:B------:R4:W-:Y:S10]  /*2e00*/  MUFU.EX2 R238, R2 ;  /* 0x0000000200ee7308 */ /* 0x0009f40000000800 */
[----:B------:R3:W2:Y:S01]  /*2e10*/  MUFU.EX2 R237, R9 ;  /* 0x0000000900ed7308 */ /* 0x0006a20000000800 */
[----:B-1----:R-:W1:Y:S01]  /*2e20*/  LDSM.16.M88.4 R4, [R176+0xc800] ;  /* 0x00c80000b004783b */ /* 0x002e620000000200 */
[----:B----4-:R-:W-:Y:S05]  /*2e30*/  FMUL.FTZ R2, R243, 1.4426950216293334961 ;  /* 0x3fb8aa3bf3027820 */ /* 0x010fea0000410000 */
[----:B------:R-:W-:Y:S02]  /*2e40*/  FSEL R2, R2, RZ, P2 ;  /* 0x000000ff02027208 */ /* 0x000fe40001000000 */
[----:B------:R-:W-:Y:S03]  /*2e50*/  @!P0 ISETP.GE.AND P2, PT, R142, R8, PT ;  /* 0x000000088e00820c */ /* 0x000fe60003f46270 */
[--C-:B------:R-:W-:Y:S01]  /*2e60*/  FFMA.FTZ R10, R10, c[0x0][0x23c], -R2.reuse ;  /* 0x00008f000a0a7a23 */ /* 0x100fe20000010802 */
[----:B---3--:R-:W-:Y:S02]  /*2e70*/  @!P0 IADD3 R9, R0, 0x8, RZ ;  /* 0x0000000800098810 */ /* 0x008fe40007ffe0ff */
[----:B------:R-:W-:Y:S01]  /*2e80*/  @!P0 FSEL R11, R11, -INF , !P2 ;  /* 0xff8000000b0b8808 */ /* 0x000fe20005000000 */
[----:B------:R3:W-:Y:S01]  /*2e90*/  MUFU.EX2 R241, R10 ;  /* 0x0000000a00f17308 */ /* 0x0007e20000000800 */
[-C--:B------:R-:W-:Y:S03]  /*2ea0*/  @!P0 ISETP.GE.AND P2, PT, R9, R136.reuse, PT ;  /* 0x000000880900820c */ /* 0x080fe60003f46270 */
[--C-:B------:R-:W-:Y:S01]  /*2eb0*/  FFMA.FTZ R11, R11, c[0x0][0x23c], -R2.reuse ;  /* 0x00008f000b0b7a23 */ /* 0x100fe20000010802 */
[----:B------:R-:W-:Y:S05]  /*2ec0*/  @!P0 FSEL R12, R12, -INF , !P2 ;  /* 0xff8000000c0c8808 */ /* 0x000fea0005000000 */
[----:B------:R-:W4:Y:S01]  /*2ed0*/  MUFU.EX2 R242, R11 ;  /* 0x0000000b00f27308 */ /* 0x000f220000000800 */
[--C-:B------:R-:W-:Y:S01]  /*2ee0*/  FFMA.FTZ R12, R12, c[0x0][0x23c], -R137.reuse ;  /* 0x00008f000c0c7a23 */ /* 0x100fe20000010889 */
[-C--:B-1----:R-:W-:Y:S08]  /*2ef0*/  HMMA.16816.F32 R20, R144, R4.reuse, R20 ;  /* 0x000000049014723c */ /* 0x082ff00000001814 */
[----:B------:R-:W-:Y:S01]  /*2f00*/  MUFU.EX2 R236, R12 ;  /* 0x0000000c00ec7308 */ /* 0x000fe20000000800 */
[C---:B------:R-:W-:Y:S04]  /*2f10*/  HMMA.16816.F32 R24, R132.reuse, R4, R24 ;  /* 0x000000048418723c */ /* 0x040fe80000001818 */
[----:B---3--:R-:W-:Y:S04]  /*2f20*/  @!P0 IADD3 R10, R0, 0x9, RZ ;  /* 0x00000009000a8810 */ /* 0x008fe80007ffe0ff */
[-C--:B------:R-:W-:Y:S03]  /*2f30*/  HMMA.16816.F32 R28, R132, R6.reuse, R28 ;  /* 0x00000006841c723c */ /* 0x080fe6000000181c */
[----:B------:R-:W-:Y:S04]  /*2f40*/  @!P0 ISETP.GE.AND P2, PT, R10, R136, PT ;  /* 0x000000880a00820c */ /* 0x000fe80003f46270 */
[----:B------:R-:W-:Y:S01]  /*2f50*/  @!P0 FSEL R13, R13, -INF , !P2 ;  /* 0xff8000000d0d8808 */ /* 0x000fe20005000000 */
[C---:B------:R-:W-:Y:S01]  /*2f60*/  HMMA.16816.F32 R32, R144.reuse, R6, R32 ;  /* 0x000000069020723c */ /* 0x040fe20000001820 */
[----:B------:R-:W1:Y:S03]  /*2f70*/  LDSM.16.M88.4 R4, [R176+0xd000] ;  /* 0x00d00000b004783b */ /* 0x000e660000000200 */
[-C--:B------:R-:W-:Y:S01]  /*2f80*/  @!P0 ISETP.GE.AND P2, PT, R9, R8.reuse, PT ;  /* 0x000000080900820c */ /* 0x080fe20003f46270 */
[--C-:B------:R-:W-:Y:S03]  /*2f90*/  FFMA.FTZ R13, R13, c[0x0][0x23c], -R137.reuse ;  /* 0x00008f000d0d7a23 */ /* 0x100fe60000010889 */
[----:B------:R-:W-:Y:S01]  /*2fa0*/  @!P0 FSEL R14, R14, -INF , !P2 ;  /* 0xff8000000e0e8808 */ /* 0x000fe20005000000 */
[----:B------:R-:W-:Y:S01]  /*2fb0*/  MUFU.EX2 R235, R13 ;  /* 0x0000000d00eb7308 */ /* 0x000fe20000000800 */
[----:B------:R-:W-:Y:S03]  /*2fc0*/  @!P0 ISETP.GE.AND P2, PT, R10, R8, PT ;  /* 0x000000080a00820c */ /* 0x000fe60003f46270 */
[--C-:B------:R-:W-:Y:S01]  /*2fd0*/  FFMA.FTZ R14, R14, c[0x0][0x23c], -R2.reuse ;  /* 0x00008f000e0e7a23 */ /* 0x100fe20000010802 */
        /* <DEDUP_REMOVED lines=9> */
[----:B------:R-:W-:Y:S01]  /*3070*/  @!P0 IADD3 R9, R0, 0x10, RZ ;  /* 0x0000001000098810 */ /* 0x000fe20007ffe0ff */
[----:B------:R-:W-:Y:S01]  /*3080*/  MUFU.EX2 R152, R16 ;  /* 0x0000001000987308 */ /* 0x000fe20000000800 */
[----:B------:R-:W-:Y:S01]  /*3090*/  @!P0 FSEL R18, R18, -INF , !P2 ;  /* 0xff80000012128808 */ /* 0x000fe20005000000 */
[----:B------:R-:W-:Y:S01]  /*30a0*/  FFMA.FTZ R17, R17, c[0x0][0x23c], -R140 ;  /* 0x00008f0011117a23 */ /* 0x000fe2000001088c */
[----:B------:R-:W-:Y:S02]  /*30b0*/  @!P0 ISETP.GE.AND P2, PT, R10, R139, PT ;  /* 0x0000008b0a00820c */ /* 0x000fe40003f46270 */
[----:B------:R-:W-:Y:S01]  /*30c0*/  @!P0 IADD3 R10, R0, 0x11, RZ ;  /* 0x00000011000a8810 */ /* 0x000fe20007ffe0ff */
[--C-:B------:R-:W-:Y:S01]  /*30d0*/  FFMA.FTZ R18, R18, c[0x0][0x23c], -R138.reuse ;  /* 0x00008f0012127a23 */ /* 0x100fe2000001088a */
[----:B------:R-:W-:Y:S02]  /*30e0*/  @!P0 FSEL R19, R19, -INF , !P2 ;  /* 0xff80000013138808 */ /* 0x000fe40005000000 */
[-C--:B------:R-:W-:Y:S01]  /*30f0*/  @!P0 ISETP.GE.AND P2, PT, R9, R141.reuse, PT ;  /* 0x0000008d0900820c */ /* 0x080fe20003f46270 */
[-C--:B-1----:R-:W-:Y:S01]  /*3100*/  HMMA.16816.F32 R36, R144, R4.reuse, R36 ;  /* 0x000000049024723c */ /* 0x082fe20000001824 */
[----:B------:R-:W-:Y:S02]  /*3110*/  MUFU.EX2 R217, R17 ;  /* 0x0000001100d97308 */ /* 0x000fe40000000800 */
[----:B------:R-:W-:Y:S01]  /*3120*/  @!P0 FSEL R20, R20, -INF , !P2 ;  /* 0xff80000014148808 */ /* 0x000fe20005000000 */
[----:B------:R-:W-:Y:S01]  /*3130*/  FFMA.FTZ R19, R19, c[0x0][0x23c], -R138 ;  /* 0x00008f0013137a23 */ /* 0x000fe2000001088a */
[----:B------:R-:W-:Y:S03]  /*3140*/  @!P0 ISETP.GE.AND P2, PT, R10, R141, PT ;  /* 0x0000008d0a00820c */ /* 0x000fe60003f46270 */
[C---:B------:R-:W-:Y:S03]  /*3150*/  HMMA.16816.F32 R40, R132.reuse, R4, R40 ;  /* 0x000000048428723c */ /* 0x040fe60000001828 */
[----:B------:R-:W-:Y:S01]  /*3160*/  MUFU.EX2 R225, R18 ;  /* 0x0000001200e17308 */ /* 0x000fe20000000800 */
[----:B------:R-:W-:Y:S01]  /*3170*/  @!P0 FSEL R21, R21, -INF , !P2 ;  /* 0xff80000015158808 */ /* 0x000fe20005000000 */
[--C-:B------:R-:W-:Y:S01]  /*3180*/  FFMA.FTZ R20, R20, c[0x0][0x23c], -R140.reuse ;  /* 0x00008f0014147a23 */ /* 0x100fe2000001088c */
[-C--:B------:R-:W-:Y:S02]  /*3190*/  @!P0 ISETP.GE.AND P2, PT, R9, R139.reuse, PT ;  /* 0x0000008b0900820c */ /* 0x080fe40003f46270 */
[-C--:B------:R-:W-:Y:S04]  /*31a0*/  HMMA.16816.F32 R44, R132, R6.reuse, R44 ;  /* 0x00000006842c723c */ /* 0x080fe8000000182c */
[----:B------:R-:W-:Y:S01]  /*31b0*/  @!P0 FSEL R22, R22, -INF , !P2 ;  /* 0xff80000016168808 */ /* 0x000fe20005000000 */
[----:B------:R-:W1:Y:S01]  /*31c0*/  MUFU.EX2 R224, R19 ;  /* 0x0000001300e07308 */ /* 0x000e620000000800 */
[----:B------:R-:W-:Y:S01]  /*31d0*/  @!P0 ISETP.GE.AND P2, PT, R10, R139, PT ;  /* 0x0000008b0a00820c */ /* 0x000fe20003f46270 */
[----:B------:R-:W-:Y:S01]  /*31e0*/  FFMA.FTZ R21, R21, c[0x0][0x23c], -R140 ;  /* 0x00008f0015157a23 */ /* 0x000fe2000001088c */
[C---:B------:R-:W-:Y:S01]  /*31f0*/  HMMA.16816.F32 R48, R144.reuse, R6, R48 ;  /* 0x000000069030723c */ /* 0x040fe20000001830 */
[----:B------:R-:W3:Y:S03]  /*3200*/  LDSM.16.M88.4 R4, [R176+0xd800] ;  /* 0x00d80000b004783b */ /* 0x000ee60000000200 */
[----:B------:R-:W-:Y:S01]  /*3210*/  @!P0 FSEL R23, R23, -INF , !P2 ;  /* 0xff80000017178808 */ /* 0x000fe20005000000 */
[--C-:B------:R-:W-:Y:S01]  /*3220*/  FFMA.FTZ R22, R22, c[0x0][0x23c], -R138.reuse ;  /* 0x00008f0016167a23 */ /* 0x100fe2000001088a */
[-C--:B------:R-:W-:Y:S01]  /*3230*/  @!P0 ISETP.GE.AND P2, PT, R9, R136.reuse, PT ;  /* 0x000000880900820c */ /* 0x080fe20003f46270 */
[----:B------:R-:W-:Y:S02]  /*3240*/  MUFU.EX2 R239, R15 ;  /* 0x0000000f00ef7308 */ /* 0x000fe40000000800 */
[----:B------:R-:W-:Y:S03]  /*3250*/  FFMA.FTZ R23, R23, c[0x0][0x23c], -R138 ;  /* 0x00008f0017177a23 */ /* 0x000fe6000001088a */
[----:B------:R-:W-:Y:S02]  /*3260*/  @!P0 FSEL R24, R24, -INF , !P2 ;  /* 0xff80000018188808 */ /* 0x000fe40005000000 */
[----:B------:R-:W-:Y:S03]  /*3270*/  @!P0 ISETP.GE.AND P2, PT, R10, R136, PT ;  /* 0x000000880a00820c */ /* 0x000fe60003f46270 */
[----:B------:R-:W-:Y:S01]  /*3280*/  MUFU.EX2 R155, R20 ;  /* 0x00000014009b7308 */ /* 0x000fe20000000800 */
[----:B------:R-:W-:Y:S01]  /*3290*/  @!P0 FSEL R25, R25, -INF , !P2 ;  /* 0xff80000019198808 */ /* 0x000fe20005000000 */
[--C-:B------:R-:W-:Y:S01]  /*32a0*/  FFMA.FTZ R24, R24, c[0x0][0x23c], -R137.reuse ;  /* 0x00008f0018187a23 */ /* 0x100fe20000010889 */
        /* <DEDUP_REMOVED lines=9> */
[-C--:B------:R-:W-:Y:S03]  /*3340*/  @!P0 ISETP.GE.AND P2, PT, R9, R136.reuse, PT ;  /* 0x000000880900820c */ /* 0x080fe60003f46270 */
[--C-:B------:R-:W-:Y:S01]  /*3350*/  FFMA.FTZ R27, R27, c[0x0][0x23c], -R2.reuse ;  /* 0x00008f001b1b7a23 */ /* 0x100fe20000010802 */
[----:B------:R-:W-:Y:S01]  /*3360*/  @!P0 FSEL R28, R28, -INF , !P2 ;  /* 0xff8000001c1c8808 */ /* 0x000fe20005000000 */
[----:B------:R-:W1:Y:S01]  /*3370*/  MUFU.EX2 R151, R21 ;  /* 0x0000001500977308 */ /* 0x000e620000000800 */
[----:B------:R-:W-:Y:S01]  /*3380*/  @!P0 ISETP.GE.AND P2, PT, R10, R136, PT ;  /* 0x000000880a00820c */ /* 0x000fe20003f46270 */
[-C--:B---3--:R-:W-:Y:S03]  /*3390*/  HMMA.16816.F32 R52, R144, R4.reuse, R52 ;  /* 0x000000049034723c */ /* 0x088fe60000001834 */
[----:B------:R-:W-:Y:S01]  /*33a0*/  @!P0 FSEL R29, R29, -INF , !P2 ;  /* 0xff8000001d1d8808 */ /* 0x000fe20005000000 */
[--C-:B------:R-:W-:Y:S01]  /*33b0*/  FFMA.FTZ R28, R28, c[0x0][0x23c], -R137.reuse ;  /* 0x00008f001c1c7a23 */ /* 0x100fe20000010889 */
[-C--:B------:R-:W-:Y:S03]  /*33c0*/  @!P0 ISETP.GE.AND P2, PT, R9, R8.reuse, PT ;  /* 0x000000080900820c */ /* 0x080fe60003f46270 */
[----:B------:R-:W-:Y:S01]  /*33d0*/  MUFU.EX2 R228, R25 ;  /* 0x0000001900e47308 */ /* 0x000fe20000000800 */
[C---:B------:R-:W-:Y:S04]  /*33e0*/  HMMA.16816.F32 R56, R132.reuse, R4, R56 ;  /* 0x000000048438723c */ /* 0x040fe80000001838 */
[----:B------:R-:W-:Y:S01]  /*33f0*/  @!P0 FSEL R30, R30, -INF , !P2 ;  /* 0xff8000001e1e8808 */ /* 0x000fe20005000000 */
[--C-:B------:R-:W-:Y:S01]  /*3400*/  FFMA.FTZ R29, R29, c[0x0][0x23c], -R137.reuse ;  /* 0x00008f001d1d7a23 */ /* 0x100fe20000010889 */
[----:B------:R-:W-:Y:S02]  /*3410*/  @!P0 ISETP.GE.AND P2, PT, R10, R8, PT ;  /* 0x000000080a00820c */ /* 0x000fe40003f46270 */
        /* <DEDUP_REMOVED lines=8> */
[----:B------:R-:W-:Y:S01]  /*34a0*/  FFMA.FTZ R31, R31, c[0x0][0x23c], -R2 ;  /* 0x00008f001f1f7a23 */ /* 0x000fe20000010802 */
[----:B------:R-:W-:Y:S02]  /*34b0*/  @!P0 ISETP.GE.AND P2, PT, R10, R141, PT ;  /* 0x0000008d0a00820c */ /* 0x000fe40003f46270 */
[----:B------:R-:W-:Y:S01]  /*34c0*/  @!P0 IADD3 R4, R0, 0x38, RZ ;  /* 0x0000003800048810 */ /* 0x000fe20007ffe0ff */
[--C-:B------:R-:W-:Y:S03]  /*34d0*/  FFMA.FTZ R32, R32, c[0x0][0x23c], -R140.reuse ;  /* 0x00008f0020207a23 */ /* 0x100fe6000001088c */
[----:B------:R-:W-:Y:S01]  /*34e0*/  @!P0 FSEL R33, R33, -INF , !P2 ;  /* 0xff80000021218808 */ /* 0x000fe20005000000 */
[----:B------:R-:W-:Y:S01]  /*34f0*/  MUFU.EX2 R150, R32 ;  /* 0x0000002000967308 */ /* 0x000fe20000000800 */
[-C--:B------:R-:W-:Y:S02]  /*3500*/  @!P0 ISETP.GE.AND P2, PT, R9, R139.reuse, PT ;  /* 0x0000008b0900820c */ /* 0x080fe40003f46270 */
        /* <DEDUP_REMOVED lines=8> */
[----:B------:R-:W-:Y:S02]  /*3590*/  @!P0 ISETP.GE.AND P2, PT, R9, R141, PT ;  /* 0x0000008d0900820c */ /* 0x000fe40003f46270 */
[----:B------:R-:W-:Y:S01]  /*35a0*/  @!P0 ISETP.GE.AND P4, PT, R4, R139, PT ;  /* 0x0000008b0400820c */ /* 0x000fe20003f86270 */
[----:B------:R-:W-:Y:S01]  /*35b0*/  FFMA.FTZ R35, R35, c[0x0][0x23c], -R138 ;  /* 0x00008f0023237a23 */ /* 0x000fe2000001088a */
[----:B------:R-:W-:Y:S02]  /*35c0*/  @!P0 FSEL R36, R36, -INF , !P2 ;  /* 0xff80000024248808 */ /* 0x000fe40005000000 */
[----:B------:R-:W-:Y:S02]  /*35d0*/  @!P0 ISETP.GE.AND P2, PT, R10, R141, PT ;  /* 0x0000008d0a00820c */ /* 0x000fe40003f46270 */
[----:B------:R-:W-:Y:S01]  /*35e0*/  F2FP.PACK_AB R6, R234, R156 ;  /* 0x0000009cea06723e */ /* 0x000fe200000000ff */
[----:B------:R-:W-:Y:S01]  /*35f0*/  MUFU.EX2 R212, R34 ;  /* 0x0000002200d47308 */ /* 0x000fe20000000800 */
[----:B------:R-:W-:Y:S01]  /*3600*/  @!P0 FSEL R37, R37, -INF , !P2 ;  /* 0xff80000025258808 */ /* 0x000fe20005000000 */
[--C-:B------:R-:W-:Y:S01]  /*3610*/  FFMA.FTZ R36, R36, c[0x0][0x23c], -R140.reuse ;  /* 0x00008f0024247a23 */ /* 0x100fe2000001088c */
[-C--:B------:R-:W-:Y:S01]  /*3620*/  @!P0 ISETP.GE.AND P2, PT, R9, R139.reuse, PT ;  /* 0x0000008b0900820c */ /* 0x080fe20003f46270 */
[----:B------:R4:W-:Y:S01]  /*3630*/  STS [R188+0x1c400], R6 ;  /* 0x01c40006bc007388 */ /* 0x0009e20000000800 */
[----:B--2---:R-:W-:Y:S01]  /*3640*/  F2FP.PACK_AB R5, R237, R238 ;  /* 0x000000eeed05723e */ /* 0x004fe200000000ff */
[----:B------:R-:W-:Y:S01]  /*3650*/  FFMA.FTZ R37, R37, c[0x0][0x23c], -R140 ;  /* 0x00008f0025257a23 */ /* 0x000fe2000001088c */
[----:B------:R-:W-:Y:S02]  /*3660*/  @!P0 FSEL R38, R38, -INF , !P2 ;  /* 0xff80000026268808 */ /* 0x000fe40005000000 */
[----:B------:R-:W-:Y:S01]  /*3670*/  @!P0 ISETP.GE.AND P2, PT, R10, R139, PT ;  /* 0x0000008b0a00820c */ /* 0x000fe20003f46270 */
[----:B------:R-:W-:Y:S01]  /*3680*/  MUFU.EX2 R211, R35 ;  /* 0x0000002300d37308 */ /* 0x000fe20000000800 */
[----:B------:R-:W-:Y:S01]  /*3690*/  @!P0 FSEL R66, R66, -INF , !P4 ;  /* 0xff80000042428808 */ /* 0x000fe20006000000 */
[--C-:B------:R-:W-:Y:S01]  /*36a0*/  FFMA.FTZ R38, R38, c[0x0][0x23c], -R138.reuse ;  /* 0x00008f0026267a23 */ /* 0x100fe2000001088a */
[----:B------:R-:W-:Y:S02]  /*36b0*/  @!P0 FSEL R39, R39, -INF , !P2 ;  /* 0xff80000027278808 */ /* 0x000fe40005000000 */
[-C--:B------:R-:W-:Y:S01]  /*36c0*/  @!P0 ISETP.GE.AND P2, PT, R9, R136.reuse, PT ;  /* 0x000000880900820c */ /* 0x080fe20003f46270 */
[--C-:B------:R-:W-:Y:S02]  /*36d0*/  FFMA.FTZ R66, R66, c[0x0][0x23c], -R138.reuse ;  /* 0x00008f0042427a23 */ /* 0x100fe4000001088a */
        /* <DEDUP_REMOVED lines=10> */
[--C-:B------:R-:W-:Y:S01]  /*3780*/  FFMA.FTZ R41, R41, c[0x0][0x23c], -R137.reuse ;  /* 0x00008f0029297a23 */ /* 0x100fe20000010889 */
[----:B------:R-:W-:Y:S02]  /*3790*/  @!P0 ISETP.GE.AND P2, PT, R10, R8, PT ;  /* 0x000000080a00820c */ /* 0x000fe40003f46270 */
[----:B------:R-:W-:Y:S01]  /*37a0*/  @!P0 IADD3 R10, R0, 0x29, RZ ;  /* 0x00000029000a8810 */ /* 0x000fe20007ffe0ff */
[--C-:B------:R-:W-:Y:S01]  /*37b0*/  FFMA.FTZ R42, R42, c[0x0][0x23c], -R2.reuse ;  /* 0x00008f002a2a7a23 */ /* 0x100fe20000010802 */
[----:B------:R-:W-:Y:S02]  /*37c0*/  @!P0 FSEL R43, R43, -INF , !P2 ;  /* 0xff8000002b2b8808 */ /* 0x000fe40005000000 */
[-C--:B------:R-:W-:Y:S01]  /*37d0*/  @!P0 ISETP.GE.AND P2, PT, R9, R136.reuse, PT ;  /* 0x000000880900820c */ /* 0x080fe20003f46270 */
[----:B------:R-:W-:Y:S01]  /*37e0*/  MUFU.EX2 R227, R28 ;  /* 0x0000001c00e37308 */ /* 0x000fe20000000800 */
[----:B----4-:R-:W-:Y:S01]  /*37f0*/  F2FP.PACK_AB R6, R242, R241 ;  /* 0x000000f1f206723e */ /* 0x010fe200000000ff */
        /* <DEDUP_REMOVED lines=26> */
[----:B------:R-:W-:Y:S01]  /*39a0*/  @!P0 IADD3 R10, R0, 0x31, RZ ;  /* 0x00000031000a8810 */ /* 0x000fe20007ffe0ff */
[--C-:B------:R-:W-:Y:S01]  /*39b0*/  FFMA.FTZ R50, R50, c[0x0][0x23c], -R138.reuse ;  /* 0x00008f0032327a23 */ /* 0x100fe2000001088a */
[----:B------:R-:W-:Y:S02]  /*39c0*/  @!P0 FSEL R51, R51, -INF , !P2 ;  /* 0xff80000033338808 */ /* 0x000fe40005000000 */
[-C--:B------:R-:W-:Y:S02]  /*39d0*/  @!P0 ISETP.GE.AND P2, PT, R9, R141.reuse, PT ;  /* 0x0000008d0900820c */ /* 0x080fe40003f46270 */
[----:B------:R-:W-:Y:S01]  /*39e0*/  @!P0 IADD3 R0, R0, 0x39, RZ ;  /* 0x0000003900008810 */ /* 0x000fe20007ffe0ff */
[----:B------:R-:W-:Y:S01]  /*39f0*/  MUFU.EX2 R203, R37 ;  /* 0x0000002500cb7308 */ /* 0x000fe20000000800 */
[----:B------:R-:W-:Y:S01]  /*3a00*/  @!P0 FSEL R52, R52, -INF , !P2 ;  /* 0xff80000034348808 */ /* 0x000fe20005000000 */
[----:B------:R-:W-:Y:S01]  /*3a10*/  FFMA.FTZ R51, R51, c[0x0][0x23c], -R138 ;  /* 0x00008f0033337a23 */ /* 0x000fe2000001088a */
[-C--:B------:R-:W-:Y:S02]  /*3a20*/  @!P0 ISETP.GE.AND P2, PT, R10, R141.reuse, PT ;  /* 0x0000008d0a00820c */ /* 0x080fe40003f46270 */
[----:B------:R-:W-:Y:S01]  /*3a30*/  @!P0 ISETP.GE.AND P5, PT, R0, R141, PT ;  /* 0x0000008d0000820c */ /* 0x000fe20003fa6270 */
[--C-:B------:R-:W-:Y:S01]  /*3a40*/  FFMA.FTZ R52, R52, c[0x0][0x23c], -R140.reuse ;  /* 0x00008f0034347a23 */ /* 0x100fe2000001088c */
[----:B------:R-:W-:Y:S02]  /*3a50*/  @!P0 FSEL R53, R53, -INF , !P2 ;  /* 0xff80000035358808 */ /* 0x000fe40005000000 */
[-C--:B------:R-:W-:Y:S01]  /*3a60*/  @!P0 ISETP.GE.AND P2, PT, R9, R139.reuse, PT ;  /* 0x0000008b0900820c */ /* 0x080fe20003f46270 */
[----:B------:R-:W-:Y:S01]  /*3a70*/  MUFU.EX2 R210, R38 ;  /* 0x0000002600d27308 */ /* 0x000fe20000000800 */
[-C--:B------:R-:W-:Y:S01]  /*3a80*/  @!P0 ISETP.GE.AND P3, PT, R0, R139.reuse, PT ;  /* 0x0000008b0000820c */ /* 0x080fe20003f66270 */
[----:B------:R-:W-:Y:S01]  /*3a90*/  FFMA.FTZ R53, R53, c[0x0][0x23c], -R140 ;  /* 0x00008f0035357a23 */ /* 0x000fe2000001088c */
[----:B------:R-:W-:Y:S02]  /*3aa0*/  @!P0 FSEL R54, R54, -INF , !P2 ;  /* 0xff80000036368808 */ /* 0x000fe40005000000 */
[----:B------:R-:W-:Y:S02]  /*3ab0*/  @!P0 ISETP.GE.AND P2, PT, R10, R139, PT ;  /* 0x0000008b0a00820c */ /* 0x000fe40003f46270 */
[----:B------:R-:W-:Y:S01]  /*3ac0*/  @!P0 FSEL R65, R65, -INF , !P5 ;  /* 0xff80000041418808 */ /* 0x000fe20006800000 */
[--C-:B------:R-:W-:Y:S01]  /*3ad0*/  FFMA.FTZ R54, R54, c[0x0][0x23c], -R138.reuse ;  /* 0x00008f0036367a23 */ /* 0x100fe2000001088a */
[----:B------:R-:W-:Y:S01]  /*3ae0*/  @!P0 FSEL R55, R55, -INF , !P2 ;  /* 0xff80000037378808 */ /* 0x000fe20005000000 */
[----:B------:R-:W-:Y:S01]  /*3af0*/  MUFU.EX2 R209, R39 ;  /* 0x0000002700d17308 */ /* 0x000fe20000000800 */
[-C--:B------:R-:W-:Y:S02]  /*3b00*/  @!P0 ISETP.GE.AND P2, PT, R9, R136.reuse, PT ;  /* 0x000000880900820c */ /* 0x080fe40003f46270 */
[----:B------:R-:W-:Y:S01]  /*3b10*/  @!P0 FSEL R67, R67, -INF , !P3 ;  /* 0xff80000043438808 */ /* 0x000fe20005800000 */
[--C-:B------:R-:W-:Y:S01]  /*3b20*/  FFMA.FTZ R55, R55, c[0x0][0x23c], -R138.reuse ;  /* 0x00008f0037377a23 */ /* 0x100fe2000001088a */
[----:B------:R-:W-:Y:S02]  /*3b30*/  @!P0 FSEL R56, R56, -INF , !P2 ;  /* 0xff80000038388808 */ /* 0x000fe40005000000 */
[----:B------:R-:W-:Y:S01]  /*3b40*/  @!P0 ISETP.GE.AND P2, PT, R10, R136, PT ;  /* 0x000000880a00820c */ /* 0x000fe20003f46270 */
[----:B------:R-:W-:Y:S02]  /*3b50*/  FFMA.FTZ R138, R67, c[0x0][0x23c], -R138 ;  /* 0x00008f00438a7a23 */ /* 0x000fe4000001088a */
[----:B------:R-:W-:Y:S01]  /*3b60*/  MUFU.EX2 R165, R48 ;  /* 0x0000003000a57308 */ /* 0x000fe20000000800 */
[----:B------:R-:W-:Y:S01]  /*3b70*/  @!P0 FSEL R57, R57, -INF , !P2 ;  /* 0xff80000039398808 */ /* 0x000fe20005000000 */
[--C-:B------:R-:W-:Y:S01]  /*3b80*/  FFMA.FTZ R56, R56, c[0x0][0x23c], -R137.reuse ;  /* 0x00008f0038387a23 */ /* 0x100fe20000010889 */
[-C--:B------:R-:W-:Y:S03]  /*3b90*/  @!P0 ISETP.GE.AND P2, PT, R9, R8.reuse, PT ;  /* 0x000000080900820c */ /* 0x080fe60003f46270 */
[--C-:B------:R-:W-:Y:S01]  /*3ba0*/  FFMA.FTZ R57, R57, c[0x0][0x23c], -R137.reuse ;  /* 0x00008f0039397a23 */ /* 0x100fe20000010889 */
[----:B------:R-:W-:Y:S02]  /*3bb0*/  @!P0 FSEL R58, R58, -INF , !P2 ;  /* 0xff8000003a3a8808 */ /* 0x000fe40005000000 */
[----:B------:R-:W-:Y:S01]  /*3bc0*/  @!P0 ISETP.GE.AND P2, PT, R10, R8, PT ;  /* 0x000000080a00820c */ /* 0x000fe20003f46270 */
[----:B------:R-:W2:Y:S02]  /*3bd0*/  MUFU.EX2 R164, R49 ;  /* 0x0000003100a47308 */ /* 0x000ea40000000800 */
        /* <DEDUP_REMOVED lines=9> */
[----:B------:R-:W-:Y:S03]  /*3c70*/  @!P0 ISETP.GE.AND P2, PT, R4, R8, PT ;  /* 0x000000080400820c */ /* 0x000fe60003f46270 */
[----:B------:R-:W-:Y:S01]  /*3c80*/  MUFU.EX2 R171, R51 ;  /* 0x0000003300ab7308 */ /* 0x000fe20000000800 */
[----:B------:R-:W-:Y:S01]  /*3c90*/  @!P0 FSEL R62, R62, -INF , !P2 ;  /* 0xff8000003e3e8808 */ /* 0x000fe20005000000 */
[----:B------:R-:W-:Y:S01]  /*3ca0*/  FFMA.FTZ R137, R61, c[0x0][0x23c], -R137 ;  /* 0x00008f003d897a23 */ /* 0x000fe20000010889 */
[----:B------:R-:W-:Y:S02]  /*3cb0*/  @!P0 ISETP.GE.AND P2, PT, R4, R141, PT ;  /* 0x0000008d0400820c */ /* 0x000fe40003f46270 */
[----:B------:R-:W-:Y:S01]  /*3cc0*/  F2FP.PACK_AB R4, R157, R158 ;  /* 0x0000009e9d04723e */ /* 0x000fe200000000ff */
[----:B------:R-:W-:Y:S01]  /*3cd0*/  FFMA.FTZ R62, R62, c[0x0][0x23c], -R2 ;  /* 0x00008f003e3e7a23 */ /* 0x000fe20000010802 */
[----:B------:R-:W-:Y:S02]  /*3ce0*/  @!P0 FSEL R64, R64, -INF , !P2 ;  /* 0xff80000040408808 */ /* 0x000fe40005000000 */
[----:B------:R-:W-:Y:S01]  /*3cf0*/  @!P0 ISETP.GE.AND P2, PT, R0, R8, PT ;  /* 0x000000080000820c */ /* 0x000fe20003f46270 */
[----:B------:R3:W-:Y:S01]  /*3d00*/  STS [R188+0x1c000], R4 ;  /* 0x01c00004bc007388 */ /* 0x0007e20000000800 */
[----:B-1----:R-:W-:Y:S01]  /*3d10*/  F2FP.PACK_AB R0, R224, R225 ;  /* 0x000000e1e000723e */ /* 0x002fe200000000ff */
[----:B------:R-:W-:Y:S01]  /*3d20*/  MUFU.EX2 R216, R40 ;  /* 0x0000002800d87308 */ /* 0x000fe20000000800 */
[----:B------:R-:W-:Y:S01]  /*3d30*/  @!P0 FSEL R63, R63, -INF , !P2 ;  /* 0xff8000003f3f8808 */ /* 0x000fe20005000000 */
[--C-:B------:R-:W-:Y:S01]  /*3d40*/  FFMA.FTZ R64, R64, c[0x0][0x23c], -R140.reuse ;  /* 0x00008f0040407a23 */ /* 0x100fe2000001088c */
[----:B------:R-:W-:Y:S01]  /*3d50*/  IADD3 R148, P0, R148, UR8, RZ ;  /* 0x0000000894947c10 */ /* 0x000fe2000ff1e0ff */
[----:B------:R1:W-:Y:S01]  /*3d60*/  STS [R191+0x1c400], R0 ;  /* 0x01c40000bf007388 */ /* 0x0003e20000000800 */
[----:B------:R-:W-:Y:S02]  /*3d70*/  FFMA.FTZ R140, R65, c[0x0][0x23c], -R140 ;  /* 0x00008f00418c7a23 */ /* 0x000fe4000001088c */
[----:B------:R-:W-:Y:S03]  /*3d80*/  FFMA.FTZ R2, R63, c[0x0][0x23c], -R2 ;  /* 0x00008f003f027a23 */ /* 0x000fe60000010802 */
[----:B------:R-:W-:Y:S10]  /*3d90*/  MUFU.EX2 R215, R41 ;  /* 0x0000002900d77308 */ /* 0x000ff40000000800 */
[----:B------:R2:W-:Y:S01]  /*3da0*/  MUFU.EX2 R166, R2 ;  /* 0x0000000200a67308 */ /* 0x0005e20000000800 */
[----:B---3--:R-:W-:Y:S05]  /*3db0*/  F2FP.PACK_AB R4, R217, R152 ;  /* 0x00000098d904723e */ /* 0x008fea00000000ff */
[----:B------:R3:W-:Y:S01]  /*3dc0*/  STS [R191+0x1c000], R4 ;  /* 0x01c00004bf007388 */ /* 0x0007e20000000800 */
[----:B-1----:R-:W-:Y:S03]  /*3dd0*/  F2FP.PACK_AB R0, R151, R155 ;  /* 0x0000009b9700723e */ /* 0x002fe600000000ff */
[----:B------:R-:W-:Y:S01]  /*3de0*/  MUFU.EX2 R221, R42 ;  /* 0x0000002a00dd7308 */ /* 0x000fe20000000800 */
[----:B------:R1:W-:Y:S04]  /*3df0*/  STS [R188+0x1e000], R5 ;  /* 0x01e00005bc007388 */ /* 0x0003e80000000800 */
[----:B------:R4:W-:Y:S05]  /*3e00*/  STS [R188+0x1e400], R6 ;  /* 0x01e40006bc007388 */ /* 0x0009ea0000000800 */
[----:B------:R-:W4:Y:S01]  /*3e10*/  MUFU.EX2 R223, R43 ;  /* 0x0000002b00df7308 */ /* 0x000f220000000800 */
[----:B--2---:R-:W-:Y:S09]  /*3e20*/  F2FP.PACK_AB R2, R164, R165 ;  /* 0x000000a5a402723e */ /* 0x004ff200000000ff */
[----:B------:R-:W-:Y:S01]  /*3e30*/  MUFU.EX2 R214, R44 ;  /* 0x0000002c00d67308 */ /* 0x000fe20000000800 */
[----:B---3--:R-:W-:Y:S02]  /*3e40*/  F2FP.PACK_AB R4, R239, R240 ;  /* 0x000000f0ef04723e */ /* 0x008fe400000000ff */
[----:B-1----:R-:W-:Y:S03]  /*3e50*/  F2FP.PACK_AB R5, R235, R236 ;  /* 0x000000eceb05723e */ /* 0x002fe600000000ff */
[----:B------:R1:W-:Y:S04]  /*3e60*/  STS [R191+0x1e400], R4 ;  /* 0x01e40004bf007388 */ /* 0x0003e80000000800 */
[----:B------:R-:W2:Y:S01]  /*3e70*/  MUFU.EX2 R213, R45 ;  /* 0x0000002d00d57308 */ /* 0x000ea20000000800 */
[----:B----4-:R-:W-:Y:S01]  /*3e80*/  F2FP.PACK_AB R6, R220, R222 ;  /* 0x000000dedc06723e */ /* 0x010fe200000000ff */
[----:B------:R3:W-:Y:S04]  /*3e90*/  STS [R191+0x1e000], R5 ;  /* 0x01e00005bf007388 */ /* 0x0007e80000000800 */
[----:B------:R4:W-:Y:S04]  /*3ea0*/  STS [R195+0x1c000], R0 ;  /* 0x01c00000c3007388 */ /* 0x0009e80000000800 */
[----:B------:R2:W-:Y:S01]  /*3eb0*/  STS [R195+0x1c400], R6 ;  /* 0x01c40006c3007388 */ /* 0x0005e20000000800 */
[----:B------:R-:W-:Y:S10]  /*3ec0*/  MUFU.EX2 R219, R46 ;  /* 0x0000002e00db7308 */ /* 0x000ff40000000800 */
[----:B------:R-:W-:Y:S01]  /*3ed0*/  MUFU.EX2 R218, R47 ;  /* 0x0000002f00da7308 */ /* 0x000fe20000000800 */
[----:B-1----:R-:W-:Y:S02]  /*3ee0*/  F2FP.PACK_AB R4, R206, R150 ;  /* 0x00000096ce04723e */ /* 0x002fe400000000ff */
[----:B---3--:R-:W-:Y:S03]  /*3ef0*/  F2FP.PACK_AB R5, R228, R229 ;  /* 0x000000e5e405723e */ /* 0x008fe600000000ff */
[----:B------:R1:W-:Y:S01]  /*3f00*/  STS [R194+0x1c000], R4 ;  /* 0x01c00004c2007388 */ /* 0x0003e20000000800 */
[----:B----4-:R-:W-:Y:S03]  /*3f10*/  F2FP.PACK_AB R0, R211, R212 ;  /* 0x000000d4d300723e */ /* 0x010fe600000000ff */
[----:B------:R-:W-:Y:S01]  /*3f20*/  MUFU.EX2 R153, R52 ;  /* 0x0000003400997308 */ /* 0x000fe20000000800 */
[----:B--2---:R-:W-:Y:S01]  /*3f30*/  F2FP.PACK_AB R6, R233, R232 ;  /* 0x000000e8e906723e */ /* 0x004fe200000000ff */
[----:B------:R2:W-:Y:S04]  /*3f40*/  STS [R194+0x1c400], R0 ;  /* 0x01c40000c2007388 */ /* 0x0005e80000000800 */
[----:B------:R3:W-:Y:S04]  /*3f50*/  STS [R195+0x1e000], R5 ;  /* 0x01e00005c3007388 */ /* 0x0007e80000000800 */
[----:B------:R-:W-:Y:S01]  /*3f60*/  MUFU.EX2 R163, R53 ;  /* 0x0000003500a37308 */ /* 0x000fe20000000800 */
[----:B------:R4:W-:Y:S09]  /*3f70*/  STS [R195+0x1e400], R6 ;  /* 0x01e40006c3007388 */ /* 0x0009f20000000800 */
[----:B------:R-:W-:Y:S01]  /*3f80*/  MUFU.EX2 R169, R54 ;  /* 0x0000003600a97308 */ /* 0x000fe20000000800 */
[----:B-1----:R-:W-:Y:S05]  /*3f90*/  F2FP.PACK_AB R4, R230, R231 ;  /* 0x000000e7e604723e */ /* 0x002fea00000000ff */
[----:B------:R1:W-:Y:S01]  /*3fa0*/  STS [R194+0x1e400], R4 ;  /* 0x01e40004c2007388 */ /* 0x0003e20000000800 */
[----:B--2---:R-:W-:Y:S03]  /*3fb0*/  F2FP.PACK_AB R0, R203, R154 ;  /* 0x0000009acb00723e */ /* 0x004fe600000000ff */
[----:B------:R-:W2:Y:S01]  /*3fc0*/  MUFU.EX2 R168, R55 ;  /* 0x0000003700a87308 */ /* 0x000ea20000000800 */
[----:B---3--:R-:W-:Y:S02]  /*3fd0*/  F2FP.PACK_AB R5, R226, R227 ;  /* 0x000000e3e205723e */ /* 0x008fe400000000ff */
[----:B----4-:R-:W-:Y:S03]  /*3fe0*/  F2FP.PACK_AB R6, R209, R210 ;  /* 0x000000d2d106723e */ /* 0x010fe600000000ff */
[----:B------:R3:W-:Y:S04]  /*3ff0*/  STS [R194+0x1e000], R5 ;  /* 0x01e00005c2007388 */ /* 0x0007e80000000800 */
[----:B------:R-:W-:Y:S01]  /*4000*/  MUFU.EX2 R160, R64 ;  /* 0x0000004000a07308 */ /* 0x000fe20000000800 */
[----:B------:R4:W-:Y:S04]  /*4010*/  STS [R189+0x1c000], R0 ;  /* 0x01c00000bd007388 */ /* 0x0009e80000000800 */
[----:B------:R2:W-:Y:S04]  /*4020*/  STS [R189+0x1c400], R6 ;  /* 0x01c40006bd007388 */ /* 0x0005e80000000800 */
[----:B------:R2:W-:Y:S01]  /*4030*/  STS [R190+0x1c000], R2 ;  /* 0x01c00002be007388 */ /* 0x0005e20000000800 */
[----:B-1----:R-:W-:Y:S01]  /*4040*/  F2FP.PACK_AB R4, R223, R221 ;  /* 0x000000dddf04723e */ /* 0x002fe200000000ff */
[----:B------:R-:W1:Y:S10]  /*4050*/  MUFU.EX2 R159, R140 ;  /* 0x0000008c009f7308 */ /* 0x000e740000000800 */
[----:B------:R-:W-:Y:S01]  /*4060*/  MUFU.EX2 R162, R66 ;  /* 0x0000004200a27308 */ /* 0x000fe20000000800 */
[----:B---3--:R-:W-:Y:S02]  /*4070*/  F2FP.PACK_AB R5, R215, R216 ;  /* 0x000000d8d705723e */ /* 0x008fe400000000ff */
[----:B----4-:R-:W-:Y:S02]  /*4080*/  F2FP.PACK_AB R0, R171, R201 ;  /* 0x000000c9ab00723e */ /* 0x010fe400000000ff */
[----:B--2---:R-:W-:Y:S03]  /*4090*/  F2FP.PACK_AB R6, R213, R214 ;  /* 0x000000d6d506723e */ /* 0x004fe600000000ff */
[----:B------:R1:W-:Y:S02]  /*40a0*/  STS [R190+0x1c400], R0 ;  /* 0x01c40000be007388 */ /* 0x0003e40000000800 */
[----:B------:R-:W-:Y:S01]  /*40b0*/  MUFU.EX2 R161, R138 ;  /* 0x0000008a00a17308 */ /* 0x000fe20000000800 */
[----:B------:R-:W-:Y:S01]  /*40c0*/  F2FP.PACK_AB R2, R168, R169 ;  /* 0x000000a9a802723e */ /* 0x000fe200000000ff */
[----:B------:R2:W-:Y:S04]  /*40d0*/  STS [R189+0x1e000], R5 ;  /* 0x01e00005bd007388 */ /* 0x0005e80000000800 */
[----:B------:R3:W-:Y:S04]  /*40e0*/  STS [R189+0x1e400], R4 ;  /* 0x01e40004bd007388 */ /* 0x0007e80000000800 */
[----:B------:R-:W-:Y:S01]  /*40f0*/  MUFU.EX2 R205, R56 ;  /* 0x0000003800cd7308 */ /* 0x000fe20000000800 */
[----:B------:R4:W-:Y:S09]  /*4100*/  STS [R190+0x1e000], R6 ;  /* 0x01e00006be007388 */ /* 0x0009f20000000800 */
[----:B------:R-:W4:Y:S01]  /*4110*/  MUFU.EX2 R202, R57 ;  /* 0x0000003900ca7308 */ /* 0x000f220000000800 */
[----:B-1----:R-:W-:Y:S02]  /*4120*/  F2FP.PACK_AB R0, R159, R160 ;  /* 0x000000a09f00723e */ /* 0x002fe400000000ff */
[----:B--2---:R-:W-:Y:S07]  /*4130*/  F2FP.PACK_AB R5, R218, R219 ;  /* 0x000000dbda05723e */ /* 0x004fee00000000ff */
[----:B------:R-:W-:Y:S01]  /*4140*/  MUFU.EX2 R208, R58 ;  /* 0x0000003a00d07308 */ /* 0x000fe20000000800 */
[----:B---3--:R-:W-:Y:S01]  /*4150*/  F2FP.PACK_AB R4, R163, R153 ;  /* 0x00000099a304723e */ /* 0x008fe200000000ff */
[----:B------:R-:W-:Y:S04]  /*4160*/  STS [R190+0x1e400], R5 ;  /* 0x01e40005be007388 */ /* 0x000fe80000000800 */
[----:B------:R1:W-:Y:S04]  /*4170*/  STS [R193+0x1c000], R4 ;  /* 0x01c00004c1007388 */ /* 0x0003e80000000800 */
[----:B------:R-:W2:Y:S01]  /*4180*/  MUFU.EX2 R207, R59 ;  /* 0x0000003b00cf7308 */ /* 0x000ea20000000800 */
[----:B------:R3:W-:Y:S01]  /*4190*/  STS [R193+0x1c400], R2 ;  /* 0x01c40002c1007388 */ /* 0x0007e20000000800 */
[----:B----4-:R-:W-:Y:S03]  /*41a0*/  F2FP.PACK_AB R6, R202, R205 ;  /* 0x000000cdca06723e */ /* 0x010fe600000000ff */
[----:B------:R4:W-:Y:S05]  /*41b0*/  STS [R192+0x1c000], R0 ;  /* 0x01c00000c0007388 */ /* 0x0009ea0000000800 */
[----:B------:R-:W-:Y:S10]  /*41c0*/  MUFU.EX2 R170, R60 ;  /* 0x0000003c00aa7308 */ /* 0x000ff40000000800 */
[----:B------:R-:W3:Y:S01]  /*41d0*/  MUFU.EX2 R167, R137 ;  /* 0x0000008900a77308 */ /* 0x000ee20000000800 */
[----:B-1----:R-:W-:Y:S02]  /*41e0*/  F2FP.PACK_AB R4, R161, R162 ;  /* 0x000000a2a104723e */ /* 0x002fe400000000ff */
[----:B--2---:R-:W-:Y:S03]  /*41f0*/  F2FP.PACK_AB R5, R207, R208 ;  /* 0x000000d0cf05723e */ /* 0x004fe600000000ff */
[----:B------:R-:W-:Y:S04]  /*4200*/  STS [R192+0x1c400], R4 ;  /* 0x01c40004c0007388 */ /* 0x000fe80000000800 */
[----:B------:R-:W4:Y:S01]  /*4210*/  MUFU.EX2 R204, R62 ;  /* 0x0000003e00cc7308 */ /* 0x000f220000000800 */
[----:B------:R-:W-:Y:S04]  /*4220*/  STS [R193+0x1e000], R6 ;  /* 0x01e00006c1007388 */ /* 0x000fe80000000800 */
[----:B------:R-:W-:Y:S01]  /*4230*/  STS [R193+0x1e400], R5 ;  /* 0x01e40005c1007388 */ /* 0x000fe20000000800 */
[----:B---3--:R-:W-:Y:S05]  /*4240*/  F2FP.PACK_AB R2, R167, R170 ;  /* 0x000000aaa702723e */ /* 0x008fea00000000ff */
[----:B------:R1:W-:Y:S01]  /*4250*/  STS [R192+0x1e000], R2 ;  /* 0x01e00002c0007388 */ /* 0x0003e20000000800 */
[----:B----4-:R-:W-:Y:S05]  /*4260*/  F2FP.PACK_AB R0, R166, R204 ;  /* 0x000000cca600723e */ /* 0x010fea00000000ff */
[----:B------:R-:W-:Y:S04]  /*4270*/  STS [R192+0x1e400], R0 ;  /* 0x01e40000c0007388 */ /* 0x000fe80000000800 */
[----:B------:R-:W-:Y:S08]  /*4280*/  LDSM.16.M88.4 R64, [R181+0x8000] ;  /* 0x00800000b540783b */ /* 0x000ff00000000200 */
[----:B------:R-:W2:Y:S08]  /*4290*/  LDSM.16.M88.4 R16, [R174+0x10000] ;  /* 0x01000000ae10783b */ /* 0x000eb00000000200 */
[----:B-1----:R-:W3:Y:S04]  /*42a0*/  LDL R2, [R1+0x1c] ;  /* 0x00001c0001027983 */ /* 0x002ee80000100800 */
[----:B------:R-:W1:Y:S08]  /*42b0*/  LDSM.16.M88.4 R60, [R181+0xa000] ;  /* 0x00a00000b53c783b */ /* 0x000e700000000200 */
[----:B------:R-:W4:Y:S08]  /*42c0*/  LDSM.16.M88.4 R32, [R174+0x10800] ;  /* 0x01080000ae20783b */ /* 0x000f300000000200 */
[----:B------:R-:W4:Y:S08]  /*42d0*/  LDSM.16.M88.4 R48, [R174+0x11000] ;  /* 0x01100000ae30783b */ /* 0x000f300000000200 */
[----:B------:R-:W4:Y:S01]  /*42e0*/  LDSM.16.M88.4 R132, [R174+0x11800] ;  /* 0x01180000ae84783b */ /* 0x000f220000000200 */
[-C--:B--2---:R-:W-:Y:S07]  /*42f0*/  HMMA.16816.F32 R4, R64, R16.reuse, RZ ;  /* 0x000000104004723c */ /* 0x084fee00000018ff */
[----:B------:R-:W-:Y:S01]  /*4300*/  LDSM.16.M88.4 R136, [R183+0x8000] ;  /* 0x00800000b788783b */ /* 0x000fe20000000200 */
[C---:B-1----:R-:W-:Y:S07]  /*4310*/  HMMA.16816.F32 R8, R60.reuse, R16, RZ ;  /* 0x000000103c08723c */ /* 0x042fee00000018ff */
[----:B------:R-:W1:Y:S01]  /*4320*/  LDSM.16.M88.4 R140, [R177+0x10000] ;  /* 0x01000000b18c783b */ /* 0x000e620000000200 */
[-C--:B------:R-:W-:Y:S07]  /*4330*/  HMMA.16816.F32 R12, R60, R18.reuse, RZ ;  /* 0x000000123c0c723c */ /* 0x080fee00000018ff */
[----:B------:R-:W2:Y:S01]  /*4340*/  LDSM.16.M88.4 R144, [R183+0xa000] ;  /* 0x00a00000b790783b */ /* 0x000ea20000000200 */
[C---:B------:R-:W-:Y:S08]  /*4350*/  HMMA.16816.F32 R16, R64.reuse, R18, RZ ;  /* 0x000000124010723c */ /* 0x040ff000000018ff */
[-C--:B----4-:R-:W-:Y:S08]  /*4360*/  HMMA.16816.F32 R20, R64, R32.reuse, RZ ;  /* 0x000000204014723c */ /* 0x090ff000000018ff */
        /* <DEDUP_REMOVED lines=11> */
[----:B------:R-:W4:Y:S07]  /*4420*/  LDSM.16.M88.4 R132, [R177+0x10800] ;  /* 0x01080000b184783b */ /* 0x000f2e0000000200 */
[-C--:B-1----:R-:W-:Y:S08]  /*4430*/  HMMA.16816.F32 R4, R136, R140.reuse, R4 ;  /* 0x0000008c8804723c */ /* 0x082ff00000001804 */
[C---:B--2---:R-:W-:Y:S08]  /*4440*/  HMMA.16816.F32 R8, R144.reuse, R140, R8 ;  /* 0x0000008c9008723c */ /* 0x044ff00000001808 */
[-C--:B------:R-:W-:Y:S08]  /*4450*/  HMMA.16816.F32 R12, R144, R142.reuse, R12 ;  /* 0x0000008e900c723c */ /* 0x080ff0000000180c */
[C---:B------:R-:W-:Y:S01]  /*4460*/  HMMA.16816.F32 R16, R136.reuse, R142, R16 ;  /* 0x0000008e8810723c */ /* 0x040fe20000001810 */
[----:B------:R-:W1:Y:S07]  /*4470*/  LDSM.16.M88.4 R140, [R177+0x11000] ;  /* 0x01100000b18c783b */ /* 0x000e6e0000000200 */
[-C--:B----4-:R-:W-:Y:S08]  /*4480*/  HMMA.16816.F32 R20, R136, R132.reuse, R20 ;  /* 0x000000848814723c */ /* 0x090ff00000001814 */
[C---:B------:R-:W-:Y:S08]  /*4490*/  HMMA.16816.F32 R24, R144.reuse, R132, R24 ;  /* 0x000000849018723c */ /* 0x040ff00000001818 */
[-C--:B------:R-:W-:Y:S08]  /*44a0*/  HMMA.16816.F32 R28, R144, R134.reuse, R28 ;  /* 0x00000086901c723c */ /* 0x080ff0000000181c */
[C---:B------:R-:W-:Y:S01]  /*44b0*/  HMMA.16816.F32 R32, R136.reuse, R134, R32 ;  /* 0x000000868820723c */ /* 0x040fe20000001820 */
[----:B------:R-:W2:Y:S07]  /*44c0*/  LDSM.16.M88.4 R132, [R177+0x11800] ;  /* 0x01180000b184783b */ /* 0x000eae0000000200 */
[-C--:B-1----:R-:W-:Y:S08]  /*44d0*/  HMMA.16816.F32 R36, R136, R140.reuse, R36 ;  /* 0x0000008c8824723c */ /* 0x082ff00000001824 */
[C---:B------:R-:W-:Y:S08]  /*44e0*/  HMMA.16816.F32 R40, R144.reuse, R140, R40 ;  /* 0x0000008c9028723c */ /* 0x040ff00000001828 */
[-C--:B------:R-:W-:Y:S08]  /*44f0*/  HMMA.16816.F32 R44, R144, R142.reuse, R44 ;  /* 0x0000008e902c723c */ /* 0x080ff0000000182c */
[C---:B------:R-:W-:Y:S08]  /*4500*/  HMMA.16816.F32 R48, R136.reuse, R142, R48 ;  /* 0x0000008e8830723c */ /* 0x040ff00000001830 */
[-C--:B--2---:R-:W-:Y:S08]  /*4510*/  HMMA.16816.F32 R52, R136, R132.reuse, R52 ;  /* 0x000000848834723c */ /* 0x084ff00000001834 */
        /* <DEDUP_REMOVED lines=9> */
[----:B---3--:R-:W-:Y:S04]  /*45b0*/  IADD3.X R149, R2, UR11, RZ, P0, !PT ;  /* 0x0000000b02957c10 */ /* 0x008fe800087fe4ff */
[----:B------:R-:W2:Y:S01]  /*45c0*/  LDSM.16.M88.4 R136, [R145+0xa000] ;  /* 0x00a000009188783b */ /* 0x000ea20000000200 */
[----:B------:R-:W-:Y:S04]  /*45d0*/  LEA R147, -R147, RZ, 0x7 ;  /* 0x000000ff93937211 */ /* 0x000fe800078e39ff */
[C---:B------:R-:W-:Y:S03]  /*45e0*/  LEA R186, P0, R147.reuse, R186, 0x2 ;  /* 0x000000ba93ba7211 */ /* 0x040fe600078010ff */
        /* <DEDUP_REMOVED lines=30> */
[----:B---3--:R-:W-:Y:S01]  /*47d0*/  FADD.FTZ R4, -R146, R4 ;  /* 0x0000000492047221 */ /* 0x008fe20000010100 */
[C---:B------:R-:W-:Y:S01]  /*47e0*/  HMMA.16816.F32 R16, R132.reuse, R138, R16 ;  /* 0x0000008a8410723c */ /* 0x040fe20000001810 */
[----:B------:R-:W1:Y:S03]  /*47f0*/  LDSM.16.M88.4 R136, [R176+0x10800] ;  /* 0x01080000b088783b */ /* 0x000e660000000200 */
[----:B------:R-:W-:Y:S02]  /*4800*/  FMUL.FTZ R158, R158, R4 ;  /* 0x000000049e9e7220 */ /* 0x000fe40000410000 */
[----:B------:R-:W-:Y:S02]  /*4810*/  FADD.FTZ R5, -R146, R5 ;  /* 0x0000000592057221 */ /* 0x000fe40000010100 */
[----:B------:R-:W-:Y:S01]  /*4820*/  FADD.FTZ R10, -R2, R10 ;  /* 0x0000000a020a7221 */ /* 0x000fe20000010100 */
[----:B------:R2:W3:Y:S03]  /*4830*/  LDG.E R4, [R148.64+0x100] ;  /* 0x0001002494047981 */ /* 0x0004e6000c1e1900 */
[C---:B----4-:R-:W-:Y:S02]  /*4840*/  FADD.FTZ R6, -R144.reuse, R6 ;  /* 0x0000000690067221 */ /* 0x050fe40000010100 */
[----:B------:R-:W-:Y:S02]  /*4850*/  FMUL.FTZ R157, R157, R5 ;  /* 0x000000059d9d7220 */ /* 0x000fe40000410000 */
[----:B------:R-:W-:Y:S02]  /*4860*/  FADD.FTZ R7, -R144, R7 ;  /* 0x0000000790077221 */ /* 0x000fe40000010100 */
[----:B------:R-:W-:Y:S02]  /*4870*/  FADD.FTZ R15, -R2, R15 ;  /* 0x0000000f020f7221 */ /* 0x000fe40000010100 */
[----:B------:R-:W-:Y:S04]  /*4880*/  FMUL.FTZ R156, R156, R6 ;  /* 0x000000069c9c7220 */ /* 0x000fe80000410000 */
[----:B------:R-:W-:Y:S02]  /*4890*/  FADD.FTZ R17, -R146, R17 ;  /* 0x0000001192117221 */ /* 0x000fe40000010100 */
[----:B------:R-:W-:Y:S02]  /*48a0*/  FADD.FTZ R19, -R144, R19 ;  /* 0x0000001390137221 */ /* 0x000fe40000010100 */
[----:B------:R-:W-:Y:S02]  /*48b0*/  FADD.FTZ R16, -R146, R16 ;  /* 0x0000001092107221 */ /* 0x000fe40000010100 */
[----:B------:R-:W-:Y:S02]  /*48c0*/  FADD.FTZ R18, -R144, R18 ;  /* 0x0000001290127221 */ /* 0x000fe40000010100 */
[----:B------:R-:W-:Y:S01]  /*48d0*/  FMUL.FTZ R152, R152, R16 ;  /* 0x0000001098987220 */ /* 0x000fe20000410000 */
[-C--:B-1----:R-:W-:Y:S08]  /*48e0*/  HMMA.16816.F32 R20, R132, R136.reuse, R20 ;  /* 0x000000888414723c */ /* 0x082ff00000001814 */
[C---:B------:R-:W-:Y:S08]  /*48f0*/  HMMA.16816.F32 R24, R140.reuse, R136, R24 ;  /* 0x000000888c18723c */ /* 0x040ff00000001818 */
[-C--:B------:R-:W-:Y:S08]  /*4900*/  HMMA.16816.F32 R28, R140, R138.reuse, R28 ;  /* 0x0000008a8c1c723c */ /* 0x080ff0000000181c */
[----:B------:R-:W-:Y:S01]  /*4910*/  FADD.FTZ R20, -R146, R20 ;  /* 0x0000001492147221 */ /* 0x000fe20000010100 */
[C---:B------:R-:W-:Y:S01]  /*4920*/  HMMA.16816.F32 R32, R132.reuse, R138, R32 ;  /* 0x0000008a8420723c */ /* 0x040fe20000001820 */
[----:B------:R-:W1:Y:S03]  /*4930*/  LDSM.16.M88.4 R136, [R176+0x11000] ;  /* 0x01100000b088783b */ /* 0x000e660000000200 */
[----:B------:R-:W-:Y:S02]  /*4940*/  FADD.FTZ R22, -R144, R22 ;  /* 0x0000001690167221 */ /* 0x000fe40000010100 */
[----:B------:R-:W-:Y:S02]  /*4950*/  FADD.FTZ R21, -R146, R21 ;  /* 0x0000001592157221 */ /* 0x000fe40000010100 */
[----:B------:R-:W-:Y:S04]  /*4960*/  FMUL.FTZ R155, R155, R20 ;  /* 0x000000149b9b7220 */ /* 0x000fe80000410000 */
[----:B------:R-:W-:Y:S02]  /*4970*/  FMUL.FTZ R20, R224, R19 ;  /* 0x00000013e0147220 */ /* 0x000fe40000410000 */
[----:B------:R-:W-:Y:S02]  /*4980*/  FADD.FTZ R23, -R144, R23 ;  /* 0x0000001790177221 */ /* 0x000fe40000010100 */
[----:B------:R-:W-:Y:S02]  /*4990*/  FMUL.FTZ R151, R151, R21 ;  /* 0x0000001597977220 */ /* 0x000fe40000410000 */
[----:B------:R-:W-:Y:S06]  /*49a0*/  FMUL.FTZ R21, R239, R15 ;  /* 0x0000000fef157220 */ /* 0x000fec0000410000 */
[C---:B------:R-:W-:Y:S02]  /*49b0*/  FADD.FTZ R32, -R146.reuse, R32 ;  /* 0x0000002092207221 */ /* 0x040fe40000010100 */
[----:B------:R-:W-:Y:S02]  /*49c0*/  FADD.FTZ R33, -R146, R33 ;  /* 0x0000002192217221 */ /* 0x000fe40000010100 */
[C---:B------:R-:W-:Y:S02]  /*49d0*/  FADD.FTZ R34, -R144.reuse, R34 ;  /* 0x0000002290227221 */ /* 0x040fe40000010100 */
[----:B------:R-:W-:Y:S02]  /*49e0*/  FADD.FTZ R35, -R144, R35 ;  /* 0x0000002390237221 */ /* 0x000fe40000010100 */
        /* <DEDUP_REMOVED lines=8> */
[----:B------:R-:W-:Y:S02]  /*4a70*/  FADD.FTZ R39, -R144, R39 ;  /* 0x0000002790277221 */ /* 0x000fe40000010100 */
[----:B------:R-:W-:Y:S04]  /*4a80*/  FMUL.FTZ R154, R154, R36 ;  /* 0x000000249a9a7220 */ /* 0x000fe80000410000 */
[----:B--2---:R-:W-:Y:S02]  /*4a90*/  FMUL.FTZ R149, R203, R37 ;  /* 0x00000025cb957220 */ /* 0x004fe40000410000 */
[----:B------:R-:W-:Y:S02]  /*4aa0*/  FADD.FTZ R38, -R144, R38 ;  /* 0x0000002690267221 */ /* 0x000fe40000010100 */
[----:B------:R-:W-:Y:S04]  /*4ab0*/  FADD.FTZ R32, -R2, R42 ;  /* 0x0000002a02207221 */ /* 0x000fe80000010100 */
[----:B------:R-:W-:Y:S04]  /*4ac0*/  FMUL.FTZ R32, R221, R32 ;  /* 0x00000020dd207220 */ /* 0x000fe80000410000 */
[----:B------:R-:W-:Y:S02]  /*4ad0*/  FADD.FTZ R49, -R146, R49 ;  /* 0x0000003192317221 */ /* 0x000fe40000010100 */
[C---:B------:R-:W-:Y:S02]  /*4ae0*/  FADD.FTZ R50, -R144.reuse, R50 ;  /* 0x0000003290327221 */ /* 0x040fe40000010100 */
[----:B------:R-:W-:Y:S02]  /*4af0*/  FADD.FTZ R51, -R144, R51 ;  /* 0x0000003390337221 */ /* 0x000fe40000010100 */
[----:B------:R-:W-:Y:S04]  /*4b00*/  FADD.FTZ R48, -R146, R48 ;  /* 0x0000003092307221 */ /* 0x000fe80000010100 */
[----:B------:R-:W-:Y:S01]  /*4b10*/  FMUL.FTZ R148, R165, R48 ;  /* 0x00000030a5947220 */ /* 0x000fe20000410000 */
[-C--:B-1----:R-:W-:Y:S08]  /*4b20*/  HMMA.16816.F32 R52, R132, R136.reuse, R52 ;  /* 0x000000888434723c */ /* 0x082ff00000001834 */
[C---:B------:R-:W-:Y:S07]  /*4b30*/  HMMA.16816.F32 R56, R140.reuse, R136, R56 ;  /* 0x000000888c38723c */ /* 0x040fee0000001838 */
[----:B------:R-:W-:Y:S01]  /*4b40*/  FMUL.FTZ R137, R222, R22 ;  /* 0x00000016de897220 */ /* 0x000fe20000410000 */
[-C--:B------:R-:W-:Y:S04]  /*4b50*/  HMMA.16816.F32 R60, R140, R138.reuse, R60 ;  /* 0x0000008a8c3c723c */ /* 0x080fe8000000183c */
[----:B------:R-:W-:Y:S03]  /*4b60*/  FMUL.FTZ R136, R212, R34 ;  /* 0x00000022d4887220 */ /* 0x000fe60000410000 */
[----:B------:R-:W-:Y:S01]  /*4b70*/  FMUL.FTZ R142, R217, R17 ;  /* 0x00000011d98e7220 */ /* 0x000fe20000410000 */
[----:B------:R-:W-:Y:S04]  /*4b80*/  HMMA.16816.F32 R64, R132, R138, R64 ;  /* 0x0000008a8440723c */ /* 0x000fe80000001840 */
[C---:B------:R-:W-:Y:S02]  /*4b90*/  FADD.FTZ R52, -R146.reuse, R52 ;  /* 0x0000003492347221 */ /* 0x040fe40000010100 */
[----:B------:R-:W-:Y:S02]  /*4ba0*/  FADD.FTZ R53, -R146, R53 ;  /* 0x0000003592357221 */ /* 0x000fe40000010100 */
[----:B------:R-:W-:Y:S04]  /*4bb0*/  FMUL.FTZ R141, R206, R33 ;  /* 0x00000021ce8d7220 */ /* 0x000fe80000410000 */
[----:B------:R-:W-:Y:S02]  /*4bc0*/  FMUL.FTZ R140, R164, R49 ;  /* 0x00000031a48c7220 */ /* 0x000fe40000410000 */
[----:B------:R-:W-:Y:S02]  /*4bd0*/  FMUL.FTZ R153, R153, R52 ;  /* 0x0000003499997220 */ /* 0x000fe40000410000 */
[----:B------:R-:W-:Y:S02]  /*4be0*/  FMUL.FTZ R147, R163, R53 ;  /* 0x00000035a3937220 */ /* 0x000fe40000410000 */
[----:B------:R-:W-:Y:S02]  /*4bf0*/  FMUL.FTZ R134, R201, R50 ;  /* 0x00000032c9867220 */ /* 0x000fe40000410000 */
[----:B------:R-:W-:Y:S02]  /*4c00*/  FMUL.FTZ R53, R171, R51 ;  /* 0x00000033ab357220 */ /* 0x000fe40000410000 */
[----:B------:R-:W-:Y:S02]  /*4c10*/  FADD.FTZ R54, -R144, R54 ;  /* 0x0000003690367221 */ /* 0x000fe40000010100 */
        /* <DEDUP_REMOVED lines=8> */
[----:B------:R-:W-:Y:S02]  /*4ca0*/  FADD.FTZ R67, -R144, R67 ;  /* 0x0000004390437221 */ /* 0x000fe40000010100 */
        /* <DEDUP_REMOVED lines=38> */
[C---:B------:R-:W-:Y:S02]  /*4f10*/  FADD.FTZ R25, -R2.reuse, R11 ;  /* 0x0000000b02197221 */ /* 0x040fe40000010100 */
[----:B------:R-:W-:Y:S02]  /*4f20*/  FMUL.FTZ R11, R241, R10 ;  /* 0x0000000af10b7220 */ /* 0x000fe40000410000 */
        /* <DEDUP_REMOVED lines=29> */
[----:B------:R-:W-:Y:S01]  /*5100*/  ULOP3.LUT UR7, UR10, 0x1, URZ, 0xc0, !UPT ;  /* 0x000000010a077892 */ /* 0x000fe2000f8ec03f */
[----:B------:R-:W-:Y:S02]  /*5110*/  IMAD.MOV.U32 R4, RZ, RZ, 0x6 ;  /* 0x00000006ff047424 */ /* 0x000fe400078e00ff */
[C---:B------:R-:W-:Y:S01]  /*5120*/  IMAD.U32 R0, R9.reuse, -0x80, RZ ;  /* 0xffffff8009007824 */ /* 0x040fe200078e00ff */
[----:B------:R-:W-:Y:S01]  /*5130*/  UISETP.NE.U32.AND UP0, UPT, UR7, 0x1, UPT ;  /* 0x000000010700788c */ /* 0x000fe2000bf05070 */
[C---:B------:R-:W-:Y:S01]  /*5140*/  IMAD.SHL.U32 R8, R9.reuse, 0x40, RZ ;  /* 0x0000004009087824 */ /* 0x040fe200078e00ff */
[----:B------:R-:W-:Y:S02]  /*5150*/  SHF.L.U64.HI R9, R9, R4, c[0x0][0x194] ;  /* 0x0000650009097619 */ /* 0x000fe40000010204 */
[C---:B------:R-:W-:Y:S01]  /*5160*/  LEA R2, P2, R0.reuse, R196, 0x1 ;  /* 0x000000c400027211 */ /* 0x040fe200078408ff */
[----:B------:R-:W-:Y:S03]  /*5170*/  USEL UR7, UR21, 0x4000, !UP0 ;  /* 0x0000400015077887 */ /* 0x000fe6000c000000 */
[----:B------:R-:W-:Y:S02]  /*5180*/  MOV R196, R2 ;  /* 0x0000000200c47202 */ /* 0x000fe40000000f00 */
[----:B------:R-:W-:Y:S02]  /*5190*/  LEA.HI.X.SX32 R0, R0, R197, 0x1, P2 ;  /* 0x000000c500007211 */ /* 0x000fe400010f0eff */
[-C--:B------:R-:W-:Y:S02]  /*51a0*/  IADD3 R6, P2, R196, R8.reuse, RZ ;  /* 0x00000008c4067210 */ /* 0x080fe40007f5e0ff */
[----:B------:R-:W-:Y:S01]  /*51b0*/  IADD3 R200, R200, UR7, RZ ;  /* 0x00000007c8c87c10 */ /* 0x000fe2000fffe0ff */
[----:B------:R-:W-:Y:S01]  /*51c0*/  IMAD.MOV.U32 R197, RZ, RZ, R0 ;  /* 0x000000ffffc57224 */ /* 0x000fe200078e0000 */
[-C--:B------:R-:W-:Y:S02]  /*51d0*/  IADD3 R4, P3, R6, R8.reuse, RZ ;  /* 0x0000000806047210 */ /* 0x080fe40007f7e0ff */
[----:B------:R-:W-:Y:S01]  /*51e0*/  IADD3 R178, R178, UR7, RZ ;  /* 0x00000007b2b27c10 */ /* 0x000fe2000fffe0ff */
[--C-:B------:R-:W-:Y:S01]  /*51f0*/  IMAD.X R7, R197, 0x1, R9.reuse, P2 ;  /* 0x00000001c5077824 */ /* 0x100fe200010e0609 */
[----:B------:R-:W-:Y:S01]  /*5200*/  @!PT LDS RZ, [RZ] ;  /* 0x00000000fffff984 */ /* 0x000fe20000000800 */
[----:B------:R-:W-:Y:S01]  /*5210*/  @!PT LDS RZ, [RZ] ;  /* 0x00000000fffff984 */ /* 0x000fe20000000800 */
[----:B------:R-:W-:Y:S01]  /*5220*/  @!PT LDS RZ, [RZ] ;  /* 0x00000000fffff984 */ /* 0x000fe20000000800 */
[----:B------:R1:W-:Y:S01]  /*5230*/  LDGSTS.E.BYPASS.LTC128B.128 [R200], [R196.64] ;  /* 0x00000000c4c87fae */ /* 0x0003e2000b901d64 */
[----:B------:R-:W-:Y:S03]  /*5240*/  IADD3 R8, P2, R4, R8, RZ ;  /* 0x0000000804087210 */ /* 0x000fe60007f5e0ff */
[----:B------:R1:W-:Y:S01]  /*5250*/  LDGSTS.E.BYPASS.LTC128B.128 [R200+0x1000], [R6.64] ;  /* 0x0100000006c87fae */ /* 0x0003e2000b901d64 */
[----:B------:R-:W-:Y:S05]  /*5260*/  IADD3.X R5, R7, R9, RZ, P3, !PT ;  /* 0x0000000907057210 */ /* 0x000fea0001ffe4ff */
[----:B------:R1:W-:Y:S01]  /*5270*/  LDGSTS.E.BYPASS.LTC128B.128 [R200+0x2000], [R4.64] ;  /* 0x0200000004c87fae */ /* 0x0003e2000b901d64 */
[----:B------:R-:W-:Y:S05]  /*5280*/  IMAD.X R9, R5, 0x1, R9, P2 ;  /* 0x0000000105097824 */ /* 0x000fea00010e0609 */
[----:B------:R1:W-:Y:S04]  /*5290*/  LDGSTS.E.BYPASS.LTC128B.128 [R200+0x3000], [R8.64] ;  /* 0x0300000008c87fae */ /* 0x0003e8000b901d64 */
[----:B------:R-:W0:Y:S02]  /*52a0*/  LDGDEPBAR ;  /* 0x00000000000079af */ /* 0x000e240000000000 */
.L_x_278:
[----:B------:R-:W-:Y:S02]  /*52b0*/  F2FP.PACK_AB R28, R157, R158 ;  /* 0x0000009e9d1c723e */ /* 0x000fe400000000ff */
        /* <DEDUP_REMOVED lines=68> */
[----:B------:R-:W2:Y:S04]  /*5700*/  LDSM.16.MT88.4 R12, [R3+0x20000] ;  /* 0x02000000030c783b */ /* 0x000ea80000004200 */
[----:B------:R-:W3:Y:S04]  /*5710*/  LDSM.16.MT88.4 R16, [R2+0x8000] ;  /* 0x008000000210783b */ /* 0x000ee80000004200 */
        /* <DEDUP_REMOVED lines=36> */
[----:B------:R-:W-:Y:S07]  /*5960*/  LDSM.16.MT88.4 R12, [R3+0x22000] ;  /* 0x02200000030c783b */ /* 0x000fee0000004200 */
[----:B------:R-:W-:Y:S01]  /*5970*/  HMMA.16816.F32 R96, R4, R18, R96 ;  /* 0x000000120460723c */ /* 0x000fe20000001860 */
[----:B------:R-:W1:Y:S04]  /*5980*/  LDSM.16.MT88.4 R4, [R3+0x1e000] ;  /* 0x01e000000304783b */ /* 0x000e680000004200 */
[----:B------:R-:W2:Y:S03]  /*5990*/  LDSM.16.MT88.4 R16, [R2+0xa000] ;  /* 0x00a000000210783b */ /* 0x000ea60000004200 */
[-C--:B---3--:R-:W-:Y:S08]  /*59a0*/  HMMA.16816.F32 R68, R20, R24.reuse, R68 ;  /* 0x000000181444723c */ /* 0x088ff00000001844 */
        /* <DEDUP_REMOVED lines=53> */
[----:B------:R-:W2:Y:S01]  /*5d00*/  LDL R42, [R1+0xc] ;  /* 0x00000c00012a7983 */ /* 0x000ea20000100800 */
[----:B------:R-:W-:Y:S01]  /*5d10*/  IMAD.MOV.U32 R9, RZ, RZ, c[0x0][0x370] ;  /* 0x0000dc00ff097624 */ /* 0x000fe200078e00ff */
[----:B------:R-:W-:Y:S03]  /*5d20*/  MOV R7, 0x6 ;  /* 0x0000000600077802 */ /* 0x000fe60000000f00 */
[C---:B------:R-:W-:Y:S02]  /*5d30*/  IMAD.U32 R4, R9.reuse, -0x80, RZ ;  /* 0xffffff8009047824 */ /* 0x040fe400078e00ff */
[C---:B------:R-:W-:Y:S01]  /*5d40*/  IMAD.SHL.U32 R10, R9.reuse, 0x40, RZ ;  /* 0x00000040090a7824 */ /* 0x040fe200078e00ff */
[----:B------:R-:W-:Y:S02]  /*5d50*/  SHF.L.U64.HI R9, R9, R7, c[0x0][0x374] ;  /* 0x0000dd0009097619 */ /* 0x000fe40000010207 */
[C---:B------:R-:W-:Y:S04]  /*5d60*/  LEA R5, P2, R4.reuse, R198, 0x1 ;  /* 0x000000c604057211 */ /* 0x040fe800078408ff */
[----:B------:R-:W-:Y:S01]  /*5d70*/  LEA.HI.X.SX32 R4, R4, R199, 0x1, P2 ;  /* 0x000000c704047211 */ /* 0x000fe200010f0eff */
[----:B------:R-:W-:Y:S04]  /*5d80*/  IMAD.MOV.U32 R198, RZ, RZ, R5 ;  /* 0x000000ffffc67224 */ /* 0x000fe800078e0005 */
[----:B------:R-:W-:Y:S01]  /*5d90*/  IMAD.MOV.U32 R199, RZ, RZ, R4 ;  /* 0x000000ffffc77224 */ /* 0x000fe200078e0004 */
[-C--:B------:R-:W-:Y:S04]  /*5da0*/  IADD3 R6, P2, R198, R10.reuse, RZ ;  /* 0x0000000ac6067210 */ /* 0x080fe80007f5e0ff */
[-C--:B------:R-:W-:Y:S02]  /*5db0*/  IADD3 R4, P3, R6, R10.reuse, RZ ;  /* 0x0000000a06047210 */ /* 0x080fe40007f7e0ff */
[-C--:B------:R-:W-:Y:S02]  /*5dc0*/  IADD3.X R7, R199, R9.reuse, RZ, P2, !PT ;  /* 0x00000009c7077210 */ /* 0x080fe400017fe4ff */
[----:B------:R-:W-:Y:S03]  /*5dd0*/  IADD3 R10, P2, R4, R10, RZ ;  /* 0x0000000a040a7210 */ /* 0x000fe60007f5e0ff */
[----:B------:R-:W-:Y:S05]  /*5de0*/  IMAD.X R5, R7, 0x1, R9, P3 ;  /* 0x0000000107057824 */ /* 0x000fea00018e0609 */
[----:B------:R-:W-:Y:S01]  /*5df0*/  IADD3.X R11, R5, R9, RZ, P2, !PT ;  /* 0x00000009050b7210 */ /* 0x000fe200017fe4ff */
[----:B--2---:R-:W-:Y:S05]  /*5e00*/  IMAD.SHL.U32 R8, R42, 0x2, RZ ;  /* 0x000000022a087824 */ /* 0x004fea00078e00ff */
[----:B------:R-:W-:Y:S01]  /*5e10*/  @!PT LDS RZ, [RZ] ;  /* 0x00000000fffff984 */ /* 0x000fe20000000800 */
[----:B------:R-:W-:Y:S01]  /*5e20*/  @!PT LDS RZ, [RZ] ;  /* 0x00000000fffff984 */ /* 0x000fe20000000800 */
[----:B------:R-:W-:Y:S01]  /*5e30*/  @!PT LDS RZ, [RZ] ;  /* 0x00000000fffff984 */ /* 0x000fe20000000800 */
[----:B------:R1:W-:Y:S04]  /*5e40*/  LDGSTS.E.BYPASS.LTC128B.128 [R8+0x8000], [R198.64] ;  /* 0x08000000c6087fae */ /* 0x0003e8000b901d64 */
[----:B------:R1:W-:Y:S04]  /*5e50*/  LDGSTS.E.BYPASS.LTC128B.128 [R8+0x9000], [R6.64] ;  /* 0x0900000006087fae */ /* 0x0003e8000b901d64 */
[----:B------:R1:W-:Y:S04]  /*5e60*/  LDGSTS.E.BYPASS.LTC128B.128 [R8+0xa000], [R4.64] ;  /* 0x0a00000004087fae */ /* 0x0003e8000b901d64 */
[----:B------:R1:W-:Y:S04]  /*5e70*/  LDGSTS.E.BYPASS.LTC128B.128 [R8+0xb000], [R10.64] ;  /* 0x0b0000000a087fae */ /* 0x0003e8000b901d64 */
[----:B------:R-:W0:Y:S02]  /*5e80*/  LDGDEPBAR ;  /* 0x00000000000079af */ /* 0x000e240000000000 */
.L_x_279:
        /* <DEDUP_REMOVED lines=34> */
[----:B------:R-:W-:Y:S07]  /*60b0*/  LDSM.16.MT88.4 R140, [R2+0xd800] ;  /* 0x00d80000028c783b */ /* 0x000fee0000004200 */
        /* <DEDUP_REMOVED lines=68> */
[-C--:B-1----:R-:W-:Y:S01]  /*6500*/  HMMA.16816.F32 R4, R36, R48.reuse, R4 ;  /* 0x000000302404723c */ /* 0x082fe20000001804 */
[----:B------:R-:W-:Y:S04]  /*6510*/  IMAD.MOV.U32 R47, RZ, RZ, c[0x0][0x22c] ;  /* 0x00008b00ff2f7624 */ /* 0x000fe800078e00ff */
[----:B------:R-:W-:Y:S02]  /*6520*/  IMAD R46, R46, c[0x0][0x1c0], RZ ;  /* 0x000070002e2e7a24 */ /* 0x000fe400078e02ff */
[----:B------:R-:W-:Y:S01]  /*6530*/  IMAD R47, R47, c[0x0][0x1c0], RZ ;  /* 0x000070002f2f7a24 */ /* 0x000fe200078e02ff */
[C---:B------:R-:W-:Y:S04]  /*6540*/  HMMA.16816.F32 R8, R136.reuse, R48, R8 ;  /* 0x000000308808723c */ /* 0x040fe80000001808 */
[----:B------:R-:W-:Y:S02]  /*6550*/  IMAD R46, R46, 0x48, RZ ;  /* 0x000000482e2e7824 */ /* 0x000fe400078e02ff */
[----:B------:R-:W-:Y:S02]  /*6560*/  IMAD R47, R47, 0x60, RZ ;  /* 0x000000602f2f7824 */ /* 0x000fe400078e02ff */
        /* <DEDUP_REMOVED lines=47> */
[----:B------:R2:W-:Y:S01]  /*6860*/  RED.E.ADD.F32.FTZ.RN.STRONG.GPU [R4.64], R8 ;  /* 0x000000080400798e */ /* 0x0005e2000c10e7a4 */
[----:B------:R-:W-:Y:S02]  /*6870*/  IMAD R149, R149, 0x30, RZ ;  /* 0x0000003095957824 */ /* 0x000fe400078e02ff */
[----:B------:R-:W-:Y:S02]  /*6880*/  IMAD R147, R147, 0x38, RZ ;  /* 0x0000003893937824 */ /* 0x000fe400078e02ff */
[----:B------:R3:W-:Y:S01]  /*6890*/  RED.E.ADD.F32.FTZ.RN.STRONG.GPU [R36.64], R9 ;  /* 0x000000092400798e */ /* 0x0007e2000c10e7a4 */
[-C--:B----4-:R-:W-:Y:S01]  /*68a0*/  LEA R6, P0, R149, R186.reuse, 0x2 ;  /* 0x000000ba95067211 */ /* 0x090fe200078010ff */
[----:B------:R-:W-:Y:S02]  /*68b0*/  IMAD R43, R43, c[0x0][0x1c0], RZ ;  /* 0x000070002b2b7a24 */ /* 0x000fe400078e02ff */
[----:B------:R-:W-:Y:S02]  /*68c0*/  IMAD.MOV.U32 R42, RZ, RZ, c[0x0][0x22c] ;  /* 0x00008b00ff2a7624 */ /* 0x000fe400078e00ff */
[----:B------:R-:W-:Y:S02]  /*68d0*/  IMAD R43, R43, 0x70, RZ ;  /* 0x000000702b2b7824 */ /* 0x000fe400078e02ff */
[----:B------:R-:W-:Y:S04]  /*68e0*/  IMAD R42, R42, c[0x0][0x1c0], RZ ;  /* 0x000070002a2a7a24 */ /* 0x000fe800078e02ff */
[----:B------:R-:W-:Y:S01]  /*68f0*/  IMAD R42, R42, 0x78, RZ ;  /* 0x000000782a2a7824 */ /* 0x000fe200078e02ff */
[-C--:B-1----:R-:W-:Y:S01]  /*6900*/  LEA.HI.X.SX32 R7, R149, R187.reuse, 0x2, P0 ;  /* 0x000000bb95077211 */ /* 0x082fe200000f16ff */
[----:B------:R-:W-:Y:S01]  /*6910*/  IMAD.MOV.U32 R149, RZ, RZ, c[0x0][0x22c] ;  /* 0x00008b00ff957624 */ /* 0x000fe200078e00ff */
[C---:B------:R-:W-:Y:S02]  /*6920*/  IADD3 R41, R148.reuse, 0x20, RZ ;  /* 0x0000002094297810 */ /* 0x040fe40007ffe0ff */
[----:B------:R-:W-:Y:S01]  /*6930*/  IADD3 R40, R148, 0x20, RZ ;  /* 0x0000002094287810 */ /* 0x000fe20007ffe0ff */
[----:B------:R1:W-:Y:S01]  /*6940*/  RED.E.ADD.F32.FTZ.RN.STRONG.GPU [R6.64], R10 ;  /* 0x0000000a0600798e */ /* 0x0003e2000c10e7a4 */
[-C--:B--2---:R-:W-:Y:S01]  /*6950*/  LEA R4, P2, R147, R186.reuse, 0x2 ;  /* 0x000000ba93047211 */ /* 0x084fe200078410ff */
[----:B------:R-:W-:Y:S01]  /*6960*/  IMAD R149, R149, c[0x0][0x1c0], RZ ;  /* 0x0000700095957a24 */ /* 0x000fe200078e02ff */
[CC--:B------:R-:W-:Y:S02]  /*6970*/  LEA R8, P0, R0.reuse, R186.reuse, 0x2 ;  /* 0x000000ba00087211 */ /* 0x0c0fe400078010ff */
        /* <DEDUP_REMOVED lines=11> */
[----:B------:R-:W-:Y:S03]  /*6a30*/  IADD3 R37, R149, 0x20, RZ ;  /* 0x0000002095257810 */ /* 0x000fe60007ffe0ff */
[----:B------:R-:W-:Y:S01]  /*6a40*/  IMAD.SHL.U32 R147, R147, 0x8, RZ ;  /* 0x0000000893937824 */ /* 0x000fe200078e00ff */
[CC--:B-1----:R-:W-:Y:S03]  /*6a50*/  LEA R6, P2, R46.reuse, R186.reuse, 0x2 ;  /* 0x000000ba2e067211 */ /* 0x0c2fe600078410ff */
[C---:B------:R-:W-:Y:S02]  /*6a60*/  IMAD.IADD R41, R147.reuse, 0x1, R41 ;  /* 0x0000000193297824 */ /* 0x040fe400078e0229 */
[C---:B------:R-:W-:Y:S01]  /*6a70*/  IMAD.IADD R40, R147.reuse, 0x1, R40 ;  /* 0x0000000193287824 */ /* 0x040fe200078e0228 */
[-C--:B------:R-:W-:Y:S01]  /*6a80*/  LEA.HI.X.SX32 R7, R46, R187.reuse, 0x2, P2 ;  /* 0x000000bb2e077211 */ /* 0x080fe200010f16ff */
[----:B------:R-:W-:Y:S02]  /*6a90*/  IMAD.MOV.U32 R46, RZ, RZ, c[0x0][0x22c] ;  /* 0x00008b00ff2e7624 */ /* 0x000fe400078e00ff */
[----:B------:R-:W-:Y:S02]  /*6aa0*/  IMAD.IADD R40, R147, 0x1, R40 ;  /* 0x0000000193287824 */ /* 0x000fe400078e0228 */
[----:B------:R1:W-:Y:S01]  /*6ab0*/  RED.E.ADD.F32.FTZ.RN.STRONG.GPU [R6.64], R17 ;  /* 0x000000110600798e */ /* 0x0003e2000c10e7a4 */
[----:B------:R-:W-:Y:S01]  /*6ac0*/  IMAD R46, R46, c[0x0][0x1c0], RZ ;  /* 0x000070002e2e7a24 */ /* 0x000fe200078e02ff */
[-C--:B---3--:R-:W-:Y:S03]  /*6ad0*/  LEA R4, P0, R2, R186.reuse, 0x2 ;  /* 0x000000ba02047211 */ /* 0x088fe600078010ff */
[----:B------:R-:W-:Y:S01]  /*6ae0*/  IMAD R46, R46, 0x68, RZ ;  /* 0x000000682e2e7824 */ /* 0x000fe200078e02ff */
[-C--:B------:R-:W-:Y:S02]  /*6af0*/  LEA.HI.X.SX32 R5, R2, R187.reuse, 0x2, P0 ;  /* 0x000000bb02057211 */ /* 0x080fe400000f16ff */
[----:B------:R-:W3:Y:S01]  /*6b00*/  LDL R2, [R1+0x4] ;  /* 0x0000040001027983 */ /* 0x000ee20000100800 */
[-C--:B----4-:R-:W-:Y:S02]  /*6b10*/  LEA R16, P2, R0, R186.reuse, 0x2 ;  /* 0x000000ba00107211 */ /* 0x090fe400078410ff */
[CC--:B------:R-:W-:Y:S02]  /*6b20*/  LEA R10, P0, R47.reuse, R186.reuse, 0x2 ;  /* 0x000000ba2f0a7211 */ /* 0x0c0fe400078010ff */
[----:B------:R4:W-:Y:S01]  /*6b30*/  RED.E.ADD.F32.FTZ.RN.STRONG.GPU [R4.64], R18 ;  /* 0x000000120400798e */ /* 0x0009e2000c10e7a4 */
[CC--:B------:R-:W-:Y:S02]  /*6b40*/  LEA R8, P3, R46.reuse, R186.reuse, 0x2 ;  /* 0x000000ba2e087211 */ /* 0x0c0fe400078610ff */
[-C--:B------:R-:W-:Y:S02]  /*6b50*/  LEA.HI.X.SX32 R11, R47, R187.reuse, 0x2, P0 ;  /* 0x000000bb2f0b7211 */ /* 0x080fe400000f16ff */
[-C--:B------:R-:W-:Y:S02]  /*6b60*/  LEA.HI.X.SX32 R9, R46, R187.reuse, 0x2, P3 ;  /* 0x000000bb2e097211 */ /* 0x080fe400018f16ff */
[-C--:B-1----:R-:W-:Y:S02]  /*6b70*/  LEA.HI.X.SX32 R17, R0, R187.reuse, 0x2, P2 ;  /* 0x000000bb00117211 */ /* 0x082fe400010f16ff */
[----:B------:R-:W3:Y:S01]  /*6b80*/  LDL R0, [R1] ;  /* 0x0000000001007983 */ /* 0x000ee20000100800 */
[CC--:B------:R-:W-:Y:S04]  /*6b90*/  LEA R6, P2, R43.reuse, R186.reuse, 0x2 ;  /* 0x000000ba2b067211 */ /* 0x0c0fe800078410ff */
[----:B------:R-:W-:Y:S01]  /*6ba0*/  RED.E.ADD.F32.FTZ.RN.STRONG.GPU [R16.64], R19 ;  /* 0x000000131000798e */ /* 0x000fe2000c10e7a4 */
[-C--:B------:R-:W-:Y:S04]  /*6bb0*/  LEA.HI.X.SX32 R7, R43, R187.reuse, 0x2, P2 ;  /* 0x000000bb2b077211 */ /* 0x080fe800010f16ff */
[----:B------:R1:W-:Y:S01]  /*6bc0*/  RED.E.ADD.F32.FTZ.RN.STRONG.GPU [R10.64], R12 ;  /* 0x0000000c0a00798e */ /* 0x0003e2000c10e7a4 */
[CC--:B----4-:R-:W-:Y:S04]  /*6bd0*/  LEA R4, P0, R42.reuse, R186.reuse, 0x2 ;  /* 0x000000ba2a047211 */ /* 0x0d0fe800078010ff */
[----:B------:R4:W-:Y:S01]  /*6be0*/  RED.E.ADD.F32.FTZ.RN.STRONG.GPU [R8.64], R13 ;  /* 0x0000000d0800798e */ /* 0x0009e2000c10e7a4 */
[-C--:B------:R-:W-:Y:S04]  /*6bf0*/  LEA.HI.X.SX32 R5, R42, R187.reuse, 0x2, P0 ;  /* 0x000000bb2a057211 */ /* 0x080fe800000f16ff */
[----:B------:R4:W-:Y:S05]  /*6c00*/  RED.E.ADD.F32.FTZ.RN.STRONG.GPU [R6.64], R14 ;  /* 0x0000000e0600798e */ /* 0x0009ea000c10e7a4 */
[----:B------:R4:W-:Y:S05]  /*6c10*/  RED.E.ADD.F32.FTZ.RN.STRONG.GPU [R4.64], R15 ;  /* 0x0000000f0400798e */ /* 0x0009ea000c10e7a4 */
[----:B------:R-:W-:Y:S05]  /*6c20*/  RED.E.ADD.F32.FTZ.RN.STRONG.GPU [R186.64+0x80], R20 ;  /* 0x00008014ba00798e */ /* 0x000fea000c10e7a4 */
[----:B------:R-:W-:Y:S01]  /*6c30*/  RED.E.ADD.F32.FTZ.RN.STRONG.GPU [R38.64+0x80], R21 ;  /* 0x000080152600798e */ /* 0x000fe2000c10e7a4 */
[CC--:B-1----:R-:W-:Y:S04]  /*6c40*/  LEA R10, P4, R249.reuse, R186.reuse, 0x2 ;  /* 0x000000baf90a7211 */ /* 0x0c2fe800078810ff */
[-C--:B------:R-:W-:Y:S02]  /*6c50*/  LEA.HI.X.SX32 R11, R249, R187.reuse, 0x2, P4 ;  /* 0x000000bbf90b7211 */ /* 0x080fe400020f16ff */
[CC--:B----4-:R-:W-:Y:S04]  /*6c60*/  LEA R8, P2, R37.reuse, R186.reuse, 0x2 ;  /* 0x000000ba25087211 */ /* 0x0d0fe800078410ff */
[-C--:B------:R-:W-:Y:S02]  /*6c70*/  LEA.HI.X.SX32 R9, R37, R187.reuse, 0x2, P2 ;  /* 0x000000bb25097211 */ /* 0x080fe400010f16ff */
[CC--:B------:R-:W-:Y:S02]  /*6c80*/  LEA R6, P0, R41.reuse, R186.reuse, 0x2 ;  /* 0x000000ba29067211 */ /* 0x0c0fe400078010ff */
[----:B------:R-:W-:Y:S01]  /*6c90*/  IADD3 R37, R148, 0x20, RZ ;  /* 0x0000002094257810 */ /* 0x000fe20007ffe0ff */
[----:B------:R1:W-:Y:S01]  /*6ca0*/  RED.E.ADD.F32.FTZ.RN.STRONG.GPU [R8.64], R22 ;  /* 0x000000160800798e */ /* 0x0003e2000c10e7a4 */
[-C--:B------:R-:W-:Y:S02]  /*6cb0*/  LEA.HI.X.SX32 R7, R41, R187.reuse, 0x2, P0 ;  /* 0x000000bb29077211 */ /* 0x080fe400000f16ff */
[CC--:B------:R-:W-:Y:S01]  /*6cc0*/  LEA R4, P2, R40.reuse, R186.reuse, 0x2 ;  /* 0x000000ba28047211 */ /* 0x0c0fe200078410ff */
[C---:B------:R-:W-:Y:S02]  /*6cd0*/  IMAD.IADD R37, R147.reuse, 0x1, R37 ;  /* 0x0000000193257824 */ /* 0x040fe400078e0225 */
        /* <DEDUP_REMOVED lines=8> */
[----:B------:R-:W-:Y:S01]  /*6d60*/  RED.E.ADD.F32.FTZ.RN.STRONG.GPU [R8.64], R25 ;  /* 0x000000190800798e */ /* 0x000fe2000c10e7a4 */
[CC--:B--2---:R-:W-:Y:S04]  /*6d70*/  LEA R6, P2, R36.reuse, R186.reuse, 0x2 ;  /* 0x000000ba24067211 */ /* 0x0c4fe800078410ff */
[-C--:B------:R-:W-:Y:S02]  /*6d80*/  LEA.HI.X.SX32 R7, R36, R187.reuse, 0x2, P2 ;  /* 0x000000bb24077211 */ /* 0x080fe400010f16ff */
[----:B------:R-:W-:Y:S05]  /*6d90*/  LDSM.16.MT88.4 R36, [R3+0x19000] ;  /* 0x019000000324783b */ /* 0x000fea0000004200 */
[----:B------:R1:W-:Y:S01]  /*6da0*/  RED.E.ADD.F32.FTZ.RN.STRONG.GPU [R6.64], R26 ;  /* 0x0000001a0600798e */ /* 0x0003e2000c10e7a4 */
[CC--:B---3--:R-:W-:Y:S04]  /*6db0*/  LEA R4, P0, R2.reuse, R186.reuse, 0x2 ;  /* 0x000000ba02047211 */ /* 0x0c8fe800078010ff */
[-C--:B------:R-:W-:Y:S02]  /*6dc0*/  LEA.HI.X.SX32 R5, R2, R187.reuse, 0x2, P0 ;  /* 0x000000bb02057211 */ /* 0x080fe400000f16ff */
[CC--:B-1----:R-:W-:Y:S03]  /*6dd0*/  LEA R6, P0, R252.reuse, R186.reuse, 0x2 ;  /* 0x000000bafc067211 */ /* 0x0c2fe600078010ff */
[----:B------:R1:W-:Y:S01]  /*6de0*/  RED.E.ADD.F32.FTZ.RN.STRONG.GPU [R4.64], R27 ;  /* 0x0000001b0400798e */ /* 0x0003e2000c10e7a4 */
[-C--:B------:R-:W-:Y:S02]  /*6df0*/  LEA.HI.X.SX32 R7, R252, R187.reuse, 0x2, P0 ;  /* 0x000000bbfc077211 */ /* 0x080fe400000f16ff */
[CC--:B------:R-:W-:Y:S02]  /*6e00*/  LEA R12, P0, R250.reuse, R186.reuse, 0x2 ;  /* 0x000000bafa0c7211 */ /* 0x0c0fe400078010ff */
[----:B------:R-:W-:Y:S02]  /*6e10*/  LDSM.16.MT88.4 R24, [R172+0x800] ;  /* 0x00080000ac18783b */ /* 0x000fe40000004200 */
[-C--:B------:R-:W-:Y:S02]  /*6e20*/  LEA.HI.X.SX32 R13, R250, R187.reuse, 0x2, P0 ;  /* 0x000000bbfa0d7211 */ /* 0x080fe400000f16ff */
[CC--:B------:R-:W-:Y:S04]  /*6e30*/  LEA R8, P2, R0.reuse, R186.reuse, 0x2 ;  /* 0x000000ba00087211 */ /* 0x0c0fe800078410ff */
[-C--:B------:R-:W-:Y:S01]  /*6e40*/  LEA.HI.X.SX32 R9, R0, R187.reuse, 0x2, P2 ;  /* 0x000000bb00097211 */ /* 0x080fe200010f16ff */
[----:B------:R-:W-:Y:S04]  /*6e50*/  IMAD.IADD R0, R146, 0x1, R247 ;  /* 0x0000000192007824 */ /* 0x000fe800078e02f7 */
[----:B------:R2:W-:Y:S05]  /*6e60*/  RED.E.ADD.F32.FTZ.RN.STRONG.GPU [R8.64], R32 ;  /* 0x000000200800798e */ /* 0x0005ea000c10e7a4 */
[----:B------:R3:W-:Y:S01]  /*6e70*/  RED.E.ADD.F32.FTZ.RN.STRONG.GPU [R6.64], R33 ;  /* 0x000000210600798e */ /* 0x0007e2000c10e7a4 */
[CC--:B-1----:R-:W-:Y:S04]  /*6e80*/  LEA R4, P2, R251.reuse, R186.reuse, 0x2 ;  /* 0x000000bafb047211 */ /* 0x0c2fe800078410ff */
[-C--:B------:R-:W-:Y:S05]  /*6e90*/  LEA.HI.X.SX32 R5, R251, R187.reuse, 0x2, P2 ;  /* 0x000000bbfb057211 */ /* 0x080fea00010f16ff */
[----:B------:R1:W-:Y:S05]  /*6ea0*/  RED.E.ADD.F32.FTZ.RN.STRONG.GPU [R4.64], R34 ;  /* 0x000000220400798e */ /* 0x0003ea000c10e7a4 */
[----:B------:R-:W-:Y:S05]  /*6eb0*/  RED.E.ADD.F32.FTZ.RN.STRONG.GPU [R12.64], R35 ;  /* 0x000000230c00798e */ /* 0x000fea000c10e7a4 */
[----:B------:R-:W-:Y:S01]  /*6ec0*/  RED.E.ADD.F32.FTZ.RN.STRONG.GPU [R10.64], R28 ;  /* 0x0000001c0a00798e */ /* 0x000fe2000c10e7a4 */
[CC--:B--2---:R-:W-:Y:S04]  /*6ed0*/  LEA R8, P3, R248.reuse, R186.reuse, 0x2 ;  /* 0x000000baf8087211 */ /* 0x0c4fe800078610ff */
[----:B------:R-:W-:Y:S01]  /*6ee0*/  LDSM.16.MT88.4 R12, [R3+0x18000] ;  /* 0x01800000030c783b */ /* 0x000fe20000004200 */
[-C--:B------:R-:W-:Y:S02]  /*6ef0*/  LEA.HI.X.SX32 R9, R248, R187.reuse, 0x2, P3 ;  /* 0x000000bbf8097211 */ /* 0x080fe400018f16ff */
[CC--:B---3--:R-:W-:Y:S02]  /*6f00*/  LEA R6, P2, R247.reuse, R186.reuse, 0x2 ;  /* 0x000000baf7067211 */ /* 0x0c8fe400078410ff */
[----:B------:R-:W-:Y:S02]  /*6f10*/  LDSM.16.MT88.4 R32, [R3+0x18800] ;  /* 0x018800000320783b */ /* 0x000fe40000004200 */
[-C--:B------:R-:W-:Y:S02]  /*6f20*/  LEA.HI.X.SX32 R7, R247, R187.reuse, 0x2, P2 ;  /* 0x000000bbf7077211 */ /* 0x080fe400010f16ff */
[----:B------:R-:W-:Y:S01]  /*6f30*/  PLOP3.LUT P2, PT, PT, PT, UP0, 0x80, 0x0 ;  /* 0x000000000000781c */ /* 0x000fe20003f4f008 */
[----:B------:R-:W-:Y:S01]  /*6f40*/  RED.E.ADD.F32.FTZ.RN.STRONG.GPU [R8.64], R29 ;  /* 0x0000001d0800798e */ /* 0x000fe2000c10e7a4 */
[----:B------:R-:W-:Y:S01]  /*6f50*/  @UP3 UIADD3 UR8, UP0, UR8, -0x200, URZ ;  /* 0xfffffe0008083890 */ /* 0x000fe2000ff1e03f */
[C---:B-1----:R-:W-:Y:S03]  /*6f60*/  LEA R4, P0, R0.reuse, R186, 0x2 ;  /* 0x000000ba00047211 */ /* 0x042fe600078010ff */
[----:B------:R-:W-:Y:S01]  /*6f70*/  RED.E.ADD.F32.FTZ.RN.STRONG.GPU [R6.64], R30 ;  /* 0x0000001e0600798e */ /* 0x000fe2000c10e7a4 */
[----:B------:R-:W-:Y:S01]  /*6f80*/  LEA.HI.X.SX32 R5, R0, R187, 0x2, P0 ;  /* 0x000000bb00057211 */ /* 0x000fe200000f16ff */
[----:B------:R-:W-:Y:S01]  /*6f90*/  IMAD.MOV.U32 R0, RZ, RZ, 0x40 ;  /* 0x00000040ff007424 */ /* 0x000fe200078e00ff */
[----:B------:R-:W-:Y:S01]  /*6fa0*/  PLOP3.LUT P0, PT, PT, PT, UP2, 0x80, 0x0 ;  /* 0x000000000000781c */ /* 0x000fe20003f0f028 */
[----:B------:R-:W-:Y:S01]  /*6fb0*/  @UP3 UIADD3.X UR11, UR11, -0x1, URZ, UP0, !UPT ;  /* 0xffffffff0b0b3890 */ /* 0x000fe200087fe43f */
[----:B------:R-:W-:Y:S02]  /*6fc0*/  LDSM.16.MT88.4 R8, [R172] ;  /* 0x00000000ac08783b */ /* 0x000fe40000004200 */
[----:B------:R-:W-:Y:S03]  /*6fd0*/  SEL R173, R0, 0xffffffc0, !P1 ;  /* 0xffffffc000ad7807 */ /* 0x000fe60004800000 */
[----:B------:R-:W-:Y:S02]  /*6fe0*/  RED.E.ADD.F32.FTZ.RN.STRONG.GPU [R4.64], R31 ;  /* 0x0000001f0400798e */ /* 0x000fe4000c10e7a4 */
[----:B------:R-:W-:Y:S03]  /*6ff0*/  IMAD.IADD R0, R173, 0x1, R172 ;  /* 0x00000001ad007824 */ /* 0x000fe600078e02ac */
        /* <DEDUP_REMOVED lines=94> */
.L_x_277:
        /* <DEDUP_REMOVED lines=14> */
[----:B------:R-:W-:Y:S01]  /*76c0*/  FMUL.FTZ R100, R100, c[0x0][0x2e0] ;  /* 0x0000b80064647a20 */ /* 0x000fe20000410000 */
[----:B------:R-:W-:-:S02]  /*76d0*/  F2FP.PACK_AB R68, R69, R68 ;  /* 0x000000444544723e */ /* 0x000fc400000000ff */
[----:B------:R-:W1:Y:S01]  /*76e0*/  S2R R19, SR_TID.X ;  /* 0x0000000000137919 */ /* 0x000e620000002100 */
[----:B------:R-:W-:Y:S01]  /*76f0*/  FMUL.FTZ R8, R101, c[0x0][0x2e0] ;  /* 0x0000b80065087a20 */ /* 0x000fe20000410000 */
[----:B------:R-:W-:Y:S01]  /*7700*/  F2FP.PACK_AB R70, R71, R70 ;  /* 0x000000464746723e */ /* 0x000fe200000000ff */
        /* <DEDUP_REMOVED lines=50> */
[----:B------:R-:W-:Y:S01]  /*7a30*/  F2FP.PACK_AB R84, R85, R84 ;  /* 0x000000545554723e */ /* 0x000fe200000000ff */
[----:B------:R-:W2:Y:S01]  /*7a40*/  S2R R20, SR_CTAID.Y ;  /* 0x0000000000147919 */ /* 0x000ea20000002600 */
[----:B------:R-:W-:Y:S01]  /*7a50*/  F2FP.PACK_AB R14, R14, R122 ;  /* 0x0000007a0e0e723e */ /* 0x000fe200000000ff */
[----:B------:R-:W-:Y:S01]  /*7a60*/  ULDC.64 UR6, c[0x0][0x3a0] ;  /* 0x0000e80000067ab9 */ /* 0x000fe20000000a00 */
[----:B------:R-:W-:Y:S01]  /*7a70*/  F2FP.PACK_AB R124, R125, R124 ;  /* 0x0000007c7d7c723e */ /* 0x000fe200000000ff */
[----:B------:R-:W-:Y:S01]  /*7a80*/  ULDC.64 UR4, c[0x0][0x3a8] ;  /* 0x0000ea0000047ab9 */ /* 0x000fe20000000a00 */
[----:B------:R-:W-:Y:S02]  /*7a90*/  F2FP.PACK_AB R126, R127, R126 ;  /* 0x0000007e7f7e723e */ /* 0x000fe400000000ff */
[----:B-1----:R-:W-:-:S04]  /*7aa0*/  SHF.R.S32.HI R9, RZ, 0x1f, R19 ;  /* 0x0000001fff097819 */ /* 0x002fc80000011413 */
[----:B------:R-:W-:Y:S02]  /*7ab0*/  LEA.HI R9, R9, R19, RZ, 0x3 ;  /* 0x0000001309097211 */ /* 0x000fe400078f18ff */
[----:B------:R-:W-:Y:S02]  /*7ac0*/  F2FP.PACK_AB R86, R87, R86 ;  /* 0x000000565756723e */ /* 0x000fe400000000ff */
[----:B------:R-:W-:Y:S02]  /*7ad0*/  SHF.R.S32.HI R0, RZ, 0x3, R9 ;  /* 0x00000003ff007819 */ /* 0x000fe40000011409 */
[----:B------:R-:W-:Y:S02]  /*7ae0*/  F2FP.PACK_AB R96, R97, R96 ;  /* 0x000000606160723e */ /* 0x000fe400000000ff */
[----:B------:R-:W-:Y:S02]  /*7af0*/  F2FP.PACK_AB R98, R99, R98 ;  /* 0x000000626362723e */ /* 0x000fe400000000ff */
[----:B------:R-:W-:-:S02]  /*7b00*/  F2FP.PACK_AB R88, R89, R88 ;  /* 0x000000585958723e */ /* 0x000fc400000000ff */
[----:B------:R-:W-:Y:S02]  /*7b10*/  SHF.R.S32.HI R18, RZ, 0x1f, R0 ;  /* 0x0000001fff127819 */ /* 0x000fe40000011400 */
[----:B------:R-:W-:Y:S02]  /*7b20*/  F2FP.PACK_AB R90, R91, R90 ;  /* 0x0000005a5b5a723e */ /* 0x000fe400000000ff */
[----:B------:R-:W-:Y:S02]  /*7b30*/  F2FP.PACK_AB R92, R93, R92 ;  /* 0x0000005c5d5c723e */ /* 0x000fe400000000ff */
[----:B------:R-:W-:Y:S01]  /*7b40*/  F2FP.PACK_AB R94, R95, R94 ;  /* 0x0000005e5f5e723e */ /* 0x000fe200000000ff */
[----:B------:R-:W-:Y:S01]  /*7b50*/  IMAD.WIDE.U32 R16, R0, c[0x0][0x3a0], RZ ;  /* 0x0000e80000107a25 */ /* 0x000fe200078e00ff */
[----:B------:R-:W-:Y:S02]  /*7b60*/  UIMAD UR8, UR44, UR6, URZ ;  /* 0x000000062c0872a4 */ /* 0x000fe4000f8e023f */
[----:B------:R-:W-:-:S02]  /*7b70*/  UIMAD UR44, UR44, UR4, URZ ;  /* 0x000000042c2c72a4 */ /* 0x000fc4000f8e023f */
[----:B------:R-:W-:Y:S02]  /*7b80*/  UIMAD UR8, UR38, UR7, UR8 ;  /* 0x00000007260872a4 */ /* 0x000fe4000f8e0208 */
[----:B------:R-:W-:Y:S01]  /*7b90*/  UIMAD UR44, UR38, UR5, UR44 ;  /* 0x00000005262c72a4 */ /* 0x000fe2000f8e022c */
[----:B--2---:R1:W-:Y:S04]  /*7ba0*/  STS [R32], R8 ;  /* 0x0000000820007388 */ /* 0x0043e80000000800 */
[----:B------:R-:W-:Y:S04]  /*7bb0*/  STS [R32+0x400], R7 ;  /* 0x0004000720007388 */ /* 0x000fe80000000800 */
[----:B---3--:R2:W-:Y:S04]  /*7bc0*/  STS [R34], R4 ;  /* 0x0000000422007388 */ /* 0x0085e80000000800 */
[----:B----4-:R3:W-:Y:S04]  /*7bd0*/  STS [R33], R2 ;  /* 0x0000000221007388 */ /* 0x0107e80000000800 */
[----:B------:R4:W-:Y:S04]  /*7be0*/  STS [R32+0x2000], R6 ;  /* 0x0020000620007388 */ /* 0x0009e80000000800 */
[----:B------:R-:W-:Y:S04]  /*7bf0*/  STS [R32+0x2400], R5 ;  /* 0x0024000520007388 */ /* 0x000fe80000000800 */
[----:B------:R1:W-:Y:S04]  /*7c00*/  STS [R31], R12 ;  /* 0x0000000c1f007388 */ /* 0x0003e80000000800 */
[----:B------:R-:W-:Y:S04]  /*7c10*/  STS [R30], R11 ;  /* 0x0000000b1e007388 */ /* 0x000fe80000000800 */
[----:B------:R-:W-:Y:S04]  /*7c20*/  STS [R29], R10 ;  /* 0x0000000a1d007388 */ /* 0x000fe80000000800 */
[----:B------:R1:W-:Y:S04]  /*7c30*/  STS [R28], R13 ;  /* 0x0000000d1c007388 */ /* 0x0003e80000000800 */
[----:B------:R-:W-:Y:S04]  /*7c40*/  STS [R27], R129 ;  /* 0x000000811b007388 */ /* 0x000fe80000000800 */
[----:B------:R-:W-:Y:S04]  /*7c50*/  STS [R26], R130 ;  /* 0x000000821a007388 */ /* 0x000fe80000000800 */
[----:B------:R-:W-:Y:S04]  /*7c60*/  STS [R25], R15 ;  /* 0x0000000f19007388 */ /* 0x000fe80000000800 */
[----:B------:R-:W-:Y:S04]  /*7c70*/  STS [R24], R14 ;  /* 0x0000000e18007388 */ /* 0x000fe80000000800 */
[----:B------:R-:W-:Y:S04]  /*7c80*/  STS [R23], R124 ;  /* 0x0000007c17007388 */ /* 0x000fe80000000800 */
[----:B------:R-:W-:Y:S04]  /*7c90*/  STS [R22], R126 ;  /* 0x0000007e16007388 */ /* 0x000fe80000000800 */
        /* <DEDUP_REMOVED lines=8> */
[----:B------:R-:W-:Y:S01]  /*7d20*/  STS [R29+0x4000], R84 ;  /* 0x004000541d007388 */ /* 0x000fe20000000800 */
[----:B-1----:R-:W-:-:S03]  /*7d30*/  IMAD R8, R18, c[0x0][0x3a0], RZ ;  /* 0x0000e80012087a24 */ /* 0x002fc600078e02ff */
[----:B------:R-:W-:Y:S04]  /*7d40*/  STS [R28+0x4000], R86 ;  /* 0x004000561c007388 */ /* 0x000fe80000000800 */
[----:B------:R-:W-:Y:S04]  /*7d50*/  STS [R27+0x4000], R96 ;  /* 0x004000601b007388 */ /* 0x000fe80000000800 */
[----:B------:R-:W-:Y:S04]  /*7d60*/  STS [R26+0x4000], R98 ;  /* 0x004000621a007388 */ /* 0x000fe80000000800 */
[----:B------:R-:W-:Y:S01]  /*7d70*/  STS [R25+0x4000], R88 ;  /* 0x0040005819007388 */ /* 0x000fe20000000800 */
[----:B------:R-:W-:-:S03]  /*7d80*/  IMAD R8, R0, c[0x0][0x3a4], R8 ;  /* 0x0000e90000087a24 */ /* 0x000fc600078e0208 */
[----:B------:R-:W-:Y:S04]  /*7d90*/  STS [R24+0x4000], R90 ;  /* 0x0040005a18007388 */ /* 0x000fe80000000800 */
[----:B------:R-:W-:Y:S04]  /*7da0*/  STS [R23+0x4000], R92 ;  /* 0x0040005c17007388 */ /* 0x000fe80000000800 */
[----:B------:R-:W-:Y:S01]  /*7db0*/  STS [R22+0x4000], R94 ;  /* 0x0040005e16007388 */ /* 0x000fe20000000800 */
[----:B--2---:R-:W-:Y:S01]  /*7dc0*/  LOP3.LUT R4, R9, 0xfffffff8, RZ, 0xc0, !PT ;  /* 0xfffffff809047812 */ /* 0x004fe200078ec0ff */
[----:B------:R-:W-:-:S02]  /*7dd0*/  IMAD.IADD R9, R17, 0x1, R8 ;  /* 0x0000000111097824 */ /* 0x000fc400078e0208 */
[----:B---3--:R-:W-:Y:S01]  /*7de0*/  IMAD R2, R18, c[0x0][0x3a8], RZ ;  /* 0x0000ea0012027a24 */ /* 0x008fe200078e02ff */
[----:B------:R-:W1:Y:S01]  /*7df0*/  S2R R17, SR_CTAID.Z ;  /* 0x0000000000117919 */ /* 0x000e620000002700 */
[----:B----4-:R-:W-:-:S04]  /*7e00*/  IMAD.WIDE.U32 R6, R0, c[0x0][0x3a8], RZ ;  /* 0x0000ea0000067a25 */ /* 0x010fc800078e00ff */
[----:B------:R-:W-:Y:S02]  /*7e10*/  IMAD R2, R0, c[0x0][0x3ac], R2 ;  /* 0x0000eb0000027a24 */ /* 0x000fe400078e0202 */
[----:B------:R-:W-:Y:S01]  /*7e20*/  IMAD.IADD R4, R19, 0x1, -R4 ;  /* 0x0000000113047824 */ /* 0x000fe200078e0a04 */
[----:B------:R-:W-:Y:S01]  /*7e30*/  MOV R12, UR38 ;  /* 0x00000026000c7c02 */ /* 0x000fe20008000f00 */
[----:B------:R-:W-:Y:S01]  /*7e40*/  IMAD.MOV.U32 R8, RZ, RZ, R16 ;  /* 0x000000ffff087224 */ /* 0x000fe200078e0010 */
[----:B------:R-:W-:Y:S01]  /*7e50*/  SHF.R.S32.HI R5, RZ, 0x1f, R20 ;  /* 0x0000001fff057819 */ /* 0x000fe20000011414 */
[----:B------:R-:W-:Y:S01]  /*7e60*/  IMAD.SHL.U32 R4, R4, 0x8, RZ ;  /* 0x0000000804047824 */ /* 0x000fe200078e00ff */
[----:B------:R-:W-:Y:S01]  /*7e70*/  IADD3 R7, R7, R2, RZ ;  /* 0x0000000207077210 */ /* 0x000fe20007ffe0ff */
[----:B------:R-:W-:Y:S02]  /*7e80*/  IMAD.U32 R0, RZ, RZ, UR38 ;  /* 0x00000026ff007e24 */ /* 0x000fe4000f8e00ff */
[----:B------:R-:W-:-:S04]  /*7e90*/  IMAD.WIDE.U32 R12, R12, c[0x0][0x3a0], R8 ;  /* 0x0000e8000c0c7a25 */ /* 0x000fc800078e0008 */
[C---:B------:R-:W-:Y:S02]  /*7ea0*/  IMAD R16, R5.reuse, c[0x0][0x388], RZ ;  /* 0x0000e20005107a24 */ /* 0x040fe400078e02ff */
[----:B------:R-:W-:Y:S01]  /*7eb0*/  IMAD R10, R5, c[0x0][0x390], RZ ;  /* 0x0000e400050a7a24 */ /* 0x000fe200078e02ff */
[----:B------:R-:W-:Y:S01]  /*7ec0*/  SHF.R.S32.HI R5, RZ, 0x1f, R4 ;  /* 0x0000001fff057819 */ /* 0x000fe20000011404 */
[----:B------:R-:W-:-:S04]  /*7ed0*/  IMAD.WIDE.U32 R8, R0, c[0x0][0x3a8], R6 ;  /* 0x0000ea0000087a25 */ /* 0x000fc800078e0006 */
[----:B------:R-:W-:Y:S01]  /*7ee0*/  IMAD.SHL.U32 R0, R21, 0x2, RZ ;  /* 0x0000000215007824 */ /* 0x000fe200078e00ff */
[----:B------:R-:W-:Y:S01]  /*7ef0*/  BAR.SYNC.DEFER_BLOCKING 0x0 ;  /* 0x0000000000007b1d */ /* 0x000fe20000010000 */
[C---:B------:R-:W-:Y:S02]  /*7f00*/  IMAD R2, R20.reuse, c[0x0][0x394], R10 ;  /* 0x0000e50014027a24 */ /* 0x040fe400078e020a */
[C---:B------:R-:W-:Y:S02]  /*7f10*/  IMAD R16, R20.reuse, c[0x0][0x38c], R16 ;  /* 0x0000e30014107a24 */ /* 0x040fe400078e0210 */
[----:B------:R-:W-:-:S04]  /*7f20*/  IMAD.WIDE.U32 R10, R20, c[0x0][0x388], R4 ;  /* 0x0000e200140a7a25 */ /* 0x000fc800078e0004 */
[----:B------:R-:W-:-:S04]  /*7f30*/  IMAD.WIDE.U32 R4, R20, c[0x0][0x390], R4 ;  /* 0x0000e40014047a25 */ /* 0x000fc800078e0004 */
[----:B------:R-:W-:Y:S01]  /*7f40*/  IMAD.IADD R7, R11, 0x1, R16 ;  /* 0x000000010b077824 */ /* 0x000fe200078e0210 */
[----:B-1----:R-:W-:Y:S01]  /*7f50*/  SHF.R.S32.HI R11, RZ, 0x1f, R17 ;  /* 0x0000001fff0b7819 */ /* 0x002fe20000011411 */
[----:B------:R-:W-:Y:S01]  /*7f60*/  IMAD.MOV.U32 R6, RZ, RZ, R10 ;  /* 0x000000ffff067224 */ /* 0x000fe200078e000a */
[----:B------:R-:W1:Y:S04]  /*7f70*/  LDS.128 R36, [R0+0xc000] ;  /* 0x00c0000000247984 */ /* 0x000e680000000c00 */
[----:B------:R-:W2:Y:S04]  /*7f80*/  LDS.128 R44, [R0+0xd000] ;  /* 0x00d00000002c7984 */ /* 0x000ea80000000c00 */
[----:B------:R-:W3:Y:S01]  /*7f90*/  LDS.128 R40, [R0+0xe000] ;  /* 0x00e0000000287984 */ /* 0x000ee20000000c00 */
[----:B------:R-:W-:Y:S01]  /*7fa0*/  IADD3 R5, R5, R2, RZ ;  /* 0x0000000205057210 */ /* 0x000fe20007ffe0ff */
[----:B------:R-:W-:-:S02]  /*7fb0*/  IMAD R2, R11, c[0x0][0x3b8], RZ ;  /* 0x0000ee000b027a24 */ /* 0x000fc400078e02ff */
[----:B------:R-:W-:Y:S01]  /*7fc0*/  IMAD R10, R11, c[0x0][0x3c0], RZ ;  /* 0x0000f0000b0a7a24 */ /* 0x000fe200078e02ff */
[----:B------:R-:W4:Y:S01]  /*7fd0*/  LDS.128 R32, [R0+0xf000] ;  /* 0x00f0000000207984 */ /* 0x000f220000000c00 */
[----:B------:R-:W-:-:S03]  /*7fe0*/  IMAD R2, R17, c[0x0][0x3bc], R2 ;  /* 0x0000ef0011027a24 */ /* 0x000fc600078e0202 */
[----:B------:R-:W2:Y:S01]  /*7ff0*/  LDS.128 R28, [R0+0x10000] ;  /* 0x01000000001c7984 */ /* 0x000ea20000000c00 */
[----:B------:R-:W-:-:S03]  /*8000*/  IMAD.WIDE.U32 R6, R17, c[0x0][0x3b8], R6 ;  /* 0x0000ee0011067a25 */ /* 0x000fc600078e0006 */
[----:B------:R-:W2:Y:S01]  /*8010*/  LDS.128 R24, [R0+0x11000] ;  /* 0x0110000000187984 */ /* 0x000ea20000000c00 */
[C---:B------:R-:W-:Y:S02]  /*8020*/  IMAD R10, R17.reuse, c[0x0][0x3c4], R10 ;  /* 0x0000f100110a7a24 */ /* 0x040fe400078e020a */
[----:B------:R-:W-:Y:S01]  /*8030*/  IMAD.WIDE.U32 R4, R17, c[0x0][0x3c0], R4 ;  /* 0x0000f00011047a25 */ /* 0x000fe200078e0004 */
[----:B------:R-:W3:Y:S04]  /*8040*/  LDS.128 R20, [R0+0x12000] ;  /* 0x0120000000147984 */ /* 0x000ee80000000c00 */
[----:B------:R-:W4:Y:S01]  /*8050*/  LDS.128 R16, [R0+0x13000] ;  /* 0x0130000000107984 */ /* 0x000f220000000c00 */
[----:B------:R-:W-:Y:S01]  /*8060*/  IMAD.IADD R7, R7, 0x1, R2 ;  /* 0x0000000107077824 */ /* 0x000fe200078e0202 */
[----:B------:R-:W-:-:S02]  /*8070*/  IADD3 R2, P1, R6, R12, RZ ;  /* 0x0000000c06027210 */ /* 0x000fc40007f3e0ff */
[----:B------:R-:W-:Y:S02]  /*8080*/  IADD3 R6, P0, R4, R8, RZ ;  /* 0x0000000804067210 */ /* 0x000fe40007f1e0ff */
[----:B------:R-:W-:Y:S01]  /*8090*/  IADD3.X R12, R7, UR8, R13, P1, !PT ;  /* 0x00000008070c7c10 */ /* 0x000fe20008ffe40d */
[----:B------:R-:W-:Y:S01]  /*80a0*/  USHF.L.U32 UR8, UR6, 0x6, URZ ;  /* 0x0000000606087899 */ /* 0x000fe2000800063f */
[----:B------:R-:W-:Y:S02]  /*80b0*/  IADD3 R10, R5, R10, RZ ;  /* 0x0000000a050a7210 */ /* 0x000fe40007ffe0ff */
[----:B------:R-:W-:Y:S01]  /*80c0*/  LEA R4, P1, R2, c[0x0][0x340], 0x1 ;  /* 0x0000d00002047a11 */ /* 0x000fe200078208ff */
[----:B------:R-:W-:Y:S01]  /*80d0*/  USHF.L.U64.HI UR6, UR6, UR19, UR7 ;  /* 0x0000001306067299 */ /* 0x000fe20008010207 */
[----:B------:R-:W-:Y:S01]  /*80e0*/  IADD3.X R8, R10, UR44, R9, P0, !PT ;  /* 0x0000002c0a087c10 */ /* 0x000fe200087fe409 */
[----:B------:R-:W-:Y:S01]  /*80f0*/  USHF.L.U32 UR7, UR4, 0x6, URZ ;  /* 0x0000000604077899 */ /* 0x000fe2000800063f */
[----:B------:R-:W-:-:S02]  /*8100*/  LEA.HI.X R5, R2, c[0x0][0x344], R12, 0x1, P1 ;  /* 0x0000d10002057a11 */ /* 0x000fc400008f0c0c */
[----:B------:R-:W-:Y:S02]  /*8110*/  LEA R12, P0, R6, c[0x0][0x348], 0x1 ;  /* 0x0000d200060c7a11 */ /* 0x000fe400078008ff */
[----:B------:R-:W-:Y:S01]  /*8120*/  IADD3 R10, P1, R4, UR8, RZ ;  /* 0x00000008040a7c10 */ /* 0x000fe2000ff3e0ff */
[----:B------:R-:W-:Y:S01]  /*8130*/  USHF.L.U64.HI UR4, UR4, UR19, UR5 ;  /* 0x0000001304047299 */ /* 0x000fe20008010205 */
[----:B------:R-:W-:Y:S02]  /*8140*/  LEA.HI.X R13, R6, c[0x0][0x34c], R8, 0x1, P0 ;  /* 0x0000d300060d7a11 */ /* 0x000fe400000f0c08 */
[----:B------:R-:W-:Y:S02]  /*8150*/  IADD3.X R11, R5, UR6, RZ, P1, !PT ;  /* 0x00000006050b7c10 */ /* 0x000fe40008ffe4ff */
[----:B------:R-:W-:Y:S02]  /*8160*/  IADD3 R8, P1, R10, UR8, RZ ;  /* 0x000000080a087c10 */ /* 0x000fe4000ff3e0ff */
[----:B------:R-:W-:Y:S01]  /*8170*/  IADD3 R6, P0, R12, UR7, RZ ;  /* 0x000000070c067c10 */ /* 0x000fe2000ff1e0ff */
[----:B-1----:R1:W-:Y:S01]  /*8180*/  STG.E.128 [R4.64], R36 ;  /* 0x0000002404007986 */ /* 0x0023e2000c101d24 */
[----:B------:R-:W-:-:S02]  /*8190*/  IADD3.X R9, R11, UR6, RZ, P1, !PT ;  /* 0x000000060b097c10 */ /* 0x000fc40008ffe4ff */
[----:B------:R-:W-:Y:S02]  /*81a0*/  IADD3.X R7, R13, UR4, RZ, P0, !PT ;  /* 0x000000040d077c10 */ /* 0x000fe400087fe4ff */
[----:B------:R-:W-:Y:S01]  /*81b0*/  IADD3 R14, P1, R8, UR8, RZ ;  /* 0x00000008080e7c10 */ /* 0x000fe2000ff3e0ff */
[----:B--2---:R-:W-:Y:S03]  /*81c0*/  STG.E.128 [R10.64], R44 ;  /* 0x0000002c0a007986 */ /* 0x004fe6000c101d24 */
[----:B------:R-:W-:Y:S01]  /*81d0*/  IADD3.X R15, R9, UR6, RZ, P1, !PT ;  /* 0x00000006090f7c10 */ /* 0x000fe20008ffe4ff */
[----:B---3--:R2:W-:Y:S04]  /*81e0*/  STG.E.128 [R8.64], R40 ;  /* 0x0000002808007986 */ /* 0x0085e8000c101d24 */
[----:B----4-:R3:W-:Y:S04]  /*81f0*/  STG.E.128 [R14.64], R32 ;  /* 0x000000200e007986 */ /* 0x0107e8000c101d24 */
[----:B------:R3:W-:Y:S01]  /*8200*/  STG.E.128 [R12.64], R28 ;  /* 0x0000001c0c007986 */ /* 0x0007e2000c101d24 */
[----:B-1----:R-:W-:-:S04]  /*8210*/  IADD3 R4, P0, R6, UR7, RZ ;  /* 0x0000000706047c10 */ /* 0x002fc8000ff1e0ff */
[----:B------:R-:W-:Y:S02]  /*8220*/  IADD3.X R5, R7, UR4, RZ, P0, !PT ;  /* 0x0000000407057c10 */ /* 0x000fe400087fe4ff */
[----:B--2---:R-:W-:Y:S01]  /*8230*/  IADD3 R8, P0, R4, UR7, RZ ;  /* 0x0000000704087c10 */ /* 0x004fe2000ff1e0ff */
[----:B------:R3:W-:Y:S03]  /*8240*/  STG.E.128 [R6.64], R24 ;  /* 0x0000001806007986 */ /* 0x0007e6000c101d24 */
[----:B------:R-:W-:Y:S01]  /*8250*/  IADD3.X R9, R5, UR4, RZ, P0, !PT ;  /* 0x0000000405097c10 */ /* 0x000fe200087fe4ff */
[----:B------:R3:W-:Y:S04]  /*8260*/  STG.E.128 [R4.64], R20 ;  /* 0x0000001404007986 */ /* 0x0007e8000c101d24 */
[----:B------:R3:W-:Y:S04]  /*8270*/  STG.E.128 [R8.64], R16 ;  /* 0x0000001008007986 */ /* 0x0007e8000c101d24 */
.L_x_274:
        /* <DEDUP_REMOVED lines=11> */
.L_x_281:
[----:B------:R-:W-:Y:S05]  /*8330*/  EXIT ;  /* 0x000000000000794d */ /* 0x000fea0003800000 */
.L_x_283:
        /* <DEDUP_REMOVED lines=12> */
.L_x_1256:


//--------------------- .text._ZN5flash44flash_bwd_dq_dk_dv_loop_seqk_parallel_kernelI23Flash_bwd_kernel_traitsILi64ELi128ELi128ELi8ELi4ELi4ELi4ELb0ELb0EN7cutlass6half_tE19Flash_kernel_traitsILi64ELi128ELi128ELi8ES3_EELb0ELb1ELb0ELb0ELb0ELb1ELb0EEEvNS_16Flash_bwd_paramsE --------------------------
	.section	.text._ZN5flash44flash_bwd_dq_dk_dv_loop_seqk_parallel_kernelI23Flash_bwd_kernel_traitsILi64ELi128ELi128ELi8ELi4ELi4ELi4ELb0ELb0EN7cutlass6half_tE19Flash_kernel_traitsILi64ELi128ELi128ELi8ES3_EELb0ELb1ELb0ELb0ELb0ELb1ELb0EEEvNS_16Flash_bwd_paramsE,"ax",@progbits
	.sectioninfo	@"SHI_REGISTERS=255"
	.align	128
        .global         _ZN5flash44flash_bwd_dq_dk_dv_loop_seqk_parallel_kernelI23Flash_bwd_kernel_traitsILi64ELi128ELi128ELi8ELi4ELi4ELi4ELb0ELb0EN7cutlass6half_tE19Flash_kernel_traitsILi64ELi128ELi128ELi8ES3_EELb0ELb1ELb0ELb0ELb0ELb1ELb0EEEvNS_16Flash_bwd_paramsE
        .type           _ZN5flash44flash_bwd_dq_dk_dv_loop_seqk_parallel_kernelI23Flash_bwd_kernel_traitsILi64ELi128ELi128ELi8ELi4ELi4ELi4ELb0ELb0EN7cutlass6half_tE19Flash_kernel_traitsILi64ELi128ELi128ELi8ES3_EELb0ELb1ELb0ELb0ELb0ELb1ELb0EEEvNS_16Flash_bwd_paramsE,@function
        .size           _ZN5flash44flash_bwd_dq_dk_dv_loop_seqk_parallel_kernelI23Flash_bwd_kernel_traitsILi64ELi128ELi128ELi8ELi4ELi4ELi4ELb0ELb0EN7cutlass6half_tE19Flash_kernel_traitsILi64ELi128ELi128ELi8ES3_EELb0ELb1ELb0ELb0ELb0ELb1ELb0EEEvNS_16Flash_bwd_paramsE,(.L_x_1257 - _ZN5flash44flash_bwd_dq_dk_dv_loop_seqk_parallel_kernelI23Flash_bwd_kernel_traitsILi64ELi128ELi128ELi8ELi4ELi4ELi4ELb0ELb0EN7cutlass6half_tE19Flash_kernel_traitsILi64ELi128ELi128ELi8ES3_EELb0ELb1ELb0ELb0ELb0ELb1ELb0EEEvNS_16Flash_bwd_paramsE)
        .other          _ZN5flash44flash_bwd_dq_dk_dv_loop_seqk_parallel_kernelI23Flash_bwd_kernel_traitsILi64ELi128ELi128ELi8ELi4ELi4ELi4ELb0ELb0EN7cutlass6half_tE19Flash_kernel_traitsILi64ELi128ELi128ELi8ES3_EELb0ELb1ELb0ELb0ELb0ELb1ELb0EEEvNS_16Flash_bwd_paramsE,@"STO_CUDA_ENTRY STV_DEFAULT"
_ZN5flash44flash_bwd_dq_dk_dv_loop_seqk_parallel_kernelI23Flash_bwd_kernel_traitsILi64ELi128ELi128ELi8ELi4ELi4ELi4ELb0ELb0EN7cutlass6half_tE19Flash_kernel_traitsILi64ELi128ELi128ELi8ES3_EELb0ELb1ELb0ELb0ELb0ELb1ELb0EEEvNS_16Flash_bwd_paramsE:
.text._ZN5flash44flash_bwd_dq_dk_dv_loop_seqk_parallel_kernelI23Flash_bwd_kernel_traitsILi64ELi128ELi128ELi8ELi4ELi4ELi4ELb0ELb0EN7cutlass6half_tE19Flash_kernel_traitsILi64ELi128ELi128ELi8ES3_EELb0ELb1ELb0ELb0ELb0ELb1ELb0EEEvNS_16Flash_bwd_paramsE:
        /* <DEDUP_REMOVED lines=12> */
[----:B------:R-:W2:Y:S01]  /*00c0*/  S2UR UR32, SR_CTAID.Y ;  /* 0x00000000002079c3 */ /* 0x000ea20000002600 */
[----:B------:R-:W-:Y:S01]  /*00d0*/  ULDC UR14, c[0x0][0x224] ;  /* 0x00008900000e7ab9 */ /* 0x000fe20000000800 */
[----:B------:R-:W-:Y:S01]  /*00e0*/  IMAD.MOV.U32 R192, RZ, RZ, 0x20 ;  /* 0x00000020ffc07424 */ /* 0x000fe200078e00ff */
[----:B------:R-:W-:Y:S01]  /*00f0*/  USHF.R.S32.HI UR5, URZ, 0x1f, UR14 ;  /* 0x0000001f3f057899 */ /* 0x000fe2000801140e */
[----:B------:R-:W-:Y:S01]  /*0100*/  IMAD.MOV.U32 R190, RZ, RZ, -0x10 ;  /* 0xfffffff0ffbe7424 */ /* 0x000fe200078e00ff */
[----:B------:R-:W-:Y:S02]  /*0110*/  UMOV UR6, 0x80 ;  /* 0x0000008000067882 */ /* 0x000fe40000000000 */
[----:B------:R-:W-:Y:S01]  /*0120*/  ULDC UR4, c[0x0][0x210] ;  /* 0x0000840000047ab9 */ /* 0x000fe20000000800 */
[----:B------:R-:W3:Y:S01]  /*0130*/  S2UR UR40, SR_CTAID.Z ;  /* 0x00000000002879c3 */ /* 0x000ee20000002700 */
[----:B------:R-:W-:-:S02]  /*0140*/  ULDC UR58, c[0x0][0x234] ;  /* 0x00008d00003a7ab9 */ /* 0x000fc40000000800 */
[----:B------:R-:W-:Y:S02]  /*0150*/  UIMAD UR58, UR6, UR4, UR58 ;  /* 0x00000004063a72a4 */ /* 0x000fe4000f8e023a */
[----:B------:R-:W-:Y:S02]  /*0160*/  ULDC.U8 UR7, c[0x0][0x328] ;  /* 0x0000ca0000077ab9 */ /* 0x000fe40000000000 */
[----:B------:R-:W-:Y:S02]  /*0170*/  UISETP.NE.AND UP5, UPT, UR7, URZ, UPT ;  /* 0x0000003f0700728c */ /* 0x000fe4000bfa5270 */
[----:B------:R-:W-:Y:S02]  /*0180*/  ULDC UR49, c[0x0][0x22c] ;  /* 0x00008b0000317ab9 */ /* 0x000fe40000000800 */
[----:B------:R-:W-:Y:S02]  /*0190*/  ULDC UR38, c[0x0][0x1c0] ;  /* 0x0000700000267ab9 */ /* 0x000fe40000000800 */
[----:B------:R-:W-:Y:S01]  /*01a0*/  ULDC UR10, c[0x0][0x1c0] ;  /* 0x00007000000a7ab9 */ /* 0x000fe20000000800 */
[----:B-1----:R-:W-:Y:S01]  /*01b0*/  SHF.R.S32.HI R11, RZ, 0x1f, R13 ;  /* 0x0000001fff0b7819 */ /* 0x002fe2000001140d */
[----:B--2---:R-:W-:-:S02]  /*01c0*/  UIMAD.WIDE.U32 UR46, UR32, UR14, URZ ;  /* 0x0000000e202e72a5 */ /* 0x004fc4000f8e003f */
[----:B------:R-:W-:Y:S01]  /*01d0*/  USHF.L.U32 UR14, UR32, 0x7, URZ ;  /* 0x00000007200e7899 */ /* 0x000fe2000800063f */
[CC--:B------:R-:W-:Y:S01]  /*01e0*/  LEA.HI R6, R11.reuse, R13.reuse, RZ, 0x4 ;  /* 0x0000000d0b067211 */ /* 0x0c0fe200078f20ff */
[----:B------:R-:W-:Y:S01]  /*01f0*/  USHF.R.S32.HI UR6, URZ, 0x1f, UR32 ;  /* 0x0000001f3f067899 */ /* 0x000fe20008011420 */
[C---:B------:R-:W-:Y:S01]  /*0200*/  LEA.HI R4, R11.reuse, R13, RZ, 0x5 ;  /* 0x0000000d0b047211 */ /* 0x040fe200078f28ff */
[----:B------:R-:W-:Y:S01]  /*0210*/  UIMAD.WIDE UR38, UR49, UR38, URZ ;  /* 0x00000026312672a5 */ /* 0x000fe2000f8e023f */
[----:B------:R-:W-:Y:S01]  /*0220*/  SHF.R.S32.HI R3, RZ, 0x4, R6 ;  /* 0x00000004ff037819 */ /* 0x000fe20000011406 */
[----:B---3--:R-:W-:Y:S01]  /*0230*/  UIMAD UR50, UR40, UR49, URZ ;  /* 0x00000031283272a4 */ /* 0x008fe2000f8e023f */
[--C-:B------:R-:W-:Y:S01]  /*0240*/  SHF.R.S32.HI R5, RZ, 0x5, R4.reuse ;  /* 0x00000005ff057819 */ /* 0x100fe20000011404 */
[----:B------:R-:W-:Y:S01]  /*0250*/  UIMAD UR49, UR49, UR10, URZ ;  /* 0x0000000a313172a4 */ /* 0x000fe2000f8e023f */
[----:B------:R-:W-:Y:S01]  /*0260*/  LEA.HI R0, R6, R3, RZ, 0x1 ;  /* 0x0000000306007211 */ /* 0x000fe200078f08ff */
[----:B------:R-:W-:Y:S01]  /*0270*/  ULDC UR11, c[0x0][0x1c0] ;  /* 0x00007000000b7ab9 */ /* 0x000fe20000000800 */
[----:B------:R-:W-:Y:S01]  /*0280*/  SHF.R.S32.HI R2, RZ, 0x1f, R4 ;  /* 0x0000001fff027819 */ /* 0x000fe20000011404 */
[----:B------:R-:W-:Y:S01]  /*0290*/  ULDC UR9, c[0x0][0x1c0] ;  /* 0x0000700000097ab9 */ /* 0x000fe20000000800 */
[----:B------:R-:W-:Y:S01]  /*02a0*/  LOP3.LUT R0, R0, 0xfffffffe, RZ, 0xc0, !PT ;  /* 0xfffffffe00007812 */ /* 0x000fe200078ec0ff */
[----:B------:R-:W-:Y:S01]  /*02b0*/  UIMAD UR55, UR5, UR32, URZ ;  /* 0x00000020053772a4 */ /* 0x000fe2000f8e023f */
[----:B------:R-:W-:Y:S01]  /*02c0*/  LEA.HI R15, R11, R13, RZ, 0x2 ;  /* 0x0000000d0b0f7211 */ /* 0x000fe200078f10ff */
[----:B------:R-:W-:Y:S01]  /*02d0*/  UIMAD UR4, UR32, UR9, UR40 ;  /* 0x00000009200472a4 */ /* 0x000fe2000f8e0228 */
[----:B------:R-:W-:Y:S01]  /*02e0*/  LEA.HI R2, R2, R5, RZ, 0x2 ;  /* 0x0000000502027211 */ /* 0x000fe200078f10ff */
[----:B------:R-:W-:Y:S01]  /*02f0*/  IMAD.IADD R184, R3, 0x1, -R0 ;  /* 0x0000000103b87824 */ /* 0x000fe200078e0a00 */
[--C-:B------:R-:W-:Y:S01]  /*0300*/  SHF.R.S32.HI R7, RZ, 0x2, R15.reuse ;  /* 0x00000002ff077819 */ /* 0x100fe2000001140f */
[----:B------:R-:W-:Y:S01]  /*0310*/  @!UP5 UIMAD UR5, UR32, UR11, UR40 ;  /* 0x0000000b2005d2a4 */ /* 0x000fe2000f8e0228 */
[----:B------:R-:W-:Y:S01]  /*0320*/  SHF.R.S32.HI R0, RZ, 0x1f, R15 ;  /* 0x0000001fff007819 */ /* 0x000fe2000001140f */
[----:B------:R-:W-:Y:S01]  /*0330*/  USHF.L.U32 UR48, UR49, 0x7, URZ ;  /* 0x0000000731307899 */ /* 0x000fe2000800063f */
[----:B------:R-:W-:Y:S01]  /*0340*/  LOP3.LUT R2, R2, 0xfffffffc, RZ, 0xc0, !PT ;  /* 0xfffffffc02027812 */ /* 0x000fe200078ec0ff */
[----:B------:R-:W-:Y:S01]  /*0350*/  ULDC UR52, c[0x0][0x214] ;  /* 0x0000850000347ab9 */ /* 0x000fe20000000800 */
[----:B------:R-:W-:Y:S01]  /*0360*/  LEA.HI R0, R0, R7, RZ, 0x3 ;  /* 0x0000000700007211 */ /* 0x000fe200078f18ff */
[----:B------:R-:W-:Y:S01]  /*0370*/  ULDC UR59, c[0x0][0x1c8] ;  /* 0x00007200003b7ab9 */ /* 0x000fe20000000800 */
[----:B------:R-:W-:Y:S01]  /*0380*/  LEA.HI R14, R11, R13, RZ, 0x3 ;  /* 0x0000000d0b0e7211 */ /* 0x000fe200078f18ff */
[----:B------:R-:W-:Y:S01]  /*0390*/  IMAD.IADD R9, R5, 0x1, -R2 ;  /* 0x0000000105097824 */ /* 0x000fe200078e0a02 */
[----:B------:R-:W-:Y:S01]  /*03a0*/  LOP3.LUT R0, R0, 0xfffffff8, RZ, 0xc0, !PT ;  /* 0xfffffff800007812 */ /* 0x000fe200078ec0ff */
[----:B------:R-:W-:Y:S01]  /*03b0*/  ULDC.U8 UR8, c[0x0][0x3d0] ;  /* 0x0000f40000087ab9 */ /* 0x000fe20000000000 */
[----:B------:R-:W-:Y:S01]  /*03c0*/  LOP3.LUT R2, R4, 0xffffffe0, RZ, 0xc0, !PT ;  /* 0xffffffe004027812 */ /* 0x000fe200078ec0ff */
[----:B------:R-:W-:Y:S01]  /*03d0*/  ULDC UR53, c[0x0][0x224] ;  /* 0x0000890000357ab9 */ /* 0x000fe20000000800 */
[----:B------:R-:W-:Y:S01]  /*03e0*/  SHF.R.S32.HI R3, RZ, 0x3, R14 ;  /* 0x00000003ff037819 */ /* 0x000fe2000001140e */
[----:B------:R-:W-:Y:S01]  /*03f0*/  IMAD.IADD R7, R7, 0x1, -R0 ;  /* 0x0000000107077824 */ /* 0x000fe200078e0a00 */
[----:B------:R-:W-:Y:S01]  /*0400*/  LOP3.LUT R4, R14, 0xfffffff8, RZ, 0xc0, !PT ;  /* 0xfffffff80e047812 */ /* 0x000fe200078ec0ff */
[----:B------:R-:W-:Y:S01]  /*0410*/  IMAD.IADD R0, R13, 0x1, -R2 ;  /* 0x000000010d007824 */ /* 0x000fe200078e0a02 */
[----:B------:R-:W-:Y:S01]  /*0420*/  @UP5 UIMAD UR57, UR32, UR52, URZ ;  /* 0x00000034203952a4 */ /* 0x000fe2000f8e023f */
[----:B------:R-:W-:Y:S01]  /*0430*/  IMAD.SHL.U32 R3, R3, 0x40, RZ ;  /* 0x0000004003037824 */ /* 0x000fe200078e00ff */
[----:B------:R-:W-:-:S02]  /*0440*/  ULDC.64 UR12, c[0x0][0x118] ;  /* 0x00004600000c7ab9 */ /* 0x000fc40000000a00 */
[----:B------:R-:W-:Y:S01]  /*0450*/  SHF.R.S32.HI R2, RZ, 0x1f, R0 ;  /* 0x0000001fff027819 */ /* 0x000fe20000011400 */
[----:B------:R-:W-:Y:S01]  /*0460*/  ULOP3.LUT UR59, UR40, UR59, URZ, 0x3c, !UPT ;  /* 0x0000003b283b7292 */ /* 0x000fe2000f8e3c3f */
[----:B------:R-:W-:Y:S01]  /*0470*/  LOP3.LUT R3, R3, 0x1c0, RZ, 0xc0, !PT ;  /* 0x000001c003037812 */ /* 0x000fe200078ec0ff */
[----:B------:R-:W-:Y:S01]  /*0480*/  USHF.R.S32.HI UR60, URZ, 0x1f, UR40 ;  /* 0x0000001f3f3c7899 */ /* 0x000fe20008011428 */
[----:B------:R-:W-:Y:S01]  /*0490*/  LEA.HI R8, R2, R0, RZ, 0x2 ;  /* 0x0000000002087211 */ /* 0x000fe200078f10ff */
[----:B------:R-:W-:Y:S01]  /*04a0*/  IMAD.IADD R0, R13, 0x1, -R4 ;  /* 0x000000010d007824 */ /* 0x000fe200078e0a04 */
[----:B------:R-:W-:Y:S01]  /*04b0*/  LOP3.LUT R2, R6, 0xfffffff0, RZ, 0xc0, !PT ;  /* 0xfffffff006027812 */ /* 0x000fe200078ec0ff */
[----:B------:R-:W-:Y:S01]  /*04c0*/  UISETP.NE.AND UP6, UPT, UR8, URZ, UPT ;  /* 0x0000003f0800728c */ /* 0x000fe2000bfc5270 */
[-C--:B------:R-:W-:Y:S01]  /*04d0*/  LEA.HI R6, R11, R13.reuse, RZ, 0x7 ;  /* 0x0000000d0b067211 */ /* 0x080fe200078f38ff */
[C---:B------:R-:W-:Y:S01]  /*04e0*/  IMAD.SHL.U32 R4, R0.reuse, 0x8, RZ ;  /* 0x0000000800047824 */ /* 0x040fe200078e00ff */
[C---:B------:R-:W-:Y:S01]  /*04f0*/  LOP3.LUT P4, RZ, R0.reuse, 0x2, RZ, 0xc0, !PT ;  /* 0x0000000200ff7812 */ /* 0x040fe2000788c0ff */
[----:B------:R-:W-:Y:S01]  /*0500*/  IMAD.IADD R2, R13, 0x1, -R2 ;  /* 0x000000010d027824 */ /* 0x000fe200078e0a02 */
[C---:B------:R-:W-:Y:S01]  /*0510*/  LOP3.LUT P3, RZ, R0.reuse, 0x4, RZ, 0xc0, !PT ;  /* 0x0000000400ff7812 */ /* 0x040fe2000786c0ff */
[----:B------:R-:W-:Y:S01]  /*0520*/  IMAD.SHL.U32 R0, R0, 0x40, RZ ;  /* 0x0000004000007824 */ /* 0x000fe200078e00ff */
[----:B------:R-:W-:Y:S01]  /*0530*/  LOP3.LUT R4, R3, 0x38, R4, 0xf8, !PT ;  /* 0x0000003803047812 */ /* 0x000fe200078ef804 */
[----:B------:R-:W-:Y:S01]  /*0540*/  USHF.R.S32.HI UR61, URZ, 0x1f, UR40 ;  /* 0x0000001f3f3d7899 */ /* 0x000fe20008011428 */
[----:B------:R-:W-:Y:S01]  /*0550*/  SHF.R.S32.HI R5, RZ, 0x1f, R2 ;  /* 0x0000001fff057819 */ /* 0x000fe20000011402 */
[----:B------:R-:W-:Y:S01]  /*0560*/  UIMAD.WIDE.U32 UR44, UR38, UR46, URZ ;  /* 0x0000002e262c72a5 */ /* 0x000fe2000f8e003f */
[----:B------:R-:W-:Y:S01]  /*0570*/  SHF.R.U32.HI R3, RZ, 0x3, R3 ;  /* 0x00000003ff037819 */ /* 0x000fe20000011603 */
[----:B------:R-:W-:Y:S01]  /*0580*/  UIMAD UR54, UR39, UR46, URZ ;  /* 0x0000002e273672a4 */ /* 0x000fe2000f8e023f */
[----:B------:R-:W-:Y:S01]  /*0590*/  LEA.HI R10, R5, R2, RZ, 0x3 ;  /* 0x00000002050a7211 */ /* 0x000fe200078f18ff */
[----:B------:R-:W-:Y:S01]  /*05a0*/  USHF.R.S32.HI UR56, URZ, 0x1f, UR50 ;  /* 0x0000001f3f387899 */ /* 0x000fe20008011432 */
[----:B------:R-:W-:Y:S01]  /*05b0*/  LEA.HI R5, R11, R13, RZ, 0x6 ;  /* 0x0000000d0b057211 */ /* 0x000fe200078f30ff */
[----:B------:R-:W-:Y:S01]  /*05c0*/  UIMAD UR53, UR4, UR53, URZ ;  /* 0x00000035043572a4 */ /* 0x000fe2000f8e023f */
[----:B------:R-:W-:Y:S01]  /*05d0*/  LOP3.LUT R4, R4, R3, RZ, 0x3c, !PT ;  /* 0x0000000304047212 */ /* 0x000fe200078e3cff */
[----:B------:R-:W-:Y:S01]  /*05e0*/  @!UP5 UIMAD UR52, UR5, UR52, URZ ;  /* 0x000000340534d2a4 */ /* 0x000fe2000f8e023f */
[----:B------:R-:W-:Y:S01]  /*05f0*/  LOP3.LUT R3, R10, 0xfffffff8, RZ, 0xc0, !PT ;  /* 0xfffffff80a037812 */ /* 0x000fe200078ec0ff */
[----:B------:R-:W-:Y:S01]  /*0600*/  IMAD.SHL.U32 R5, R5, 0x8, RZ ;  /* 0x0000000805057824 */ /* 0x000fe200078e00ff */
[----:B------:R-:W-:Y:S01]  /*0610*/  LOP3.LUT R0, R0, 0x1c0, RZ, 0xc0, !PT ;  /* 0x000001c000007812 */ /* 0x000fe200078ec0ff */
[----:B------:R-:W-:Y:S01]  /*0620*/  USHF.R.S32.HI UR51, URZ, 0x1f, UR48 ;  /* 0x0000001f3f337899 */ /* 0x000fe20008011430 */
[----:B------:R-:W-:Y:S01]  /*0630*/  SHF.R.S32.HI R6, RZ, 0x7, R6 ;  /* 0x00000007ff067819 */ /* 0x000fe20000011406 */
[----:B------:R-:W-:Y:S01]  /*0640*/  IMAD.IADD R12, R2, 0x1, -R3 ;  /* 0x00000001020c7824 */ /* 0x000fe200078e0a03 */
[----:B------:R-:W-:Y:S01]  /*0650*/  LOP3.LUT R2, R4, 0xfffffe00, R5, 0xf8, !PT ;  /* 0xfffffe0004027812 */ /* 0x000fe200078ef805 */
[----:B------:R-:W-:Y:S01]  /*0660*/  IMAD.SHL.U32 R5, R184, 0x200, RZ ;  /* 0x00000200b8057824 */ /* 0x000fe200078e00ff */
[----:B------:R-:W-:Y:S01]  /*0670*/  LOP3.LUT R174, R0, 0x8, R14, 0xf8, !PT ;  /* 0x0000000800ae7812 */ /* 0x000fe200078ef80e */
[----:B------:R-:W-:Y:S01]  /*0680*/  UMOV UR43, 0xffffc000 ;  /* 0xffffc000002b7882 */ /* 0x000fe20000000000 */
[----:B------:R-:W-:Y:S01]  /*0690*/  SHF.R.U32.HI R4, RZ, 0x3, R0 ;  /* 0x00000003ff047819 */ /* 0x000fe20000011600 */
[----:B------:R1:W-:Y:S01]  /*06a0*/  STL [R1+0x18], R2 ;  /* 0x0000180201007387 */ /* 0x0003e20000100800 */
[----:B------:R-:W-:-:S02]  /*06b0*/  SEL R176, R192, 0xffffffe0, !P4 ;  /* 0xffffffe0c0b07807 */ /* 0x000fc40006000000 */
        /* <DEDUP_REMOVED lines=17> */
[----:B------:R-:W-:Y:S01]  /*07d0*/  SEL R192, R192, 0xffffffe0, !P1 ;  /* 0xffffffe0c0c07807 */ /* 0x000fe20004800000 */
[----:B------:R-:W-:Y:S01]  /*07e0*/  IMAD.SHL.U32 R0, R7, 0x40, RZ ;  /* 0x0000004007007824 */ /* 0x000fe200078e00ff */
[----:B------:R-:W-:Y:S01]  /*07f0*/  LOP3.LUT R2, R2, 0x8, RZ, 0xc0, !PT ;  /* 0x0000000802027812 */ /* 0x000fe200078ec0ff */
[----:B------:R-:W-:Y:S01]  /*0800*/  IMAD.SHL.U32 R5, R5, 0x2, RZ ;  /* 0x0000000205057824 */ /* 0x000fe200078e00ff */
[----:B------:R-:W-:Y:S01]  /*0810*/  STL [R1+0x24], R16 ;  /* 0x0000241001007387 */ /* 0x000fe20000100800 */
[----:B------:R-:W-:Y:S01]  /*0820*/  IMAD.SHL.U32 R7, R184, 0x10, RZ ;  /* 0x00000010b8077824 */ /* 0x000fe200078e00ff */
[----:B------:R-:W-:Y:S01]  /*0830*/  LOP3.LUT R0, R0, 0x1c0, RZ, 0xc0, !PT ;  /* 0x000001c000007812 */ /* 0x000fe200078ec0ff */
[----:B------:R-:W-:Y:S01]  /*0840*/  IMAD R11, R6, 0x40, R8 ;  /* 0x00000040060b7824 */ /* 0x000fe200078e0208 */
[----:B------:R-:W-:Y:S01]  /*0850*/  SEL R190, R190, 0x10, !P0 ;  /* 0x00000010bebe7807 */ /* 0x000fe20004000000 */
[----:B------:R-:W-:Y:S01]  /*0860*/  IMAD R8, R6, 0x2000, R5 ;  /* 0x0000200006087824 */ /* 0x000fe200078e0205 */
[----:B------:R-:W-:Y:S01]  /*0870*/  SHF.R.U32.HI R4, RZ, 0x3, R0 ;  /* 0x00000003ff047819 */ /* 0x000fe20000011600 */
[----:B------:R-:W-:Y:S01]  /*0880*/  IMAD.SHL.U32 R184, R184, 0x8, RZ ;  /* 0x00000008b8b87824 */ /* 0x000fe200078e00ff */
[----:B------:R-:W-:Y:S01]  /*0890*/  LOP3.LUT R7, R2, 0x10, R7, 0xf8, !PT ;  /* 0x0000001002077812 */ /* 0x000fe200078ef807 */
[----:B------:R1:W-:Y:S01]  /*08a0*/  STL [R1+0x20], R11 ;  /* 0x0000200b01007387 */ /* 0x0003e20000100800 */
[CC--:B------:R-:W-:Y:S01]  /*08b0*/  LOP3.LUT R6, R4.reuse, R0.reuse, R2, 0x1e, !PT ;  /* 0x0000000004067212 */ /* 0x0c0fe200078e1e02 */
[C---:B------:R-:W-:Y:S01]  /*08c0*/  IMAD R2, R9.reuse, 0x400, R8 ;  /* 0x0000040009027824 */ /* 0x040fe200078e0208 */
        /* <DEDUP_REMOVED lines=10> */
[----:B------:R-:W-:Y:S01]  /*0970*/  IMAD.U32 R4, RZ, RZ, UR6 ;  /* 0x00000006ff047e24 */ /* 0x000fe2000f8e00ff */
[----:B------:R-:W-:Y:S01]  /*0980*/  SHF.L.U64.HI R6, R5, 0x2, R6 ;  /* 0x0000000205067819 */ /* 0x000fe20000010206 */
[----:B------:R-:W-:Y:S01]  /*0990*/  IMAD.SHL.U32 R188, R188, 0x2, RZ ;  /* 0x00000002bcbc7824 */ /* 0x000fe200078e00ff */
        /* <DEDUP_REMOVED lines=33> */
[C---:B------:R-:W-:Y:S01]  /*0bb0*/  @P1 IADD3 R12, R8.reuse, 0x23e0, RZ ;  /* 0x000023e0080c1810 */ /* 0x040fe20007ffe0ff */
[----:B------:R-:W-:Y:S01]  /*0bc0*/  IMAD.IADD R194, R191, 0x1, R192 ;  /* 0x00000001bfc27824 */ /* 0x000fe200078e02c0 */
[----:B------:R-:W-:Y:S01]  /*0bd0*/  @P2 IADD3 R6, R8, 0x1fc0, RZ ;  /* 0x00001fc008062810 */ /* 0x000fe20007ffe0ff */
[----:B------:R-:W-:Y:S01]  /*0be0*/  STL [R1+0x38], R4 ;  /* 0x0000380401007387 */ /* 0x000fe20000100800 */
[----:B------:R-:W-:-:S02]  /*0bf0*/  IMAD.IADD R193, R192, 0x1, R189 ;  /* 0x00000001c0c17824 */ /* 0x000fc400078e02bd */
[----:B------:R-:W-:Y:S01]  /*0c00*/  IMAD.SHL.U32 R3, R3, 0x2, RZ ;  /* 0x0000000203037824 */ /* 0x000fe200078e00ff */
[----:B------:R-:W-:Y:S01]  /*0c10*/  STL [R1+0x44], R13 ;  /* 0x0000440d01007387 */ /* 0x000fe20000100800 */
[----:B------:R-:W-:-:S03]  /*0c20*/  IMAD.IADD R176, R176, 0x1, R175 ;  /* 0x00000001b0b07824 */ /* 0x000fc600078e02af */
[----:B------:R-:W-:Y:S04]  /*0c30*/  STL [R1+0x2c], R10 ;  /* 0x00002c0a01007387 */ /* 0x000fe80000100800 */
[----:B------:R-:W-:Y:S04]  /*0c40*/  STL [R1+0x40], R12 ;  /* 0x0000400c01007387 */ /* 0x000fe80000100800 */
[----:B------:R2:W-:Y:S01]  /*0c50*/  STL [R1+0x34], R6 ;  /* 0x0000340601007387 */ /* 0x0005e20000100800 */
[C---:B-1----:R-:W-:Y:S02]  /*0c60*/  IADD3 R5, R8.reuse, 0x2440, RZ ;  /* 0x0000244008057810 */ /* 0x042fe40007ffe0ff */
        /* <DEDUP_REMOVED lines=11> */
.L_x_328:
        /* <DEDUP_REMOVED lines=22> */
[----:B------:R1:W3:Y:S01]  /*0e80*/  @P2 LDG.E R2, [R4.64+0x4] ;  /* 0x0000041604022981 */ /* 0x0002e2000c1e1900 */
[----:B------:R-:W-:Y:S01]  /*0e90*/  UISETP.EQ.U32.AND UP2, UPT, URZ, UR6, UPT ;  /* 0x000000063f00728c */ /* 0x000fe2000bf42070 */
[----:B------:R-:W-:-:S03]  /*0ea0*/  MOV R6, UR4 ;  /* 0x0000000400067c02 */ /* 0x000fc60008000f00 */
[----:B------:R-:W-:Y:S01]  /*0eb0*/  IMAD.U32 R7, RZ, RZ, UR5 ;  /* 0x00000005ff077e24 */ /* 0x000fe2000f8e00ff */
[----:B------:R-:W-:Y:S02]  /*0ec0*/  UISETP.EQ.OR.EX UP2, UPT, URZ, UR7, !UP4, UP2 ;  /* 0x000000073f00728c */ /* 0x000fe4000e742720 */
[----:B------:R-:W-:Y:S02]  /*0ed0*/  UIADD3 UR6, UP0, UR14, UR6, URZ ;  /* 0x000000060e067290 */ /* 0x000fe4000ff1e03f */
[----:B------:R-:W4:Y:S02]  /*0ee0*/  @P0 LDG.E R6, [R6.64] ;  /* 0x0000001606060981 */ /* 0x000f24000c1e1900 */
        /* <DEDUP_REMOVED lines=25> */
.L_x_284:
        /* <DEDUP_REMOVED lines=21> */
[----:B------:R-:W-:Y:S02]  /*11d0*/  ULDC.64 UR8, c[0x0][0x178] ;  /* 0x00005e0000087ab9 */ /* 0x000fe40000000a00 */
[----:B------:R-:W-:Y:S02]  /*11e0*/  UIMAD UR7, UR42, UR8, URZ ;  /* 0x000000082a0772a4 */ /* 0x000fe4000f8e023f */
[----:B-1----:R-:W-:Y:S02]  /*11f0*/  UISETP.NE.AND UP0, UPT, UR25, -0x1, UPT ;  /* 0xffffffff1900788c */ /* 0x002fe4000bf05270 */
[----:B------:R-:W-:Y:S02]  /*1200*/  UIADD3 UR6, UR26, 0x7f, URZ ;  /* 0x0000007f1a067890 */ /* 0x000fe4000fffe03f */
[----:B------:R-:W-:Y:S02]  /*1210*/  UIMAD UR10, UR32, UR9, UR7 ;  /* 0x00000009200a72a4 */ /* 0x000fe4000f8e0207 */
[----:B------:R-:W-:Y:S01]  /*1220*/  USHF.R.S32.HI UR7, URZ, 0x1f, UR6 ;  /* 0x0000001f3f077899 */ /* 0x000fe20008011406 */
[----:B------:R-:W-:Y:S01]  /*1230*/  PLOP3.LUT P0, PT, PT, PT, UP0, 0x80, 0x0 ;  /* 0x000000000000781c */ /* 0x000fe20003f0f008 */
[----:B------:R-:W-:-:S02]  /*1240*/  ULDC.64 UR18, c[0x0][0x190] ;  /* 0x0000640000127ab9 */ /* 0x000fc40000000a00 */
[----:B------:R-:W-:Y:S02]  /*1250*/  ULEA.HI UR9, UR7, UR6, URZ, 0x7 ;  /* 0x0000000607097291 */ /* 0x000fe4000f8f383f */
[----:B------:R-:W-:Y:S02]  /*1260*/  UIMAD.WIDE.U32 UR4, UR32, UR8, URZ ;  /* 0x00000008200472a5 */ /* 0x000fe4000f8e003f */
[----:B------:R-:W-:Y:S02]  /*1270*/  UISETP.NE.AND UP2, UPT, UR11, -0x1, UPT ;  /* 0xffffffff0b00788c */ /* 0x000fe4000bf45270 */
[----:B------:R-:W-:Y:S02]  /*1280*/  UIMAD.WIDE.U32 UR6, UR11, UR18, URZ ;  /* 0x000000120b0672a5 */ /* 0x000fe4000f8e003f */
[----:B------:R-:W-:Y:S02]  /*1290*/  @UP0 UIADD3 UR8, UR17, UR25, URZ ;  /* 0x0000001911080290 */ /* 0x000fe4000fffe03f */
[----:B------:R-:W-:-:S02]  /*12a0*/  ULDC.64 UR20, c[0x0][0x198] ;  /* 0x0000660000147ab9 */ /* 0x000fc40000000a00 */
[----:B------:R-:W-:Y:S02]  /*12b0*/  UIADD3 UR36, UR5, UR10, URZ ;  /* 0x0000000a05247290 */ /* 0x000fe4000fffe03f */
[----:B------:R-:W-:Y:S02]  /*12c0*/  USEL UR41, UR4, UR6, !UP2 ;  /* 0x0000000604297287 */ /* 0x000fe4000d000000 */
[----:B------:R-:W-:Y:S02]  /*12d0*/  @UP0 UIMAD.WIDE.U32 UR4, UR8, UR20, URZ ;  /* 0x00000014080402a5 */ /* 0x000fe4000f8e003f */
[----:B------:R-:W-:Y:S02]  /*12e0*/  ULOP3.LUT UR6, UR9, 0xffffff80, URZ, 0xc0, !UPT ;  /* 0xffffff8009067892 */ /* 0x000fe4000f8ec03f */
[----:B------:R-:W-:Y:S02]  /*12f0*/  @UP0 UIMAD UR37, UR8, UR21, UR5 ;  /* 0x00000015082502a4 */ /* 0x000fe4000f8e0205 */
[----:B------:R-:W-:-:S02]  /*1300*/  UIMAD UR5, UR11, UR19, URZ ;  /* 0x000000130b0572a4 */ /* 0x000fc4000f8e023f */
[----:B------:R-:W-:Y:S02]  /*1310*/  UIADD3 UR18, UR6, -0x80, URZ ;  /* 0xffffff8006127890 */ /* 0x000fe4000fffe03f */
[----:B------:R-:W-:Y:S02]  /*1320*/  USHF.R.S32.HI UR34, URZ, 0x7, UR9 ;  /* 0x000000073f227899 */ /* 0x000fe40008011409 */
[----:B------:R-:W-:Y:S02]  /*1330*/  @UP2 UIADD3 UR36, UR7, UR5, URZ ;  /* 0x0000000507242290 */ /* 0x000fe4000fffe03f */
[----:B------:R-:W-:Y:S02]  /*1340*/  USHF.R.S32.HI UR30, URZ, 0x1f, UR18 ;  /* 0x0000001f3f1e7899 */ /* 0x000fe40008011412 */
[----:B------:R-:W-:Y:S01]  /*1350*/  @UP0 UMOV UR35, UR4 ;  /* 0x0000000400230c82 */ /* 0x000fe20008000000 */
[----:B------:R-:W-:Y:S05]  /*1360*/  @P0 BRA `(.L_x_286) ;  /* 0x000000c000000947 */ /* 0x000fea0003800000 */
[----:B------:R-:W-:Y:S02]  /*1370*/  USHF.R.S32.HI UR4, URZ, 0x1f, UR17 ;  /* 0x0000001f3f047899 */ /* 0x000fe40008011411 */
[----:B------:R-:W-:-:S02]  /*1380*/  ULDC.64 UR6, c[0x0][0x198] ;  /* 0x0000660000067ab9 */ /* 0x000fc40000000a00 */
        /* <DEDUP_REMOVED lines=10> */
.L_x_286:
        /* <DEDUP_REMOVED lines=18> */
.L_x_287:
        /* <DEDUP_REMOVED lines=71> */
.L_x_288:
[----:B------:R-:W-:Y:S02]  /*19c0*/  UMOV UR6, UR53 ;  /* 0x0000003500067c82 */ /* 0x000fe40008000000 */
.L_x_289:
[----:B------:R-:W1:Y:S01]  /*19d0*/  S2R R30, SR_TID.X ;  /* 0x00000000001e7919 */ /* 0x000e620000002100 */
[----:B------:R-:W-:Y:S01]  /*19e0*/  UIADD3 UR4, UP4, UP3, UR4, UR48, UR50 ;  /* 0x0000003004047290 */ /* 0x000fe2000fb9e032 */
[----:B------:R-:W-:Y:S01]  /*19f0*/  IMAD.U32 R12, RZ, RZ, UR13 ;  /* 0x0000000dff0c7e24 */ /* 0x000fe2000f8e00ff */
[----:B------:R-:W-:Y:S01]  /*1a00*/  BSSY B1, `(.L_x_285) ;  /* 0x00008a1000017945 */ /* 0x000fe20003800000 */
[----:B------:R-:W-:Y:S01]  /*1a10*/  IMAD.U32 R10, RZ, RZ, UR12 ;  /* 0x0000000cff0a7e24 */ /* 0x000fe2000f8e00ff */
[----:B------:R-:W-:Y:S01]  /*1a20*/  UIADD3 UR11, UP2, UP1, UR15, UR4, UR19 ;  /* 0x000000040f0b7290 */ /* 0x000fe2000f95e013 */
[----:B------:R-:W-:Y:S01]  /*1a30*/  IMAD.U32 R11, RZ, RZ, UR18 ;  /* 0x00000012ff0b7e24 */ /* 0x000fe2000f8e00ff */
[----:B------:R-:W-:Y:S01]  /*1a40*/  UIADD3.X UR4, UR7, UR51, UR56, UP4, UP3 ;  /* 0x0000003307047290 */ /* 0x000fe2000a7e6438 */
[----:B------:R-:W-:Y:S01]  /*1a50*/  IMAD.MOV.U32 R32, RZ, RZ, c[0x0][0x190] ;  /* 0x00006400ff207624 */ /* 0x000fe200078e00ff */
[----:B------:R-:W-:-:S02]  /*1a60*/  ULDC.64 UR12, c[0x0][0x200] ;  /* 0x00008000000c7ab9 */ /* 0x000fc40000000a00 */
[----:B------:R-:W-:Y:S01]  /*1a70*/  UIADD3.X UR27, UR8, UR4, UR10, UP2, UP1 ;  /* 0x00000004081b7290 */ /* 0x000fe200097e240a */
[----:B------:R-:W-:Y:S02]  /*1a80*/  IMAD.SHL.U32 R26, R32, 0x20, RZ ;  /* 0x00000020201a7824 */ /* 0x000fe400078e00ff */
[----:B------:R-:W-:Y:S02]  /*1a90*/  ULDC.64 UR4, c[0x0][0x1a8] ;  /* 0x00006a0000047ab9 */ /* 0x000fe40000000a00 */
[----:B------:R-:W-:Y:S02]  /*1aa0*/  UIMAD UR4, UR60, UR4, URZ ;  /* 0x000000043c0472a4 */ /* 0x000fe4000f8e023f */
[----:B------:R-:W-:Y:S02]  /*1ab0*/  UMOV UR10, 0x4 ;  /* 0x00000004000a7882 */ /* 0x000fe40000000000 */
[----:B------:R-:W-:-:S03]  /*1ac0*/  UIMAD UR20, UR40, UR5, UR4 ;  /* 0x00000005281472a4 */ /* 0x000fc6000f8e0204 */
[----:B------:R-:W-:Y:S01]  /*1ad0*/  ULDC.64 UR4, c[0x0][0x378] ;  /* 0x0000de0000047ab9 */ /* 0x000fe20000000a00 */
[----:B-1----:R-:W-:Y:S01]  /*1ae0*/  SHF.R.S32.HI R31, RZ, 0x1f, R30 ;  /* 0x0000001fff1f7819 */ /* 0x002fe2000001141e */
[----:B------:R-:W-:-:S03]  /*1af0*/  UIMAD UR4, UR60, UR4, URZ ;  /* 0x000000043c0472a4 */ /* 0x000fc6000f8e023f */
[----:B------:R-:W-:Y:S01]  /*1b00*/  LEA.HI R4, R31, R30, RZ, 0x3 ;  /* 0x0000001e1f047211 */ /* 0x000fe200078f18ff */
[----:B------:R-:W-:-:S03]  /*1b10*/  UIMAD UR19, UR40, UR5, UR4 ;  /* 0x00000005281372a4 */ /* 0x000fc6000f8e0204 */
[----:B------:R-:W-:Y:S01]  /*1b20*/  SHF.R.S32.HI R0, RZ, 0x3, R4 ;  /* 0x00000003ff007819 */ /* 0x000fe20000011404 */
[----:B------:R-:W-:Y:S01]  /*1b30*/  ULDC.64 UR4, c[0x0][0x370] ;  /* 0x0000dc0000047ab9 */ /* 0x000fe20000000a00 */
[----:B------:R-:W-:Y:S01]  /*1b40*/  LOP3.LUT R4, R4, 0xfffffff8, RZ, 0xc0, !PT ;  /* 0xfffffff804047812 */ /* 0x000fe200078ec0ff */
[----:B------:R-:W-:Y:S01]  /*1b50*/  UIMAD UR4, UR30, UR4, URZ ;  /* 0x000000041e0472a4 */ /* 0x000fe2000f8e023f */
[----:B------:R-:W-:Y:S02]  /*1b60*/  SHF.R.S32.HI R29, RZ, 0x1f, R0 ;  /* 0x0000001fff1d7819 */ /* 0x000fe40000011400 */
[----:B------:R-:W-:Y:S01]  /*1b70*/  IADD3 R2, P1, R0, UR18, RZ ;  /* 0x0000001200027c10 */ /* 0x000fe2000ff3e0ff */
[----:B------:R-:W-:Y:S01]  /*1b80*/  IMAD.IADD R4, R30, 0x1, -R4 ;  /* 0x000000011e047824 */ /* 0x000fe200078e0a04 */
[----:B------:R-:W-:Y:S02]  /*1b90*/  UIMAD UR15, UR18, UR5, UR4 ;  /* 0x00000005120f72a4 */ /* 0x000fe4000f8e0204 */
[----:B------:R-:W-:Y:S01]  /*1ba0*/  IADD3.X R9, R29, UR30, RZ, P1, !PT ;  /* 0x0000001e1d097c10 */ /* 0x000fe20008ffe4ff */
[----:B------:R-:W-:Y:S01]  /*1bb0*/  IMAD.SHL.U32 R4, R4, 0x8, RZ ;  /* 0x0000000804047824 */ /* 0x000fe200078e00ff */
[----:B------:R-:W-:-:S02]  /*1bc0*/  UIADD3 UR4, UR18, UR9, URZ ;  /* 0x0000000912047290 */ /* 0x000fc4000fffe03f */
[----:B------:R-:W-:Y:S01]  /*1bd0*/  ULDC UR30, c[0x0][0x2e8] ;  /* 0x0000ba00001e7ab9 */ /* 0x000fe20000000800 */
[----:B------:R-:W-:Y:S01]  /*1be0*/  IMAD R9, R9, c[0x0][0x190], RZ ;  /* 0x0000640009097a24 */ /* 0x000fe200078e02ff */
[----:B------:R-:W-:Y:S01]  /*1bf0*/  SHF.R.S32.HI R5, RZ, 0x1f, R4 ;  /* 0x0000001fff057819 */ /* 0x000fe20000011404 */
[----:B------:R-:W-:-:S03]  /*1c00*/  UIMAD.WIDE UR4, UR4, UR10, UR12 ;  /* 0x0000000a040472a5 */ /* 0x000fc6000f8e020c */
[----:B------:R-:W-:Y:S01]  /*1c10*/  ULDC.64 UR12, c[0x0][0x3c8] ;  /* 0x0000f200000c7ab9 */ /* 0x000fe20000000a00 */
[----:B------:R-:W-:-:S03]  /*1c20*/  IMAD.WIDE.U32 R6, R2, c[0x0][0x190], R4 ;  /* 0x0000640002067a25 */ /* 0x000fc600078e0004 */
[----:B------:R-:W-:Y:S01]  /*1c30*/  UMOV UR8, UR4 ;  /* 0x0000000400087c82 */ /* 0x000fe20008000000 */
[----:B------:R-:W-:Y:S01]  /*1c40*/  IMAD R2, R2, c[0x0][0x194], R9 ;  /* 0x0000650002027a24 */ /* 0x000fe200078e0209 */
[----:B------:R-:W-:Y:S01]  /*1c50*/  IADD3 R8, P1, R6, UR41, RZ ;  /* 0x0000002906087c10 */ /* 0x000fe2000ff3e0ff */
[----:B------:R-:W-:Y:S01]  /*1c60*/  UIADD3 UR4, UR18, UR6, URZ ;  /* 0x0000000612047290 */ /* 0x000fe2000fffe03f */
[----:B------:R-:W-:Y:S01]  /*1c70*/  IADD3 R6, P2, R4, UR28, RZ ;  /* 0x0000001c04067c10 */ /* 0x000fe2000ff5e0ff */
[----:B------:R-:W-:Y:S01]  /*1c80*/  UMOV UR7, UR5 ;  /* 0x0000000500077c82 */ /* 0x000fe20008000000 */
[----:B------:R-:W-:Y:S01]  /*1c90*/  IADD3.X R9, R7, UR36, R2, P1, !PT ;  /* 0x0000002407097c10 */ /* 0x000fe20008ffe402 */
[----:B------:R-:W-:Y:S01]  /*1ca0*/  UIMAD.WIDE UR4, UR4, UR10, UR12 ;  /* 0x0000000a040472a5 */ /* 0x000fe2000f8e020c */
[----:B------:R-:W-:Y:S01]  /*1cb0*/  LEA.HI R7, R31, R30, RZ, 0x5 ;  /* 0x0000001e1f077211 */ /* 0x000fe200078f28ff */
[----:B------:R1:W2:Y:S03]  /*1cc0*/  R2UR UR12, R10 ;  /* 0x000000000a0c73c2 */ /* 0x0002a600000e0000 */
[----:B------:R-:W-:-:S02]  /*1cd0*/  LOP3.LUT R2, R7, 0xffffffe0, RZ, 0xc0, !PT ;  /* 0xffffffe007027812 */ /* 0x000fc400078ec0ff */
[----:B------:R-:W-:Y:S01]  /*1ce0*/  SHF.R.S32.HI R7, RZ, 0x5, R7 ;  /* 0x00000005ff077819 */ /* 0x000fe20000011407 */
[----:B------:R-:W-:Y:S02]  /*1cf0*/  UMOV UR10, UR4 ;  /* 0x00000004000a7c82 */ /* 0x000fe40008000000 */
[----:B------:R-:W-:Y:S01]  /*1d00*/  IMAD.IADD R2, R30, 0x1, -R2 ;  /* 0x000000011e027824 */ /* 0x000fe200078e0a02 */
[----:B------:R-:W-:Y:S01]  /*1d10*/  UIADD3 UR4, -UR14, UR26, UR24 ;  /* 0x0000001a0e047290 */ /* 0x000fe2000fffe118 */
[----:B------:R3:W4:Y:S01]  /*1d20*/  R2UR UR13, R12 ;  /* 0x000000000c0d73c2 */ /* 0x00072200000e0000 */
[----:B------:R-:W-:Y:S01]  /*1d30*/  UMOV UR9, UR5 ;  /* 0x0000000500097c82 */ /* 0x000fe20008000000 */
[----:B------:R-:W-:Y:S01]  /*1d40*/  IMAD R2, R7, UR49, R2 ;  /* 0x0000003107027c24 */ /* 0x000fe2000f8e0202 */
[----:B------:R-:W-:Y:S01]  /*1d50*/  UIADD3 UR4, UR4, -UR30, URZ ;  /* 0x8000001e04047290 */ /* 0x000fe2000fffe03f */
[----:B------:R-:W-:Y:S01]  /*1d60*/  IADD3.X R7, R5, UR29, RZ, P2, !PT ;  /* 0x0000001d05077c10 */ /* 0x000fe200097fe4ff */
[----:B------:R-:W-:-:S04]  /*1d70*/  UIADD3 UR5, UR34, -0x1, URZ ;  /* 0xffffffff22057890 */ /* 0x000fc8000fffe03f */
[----:B------:R-:W-:Y:S01]  /*1d80*/  IMAD.WIDE.U32 R6, R11, c[0x0][0x370], R6 ;  /* 0x0000dc000b067a25 */ /* 0x000fe200078e0006 */
[C---:B-1----:R-:W-:Y:S01]  /*1d90*/  IADD3 R10, P1, R2.reuse, UR11, RZ ;  /* 0x0000000b020a7c10 */ /* 0x042fe2000ff3e0ff */
[----:B------:R-:W-:Y:S02]  /*1da0*/  USHF.R.S32.HI UR11, URZ, 0x1f, UR4 ;  /* 0x0000001f3f0b7899 */ /* 0x000fe40008011404 */
[----:B------:R-:W-:Y:S01]  /*1db0*/  IMAD.U32 R11, RZ, RZ, UR40 ;  /* 0x00000028ff0b7e24 */ /* 0x000fe2000f8e00ff */
[----:B------:R-:W-:Y:S01]  /*1dc0*/  IADD3 R7, R7, UR15, RZ ;  /* 0x0000000f07077c10 */ /* 0x000fe2000fffe0ff */
[----:B------:R-:W-:Y:S01]  /*1dd0*/  ULEA.HI UR11, UR11, UR4, URZ, 0x7 ;  /* 0x000000040b0b7291 */ /* 0x000fe2000f8f383f */
[----:B------:R-:W-:Y:S01]  /*1de0*/  LEA.HI.X.SX32 R2, R2, UR27, 0x1, P1 ;  /* 0x0000001b02027c11 */ /* 0x000fe200088f0eff */
[----:B------:R-:W-:Y:S01]  /*1df0*/  IMAD.WIDE.U32 R8, R11, c[0x0][0x1a8], R8 ;  /* 0x00006a000b087a25 */ /* 0x000fe200078e0008 */
[----:B------:R-:W-:Y:S01]  /*1e00*/  LEA R187, P1, R10, c[0x0][0x350], 0x2 ;  /* 0x0000d4000abb7a11 */ /* 0x000fe200078210ff */
[----:B------:R-:W-:-:S02]  /*1e10*/  USHF.R.S32.HI UR11, URZ, 0x7, UR11 ;  /* 0x000000073f0b7899 */ /* 0x000fc4000801140b */
[----:B------:R-:W-:Y:S01]  /*1e20*/  IMAD.WIDE.U32 R6, R11, c[0x0][0x378], R6 ;  /* 0x0000de000b067a25 */ /* 0x000fe200078e0006 */
[----:B------:R-:W-:Y:S01]  /*1e30*/  LEA.HI.X R186, R10, c[0x0][0x354], R2, 0x2, P1 ;  /* 0x0000d5000aba7a11 */ /* 0x000fe200008f1402 */
[----:B------:R-:W-:Y:S01]  /*1e40*/  UISETP.LT.AND UP1, UPT, URZ, UR11, UPT ;  /* 0x0000000b3f00728c */ /* 0x000fe2000bf21270 */
[----:B------:R-:W-:Y:S01]  /*1e50*/  IADD3 R9, R9, UR20, RZ ;  /* 0x0000001409097c10 */ /* 0x000fe2000fffe0ff */
[----:B------:R-:W-:Y:S01]  /*1e60*/  IMAD R2, R29, c[0x0][0x370], RZ ;  /* 0x0000dc001d027a24 */ /* 0x000fe200078e02ff */
[----:B------:R-:W-:Y:S01]  /*1e70*/  LEA R245, P1, R8, c[0x0][0x160], 0x1 ;  /* 0x0000580008f57a11 */ /* 0x000fe200078208ff */
[----:B------:R-:W-:Y:S01]  /*1e80*/  USEL UR11, URZ, UR11, !UP1 ;  /* 0x0000000b3f0b7287 */ /* 0x000fe2000c800000 */
[----:B------:R-:W-:Y:S01]  /*1e90*/  IADD3 R7, R7, UR19, RZ ;  /* 0x0000001307077c10 */ /* 0x000fe2000fffe0ff */
[----:B------:R-:W-:Y:S01]  /*1ea0*/  IMAD R2, R0, c[0x0][0x374], R2 ;  /* 0x0000dd0000027a24 */ /* 0x000fe200078e0202 */
[----:B------:R-:W-:Y:S01]  /*1eb0*/  LEA.HI.X R243, R8, c[0x0][0x164], R9, 0x1, P1 ;  /* 0x0000590008f37a11 */ /* 0x000fe200008f0c09 */
[----:B------:R-:W-:Y:S01]  /*1ec0*/  UISETP.GT.AND UP1, UPT, UR34, UR11, UPT ;  /* 0x0000000b2200728c */ /* 0x000fe2000bf24270 */
[----:B------:R-:W-:-:S02]  /*1ed0*/  IMAD.MOV.U32 R9, RZ, RZ, 0x5 ;  /* 0x00000005ff097424 */ /* 0x000fc400078e00ff */
[----:B------:R-:W-:-:S03]  /*1ee0*/  IMAD.WIDE.U32 R6, R0, c[0x0][0x370], R6 ;  /* 0x0000dc0000067a25 */ /* 0x000fc600078e0006 */
[----:B------:R-:W-:Y:S01]  /*1ef0*/  PLOP3.LUT P1, PT, PT, PT, UP1, 0x80, 0x0 ;  /* 0x000000000000781c */ /* 0x000fe20003f2f018 */
[----:B------:R-:W-:Y:S01]  /*1f00*/  IMAD.IADD R2, R7, 0x1, R2 ;  /* 0x0000000107027824 */ /* 0x000fe200078e0202 */
[----:B------:R-:W-:Y:S01]  /*1f10*/  LEA R244, P2, R6, c[0x0][0x330], 0x1 ;  /* 0x0000cc0006f47a11 */ /* 0x000fe200078408ff */
[----:B---3--:R-:W-:Y:S01]  /*1f20*/  IMAD.MOV.U32 R12, RZ, RZ, c[0x0][0x370] ;  /* 0x0000dc00ff0c7624 */ /* 0x008fe200078e00ff */
[-C--:B------:R-:W-:Y:S02]  /*1f30*/  SHF.L.U64.HI R13, R32, R9.reuse, c[0x0][0x194] ;  /* 0x00006500200d7619 */ /* 0x080fe40000010209 */
[----:B------:R-:W-:Y:S01]  /*1f40*/  LEA.HI.X R242, R6, c[0x0][0x334], R2, 0x1, P2 ;  /* 0x0000cd0006f27a11 */ /* 0x000fe200010f0c02 */
[C---:B------:R-:W-:Y:S01]  /*1f50*/  IMAD.SHL.U32 R10, R12.reuse, 0x20, RZ ;  /* 0x000000200c0a7824 */ /* 0x040fe200078e00ff */
[----:B------:R-:W-:-:S05]  /*1f60*/  SHF.L.U64.HI R9, R12, R9, c[0x0][0x374] ;  /* 0x0000dd000c097619 */ /* 0x000fca0000010209 */
[----:B--2-4-:R-:W-:Y:S05]  /*1f70*/  @P1 BRA `(.L_x_290) ;  /* 0x00000b0000001947 */ /* 0x014fea0003800000 */
        /* <DEDUP_REMOVED lines=18> */
.L_x_291:
        /* <DEDUP_REMOVED lines=18> */
.L_x_292:
[----:B------:R-:W-:Y:S01]  /*21c0*/  ULDC.64 UR4, c[0x0][0x3a0] ;  /* 0x0000e80000047ab9 */ /* 0x000fe20000000a00 */
[----:B------:R-:W-:Y:S01]  /*21d0*/  IMAD.U32 R13, RZ, RZ, UR24 ;  /* 0x00000018ff0d7e24 */ /* 0x000fe2000f8e00ff */
[----:B------:R-:W-:Y:S01]  /*21e0*/  UIMAD UR4, UR21, UR4, URZ ;  /* 0x00000004150472a4 */ /* 0x000fe2000f8e023f */
[----:B------:R-:W-:Y:S01]  /*21f0*/  BSSY B0, `(.L_x_293) ;  /* 0x0000018000007945 */ /* 0x000fe20003800000 */
[----:B------:R-:W-:Y:S01]  /*2200*/  ULDC.64 UR6, c[0x0][0x3b8] ;  /* 0x0000ee0000067ab9 */ /* 0x000fe20000000a00 */
[----:B------:R-:W-:Y:S01]  /*2210*/  IMAD.WIDE.U32 R6, R13, c[0x0][0x3a0], R4 ;  /* 0x0000e8000d067a25 */ /* 0x000fe200078e0004 */
[----:B------:R-:W-:Y:S02]  /*2220*/  UIMAD UR5, UR24, UR5, UR4 ;  /* 0x00000005180572a4 */ /* 0x000fe4000f8e0204 */
[----:B------:R-:W-:-:S02]  /*2230*/  UIMAD UR4, UR16, -0x80, UR14 ;  /* 0xffffff80100478a4 */ /* 0x000fc4000f8e020e */
[----:B------:R-:W-:Y:S02]  /*2240*/  IADD3 R6, P0, R6, UR10, RZ ;  /* 0x0000000a06067c10 */ /* 0x000fe4000ff1e0ff */
[----:B------:R-:W-:Y:S01]  /*2250*/  MOV R2, UR5 ;  /* 0x0000000500027c02 */ /* 0x000fe20008000f00 */
[----:B------:R-:W-:Y:S01]  /*2260*/  UIMAD UR5, UR60, UR6, URZ ;  /* 0x000000063c0572a4 */ /* 0x000fe2000f8e023f */
[----:B------:R-:W-:Y:S02]  /*2270*/  ISETP.GE.AND P3, PT, R0, UR4, PT ;  /* 0x0000000400007c0c */ /* 0x000fe4000bf66270 */
        /* <DEDUP_REMOVED lines=15> */
.L_x_294:
[----:B------:R-:W-:Y:S05]  /*2370*/  BSYNC B0 ;  /* 0x0000000000007941 */ /* 0x000fea0003800000 */
.L_x_293:
[----:B------:R-:W-:Y:S01]  /*2380*/  IADD3 R2, R0, 0x20, RZ ;  /* 0x0000002000027810 */ /* 0x000fe20007ffe0ff */
[----:B------:R-:W-:Y:S03]  /*2390*/  BSSY B0, `(.L_x_295) ;  /* 0x000000e000007945 */ /* 0x000fe60003800000 */
[----:B------:R-:W-:-:S13]  /*23a0*/  ISETP.GE.AND P2, PT, R2, UR4, PT ;  /* 0x0000000402007c0c */ /* 0x000fda000bf46270 */
        /* <DEDUP_REMOVED lines=12> */
.L_x_296:
[----:B------:R-:W-:Y:S05]  /*2470*/  BSYNC B0 ;  /* 0x0000000000007941 */ /* 0x000fea0003800000 */
.L_x_295:
        /* <DEDUP_REMOVED lines=15> */
.L_x_298:
[----:B------:R-:W-:Y:S05]  /*2570*/  BSYNC B0 ;  /* 0x0000000000007941 */ /* 0x000fea0003800000 */
.L_x_297:
[----:B------:R-:W-:Y:S01]  /*2580*/  IADD3 R2, R0, 0x60, RZ ;  /* 0x0000006000027810 */ /* 0x000fe20007ffe0ff */
[----:B------:R-:W-:Y:S03]  /*2590*/  BSSY B0, `(.L_x_299) ;  /* 0x000000d000007945 */ /* 0x000fe60003800000 */
[----:B------:R-:W-:-:S13]  /*25a0*/  ISETP.GE.AND P0, PT, R2, UR4, PT ;  /* 0x0000000402007c0c */ /* 0x000fda000bf06270 */
[----:B------:R-:W-:Y:S05]  /*25b0*/  @P0 BRA `(.L_x_300) ;  /* 0x000000a000000947 */ /* 0x000fea0003800000 */
[----:B------:R-:W-:-:S04]  /*25c0*/  IADD3 R2, P4, R0, 0x60, RZ ;  /* 0x0000006000027810 */ /* 0x000fc80007f9e0ff */
[----:B------:R-:W-:-:S05]  /*25d0*/  IADD3.X R7, RZ, R29, RZ, P4, !PT ;  /* 0x0000001dff077210 */ /* 0x000fca00027fe4ff */
[----:B-1----:R-:W-:Y:S01]  /*25e0*/  IMAD R10, R7, c[0x0][0x3a0], RZ ;  /* 0x0000e800070a7a24 */ /* 0x002fe200078e02ff */
[----:B------:R-:W-:-:S05]  /*25f0*/  MOV R7, R12 ;  /* 0x0000000c00077202 */ /* 0x000fca0000000f00 */
[----:B------:R-:W-:-:S04]  /*2600*/  IMAD.WIDE.U32 R8, R2, c[0x0][0x3a0], R6 ;  /* 0x0000e80002087a25 */ /* 0x000fc800078e0006 */
[----:B------:R-:W-:Y:S01]  /*2610*/  IMAD R2, R2, c[0x0][0x3a4], R10 ;  /* 0x0000e90002027a24 */ /* 0x000fe200078e020a */
[----:B------:R-:W-:-:S04]  /*2620*/  LEA R6, P4, R8, c[0x0][0x340], 0x1 ;  /* 0x0000d00008067a11 */ /* 0x000fc800078808ff */
[----:B------:R-:W-:-:S04]  /*2630*/  IADD3 R2, R9, R2, RZ ;  /* 0x0000000209027210 */ /* 0x000fc80007ffe0ff */
[----:B------:R-:W-:-:S05]  /*2640*/  LEA.HI.X R7, R8, c[0x0][0x344], R2, 0x1, P4 ;  /* 0x0000d10008077a11 */ /* 0x000fca00020f0c02 */
[----:B------:R1:W-:Y:S02]  /*2650*/  STG.E.128 [R6.64], RZ ;  /* 0x000000ff06007986 */ /* 0x0003e4000c101d16 */
.L_x_300:
[----:B------:R-:W-:Y:S05]  /*2660*/  BSYNC B0 ;  /* 0x0000000000007941 */ /* 0x000fea0003800000 */
.L_x_299:
[----:B------:R-:W-:Y:S01]  /*2670*/  ULDC.64 UR4, c[0x0][0x3a8] ;  /* 0x0000ea0000047ab9 */ /* 0x000fe20000000a00 */
[----:B------:R-:W-:Y:S01]  /*2680*/  IMAD.WIDE.U32 R4, R13, c[0x0][0x3a8], R4 ;  /* 0x0000ea000d047a25 */ /* 0x000fe200078e0004 */
        /* <DEDUP_REMOVED lines=11> */
[----:B-1----:R-:W-:Y:S01]  /*2740*/  IADD3 R10, R5, UR4, RZ ;  /* 0x00000004050a7c10 */ /* 0x002fe2000fffe0ff */
        /* <DEDUP_REMOVED lines=10> */
.L_x_302:
[----:B------:R-:W-:Y:S05]  /*27f0*/  BSYNC B0 ;  /* 0x0000000000007941 */ /* 0x000fea0003800000 */
.L_x_301:
        /* <DEDUP_REMOVED lines=13> */
.L_x_304:
[----:B------:R-:W-:Y:S05]  /*28d0*/  BSYNC B0 ;  /* 0x0000000000007941 */ /* 0x000fea0003800000 */
.L_x_303:
        /* <DEDUP_REMOVED lines=13> */
.L_x_306:
[----:B------:R-:W-:Y:S05]  /*29b0*/  BSYNC B0 ;  /* 0x0000000000007941 */ /* 0x000fea0003800000 */
.L_x_305:
        /* <DEDUP_REMOVED lines=12> */
.L_x_290:
[----:B------:R-:W2:Y:S01]  /*2a80*/  LDL R27, [R1+0x18] ;  /* 0x00001800011b7983 */ /* 0x000ea20000100800 */
[----:B------:R-:W-:Y:S01]  /*2a90*/  ULDC.64 UR18, c[0x0][0x198] ;  /* 0x0000660000127ab9 */ /* 0x000fe20000000a00 */
[----:B------:R-:W-:Y:S01]  /*2aa0*/  PLOP3.LUT P0, PT, PT, PT, UP6, 0x80, 0x0 ;  /* 0x000000000000781c */ /* 0x000fe20003f0f068 */
[----:B------:R-:W-:Y:S01]  /*2ab0*/  UIMAD UR4, UR21, UR18, URZ ;  /* 0x00000012150472a4 */ /* 0x000fe2000f8e023f */
[C---:B------:R-:W-:Y:S01]  /*2ac0*/  IADD3 R2, R0.reuse, 0x20, RZ ;  /* 0x0000002000027810 */ /* 0x040fe20007ffe0ff */
[----:B------:R-:W-:Y:S01]  /*2ad0*/  UIMAD UR6, UR16, -0x80, UR14 ;  /* 0xffffff80100678a4 */ /* 0x000fe2000f8e020e */
[C---:B------:R-:W-:Y:S01]  /*2ae0*/  IADD3 R25, R0.reuse, 0x60, RZ ;  /* 0x0000006000197810 */ /* 0x040fe20007ffe0ff */
[----:B------:R-:W-:Y:S01]  /*2af0*/  UIMAD UR19, UR24, UR19, UR4 ;  /* 0x00000013181372a4 */ /* 0x000fe2000f8e0204 */
[----:B------:R-:W-:Y:S01]  /*2b00*/  IADD3 R24, R0, 0x40, RZ ;  /* 0x0000004000187810 */ /* 0x000fe20007ffe0ff */
[----:B------:R-:W-:Y:S01]  /*2b10*/  ULEA.HI UR4, UR5, UR5, URZ, 0x1 ;  /* 0x0000000505047291 */ /* 0x000fe2000f8f083f */
[----:B------:R-:W-:-:S03]  /*2b20*/  IMAD.U32 R22, RZ, RZ, UR24 ;  /* 0x00000018ff167e24 */ /* 0x000fc6000f8e00ff */
[----:B------:R-:W-:Y:S01]  /*2b30*/  ULOP3.LUT UR4, UR4, 0xfffffffe, URZ, 0xc0, !UPT ;  /* 0xfffffffe04047892 */ /* 0x000fe2000f8ec03f */
[----:B------:R-:W-:Y:S01]  /*2b40*/  IMAD.WIDE.U32 R6, R22, c[0x0][0x198], R4 ;  /* 0x0000660016067a25 */ /* 0x000fe200078e0004 */
[----:B------:R-:W-:Y:S01]  /*2b50*/  @P0 BAR.SYNC.DEFER_BLOCKING 0x0 ;  /* 0x0000000000000b1d */ /* 0x000fe20000010000 */
[----:B------:R-:W-:Y:S01]  /*2b60*/  ISETP.GE.AND P0, PT, R2, UR6, PT ;  /* 0x0000000602007c0c */ /* 0x000fe2000bf06270 */
[----:B------:R-:W-:Y:S01]  /*2b70*/  UIADD3 UR4, UR5, -UR4, URZ ;  /* 0x8000000405047290 */ /* 0x000fe2000fffe03f */
[----:B------:R-:W-:Y:S01]  /*2b80*/  IMAD.U32 R23, RZ, RZ, UR19 ;  /* 0x00000013ff177e24 */ /* 0x000fe2000f8e00ff */
[----:B------:R-:W-:Y:S02]  /*2b90*/  IADD3 R8, P2, R6, UR35, RZ ;  /* 0x0000002306087c10 */ /* 0x000fe4000ff5e0ff */
[----:B------:R-:W-:Y:S02]  /*2ba0*/  UISETP.NE.AND UP0, UPT, UR4, 0x1, UPT ;  /* 0x000000010400788c */ /* 0x000fe4000bf05270 */
[----:B------:R-:W-:-:S02]  /*2bb0*/  UIMAD UR4, UR5, -0x80, UR26 ;  /* 0xffffff80050478a4 */ /* 0x000fc4000f8e021a */
[----:B------:R-:W-:-:S04]  /*2bc0*/  ULDC.64 UR18, c[0x0][0x1a0] ;  /* 0x0000680000127ab9 */ /* 0x000fc80000000a00 */
[----:B------:R-:W-:Y:S02]  /*2bd0*/  ISETP.GE.AND P4, PT, R2, UR4, PT ;  /* 0x0000000402007c0c */ /* 0x000fe4000bf86270 */
[----:B------:R-:W-:Y:S02]  /*2be0*/  ISETP.GE.AND P5, PT, R0, UR4, PT ;  /* 0x0000000400007c0c */ /* 0x000fe4000bfa6270 */
[----:B------:R-:W-:Y:S02]  /*2bf0*/  ISETP.GE.AND P1, PT, R25, UR4, PT ;  /* 0x0000000419007c0c */ /* 0x000fe4000bf26270 */
[----:B------:R-:W-:-:S07]  /*2c00*/  ISETP.GE.AND P3, PT, R24, UR4, PT ;  /* 0x0000000418007c0c */ /* 0x000fce000bf66270 */
[C---:B------:R-:W-:Y:S02]  /*2c10*/  @!P4 LEA R16, P6, R10.reuse, R244, 0x1 ;  /* 0x000000f40a10c211 */ /* 0x040fe400078c08ff */
[----:B------:R-:W-:Y:S02]  /*2c20*/  @!P5 IMAD.MOV.U32 R18, RZ, RZ, R244 ;  /* 0x000000ffff12d224 */ /* 0x000fe400078e00f4 */
[----:B------:R-:W-:Y:S01]  /*2c30*/  @!P5 IMAD.MOV.U32 R19, RZ, RZ, R242 ;  /* 0x000000ffff13d224 */ /* 0x000fe200078e00f2 */
[----:B------:R-:W-:Y:S01]  /*2c40*/  @!P4 LEA.HI.X R17, R10, R242, R9, 0x1, P6 ;  /* 0x000000f20a11c211 */ /* 0x000fe200030f0c09 */
[----:B------:R-:W-:Y:S01]  /*2c50*/  @!P3 IMAD.MOV.U32 R6, RZ, RZ, c[0x0][0x374] ;  /* 0x0000dd00ff06b624 */ /* 0x000fe200078e00ff */
[----:B------:R-:W-:Y:S01]  /*2c60*/  @!P1 MOV R21, c[0x0][0x374] ;  /* 0x0000dd0000159a02 */ /* 0x000fe20000000f00 */
[----:B------:R-:W-:Y:S01]  /*2c70*/  @!P1 IMAD.MOV.U32 R10, RZ, RZ, R244 ;  /* 0x000000ffff0a9224 */ /* 0x000fe200078e00f4 */
[C---:B------:R-:W-:Y:S01]  /*2c80*/  @!P3 LEA R14, P6, R12.reuse, R244, 0x7 ;  /* 0x000000f40c0eb211 */ /* 0x040fe200078c38ff */
[----:B------:R-:W-:Y:S01]  /*2c90*/  @!P1 IMAD.MOV.U32 R11, RZ, RZ, R242 ;  /* 0x000000ffff0b9224 */ /* 0x000fe200078e00f2 */
[----:B------:R-:W-:Y:S01]  /*2ca0*/  IADD3.X R9, R7, UR37, R23, P2, !PT ;  /* 0x0000002507097c10 */ /* 0x000fe200097fe417 */
[----:B------:R-:W-:Y:S01]  /*2cb0*/  @!P1 IMAD R21, R21, 0xc0, RZ ;  /* 0x000000c015159824 */ /* 0x000fe200078e02ff */
[C---:B------:R-:W-:Y:S01]  /*2cc0*/  @!P3 LEA.HI.X R15, R12.reuse, R242, R6, 0x7, P6 ;  /* 0x000000f20c0fb211 */ /* 0x040fe200030f3c06 */
[----:B------:R-:W-:Y:S01]  /*2cd0*/  @!P1 IMAD.WIDE.U32 R10, R12, 0xc0, R10 ;  /* 0x000000c00c0a9825 */ /* 0x000fe200078e000a */
[----:B------:R-:W-:-:S02]  /*2ce0*/  PLOP3.LUT P2, PT, PT, PT, UP0, 0x80, 0x0 ;  /* 0x000000000000781c */ /* 0x000fc40003f4f008 */
[C---:B------:R-:W-:Y:S02]  /*2cf0*/  @!P4 LEA R12, P6, R26.reuse, R245, 0x1 ;  /* 0x000000f51a0cc211 */ /* 0x040fe400078c08ff */
[----:B------:R-:W-:Y:S02]  /*2d00*/  @!P1 IADD3 R7, R11, R21, RZ ;  /* 0x000000150b079210 */ /* 0x000fe40007ffe0ff */
[----:B------:R-:W-:Y:S01]  /*2d10*/  @!P4 LEA.HI.X R13, R26, R243, R13, 0x1, P6 ;  /* 0x000000f31a0dc211 */ /* 0x000fe200030f0c0d */
[C---:B--2---:R-:W-:Y:S01]  /*2d20*/  IMAD.SHL.U32 R2, R27.reuse, 0x2, RZ ;  /* 0x000000021b027824 */ /* 0x044fe200078e00ff */
[----:B------:R-:W-:-:S04]  /*2d30*/  IADD3 R6, R27, 0x2000, RZ ;  /* 0x000020001b067810 */ /* 0x000fc80007ffe0ff */
[----:B------:R-:W-:Y:S01]  /*2d40*/  @P5 STS.128 [R2+0x8000], RZ ;  /* 0x008000ff02005388 */ /* 0x000fe20000000c00 */
[----:B------:R-:W-:-:S03]  /*2d50*/  SEL R11, R6, R27, !P2 ;  /* 0x0000001b060b7207 */ /* 0x000fc60005000000 */
[----:B------:R-:W-:Y:S01]  /*2d60*/  @!PT LDS RZ, [RZ] ;  /* 0x00000000fffff984 */ /* 0x000fe20000000800 */
[----:B------:R-:W-:Y:S01]  /*2d70*/  @!PT LDS RZ, [RZ] ;  /* 0x00000000fffff984 */ /* 0x000fe20000000800 */
[----:B------:R-:W-:Y:S01]  /*2d80*/  @!PT LDS RZ, [RZ] ;  /* 0x00000000fffff984 */ /* 0x000fe20000000800 */
[----:B------:R1:W-:Y:S04]  /*2d90*/  @!P5 LDGSTS.E.BYPASS.LTC128B.128 [R2+0x8000], [R18.64] ;  /* 0x080000001202dfae */ /* 0x0003e8000b901d56 */
[----:B------:R-:W-:Y:S04]  /*2da0*/  @P4 STS.128 [R2+0x9000], RZ ;  /* 0x009000ff02004388 */ /* 0x000fe80000000c00 */
[----:B------:R-:W-:Y:S01]  /*2db0*/  @!PT LDS RZ, [RZ] ;  /* 0x00000000fffff984 */ /* 0x000fe20000000800 */
[----:B------:R-:W-:Y:S01]  /*2dc0*/  @!PT LDS RZ, [RZ] ;  /* 0x00000000fffff984 */ /* 0x000fe20000000800 */
[----:B------:R-:W-:Y:S01]  /*2dd0*/  @!PT LDS RZ, [RZ] ;  /* 0x00000000fffff984 */ /* 0x000fe20000000800 */
[----:B------:R2:W-:Y:S04]  /*2de0*/  @!P4 LDGSTS.E.BYPASS.LTC128B.128 [R2+0x9000], [R16.64] ;  /* 0x090000001002cfae */ /* 0x0005e8000b901d56 */
[----:B--2---:R-:W2:Y:S01]  /*2df0*/  LDL R17, [R1+0x24] ;  /* 0x0000240001117983 */ /* 0x004ea20000100800 */
[----:B------:R-:W-:Y:S01]  /*2e00*/  @!P1 IMAD.MOV.U32 R6, RZ, RZ, R10 ;  /* 0x000000ffff069224 */ /* 0x000fe200078e000a */
[----:B------:R-:W-:Y:S01]  /*2e10*/  MOV R241, 0x7f800000 ;  /* 0x7f80000000f17802 */ /* 0x000fe20000000f00 */
[----:B------:R-:W-:Y:S01]  /*2e20*/  IMAD.SHL.U32 R185, R11, 0x2, RZ ;  /* 0x000000020bb97824 */ /* 0x000fe200078e00ff */
[----:B------:R-:W-:Y:S01]  /*2e30*/  @P3 STS.128 [R2+0xa000], RZ ;  /* 0x00a000ff02003388 */ /* 0x000fe20000000c00 */
[----:B------:R-:W-:Y:S01]  /*2e40*/  @!P3 MOV R11, c[0x0][0x194] ;  /* 0x00006500000bba02 */ /* 0x000fe20000000f00 */
[----:B------:R-:W-:-:S02]  /*2e50*/  IMAD.WIDE.U32 R4, R22, c[0x0][0x1a0], R4 ;  /* 0x0000680016047a25 */ /* 0x000fc400078e0004 */
[----:B------:R-:W-:Y:S01]  /*2e60*/  @!PT LDS RZ, [RZ] ;  /* 0x00000000fffff984 */ /* 0x000fe20000000800 */
[----:B------:R-:W-:Y:S01]  /*2e70*/  @!PT LDS RZ, [RZ] ;  /* 0x00000000fffff984 */ /* 0x000fe20000000800 */
[----:B------:R-:W-:Y:S01]  /*2e80*/  @!PT LDS RZ, [RZ] ;  /* 0x00000000fffff984 */ /* 0x000fe20000000800 */
[----:B------:R3:W-:Y:S02]  /*2e90*/  @!P3 LDGSTS.E.BYPASS.LTC128B.128 [R2+0xa000], [R14.64] ;  /* 0x0a0000000e02bfae */ /* 0x0007e4000b901d56 */
[----:B------:R-:W-:Y:S02]  /*2ea0*/  IMAD.MOV.U32 R240, RZ, RZ, 0x7f800000 ;  /* 0x7f800000fff07424 */ /* 0x000fe400078e00ff */
[----:B------:R-:W-:Y:S01]  /*2eb0*/  @P1 STS.128 [R2+0xb000], RZ ;  /* 0x00b000ff02001388 */ /* 0x000fe20000000c00 */
[----:B------:R-:W-:Y:S02]  /*2ec0*/  IMAD.MOV.U32 R238, RZ, RZ, 0x7f800000 ;  /* 0x7f800000ffee7424 */ /* 0x000fe400078e00ff */
[----:B------:R-:W-:Y:S01]  /*2ed0*/  IMAD.MOV.U32 R239, RZ, RZ, 0x7f800000 ;  /* 0x7f800000ffef7424 */ /* 0x000fe200078e00ff */
[----:B------:R-:W-:Y:S01]  /*2ee0*/  @!PT LDS RZ, [RZ] ;  /* 0x00000000fffff984 */ /* 0x000fe20000000800 */
[----:B------:R-:W-:Y:S01]  /*2ef0*/  @!PT LDS RZ, [RZ] ;  /* 0x00000000fffff984 */ /* 0x000fe20000000800 */
[----:B------:R-:W-:Y:S01]  /*2f00*/  @!PT LDS RZ, [RZ] ;  /* 0x00000000fffff984 */ /* 0x000fe20000000800 */
[----:B------:R4:W-:Y:S04]  /*2f10*/  @!P1 LDGSTS.E.BYPASS.LTC128B.128 [R2+0xb000], [R6.64] ;  /* 0x0b00000006029fae */ /* 0x0009e8000b901d56 */
[----:B------:R-:W-:Y:S04]  /*2f20*/  @P5 STS [R185], RZ ;  /* 0x000000ffb9005388 */ /* 0x000fe80000000800 */
[----:B------:R-:W-:Y:S04]  /*2f30*/  @P5 STS [R185+0x4], RZ ;  /* 0x000004ffb9005388 */ /* 0x000fe80000000800 */
[----:B------:R-:W-:Y:S04]  /*2f40*/  @P5 STS [R185+0x8], RZ ;  /* 0x000008ffb9005388 */ /* 0x000fe80000000800 */
[----:B------:R-:W-:Y:S01]  /*2f50*/  @P5 STS [R185+0xc], RZ ;  /* 0x00000cffb9005388 */ /* 0x000fe20000000800 */
[----:B----4-:R-:W-:-:S02]  /*2f60*/  @!P5 IMAD.MOV.U32 R6, RZ, RZ, R245 ;  /* 0x000000ffff06d224 */ /* 0x010fc400078e00f5 */
[----:B------:R-:W-:-:S05]  /*2f70*/  @!P5 IMAD.MOV.U32 R7, RZ, RZ, R243 ;  /* 0x000000ffff07d224 */ /* 0x000fca00078e00f3 */
[----:B------:R-:W-:Y:S01]  /*2f80*/  @!PT LDS RZ, [RZ] ;  /* 0x00000000fffff984 */ /* 0x000fe20000000800 */
[----:B------:R-:W-:Y:S01]  /*2f90*/  @!PT LDS RZ, [RZ] ;  /* 0x00000000fffff984 */ /* 0x000fe20000000800 */
[----:B------:R-:W-:Y:S01]  /*2fa0*/  @!PT LDS RZ, [RZ] ;  /* 0x00000000fffff984 */ /* 0x000fe20000000800 */
[----:B------:R4:W-:Y:S01]  /*2fb0*/  @!P5 LDGSTS.E.BYPASS.LTC128B.128 [R185], [R6.64] ;  /* 0x0000000006b9dfae */ /* 0x0009e2000b901d56 */
[----:B------:R-:W-:-:S03]  /*2fc0*/  ISETP.GE.AND P5, PT, R0, UR6, PT ;  /* 0x0000000600007c0c */ /* 0x000fc6000bfa6270 */
[----:B------:R-:W-:Y:S04]  /*2fd0*/  @P4 STS [R185+0x1000], RZ ;  /* 0x001000ffb9004388 */ /* 0x000fe80000000800 */
[----:B------:R-:W-:Y:S04]  /*2fe0*/  @P4 STS [R185+0x1004], RZ ;  /* 0x001004ffb9004388 */ /* 0x000fe80000000800 */
[----:B------:R-:W-:Y:S04]  /*2ff0*/  @P4 STS [R185+0x1008], RZ ;  /* 0x001008ffb9004388 */ /* 0x000fe80000000800 */
[----:B------:R-:W-:Y:S04]  /*3000*/  @P4 STS [R185+0x100c], RZ ;  /* 0x00100cffb9004388 */ /* 0x000fe80000000800 */
[----:B------:R-:W-:Y:S01]  /*3010*/  @!PT LDS RZ, [RZ] ;  /* 0x00000000fffff984 */ /* 0x000fe20000000800 */
[----:B------:R-:W-:Y:S01]  /*3020*/  @!PT LDS RZ, [RZ] ;  /* 0x00000000fffff984 */ /* 0x000fe20000000800 */
[----:B------:R-:W-:Y:S01]  /*3030*/  @!PT LDS RZ, [RZ] ;  /* 0x00000000fffff984 */ /* 0x000fe20000000800 */
[----:B------:R1:W-:Y:S01]  /*3040*/  @!P4 LDGSTS.E.BYPASS.LTC128B.128 [R185+0x1000], [R12.64] ;  /* 0x010000000cb9cfae */ /* 0x0003e2000b901d56 */
[----:B---3--:R-:W-:-:S03]  /*3050*/  @!P0 IADD3 R14, P4, R0, 0x20, RZ ;  /* 0x00000020000e8810 */ /* 0x008fc60007f9e0ff */
[----:B------:R-:W-:Y:S01]  /*3060*/  @P3 STS [R185+0x2000], RZ ;  /* 0x002000ffb9003388 */ /* 0x000fe20000000800 */
[----:B----4-:R-:W-:-:S03]  /*3070*/  IMAD R6, R28, c[0x0][0x1b0], RZ ;  /* 0x00006c001c067a24 */ /* 0x010fc600078e02ff */
[----:B------:R-:W-:Y:S01]  /*3080*/  @P3 STS [R185+0x2004], RZ ;  /* 0x002004ffb9003388 */ /* 0x000fe20000000800 */
[----:B------:R-:W-:-:S03]  /*3090*/  IMAD R10, R20, c[0x0][0x1b4], R6 ;  /* 0x00006d00140a7a24 */ /* 0x000fc600078e0206 */
[----:B------:R-:W-:Y:S01]  /*30a0*/  @P3 STS [R185+0x2008], RZ ;  /* 0x002008ffb9003388 */ /* 0x000fe20000000800 */
[----:B------:R-:W-:-:S03]  /*30b0*/  IMAD.WIDE.U32 R6, R20, c[0x0][0x1b0], R8 ;  /* 0x00006c0014067a25 */ /* 0x000fc600078e0008 */
[----:B------:R-:W-:Y:S01]  /*30c0*/  @P3 STS [R185+0x200c], RZ ;  /* 0x00200cffb9003388 */ /* 0x000fe20000000800 */
[----:B------:R-:W-:Y:S01]  /*30d0*/  @!P0 IMAD.X R8, RZ, RZ, R29, P4 ;  /* 0x000000ffff088224 */ /* 0x000fe200020e061d */
[----:B------:R-:W-:Y:S01]  /*30e0*/  ISETP.GE.AND P4, PT, R24, UR6, PT ;  /* 0x0000000618007c0c */ /* 0x000fe2000bf86270 */
[----:B------:R-:W-:Y:S02]  /*30f0*/  @!P5 IMAD R9, R29, c[0x0][0x198], RZ ;  /* 0x000066001d09da24 */ /* 0x000fe400078e02ff */
[----:B------:R-:W-:Y:S02]  /*3100*/  IMAD.IADD R7, R7, 0x1, R10 ;  /* 0x0000000107077824 */ /* 0x000fe400078e020a */
[----:B------:R-:W-:Y:S02]  /*3110*/  @!P0 IMAD R8, R8, c[0x0][0x198], RZ ;  /* 0x0000660008088a24 */ /* 0x000fe400078e02ff */
[----:B------:R-:W-:Y:S01]  /*3120*/  @!P5 IMAD R16, R0, c[0x0][0x19c], R9 ;  /* 0x000067000010da24 */ /* 0x000fe200078e0209 */
[----:B------:R-:W-:Y:S01]  /*3130*/  @!P0 MOV R9, R7 ;  /* 0x0000000700098202 */ /* 0x000fe20000000f00 */
[----:B------:R-:W-:Y:S01]  /*3140*/  @!P0 IMAD R15, R14, c[0x0][0x19c], R8 ;  /* 0x000067000e0f8a24 */ /* 0x000fe200078e0208 */
[----:B-1----:R-:W-:Y:S01]  /*3150*/  @!P3 LEA R12, P6, R32, R245, 0x7 ;  /* 0x000000f5200cb211 */ /* 0x002fe200078c38ff */
[----:B------:R-:W-:-:S03]  /*3160*/  @!P0 IMAD.MOV.U32 R8, RZ, RZ, R6 ;  /* 0x000000ffff088224 */ /* 0x000fc600078e0006 */
[----:B------:R-:W-:Y:S01]  /*3170*/  @!P3 LEA.HI.X R13, R32, R243, R11, 0x7, P6 ;  /* 0x000000f3200db211 */ /* 0x000fe200030f3c0b */
[----:B------:R-:W-:-:S04]  /*3180*/  @!P5 IMAD.WIDE.U32 R10, R0, c[0x0][0x198], R6 ;  /* 0x00006600000ada25 */ /* 0x000fc800078e0006 */
[----:B------:R-:W-:Y:S01]  /*3190*/  @!P5 IMAD.IADD R11, R11, 0x1, R16 ;  /* 0x000000010b0bd824 */ /* 0x000fe200078e0210 */
[----:B------:R-:W-:Y:S01]  /*31a0*/  @!P5 LEA R26, P6, R10, c[0x0][0x168], 0x1 ;  /* 0x00005a000a1ada11 */ /* 0x000fe200078c08ff */
[----:B------:R-:W-:Y:S01]  /*31b0*/  @!P0 IMAD.WIDE.U32 R8, R14, c[0x0][0x198], R8 ;  /* 0x000066000e088a25 */ /* 0x000fe200078e0008 */
[----:B------:R-:W-:Y:S01]  /*31c0*/  @!PT LDS RZ, [RZ] ;  /* 0x00000000fffff984 */ /* 0x000fe20000000800 */
[----:B------:R-:W-:Y:S01]  /*31d0*/  @!PT LDS RZ, [RZ] ;  /* 0x00000000fffff984 */ /* 0x000fe20000000800 */
[----:B------:R-:W-:Y:S01]  /*31e0*/  @!PT LDS RZ, [RZ] ;  /* 0x00000000fffff984 */ /* 0x000fe20000000800 */
[----:B------:R1:W-:Y:S01]  /*31f0*/  @!P3 LDGSTS.E.BYPASS.LTC128B.128 [R185+0x2000], [R12.64] ;  /* 0x020000000cb9bfae */ /* 0x0003e2000b901d56 */
[----:B------:R-:W-:Y:S01]  /*3200*/  ISETP.GE.AND P3, PT, R25, UR6, PT ;  /* 0x0000000619007c0c */ /* 0x000fe2000bf66270 */
[----:B------:R-:W-:Y:S01]  /*3210*/  UIMAD UR6, UR21, UR18, URZ ;  /* 0x00000012150672a4 */ /* 0x000fe2000f8e023f */
[----:B------:R-:W-:Y:S01]  /*3220*/  @!P5 LEA.HI.X R27, R10, c[0x0][0x16c], R11, 0x1, P6 ;  /* 0x00005b000a1bda11 */ /* 0x000fe200030f0c0b */
[----:B------:R-:W-:Y:S01]  /*3230*/  @!P0 IMAD.IADD R9, R9, 0x1, R15 ;  /* 0x0000000109098824 */ /* 0x000fe200078e020f */
[C---:B------:R-:W-:Y:S01]  /*3240*/  @!P0 LEA R24, P6, R8.reuse, c[0x0][0x168], 0x1 ;  /* 0x00005a0008188a11 */ /* 0x040fe200078c08ff */
[----:B------:R-:W-:Y:S01]  /*3250*/  UIMAD UR6, UR24, UR19, UR6 ;  /* 0x00000013180672a4 */ /* 0x000fe2000f8e0206 */
[----:B------:R-:W-:Y:S01]  /*3260*/  @!P1 IMAD.MOV.U32 R15, RZ, RZ, c[0x0][0x194] ;  /* 0x00006500ff0f9624 */ /* 0x000fe200078e00ff */
[----:B------:R-:W-:Y:S01]  /*3270*/  @P1 STS [R185+0x3000], RZ ;  /* 0x003000ffb9001388 */ /* 0x000fe20000000800 */
[----:B------:R-:W-:-:S02]  /*3280*/  @!P0 LEA.HI.X R25, R8, c[0x0][0x16c], R9, 0x1, P6 ;  /* 0x00005b0008198a11 */ /* 0x000fc400030f0c09 */
[C---:B------:R-:W-:Y:S01]  /*3290*/  @!P4 IADD3 R10, P6, R0.reuse, 0x40, RZ ;  /* 0x00000040000ac810 */ /* 0x040fe20007fde0ff */
[----:B------:R-:W-:Y:S01]  /*32a0*/  @!P1 IMAD R15, R15, 0xc0, RZ ;  /* 0x000000c00f0f9824 */ /* 0x000fe200078e02ff */
[----:B------:R-:W-:Y:S03]  /*32b0*/  @P1 STS [R185+0x3004], RZ ;  /* 0x003004ffb9001388 */ /* 0x000fe60000000800 */
[----:B------:R-:W-:Y:S01]  /*32c0*/  @!P4 IMAD.X R8, RZ, RZ, R29, P6 ;  /* 0x000000ffff08c224 */ /* 0x000fe200030e061d */
[----:B------:R-:W-:Y:S01]  /*32d0*/  @!P3 IADD3 R11, P6, R0, 0x60, RZ ;  /* 0x00000060000bb810 */ /* 0x000fe20007fde0ff */
[----:B------:R-:W-:Y:S02]  /*32e0*/  @P1 STS [R185+0x3008], RZ ;  /* 0x003008ffb9001388 */ /* 0x000fe40000000800 */
[----:B------:R-:W-:Y:S01]  /*32f0*/  @!P4 IMAD R8, R8, c[0x0][0x198], RZ ;  /* 0x000066000808ca24 */ /* 0x000fe200078e02ff */
[----:B------:R-:W-:Y:S01]  /*3300*/  @!P3 IADD3.X R9, RZ, R29, RZ, P6, !PT ;  /* 0x0000001dff09b210 */ /* 0x000fe200037fe4ff */
[----:B------:R-:W-:Y:S01]  /*3310*/  @P1 STS [R185+0x300c], RZ ;  /* 0x00300cffb9001388 */ /* 0x000fe20000000800 */
[----:B------:R-:W-:Y:S01]  /*3320*/  IADD3 R4, P6, R4, UR31, RZ ;  /* 0x0000001f04047c10 */ /* 0x000fe2000ffde0ff */
[----:B-1----:R-:W-:-:S02]  /*3330*/  IMAD.U32 R12, RZ, RZ, UR6 ;  /* 0x00000006ff0c7e24 */ /* 0x002fc4000f8e00ff */
[C---:B------:R-:W-:Y:S02]  /*3340*/  @!P4 IMAD R13, R10.reuse, c[0x0][0x19c], R8 ;  /* 0x000067000a0dca24 */ /* 0x040fe400078e0208 */
[----:B------:R-:W-:Y:S01]  /*3350*/  @!P4 IMAD.MOV.U32 R8, RZ, RZ, R6 ;  /* 0x000000ffff08c224 */ /* 0x000fe200078e0006 */
[----:B------:R-:W-:Y:S01]  /*3360*/  IADD3.X R5, R5, UR33, R12, P6, !PT ;  /* 0x0000002105057c10 */ /* 0x000fe2000b7fe40c */
[----:B------:R-:W-:Y:S02]  /*3370*/  @!P3 IMAD R12, R9, c[0x0][0x198], RZ ;  /* 0x00006600090cba24 */ /* 0x000fe400078e02ff */
[----:B------:R-:W-:Y:S02]  /*3380*/  @!P4 IMAD.MOV.U32 R9, RZ, RZ, R7 ;  /* 0x000000ffff09c224 */ /* 0x000fe400078e0007 */
[----:B------:R-:W-:Y:S02]  /*3390*/  @!P3 IMAD R12, R11, c[0x0][0x19c], R12 ;  /* 0x000067000b0cba24 */ /* 0x000fe400078e020c */
[----:B------:R-:W-:-:S04]  /*33a0*/  @!P4 IMAD.WIDE.U32 R8, R10, c[0x0][0x198], R8 ;  /* 0x000066000a08ca25 */ /* 0x000fc800078e0008 */
[----:B------:R-:W-:Y:S01]  /*33b0*/  @!P3 IMAD.WIDE.U32 R6, R11, c[0x0][0x198], R6 ;  /* 0x000066000b06ba25 */ /* 0x000fe200078e0006 */
[----:B------:R-:W-:Y:S02]  /*33c0*/  @!P4 IADD3 R9, R9, R13, RZ ;  /* 0x0000000d0909c210 */ /* 0x000fe40007ffe0ff */
[----:B------:R-:W-:Y:S01]  /*33d0*/  @!P4 LEA R22, P6, R8, c[0x0][0x168], 0x1 ;  /* 0x00005a000816ca11 */ /* 0x000fe200078c08ff */
[----:B------:R-:W-:Y:S02]  /*33e0*/  IMAD R10, R28, c[0x0][0x1b8], RZ ;  /* 0x00006e001c0a7a24 */ /* 0x000fe400078e02ff */
[----:B------:R-:W-:Y:S01]  /*33f0*/  @!P3 IMAD.IADD R7, R7, 0x1, R12 ;  /* 0x000000010707b824 */ /* 0x000fe200078e020c */
[----:B------:R-:W-:Y:S01]  /*3400*/  @!P4 LEA.HI.X R23, R8, c[0x0][0x16c], R9, 0x1, P6 ;  /* 0x00005b000817ca11 */ /* 0x000fe200030f0c09 */
[----:B------:R-:W-:Y:S01]  /*3410*/  IMAD R10, R20, c[0x0][0x1bc], R10 ;  /* 0x00006f00140a7a24 */ /* 0x000fe200078e020a */
[----:B------:R-:W-:Y:S01]  /*3420*/  @!P3 LEA R18, P6, R6, c[0x0][0x168], 0x1 ;  /* 0x00005a000612ba11 */ /* 0x000fe200078c08ff */
[----:B------:R-:W-:-:S03]  /*3430*/  IMAD.WIDE.U32 R4, R20, c[0x0][0x1b8], R4 ;  /* 0x00006e0014047a25 */ /* 0x000fc600078e0004 */
[----:B------:R-:W-:Y:S01]  /*3440*/  @!P3 LEA.HI.X R19, R6, c[0x0][0x16c], R7, 0x1, P6 ;  /* 0x00005b000613ba11 */ /* 0x000fe200030f0c07 */
[----:B------:R-:W-:Y:S02]  /*3450*/  @!P5 IMAD R8, R29, c[0x0][0x1a0], RZ ;  /* 0x000068001d08da24 */ /* 0x000fe400078e02ff */
[----:B------:R-:W-:Y:S01]  /*3460*/  IMAD.IADD R5, R5, 0x1, R10 ;  /* 0x0000000105057824 */ /* 0x000fe200078e020a */
[C---:B------:R-:W-:Y:S01]  /*3470*/  @!P0 IADD3 R10, P6, R0.reuse, 0x20, RZ ;  /* 0x00000020000a8810 */ /* 0x040fe20007fde0ff */
[C---:B------:R-:W-:Y:S02]  /*3480*/  @!P5 IMAD R8, R0.reuse, c[0x0][0x1a4], R8 ;  /* 0x000069000008da24 */ /* 0x040fe400078e0208 */
[----:B------:R-:W-:Y:S01]  /*3490*/  @!P5 IMAD.WIDE.U32 R6, R0, c[0x0][0x1a0], R4 ;  /* 0x000068000006da25 */ /* 0x000fe200078e0004 */
[----:B------:R-:W-:-:S03]  /*34a0*/  @!P0 IADD3.X R11, RZ, R29, RZ, P6, !PT ;  /* 0x0000001dff0b8210 */ /* 0x000fc600037fe4ff */
[----:B------:R-:W-:Y:S01]  /*34b0*/  @!P5 IMAD.IADD R13, R7, 0x1, R8 ;  /* 0x00000001070dd824 */ /* 0x000fe200078e0208 */
[C---:B------:R-:W-:Y:S01]  /*34c0*/  @!P5 LEA R12, P6, R6.reuse, c[0x0][0x170], 0x1 ;  /* 0x00005c00060cda11 */ /* 0x040fe200078c08ff */
[----:B------:R-:W-:Y:S02]  /*34d0*/  @!P0 IMAD R7, R11, c[0x0][0x1a0], RZ ;  /* 0x000068000b078a24 */ /* 0x000fe400078e02ff */
[----:B------:R-:W-:Y:S01]  /*34e0*/  @!P1 IMAD.MOV.U32 R8, RZ, RZ, R245 ;  /* 0x000000ffff089224 */ /* 0x000fe200078e00f5 */
[----:B------:R-:W-:Y:S01]  /*34f0*/  @!P5 LEA.HI.X R13, R6, c[0x0][0x174], R13, 0x1, P6 ;  /* 0x00005d00060dda11 */ /* 0x000fe200030f0c0d */
[----:B------:R-:W-:Y:S01]  /*3500*/  @!P0 IMAD R16, R10, c[0x0][0x1a4], R7 ;  /* 0x000069000a108a24 */ /* 0x000fe200078e0207 */
[----:B------:R-:W-:Y:S01]  /*3510*/  @!P0 MOV R6, R4 ;  /* 0x0000000400068202 */ /* 0x000fe20000000f00 */
[----:B------:R-:W-:Y:S01]  /*3520*/  @!P1 IMAD.MOV.U32 R9, RZ, RZ, R243 ;  /* 0x000000ffff099224 */ /* 0x000fe200078e00f3 */
[----:B------:R-:W-:Y:S01]  /*3530*/  @!P4 IADD3 R14, P6, R0, 0x40, RZ ;  /* 0x00000040000ec810 */ /* 0x000fe20007fde0ff */
[----:B------:R-:W-:-:S02]  /*3540*/  @!P0 IMAD.MOV.U32 R7, RZ, RZ, R5 ;  /* 0x000000ffff078224 */ /* 0x000fc400078e0005 */
[----:B------:R-:W-:-:S04]  /*3550*/  @!P1 IMAD.WIDE.U32 R8, R32, 0xc0, R8 ;  /* 0x000000c020089825 */ /* 0x000fc800078e0008 */
[----:B------:R-:W-:-:S04]  /*3560*/  @!P0 IMAD.WIDE.U32 R6, R10, c[0x0][0x1a0], R6 ;  /* 0x000068000a068a25 */ /* 0x000fc800078e0006 */
[----:B------:R-:W-:Y:S01]  /*3570*/  @!P4 IMAD.X R11, RZ, RZ, R29, P6 ;  /* 0x000000ffff0bc224 */ /* 0x000fe200030e061d */
[----:B------:R-:W-:Y:S01]  /*3580*/  @!P0 LEA R10, P6, R6, c[0x0][0x170], 0x1 ;  /* 0x00005c00060a8a11 */ /* 0x000fe200078c08ff */
[----:B------:R-:W-:Y:S01]  /*3590*/  @!P1 IMAD.IADD R9, R9, 0x1, R15 ;  /* 0x0000000109099824 */ /* 0x000fe200078e020f */
[----:B------:R-:W-:Y:S01]  /*35a0*/  @!P0 IADD3 R15, R7, R16, RZ ;  /* 0x00000010070f8210 */ /* 0x000fe20007ffe0ff */
[----:B------:R-:W-:-:S03]  /*35b0*/  @!P4 IMAD R7, R11, c[0x0][0x1a0], RZ ;  /* 0x000068000b07ca24 */ /* 0x000fc600078e02ff */
[----:B------:R-:W-:Y:S01]  /*35c0*/  @!P0 LEA.HI.X R11, R6, c[0x0][0x174], R15, 0x1, P6 ;  /* 0x00005d00060b8a11 */ /* 0x000fe200030f0c0f */
[----:B------:R-:W-:Y:S01]  /*35d0*/  @!P4 IMAD R16, R14, c[0x0][0x1a4], R7 ;  /* 0x000069000e10ca24 */ /* 0x000fe200078e0207 */
[----:B------:R-:W-:Y:S01]  /*35e0*/  @!P3 IADD3 R0, P6, R0, 0x60, RZ ;  /* 0x000000600000b810 */ /* 0x000fe20007fde0ff */
[----:B------:R-:W-:Y:S01]  /*35f0*/  @!P4 IMAD.MOV.U32 R6, RZ, RZ, R4 ;  /* 0x000000ffff06c224 */ /* 0x000fe200078e0004 */
[----:B------:R-:W-:Y:S01]  /*3600*/  @!PT LDS RZ, [RZ] ;  /* 0x00000000fffff984 */ /* 0x000fe20000000800 */
[----:B------:R-:W-:Y:S01]  /*3610*/  @!PT LDS RZ, [RZ] ;  /* 0x00000000fffff984 */ /* 0x000fe20000000800 */
[----:B------:R-:W-:Y:S01]  /*3620*/  @!PT LDS RZ, [RZ] ;  /* 0x00000000fffff984 */ /* 0x000fe20000000800 */
[----:B------:R1:W-:Y:S01]  /*3630*/  @!P1 LDGSTS.E.BYPASS.LTC128B.128 [R185+0x3000], [R8.64] ;  /* 0x0300000008b99fae */ /* 0x0003e2000b901d56 */
[----:B------:R-:W-:Y:S02]  /*3640*/  @!P4 IMAD.MOV.U32 R7, RZ, RZ, R5 ;  /* 0x000000ffff07c224 */ /* 0x000fe400078e0005 */
[----:B------:R-:W-:Y:S01]  /*3650*/  @!P3 IMAD.X R15, RZ, RZ, R29, P6 ;  /* 0x000000ffff0fb224 */ /* 0x000fe200030e061d */
[----:B------:R-:W-:Y:S01]  /*3660*/  @P5 STS.128 [R2+0xc000], RZ ;  /* 0x00c000ff02005388 */ /* 0x000fe20000000c00 */
[----:B------:R-:W-:-:S03]  /*3670*/  @!P4 IMAD.WIDE.U32 R6, R14, c[0x0][0x1a0], R6 ;  /* 0x000068000e06ca25 */ /* 0x000fc600078e0006 */
[----:B------:R-:W-:Y:S01]  /*3680*/  @!PT LDS RZ, [RZ] ;  /* 0x00000000fffff984 */ /* 0x000fe20000000800 */
[----:B------:R-:W-:Y:S01]  /*3690*/  @!PT LDS RZ, [RZ] ;  /* 0x00000000fffff984 */ /* 0x000fe20000000800 */
[----:B------:R-:W-:Y:S01]  /*36a0*/  @!PT LDS RZ, [RZ] ;  /* 0x00000000fffff984 */ /* 0x000fe20000000800 */
[----:B------:R3:W-:Y:S01]  /*36b0*/  @!P5 LDGSTS.E.BYPASS.LTC128B.128 [R2+0xc000], [R26.64] ;  /* 0x0c0000001a02dfae */ /* 0x0007e2000b901d56 */
[----:B------:R-:W-:Y:S01]  /*36c0*/  @!P3 IMAD.WIDE.U32 R4, R0, c[0x0][0x1a0], R4 ;  /* 0x000068000004ba25 */ /* 0x000fe200078e0004 */
[----:B------:R-:W-:Y:S02]  /*36d0*/  @!P4 IADD3 R16, R7, R16, RZ ;  /* 0x000000100710c210 */ /* 0x000fe40007ffe0ff */
[----:B------:R-:W-:Y:S04]  /*36e0*/  @P0 STS.128 [R2+0xd000], RZ ;  /* 0x00d000ff02000388 */ /* 0x000fe80000000c00 */
        /* <DEDUP_REMOVED lines=8> */
[----:B------:R3:W-:Y:S01]  /*3770*/  @!P4 LDGSTS.E.BYPASS.LTC128B.128 [R2+0xe000], [R22.64] ;  /* 0x0e0000001602cfae */ /* 0x0007e2000b901d56 */
[----:B-1----:R-:W-:-:S03]  /*3780*/  @!P4 LEA R8, P1, R6, c[0x0][0x170], 0x1 ;  /* 0x00005c000608ca11 */ /* 0x002fc600078208ff */
[----:B------:R-:W-:Y:S01]  /*3790*/  @P3 STS.128 [R2+0xf000], RZ ;  /* 0x00f000ff02003388 */ /* 0x000fe20000000c00 */
[----:B------:R-:W-:-:S03]  /*37a0*/  @!P4 LEA.HI.X R9, R6, c[0x0][0x174], R16, 0x1, P1 ;  /* 0x00005d000609ca11 */ /* 0x000fc600008f0c10 */
[----:B------:R-:W-:Y:S01]  /*37b0*/  @!PT LDS RZ, [RZ] ;  /* 0x00000000fffff984 */ /* 0x000fe20000000800 */
[----:B------:R-:W-:Y:S01]  /*37c0*/  @!PT LDS RZ, [RZ] ;  /* 0x00000000fffff984 */ /* 0x000fe20000000800 */
[----:B------:R-:W-:Y:S01]  /*37d0*/  @!PT LDS RZ, [RZ] ;  /* 0x00000000fffff984 */ /* 0x000fe20000000800 */
[----:B------:R3:W-:Y:S01]  /*37e0*/  @!P3 LDGSTS.E.BYPASS.LTC128B.128 [R2+0xf000], [R18.64] ;  /* 0x0f0000001202bfae */ /* 0x0007e2000b901d56 */
[----:B------:R-:W-:-:S03]  /*37f0*/  @!P3 LEA R6, P1, R4, c[0x0][0x170], 0x1 ;  /* 0x00005c000406ba11 */ /* 0x000fc600078208ff */
        /* <DEDUP_REMOVED lines=15> */
[----:B------:R3:W-:Y:S01]  /*38f0*/  @P3 STS.128 [R2+0x13000], RZ ;  /* 0x013000ff02003388 */ /* 0x0007e20000000c00 */
[----:B--2---:R-:W-:-:S02]  /*3900*/  IADD3 R14, R17, 0x8, RZ ;  /* 0x00000008110e7810 */ /* 0x004fc40007ffe0ff */
[----:B------:R-:W-:Y:S02]  /*3910*/  IADD3 R7, R17, 0x40, RZ ;  /* 0x0000004011077810 */ /* 0x000fe40007ffe0ff */
[----:B------:R-:W-:Y:S01]  /*3920*/  ISETP.GE.AND P6, PT, R14, UR4, PT ;  /* 0x000000040e007c0c */ /* 0x000fe2000bfc6270 */
[----:B------:R-:W-:Y:S01]  /*3930*/  @!P3 IMAD R14, R15, c[0x0][0x1a0], RZ ;  /* 0x000068000f0eba24 */ /* 0x000fe200078e02ff */
[----:B------:R-:W-:Y:S02]  /*3940*/  ISETP.GE.AND P5, PT, R7, UR4, PT ;  /* 0x0000000407007c0c */ /* 0x000fe4000bfa6270 */
[----:B-1----:R-:W-:Y:S01]  /*3950*/  SHF.R.S32.HI R8, RZ, 0x1f, R17 ;  /* 0x0000001fff087819 */ /* 0x002fe20000011411 */
[----:B------:R-:W-:Y:S01]  /*3960*/  @!P3 IMAD R14, R0, c[0x0][0x1a4], R14 ;  /* 0x00006900000eba24 */ /* 0x000fe200078e020e */
[C---:B------:R-:W-:Y:S02]  /*3970*/  IADD3 R0, R17.reuse, 0x48, RZ ;  /* 0x0000004811007810 */ /* 0x040fe40007ffe0ff */
[----:B------:R-:W-:Y:S01]  /*3980*/  ISETP.GE.AND P4, PT, R17, UR4, PT ;  /* 0x0000000411007c0c */ /* 0x000fe2000bf86270 */
[----:B------:R-:W-:Y:S01]  /*3990*/  @!P3 IMAD.IADD R5, R5, 0x1, R14 ;  /* 0x000000010505b824 */ /* 0x000fe200078e020e */
[----:B------:R-:W-:-:S04]  /*39a0*/  ISETP.GE.AND P0, PT, R0, UR4, PT ;  /* 0x0000000400007c0c */ /* 0x000fc8000bf06270 */
[----:B------:R-:W-:Y:S01]  /*39b0*/  @!P3 LEA.HI.X R7, R4, c[0x0][0x174], R5, 0x1, P1 ;  /* 0x00005d000407ba11 */ /* 0x000fe200008f0c05 */
[C---:B------:R-:W-:Y:S01]  /*39c0*/  IMAD.SHL.U32 R4, R17.reuse, 0x4, RZ ;  /* 0x0000000411047824 */ /* 0x040fe200078e00ff */
[----:B------:R-:W-:-:S03]  /*39d0*/  SHF.L.U64.HI R5, R17, 0x2, R8 ;  /* 0x0000000211057819 */ /* 0x000fc60000010208 */
[----:B------:R-:W-:Y:S01]  /*39e0*/  @!PT LDS RZ, [RZ] ;  /* 0x00000000fffff984 */ /* 0x000fe20000000800 */
[----:B------:R-:W-:Y:S01]  /*39f0*/  @!PT LDS RZ, [RZ] ;  /* 0x00000000fffff984 */ /* 0x000fe20000000800 */
[----:B------:R-:W-:Y:S01]  /*3a00*/  @!PT LDS RZ, [RZ] ;  /* 0x00000000fffff984 */ /* 0x000fe20000000800 */
[----:B------:R3:W-:Y:S01]  /*3a10*/  @!P3 LDGSTS.E.BYPASS.LTC128B.128 [R2+0x13000], [R6.64] ;  /* 0x130000000602bfae */ /* 0x0007e2000b901d56 */
[----:B------:R-:W-:-:S03]  /*3a20*/  IADD3 R4, P3, R4, UR8, RZ ;  /* 0x0000000804047c10 */ /* 0x000fc6000ff7e0ff */
[----:B------:R-:W0:Y:S01]  /*3a30*/  LDGDEPBAR ;  /* 0x00000000000079af */ /* 0x000e220000000000 */
[----:B------:R-:W-:-:S05]  /*3a40*/  IADD3.X R5, R5, UR7, RZ, P3, !PT ;  /* 0x0000000705057c10 */ /* 0x000fca0009ffe4ff */
[----:B------:R1:W5:Y:S04]  /*3a50*/  @!P4 LDG.E R240, [R4.64] ;  /* 0x0000001604f0c981 */ /* 0x000368000c1e1900 */
[----:B------:R1:W5:Y:S04]  /*3a60*/  @!P6 LDG.E R241, [R4.64+0x20] ;  /* 0x0000201604f1e981 */ /* 0x000368000c1e1900 */
[----:B------:R1:W5:Y:S01]  /*3a70*/  @!P5 LDG.E R238, [R4.64+0x100] ;  /* 0x0001001604eed981 */ /* 0x000362000c1e1900 */
[----:B---3--:R-:W-:Y:S02]  /*3a80*/  SHF.R.S32.HI R2, RZ, 0x1f, R0 ;  /* 0x0000001fff027819 */ /* 0x008fe40000011400 */
[----:B------:R-:W-:-:S04]  /*3a90*/  @!P0 LEA R6, P1, R0, UR8, 0x2 ;  /* 0x0000000800068c11 */ /* 0x000fc8000f8210ff */
[----:B------:R-:W-:Y:S02]  /*3aa0*/  @!P0 LEA.HI.X R7, R0, UR7, R2, 0x2, P1 ;  /* 0x0000000700078c11 */ /* 0x000fe400088f1402 */
[----:B------:R-:W-:-:S03]  /*3ab0*/  LEA.HI R0, R31, R30, RZ, 0x4 ;  /* 0x0000001e1f007211 */ /* 0x000fc600078f20ff */
[----:B------:R2:W5:Y:S01]  /*3ac0*/  @!P0 LDG.E R239, [R6.64] ;  /* 0x0000001606ef8981 */ /* 0x000562000c1e1900 */
[----:B------:R-:W-:-:S05]  /*3ad0*/  LOP3.LUT R0, R0, 0xfffffff0, RZ, 0xc0, !PT ;  /* 0xfffffff000007812 */ /* 0x000fca00078ec0ff */
[----:B------:R-:W-:-:S05]  /*3ae0*/  IMAD.IADD R0, R30, 0x1, -R0 ;  /* 0x000000011e007824 */ /* 0x000fca00078e0a00 */
[----:B------:R-:W-:-:S04]  /*3af0*/  SHF.R.S32.HI R2, RZ, 0x1f, R0 ;  /* 0x0000001fff027819 */ /* 0x000fc80000011400 */
[----:B------:R-:W-:Y:S02]  /*3b00*/  LEA.HI R2, R2, R0, RZ, 0x3 ;  /* 0x0000000002027211 */ /* 0x000fe400078f18ff */
[----:B-1----:R-:W-:Y:S02]  /*3b10*/  IADD3 R5, R17, 0x1, RZ ;  /* 0x0000000111057810 */ /* 0x002fe40007ffe0ff */
[----:B------:R-:W-:Y:S02]  /*3b20*/  LOP3.LUT R2, R2, 0xfffffff8, RZ, 0xc0, !PT ;  /* 0xfffffff802027812 */ /* 0x000fe400078ec0ff */
[----:B------:R-:W-:-:S03]  /*3b30*/  MOV R4, UR26 ;  /* 0x0000001a00047c02 */ /* 0x000fc60008000f00 */
[----:B------:R-:W-:Y:S01]  /*3b40*/  IMAD.IADD R0, R0, 0x1, -R2 ;  /* 0x0000000100007824 */ /* 0x000fe200078e0a02 */
[----:B------:R-:W-:-:S05]  /*3b50*/  IADD3 R2, R5, UR14, -R4 ;  /* 0x0000000e05027c10 */ /* 0x000fca000fffe804 */
[----:B------:R1:W-:Y:S01]  /*3b60*/  STL [R1+0x14], R2 ;  /* 0x0000140201007387 */ /* 0x0003e20000100800 */
[C---:B------:R-:W-:Y:S02]  /*3b70*/  LOP3.LUT P0, RZ, R0.reuse, 0x2, RZ, 0xc0, !PT ;  /* 0x0000000200ff7812 */ /* 0x040fe4000780c0ff */
[----:B------:R-:W-:Y:S02]  /*3b80*/  LOP3.LUT P1, RZ, R0, 0x4, RZ, 0xc0, !PT ;  /* 0x0000000400ff7812 */ /* 0x000fe4000782c0ff */
[----:B------:R-:W-:-:S04]  /*3b90*/  IADD3 R0, R183, 0x2000, RZ ;  /* 0x00002000b7007810 */ /* 0x000fc80007ffe0ff */
[----:B------:R-:W-:Y:S02]  /*3ba0*/  SEL R0, R0, R183, !P2 ;  /* 0x000000b700007207 */ /* 0x000fe40005000000 */
[----:B-1----:R-:W-:-:S04]  /*3bb0*/  IADD3 R2, R184, 0x2000, RZ ;  /* 0x00002000b8027810 */ /* 0x002fc80007ffe0ff */
[----:B------:R-:W-:-:S04]  /*3bc0*/  SEL R2, R2, R184, !P2 ;  /* 0x000000b802027207 */ /* 0x000fc80005000000 */
[----:B------:R-:W-:Y:S01]  /*3bd0*/  SHF.L.U32 R179, R2, 0x1, RZ ;  /* 0x0000000102b37819 */ /* 0x000fe200000006ff */
[----:B------:R-:W-:-:S04]  /*3be0*/  IMAD.MOV.U32 R2, RZ, RZ, c[0x0][0x22c] ;  /* 0x00008b00ff027624 */ /* 0x000fc800078e00ff */
[----:B------:R-:W-:-:S04]  /*3bf0*/  IMAD R2, R2, c[0x0][0x1c0], RZ ;  /* 0x0000700002027a24 */ /* 0x000fc800078e02ff */
[C---:B--2---:R-:W-:Y:S01]  /*3c00*/  IMAD.SHL.U32 R7, R2.reuse, 0x10, RZ ;  /* 0x0000001002077824 */ /* 0x044fe200078e00ff */
[----:B------:R-:W-:Y:S01]  /*3c10*/  SHF.L.U32 R6, R2, 0x3, RZ ;  /* 0x0000000302067819 */ /* 0x000fe200000006ff */
[----:B------:R-:W-:-:S03]  /*3c20*/  IMAD.SHL.U32 R172, R0, 0x2, RZ ;  /* 0x0000000200ac7824 */ /* 0x000fc600078e00ff */
[----:B------:R-:W-:-:S05]  /*3c30*/  IADD3 R0, R7, 0x20, RZ ;  /* 0x0000002007007810 */ /* 0x000fca0007ffe0ff */
[----:B------:R-:W-:-:S04]  /*3c40*/  IMAD.IADD R0, R6, 0x1, R0 ;  /* 0x0000000106007824 */ /* 0x000fc800078e0200 */
[----:B------:R-:W-:-:S04]  /*3c50*/  IMAD.IADD R0, R6, 0x1, R0 ;  /* 0x0000000106007824 */ /* 0x000fc800078e0200 */
[----:B------:R-:W-:-:S05]  /*3c60*/  IMAD.IADD R0, R6, 0x1, R0 ;  /* 0x0000000106007824 */ /* 0x000fca00078e0200 */
[----:B------:R-:W-:-:S05]  /*3c70*/  IADD3 R0, R6, R0, RZ ;  /* 0x0000000006007210 */ /* 0x000fca0007ffe0ff */
[----:B------:R1:W-:Y:S01]  /*3c80*/  STL [R1+0x4], R0 ;  /* 0x0000040001007387 */ /* 0x0003e20000100800 */
[----:B------:R-:W-:Y:S01]  /*3c90*/  SHF.L.U64.HI R2, R17, 0x2, R8 ;  /* 0x0000000211027819 */ /* 0x000fe20000010208 */
[----:B-1----:R-:W-:-:S04]  /*3ca0*/  IMAD.IADD R0, R6, 0x1, R0 ;  /* 0x0000000106007824 */ /* 0x002fc800078e0200 */
[----:B------:R-:W-:-:S04]  /*3cb0*/  IMAD.IADD R252, R6, 0x1, R0 ;  /* 0x0000000106fc7824 */ /* 0x000fc800078e0200 */
[----:B------:R-:W-:-:S05]  /*3cc0*/  IMAD.IADD R251, R6, 0x1, R252 ;  /* 0x0000000106fb7824 */ /* 0x000fca00078e02fc */
[----:B------:R-:W-:-:S05]  /*3cd0*/  IADD3 R250, R6, R251, RZ ;  /* 0x000000fb06fa7210 */ /* 0x000fca0007ffe0ff */
[C---:B------:R-:W-:Y:S01]  /*3ce0*/  IMAD.IADD R249, R6.reuse, 0x1, R250 ;  /* 0x0000000106f97824 */ /* 0x040fe200078e02fa */
[----:B------:R1:W-:Y:S03]  /*3cf0*/  STL [R1], R0 ;  /* 0x0000000001007387 */ /* 0x0003e60000100800 */
[C---:B------:R-:W-:Y:S02]  /*3d00*/  IMAD.IADD R248, R6.reuse, 0x1, R249 ;  /* 0x0000000106f87824 */ /* 0x040fe400078e02f9 */
[----:B------:R-:W-:Y:S01]  /*3d10*/  IMAD.MOV.U32 R182, RZ, RZ, 0x20 ;  /* 0x00000020ffb67424 */ /* 0x000fe200078e00ff */
[----:B------:R2:W-:Y:S02]  /*3d20*/  STL [R1+0x10], R2 ;  /* 0x0000100201007387 */ /* 0x0005e40000100800 */
[----:B------:R-:W-:Y:S01]  /*3d30*/  IADD3 R247, R6, R248, RZ ;  /* 0x000000f806f77210 */ /* 0x000fe20007ffe0ff */
[----:B------:R-:W-:Y:S01]  /*3d40*/  IMAD.MOV.U32 R173, RZ, RZ, 0x40 ;  /* 0x00000040ffad7424 */ /* 0x000fe200078e00ff */
[----:B------:R-:W-:-:S02]  /*3d50*/  SEL R182, R182, 0xffffffe0, !P0 ;  /* 0xffffffe0b6b67807 */ /* 0x000fc40004000000 */
[----:B------:R-:W-:Y:S01]  /*3d60*/  SHF.L.U32 R181, R184, 0x1, RZ ;  /* 0x00000001b8b57819 */ /* 0x000fe200000006ff */
[----:B------:R-:W-:Y:S01]  /*3d70*/  IMAD.IADD R246, R6, 0x1, R247 ;  /* 0x0000000106f67824 */ /* 0x000fe200078e02f7 */
[----:B------:R-:W-:Y:S01]  /*3d80*/  UIADD3 UR15, UR26, 0x80, UR24 ;  /* 0x000000801a0f7890 */ /* 0x000fe2000fffe018 */
[----:B-1----:R-:W-:-:S05]  /*3d90*/  IADD3 R0, R17, -0x80, RZ ;  /* 0xffffff8011007810 */ /* 0x002fca0007ffe0ff */
[----:B------:R-:W-:Y:S02]  /*3da0*/  IMAD.SHL.U32 R0, R0, 0x4, RZ ;  /* 0x0000000400007824 */ /* 0x000fe400078e00ff */
[----:B--2---:R-:W-:Y:S01]  /*3db0*/  IMAD.SHL.U32 R2, R17, 0x4, RZ ;  /* 0x0000000411027824 */ /* 0x004fe200078e00ff */
[----:B------:R-:W-:Y:S01]  /*3dc0*/  CS2R R126, SRZ ;  /* 0x00000000007e7805 */ /* 0x000fe2000001ff00 */
[----:B------:R-:W-:Y:S01]  /*3dd0*/  CS2R R124, SRZ ;  /* 0x00000000007c7805 */ /* 0x000fe2000001ff00 */
[----:B------:R-:W-:Y:S02]  /*3de0*/  CS2R R130, SRZ ;  /* 0x0000000000827805 */ /* 0x000fe4000001ff00 */
[----:B------:R-:W-:Y:S01]  /*3df0*/  STL [R1+0xc], R2 ;  /* 0x00000c0201007387 */ /* 0x000fe20000100800 */
        /* <DEDUP_REMOVED lines=30> */
[----:B------:R-:W-:Y:S01]  /*3fe0*/  SEL R173, R173, 0xffffffc0, !P1 ;  /* 0xffffffc0adad7807 */ /* 0x000fe20004800000 */
[----:B------:R-:W-:-:S02]  /*3ff0*/  IMAD.SHL.U32 R180, R184, 0x2, RZ ;  /* 0x00000002b8b47824 */ /* 0x000fc400078e00ff */
[----:B------:R-:W-:Y:S02]  /*4000*/  IMAD.IADD R178, R182, 0x1, R181 ;  /* 0x00000001b6b27824 */ /* 0x000fe400078e02b5 */
[----:B-1----:R-:W-:Y:S01]  /*4010*/  IMAD.IADD R0, R6, 0x1, R246 ;  /* 0x0000000106007824 */ /* 0x002fe200078e02f6 */
[----:B------:R-:W-:Y:S02]  /*4020*/  UIADD3 UR15, UR15, -UR14, URZ ;  /* 0x8000000e0f0f7290 */ /* 0x000fe4000fffe03f */
.L_x_310:
[----:B------:R-:W0:Y:S01]  /*4030*/  LDGDEPBAR ;  /* 0x00000000000079af */ /* 0x000e220000000000 */
[C---:B------:R-:W-:Y:S01]  /*4040*/  IADD3 R0, R179.reuse, R182, RZ ;  /* 0x000000b6b3007210 */ /* 0x040fe20007ffe0ff */
[----:B------:R-:W-:Y:S01]  /*4050*/  USHF.L.U32 UR6, UR5, 0x7, URZ ;  /* 0x0000000705067899 */ /* 0x000fe2000800063f */
[----:B------:R-:W-:Y:S01]  /*4060*/  IADD3 R160, R179, R173, RZ ;  /* 0x000000adb3a07210 */ /* 0x000fe20007ffe0ff */
[----:B------:R-:W-:Y:S01]  /*4070*/  USHF.L.U32 UR4, UR16, 0x7, URZ ;  /* 0x0000000710047899 */ /* 0x000fe2000800063f */
[----:B-----5:R-:W-:Y:S01]  /*4080*/  FSETP.NEU.FTZ.AND P2, PT, R240, -INF , PT ;  /* 0xff800000f000780b */ /* 0x020fe20003f5d000 */
[----:B------:R-:W-:Y:S02]  /*4090*/  UISETP.GE.AND UP0, UPT, UR6, UR15, UPT ;  /* 0x0000000f0600728c */ /* 0x000fe4000bf06270 */
[----:B------:R-:W2:Y:S01]  /*40a0*/  LDL R2, [R1+0x14] ;  /* 0x0000140001027983 */ /* 0x000ea20000100800 */
[----:B------:R-:W-:Y:S02]  /*40b0*/  UIADD3 UR4, UR4, 0x80, URZ ;  /* 0x0000008004047890 */ /* 0x000fe4000fffe03f */
[----:B------:R-:W-:Y:S01]  /*40c0*/  UISETP.GT.AND UP3, UPT, UR5, UR11, UPT ;  /* 0x0000000b0500728c */ /* 0x000fe2000bf64270 */
[----:B------:R-:W3:Y:S01]  /*40d0*/  LDL R196, [R1+0x20] ;  /* 0x0000200001c47983 */ /* 0x000ee20000100800 */
[----:B------:R-:W-:Y:S06]  /*40e0*/  UISETP.LT.AND UP0, UPT, UR4, UR14, UP0 ;  /* 0x0000000e0400728c */ /* 0x000fec0008701270 */
        /* <DEDUP_REMOVED lines=18> */
[----:B------:R-:W-:Y:S01]  /*4210*/  LDSM.16.M88.4 R152, [R177+0xd800] ;  /* 0x00d80000b198783b */ /* 0x000fe20000000200 */
[C---:B------:R-:W-:Y:S07]  /*4220*/  HMMA.16816.F32 R24, R60.reuse, R32, RZ ;  /* 0x000000203c18723c */ /* 0x040fee00000018ff */
[----:B------:R-:W-:Y:S01]  /*4230*/  LDSM.16.M88.4 R156, [R175+0xc000] ;  /* 0x00c00000af9c783b */ /* 0x000fe20000000200 */
[----:B----4-:R-:W-:Y:S01]  /*4240*/  IMAD.IADD R0, R0, 0x1, R173 ;  /* 0x0000000100007824 */ /* 0x010fe200078e02ad */
        /* <DEDUP_REMOVED lines=24> */
[-C--:B----4-:R-:W-:Y:S08]  /*43d0*/  HMMA.16816.F32 R36, R136, R132.reuse, R36 ;  /* 0x000000848824723c */ /* 0x090ff00000001824 */
[C---:B------:R-:W-:Y:S08]  /*43e0*/  HMMA.16816.F32 R40, R144.reuse, R132, R40 ;  /* 0x000000849028723c */ /* 0x040ff00000001828 */
[-C--:B------:R-:W-:Y:S04]  /*43f0*/  HMMA.16816.F32 R44, R144, R134.reuse, R44 ;  /* 0x00000086902c723c */ /* 0x080fe8000000182c */
[----:B--2---:R-:W-:Y:S04]  /*4400*/  @!P0 IADD3 R2, R2, UR6, RZ ;  /* 0x0000000602028c10 */ /* 0x004fe8000fffe0ff */
        /* <DEDUP_REMOVED lines=11> */
[----:B----4-:R-:W-:Y:S05]  /*44c0*/  MOV R0, UR16 ;  /* 0x0000001000007c02 */ /* 0x010fea0008000f00 */
[----:B---3--:R-:W-:Y:S02]  /*44d0*/  @!P0 IMAD R0, R0, 0x80, R196 ;  /* 0x0000008000008824 */ /* 0x008fe400078e02c4 */
        /* <DEDUP_REMOVED lines=21> */
[----:B------:R-:W-:Y:S01]  /*4630*/  @!P0 IADD3 R143, R2, 0x8, RZ ;  /* 0x00000008028f8810 */ /* 0x000fe20007ffe0ff */
        /* <DEDUP_REMOVED lines=174> */
[-C--:B------:R-:W-:Y:S01]  /*5120*/  @!P0 ISETP.GE.AND P2, PT, R9, R140.reuse, PT ;  /* 0x0000008c0900820c */ /* 0x080fe20003f46270 */
        /* <DEDUP_REMOVED lines=19> */
[----:B------:R-:W-:Y:S02]  /*5260*/  @!P0 ISETP.GE.AND P2, PT, R9, R140, PT ;  /* 0x0000008c0900820c */ /* 0x000fe40003f46270 */
        /* <DEDUP_REMOVED lines=217> */
[----:B------:R-:W-:Y:S05]  /*6000*/  IMAD.IADD R0, R182, 0x1, R145 ;  /* 0x00000001b6007824 */ /* 0x000fea00078e0291 */
[----:B------:R-:W1:Y:S03]  /*6010*/  LDSM.16.M88.4 R140, [R145+0x8000] ;  /* 0x00800000918c783b */ /* 0x000e660000000200 */
[----:B--2---:R-:W-:Y:S02]  /*6020*/  IADD3.X R149, R2, UR9, RZ, P0, !PT ;  /* 0x0000000902957c10 */ /* 0x004fe400087fe4ff */
[----:B------:R-:W-:Y:S03]  /*6030*/  PLOP3.LUT P0, PT, PT, PT, UP3, 0x80, 0x0 ;  /* 0x000000000000781c */ /* 0x000fe60003f0f038 */
[----:B------:R-:W2:Y:S08]  /*6040*/  LDSM.16.M88.4 R136, [R145+0xa000] ;  /* 0x00a000009188783b */ /* 0x000eb00000000200 */
[----:B------:R-:W3:Y:S04]  /*6050*/  LDG.E R146, [R148.64] ;  /* 0x0000001694927981 */ /* 0x000ee8000c1e1900 */
        /* <DEDUP_REMOVED lines=32> */
[C---:B----4-:R-:W-:Y:S01]  /*6260*/  FADD.FTZ R6, -R144.reuse, R6 ;  /* 0x0000000690067221 */ /* 0x050fe20000010100 */
[----:B------:R2:W3:Y:S03]  /*6270*/  LDG.E R4, [R148.64+0x100] ;  /* 0x0001001694047981 */ /* 0x0004e6000c1e1900 */
[----:B------:R-:W-:Y:S02]  /*6280*/  FMUL.FTZ R157, R157, R5 ;  /* 0x000000059d9d7220 */ /* 0x000fe40000410000 */
[----:B------:R-:W-:Y:S02]  /*6290*/  FADD.FTZ R7, -R144, R7 ;  /* 0x0000000790077221 */ /* 0x000fe40000010100 */
        /* <DEDUP_REMOVED lines=15> */
[C---:B------:R-:W-:Y:S02]  /*6390*/  FADD.FTZ R20, -R146.reuse, R20 ;  /* 0x0000001492147221 */ /* 0x040fe40000010100 */
[----:B------:R-:W-:Y:S02]  /*63a0*/  FADD.FTZ R21, -R146, R21 ;  /* 0x0000001592157221 */ /* 0x000fe40000010100 */
[----:B------:R-:W-:Y:S04]  /*63b0*/  FADD.FTZ R23, -R144, R23 ;  /* 0x0000001790177221 */ /* 0x000fe80000010100 */
[----:B------:R-:W-:Y:S02]  /*63c0*/  FMUL.FTZ R155, R155, R20 ;  /* 0x000000149b9b7220 */ /* 0x000fe40000410000 */
[----:B------:R-:W-:Y:S02]  /*63d0*/  FMUL.FTZ R151, R151, R21 ;  /* 0x0000001597977220 */ /* 0x000fe40000410000 */
        /* <DEDUP_REMOVED lines=14> */
[----:B------:R-:W-:Y:S02]  /*64c0*/  FMUL.FTZ R154, R154, R36 ;  /* 0x000000249a9a7220 */ /* 0x000fe40000410000 */
[----:B--2---:R-:W-:Y:S04]  /*64d0*/  FMUL.FTZ R149, R198, R37 ;  /* 0x00000025c6957220 */ /* 0x004fe80000410000 */
[C---:B------:R-:W-:Y:S02]  /*64e0*/  FADD.FTZ R38, -R144.reuse, R38 ;  /* 0x0000002690267221 */ /* 0x040fe40000010100 */
[----:B------:R-:W-:Y:S02]  /*64f0*/  FADD.FTZ R39, -R144, R39 ;  /* 0x0000002790277221 */ /* 0x000fe40000010100 */
[----:B------:R-:W-:Y:S04]  /*6500*/  FADD.FTZ R32, -R2, R46 ;  /* 0x0000002e02207221 */ /* 0x000fe80000010100 */
[----:B------:R-:W-:Y:S04]  /*6510*/  FMUL.FTZ R32, R214, R32 ;  /* 0x00000020d6207220 */ /* 0x000fe80000410000 */
[----:B------:R-:W-:Y:S02]  /*6520*/  FADD.FTZ R48, -R146, R48 ;  /* 0x0000003092307221 */ /* 0x000fe40000010100 */
[C---:B------:R-:W-:Y:S02]  /*6530*/  FADD.FTZ R50, -R144.reuse, R50 ;  /* 0x0000003290327221 */ /* 0x040fe40000010100 */
[----:B------:R-:W-:Y:S02]  /*6540*/  FADD.FTZ R51, -R144, R51 ;  /* 0x0000003390337221 */ /* 0x000fe40000010100 */
[----:B------:R-:W-:Y:S02]  /*6550*/  FADD.FTZ R49, -R146, R49 ;  /* 0x0000003192317221 */ /* 0x000fe40000010100 */
        /* <DEDUP_REMOVED lines=19> */
[----:B------:R-:W-:Y:S01]  /*6690*/  FMUL.FTZ R146, R160, R64 ;  /* 0x00000040a0927220 */ /* 0x000fe20000410000 */
[----:B------:R-:W-:Y:S01]  /*66a0*/  MOV R160, R187 ;  /* 0x000000bb00a07202 */ /* 0x000fe20000000f00 */
        /* <DEDUP_REMOVED lines=26> */
[----:B------:R-:W-:Y:S02]  /*6850*/  IMAD.MOV.U32 R161, RZ, RZ, R186 ;  /* 0x000000ffffa17224 */ /* 0x000fe400078e00ba */
[C---:B---3--:R-:W-:Y:S02]  /*6860*/  FADD.FTZ R13, -R4.reuse, R13 ;  /* 0x0000000d040d7221 */ /* 0x048fe40000010100 */
[C---:B------:R-:W-:Y:S02]  /*6870*/  FADD.FTZ R29, -R4.reuse, R29 ;  /* 0x0000001d041d7221 */ /* 0x040fe40000010100 */
[C---:B------:R-:W-:Y:S02]  /*6880*/  FADD.FTZ R0, -R4.reuse, R44 ;  /* 0x0000002c04007221 */ /* 0x040fe40000010100 */
[C---:B------:R-:W-:Y:S02]  /*6890*/  FADD.FTZ R8, -R4.reuse, R8 ;  /* 0x0000000804087221 */ /* 0x040fe40000010100 */
[C---:B------:R-:W-:Y:S02]  /*68a0*/  FADD.FTZ R9, -R4.reuse, R9 ;  /* 0x0000000904097221 */ /* 0x040fe40000010100 */
[----:B------:R-:W-:Y:S02]  /*68b0*/  FADD.FTZ R12, -R4, R12 ;  /* 0x0000000c040c7221 */ /* 0x000fe40000010100 */
[----:B------:R-:W-:Y:S02]  /*68c0*/  FMUL.FTZ R22, R230, R13 ;  /* 0x0000000de6167220 */ /* 0x000fe40000410000 */
[C---:B------:R-:W-:Y:S02]  /*68d0*/  FADD.FTZ R24, -R4.reuse, R24 ;  /* 0x0000001804187221 */ /* 0x040fe40000010100 */
[C---:B------:R-:W-:Y:S02]  /*68e0*/  FADD.FTZ R25, -R4.reuse, R25 ;  /* 0x0000001904197221 */ /* 0x040fe40000010100 */
[C---:B------:R-:W-:Y:S02]  /*68f0*/  FADD.FTZ R28, -R4.reuse, R28 ;  /* 0x0000001c041c7221 */ /* 0x040fe40000010100 */
        /* <DEDUP_REMOVED lines=37> */
[----:B------:R-:W-:Y:S01]  /*6b50*/  MOV R5, R243 ;  /* 0x000000f300057202 */ /* 0x000fe20000000f00 */
[----:B------:R-:W-:Y:S01]  /*6b60*/  IMAD.MOV.U32 R6, RZ, RZ, c[0x0][0x190] ;  /* 0x00006400ff067624 */ /* 0x000fe200078e00ff */
[----:B------:R-:W-:Y:S01]  /*6b70*/  ULOP3.LUT UR4, UR5, 0x1, URZ, 0xc0, !UPT ;  /* 0x0000000105047892 */ /* 0x000fe2000f8ec03f */
[----:B------:R-:W-:Y:S02]  /*6b80*/  IMAD.MOV.U32 R4, RZ, RZ, R245 ;  /* 0x000000ffff047224 */ /* 0x000fe400078e00f5 */
[C---:B------:R-:W-:Y:S01]  /*6b90*/  IMAD.U32 R2, R6.reuse, -0x80, RZ ;  /* 0xffffff8006027824 */ /* 0x040fe200078e00ff */
[----:B------:R-:W-:Y:S01]  /*6ba0*/  UISETP.NE.U32.AND UP0, UPT, UR4, 0x1, UPT ;  /* 0x000000010400788c */ /* 0x000fe2000bf05070 */
[----:B------:R-:W-:Y:S03]  /*6bb0*/  IMAD.SHL.U32 R10, R6, 0x40, RZ ;  /* 0x00000040060a7824 */ /* 0x000fe600078e00ff */
[C---:B------:R-:W-:Y:S01]  /*6bc0*/  LEA R245, P2, R2.reuse, R4, 0x1 ;  /* 0x0000000402f57211 */ /* 0x040fe200078408ff */
[----:B------:R-:W-:Y:S01]  /*6bd0*/  IMAD.MOV.U32 R4, RZ, RZ, 0x6 ;  /* 0x00000006ff047424 */ /* 0x000fe200078e00ff */
[----:B------:R-:W-:Y:S02]  /*6be0*/  USEL UR4, UR43, 0x4000, !UP0 ;  /* 0x000040002b047887 */ /* 0x000fe4000c000000 */
[----:B------:R-:W-:Y:S02]  /*6bf0*/  MOV R8, R245 ;  /* 0x000000f500087202 */ /* 0x000fe40000000f00 */
[----:B------:R-:W-:Y:S02]  /*6c00*/  LEA.HI.X.SX32 R243, R2, R5, 0x1, P2 ;  /* 0x0000000502f37211 */ /* 0x000fe400010f0eff */
[----:B------:R-:W-:Y:S02]  /*6c10*/  SHF.L.U64.HI R2, R6, R4, c[0x0][0x194] ;  /* 0x0000650006027619 */ /* 0x000fe40000010204 */
[-C--:B------:R-:W-:Y:S01]  /*6c20*/  IADD3 R6, P2, R8, R10.reuse, RZ ;  /* 0x0000000a08067210 */ /* 0x080fe20007f5e0ff */
[----:B------:R-:W-:Y:S01]  /*6c30*/  IMAD.MOV.U32 R9, RZ, RZ, R243 ;  /* 0x000000ffff097224 */ /* 0x000fe200078e00f3 */
[----:B------:R-:W-:Y:S02]  /*6c40*/  IADD3 R185, R185, UR4, RZ ;  /* 0x00000004b9b97c10 */ /* 0x000fe4000fffe0ff */
[-C--:B------:R-:W-:Y:S01]  /*6c50*/  IADD3 R4, P3, R6, R10.reuse, RZ ;  /* 0x0000000a06047210 */ /* 0x080fe20007f7e0ff */
[--C-:B------:R-:W-:Y:S01]  /*6c60*/  IMAD.X R7, R9, 0x1, R2.reuse, P2 ;  /* 0x0000000109077824 */ /* 0x100fe200010e0602 */
[----:B------:R-:W-:Y:S01]  /*6c70*/  IADD3 R179, R179, UR4, RZ ;  /* 0x00000004b3b37c10 */ /* 0x000fe2000fffe0ff */
[----:B------:R-:W-:Y:S01]  /*6c80*/  @!PT LDS RZ, [RZ] ;  /* 0x00000000fffff984 */ /* 0x000fe20000000800 */
[----:B------:R-:W-:Y:S01]  /*6c90*/  @!PT LDS RZ, [RZ] ;  /* 0x00000000fffff984 */ /* 0x000fe20000000800 */
[----:B------:R-:W-:Y:S01]  /*6ca0*/  @!PT LDS RZ, [RZ] ;  /* 0x00000000fffff984 */ /* 0x000fe20000000800 */
[----:B------:R1:W-:Y:S01]  /*6cb0*/  LDGSTS.E.BYPASS.LTC128B.128 [R185], [R8.64] ;  /* 0x0000000008b97fae */ /* 0x0003e2000b901d4c */
[----:B------:R-:W-:Y:S02]  /*6cc0*/  IADD3 R10, P2, R4, R10, RZ ;  /* 0x0000000a040a7210 */ /* 0x000fe40007f5e0ff */
[----:B------:R-:W-:Y:S01]  /*6cd0*/  IADD3.X R5, R7, R2, RZ, P3, !PT ;  /* 0x0000000207057210 */ /* 0x000fe20001ffe4ff */
[----:B------:R1:W-:Y:S04]  /*6ce0*/  LDGSTS.E.BYPASS.LTC128B.128 [R185+0x1000], [R6.64] ;  /* 0x0100000006b97fae */ /* 0x0003e8000b901d4c */
[----:B------:R1:W-:Y:S01]  /*6cf0*/  LDGSTS.E.BYPASS.LTC128B.128 [R185+0x2000], [R4.64] ;  /* 0x0200000004b97fae */ /* 0x0003e2000b901d4c */
[----:B------:R-:W-:Y:S05]  /*6d00*/  IMAD.X R11, R5, 0x1, R2, P2 ;  /* 0x00000001050b7824 */ /* 0x000fea00010e0602 */
[----:B------:R1:W-:Y:S04]  /*6d10*/  LDGSTS.E.BYPASS.LTC128B.128 [R185+0x3000], [R10.64] ;  /* 0x030000000ab97fae */ /* 0x0003e8000b901d4c */
[----:B------:R-:W0:Y:S02]  /*6d20*/  LDGDEPBAR ;  /* 0x00000000000079af */ /* 0x000e240000000000 */
.L_x_308:
[----:B------:R-:W-:Y:S01]  /*6d30*/  F2FP.PACK_AB R28, R157, R158 ;  /* 0x0000009e9d1c723e */ /* 0x000fe200000000ff */
        /* <DEDUP_REMOVED lines=25> */
[----:B-1----:R-:W-:Y:S02]  /*6ed0*/  F2FP.PACK_AB R11, R65, R136 ;  /* 0x00000088410b723e */ /* 0x002fe400000000ff */
        /* <DEDUP_REMOVED lines=141> */
[----:B------:R-:W-:Y:S01]  /*77b0*/  MOV R4, R244 ;  /* 0x000000f400047202 */ /* 0x000fe20000000f00 */
[----:B------:R-:W-:Y:S02]  /*77c0*/  IMAD.MOV.U32 R5, RZ, RZ, R242 ;  /* 0x000000ffff057224 */ /* 0x000fe400078e00f2 */
[C---:B------:R-:W-:Y:S02]  /*77d0*/  IMAD.U32 R6, R11.reuse, -0x80, RZ ;  /* 0xffffff800b067824 */ /* 0x040fe400078e00ff */
[C---:B------:R-:W-:Y:S03]  /*77e0*/  IMAD.SHL.U32 R10, R11.reuse, 0x40, RZ ;  /* 0x000000400b0a7824 */ /* 0x040fe600078e00ff */
[C---:B------:R-:W-:Y:S02]  /*77f0*/  LEA R244, P2, R6.reuse, R4, 0x1 ;  /* 0x0000000406f47211 */ /* 0x040fe400078408ff */
[----:B------:R-:W-:Y:S02]  /*7800*/  MOV R4, 0x6 ;  /* 0x0000000600047802 */ /* 0x000fe40000000f00 */
[----:B------:R-:W-:Y:S01]  /*7810*/  LEA.HI.X.SX32 R242, R6, R5, 0x1, P2 ;  /* 0x0000000506f27211 */ /* 0x000fe200010f0eff */
[----:B------:R-:W-:Y:S01]  /*7820*/  IMAD.MOV.U32 R8, RZ, RZ, R244 ;  /* 0x000000ffff087224 */ /* 0x000fe200078e00f4 */
[----:B------:R-:W-:Y:S03]  /*7830*/  SHF.L.U64.HI R11, R11, R4, c[0x0][0x374] ;  /* 0x0000dd000b0b7619 */ /* 0x000fe60000010204 */
[----:B------:R-:W-:Y:S01]  /*7840*/  IMAD.MOV.U32 R9, RZ, RZ, R242 ;  /* 0x000000ffff097224 */ /* 0x000fe200078e00f2 */
[-C--:B------:R-:W-:Y:S04]  /*7850*/  IADD3 R6, P2, R8, R10.reuse, RZ ;  /* 0x0000000a08067210 */ /* 0x080fe80007f5e0ff */
[----:B------:R-:W-:Y:S01]  /*7860*/  @!PT LDS RZ, [RZ] ;  /* 0x00000000fffff984 */ /* 0x000fe20000000800 */
[----:B------:R-:W-:Y:S01]  /*7870*/  @!PT LDS RZ, [RZ] ;  /* 0x00000000fffff984 */ /* 0x000fe20000000800 */
[----:B------:R-:W-:Y:S01]  /*7880*/  @!PT LDS RZ, [RZ] ;  /* 0x00000000fffff984 */ /* 0x000fe20000000800 */
[----:B------:R1:W-:Y:S01]  /*7890*/  LDGSTS.E.BYPASS.LTC128B.128 [R146+0x8000], [R8.64] ;  /* 0x0800000008927fae */ /* 0x0003e2000b901d4c */
[-C--:B------:R-:W-:Y:S02]  /*78a0*/  IADD3 R4, P3, R6, R10.reuse, RZ ;  /* 0x0000000a06047210 */ /* 0x080fe40007f7e0ff */
[-C--:B------:R-:W-:Y:S02]  /*78b0*/  IADD3.X R7, R9, R11.reuse, RZ, P2, !PT ;  /* 0x0000000b09077210 */ /* 0x080fe400017fe4ff */
[----:B------:R-:W-:Y:S03]  /*78c0*/  IADD3 R10, P2, R4, R10, RZ ;  /* 0x0000000a040a7210 */ /* 0x000fe60007f5e0ff */
[----:B------:R1:W-:Y:S01]  /*78d0*/  LDGSTS.E.BYPASS.LTC128B.128 [R146+0x9000], [R6.64] ;  /* 0x0900000006927fae */ /* 0x0003e2000b901d4c */
[----:B------:R-:W-:Y:S05]  /*78e0*/  IMAD.X R5, R7, 0x1, R11, P3 ;  /* 0x0000000107057824 */ /* 0x000fea00018e060b */
[----:B------:R1:W-:Y:S01]  /*78f0*/  LDGSTS.E.BYPASS.LTC128B.128 [R146+0xa000], [R4.64] ;  /* 0x0a00000004927fae */ /* 0x0003e2000b901d4c */
[----:B------:R-:W-:Y:S05]  /*7900*/  IADD3.X R11, R5, R11, RZ, P2, !PT ;  /* 0x0000000b050b7210 */ /* 0x000fea00017fe4ff */
[----:B------:R1:W-:Y:S04]  /*7910*/  LDGSTS.E.BYPASS.LTC128B.128 [R146+0xb000], [R10.64] ;  /* 0x0b0000000a927fae */ /* 0x0003e8000b901d4c */
[----:B------:R-:W0:Y:S02]  /*7920*/  LDGDEPBAR ;  /* 0x00000000000079af */ /* 0x000e240000000000 */
.L_x_309:
        /* <DEDUP_REMOVED lines=12> */
[----:B------:R-:W-:Y:S02]  /*79f0*/  IMAD R150, R150, 0x18, RZ ;  /* 0x0000001896967824 */ /* 0x000fe400078e02ff */
[----:B------:R-:W3:Y:S01]  /*7a00*/  LDSM.16.MT88.4 R36, [R2+0xc000] ;  /* 0x00c000000224783b */ /* 0x000ee20000004200 */
[----:B------:R-:W-:Y:S01]  /*7a10*/  IMAD.U32 R147, R147, -0x80, RZ ;  /* 0xffffff8093937824 */ /* 0x000fe200078e00ff */
[----:B------:R-:W-:Y:S03]  /*7a20*/  UMOV UR5, UR4 ;  /* 0x0000000400057c82 */ /* 0x000fe60008000000 */
[----:B------:R-:W4:Y:S01]  /*7a30*/  LDL R149, [R1+0x8] ;  /* 0x0000080001957983 */ /* 0x000f220000100800 */
[C---:B------:R-:W-:Y:S04]  /*7a40*/  LEA R187, P2, R147.reuse, R160, 0x2 ;  /* 0x000000a093bb7211 */ /* 0x040fe800078410ff */
[----:B------:R-:W-:Y:S01]  /*7a50*/  LDSM.16.M88.4 R40, [R178+0x14000] ;  /* 0x01400000b228783b */ /* 0x000fe20000000200 */
[----:B------:R-:W-:Y:S01]  /*7a60*/  LEA.HI.X.SX32 R186, R147, R161, 0x2, P2 ;  /* 0x000000a193ba7211 */ /* 0x000fe200010f16ff */
[----:B------:R-:W-:Y:S03]  /*7a70*/  IMAD.MOV.U32 R147, RZ, RZ, c[0x0][0x22c] ;  /* 0x00008b00ff937624 */ /* 0x000fe600078e00ff */
[----:B------:R-:W4:Y:S01]  /*7a80*/  LDL R148, [R1+0x1c] ;  /* 0x00001c0001947983 */ /* 0x000f220000100800 */
[----:B------:R-:W-:Y:S04]  /*7a90*/  IMAD R147, R147, c[0x0][0x1c0], RZ ;  /* 0x0000700093937a24 */ /* 0x000fe800078e02ff */
[----:B------:R-:W1:Y:S01]  /*7aa0*/  LDSM.16.MT88.4 R44, [R0+0xc800] ;  /* 0x00c80000002c783b */ /* 0x000e620000004200 */
[----:B------:R-:W-:Y:S04]  /*7ab0*/  IMAD.SHL.U32 R147, R147, 0x8, RZ ;  /* 0x0000000893937824 */ /* 0x000fe800078e00ff */
        /* <DEDUP_REMOVED lines=70> */
[----:B------:R-:W-:Y:S02]  /*7f20*/  IMAD R0, R0, 0x28, RZ ;  /* 0x0000002800007824 */ /* 0x000fe400078e02ff */
        /* <DEDUP_REMOVED lines=8> */
[----:B------:R-:W-:Y:S08]  /*7fb0*/  HMMA.16816.F32 R32, R44, R134, R32 ;  /* 0x000000862c20723c */ /* 0x000ff00000001820 */
[-C--:B-1----:R-:W-:Y:S08]  /*7fc0*/  HMMA.16816.F32 R4, R36, R48.reuse, R4 ;  /* 0x000000302404723c */ /* 0x082ff00000001804 */
[C---:B------:R-:W-:Y:S07]  /*7fd0*/  HMMA.16816.F32 R8, R136.reuse, R48, R8 ;  /* 0x000000308808723c */ /* 0x040fee0000001808 */
[----:B------:R-:W-:Y:S01]  /*7fe0*/  IMAD.MOV.U32 R48, RZ, RZ, c[0x0][0x22c] ;  /* 0x00008b00ff307624 */ /* 0x000fe200078e00ff */
[-C--:B------:R-:W-:Y:S01]  /*7ff0*/  HMMA.16816.F32 R12, R136, R50.reuse, R12 ;  /* 0x00000032880c723c */ /* 0x080fe2000000180c */
[----:B------:R-:W-:Y:S03]  /*8000*/  IMAD.MOV.U32 R49, RZ, RZ, c[0x0][0x22c] ;  /* 0x00008b00ff317624 */ /* 0x000fe600078e00ff */
[----:B------:R-:W-:Y:S02]  /*8010*/  IMAD R48, R48, c[0x0][0x1c0], RZ ;  /* 0x0000700030307a24 */ /* 0x000fe400078e02ff */
[----:B------:R-:W-:Y:S02]  /*8020*/  IMAD R49, R49, c[0x0][0x1c0], RZ ;  /* 0x0000700031317a24 */ /* 0x000fe400078e02ff */
[C---:B------:R-:W-:Y:S04]  /*8030*/  HMMA.16816.F32 R16, R36.reuse, R50, R16 ;  /* 0x000000322410723c */ /* 0x040fe80000001810 */
[----:B------:R-:W-:Y:S02]  /*8040*/  IMAD.SHL.U32 R48, R48, 0x40, RZ ;  /* 0x0000004030307824 */ /* 0x000fe400078e00ff */
[----:B------:R-:W-:Y:S02]  /*8050*/  IMAD R49, R49, 0x48, RZ ;  /* 0x0000004831317824 */ /* 0x000fe400078e02ff */
[-C--:B------:R-:W-:Y:S01]  /*8060*/  HMMA.16816.F32 R20, R36, R140.reuse, R20 ;  /* 0x0000008c2414723c */ /* 0x080fe20000001814 */
[----:B------:R-:W-:Y:S04]  /*8070*/  IMAD.MOV.U32 R50, RZ, RZ, c[0x0][0x22c] ;  /* 0x00008b00ff327624 */ /* 0x000fe800078e00ff */
[----:B------:R-:W-:Y:S03]  /*8080*/  IMAD R50, R50, c[0x0][0x1c0], RZ ;  /* 0x0000700032327a24 */ /* 0x000fe600078e02ff */
[C---:B------:R-:W-:Y:S04]  /*8090*/  HMMA.16816.F32 R24, R136.reuse, R140, R24 ;  /* 0x0000008c8818723c */ /* 0x040fe80000001818 */
[----:B------:R-:W-:Y:S04]  /*80a0*/  IMAD R50, R50, 0x58, RZ ;  /* 0x0000005832327824 */ /* 0x000fe800078e02ff */
[-C--:B------:R-:W-:Y:S08]  /*80b0*/  HMMA.16816.F32 R28, R136, R142.reuse, R28 ;  /* 0x0000008e881c723c */ /* 0x080ff0000000181c */
[----:B------:R-:W-:Y:S07]  /*80c0*/  HMMA.16816.F32 R32, R36, R142, R32 ;  /* 0x0000008e2420723c */ /* 0x000fee0000001820 */
[----:B------:R-:W-:Y:S01]  /*80d0*/  @P0 IADD3 R38, P3, R149, UR8, RZ ;  /* 0x0000000895260c10 */ /* 0x000fe2000ff7e0ff */
[-C--:B------:R-:W-:Y:S01]  /*80e0*/  HMMA.16816.F32 R4, R40, R52.reuse, R4 ;  /* 0x000000342804723c */ /* 0x080fe20000001804 */
[----:B------:R-:W-:Y:S01]  /*80f0*/  IMAD.MOV.U32 R149, RZ, RZ, c[0x0][0x22c] ;  /* 0x00008b00ff957624 */ /* 0x000fe200078e00ff */
[----:B------:R-:W-:Y:S03]  /*8100*/  @UP3 UIADD3 UR8, UP1, UR8, -0x200, URZ ;  /* 0xfffffe0008083890 */ /* 0x000fe6000ff3e03f */
[----:B------:R-:W-:Y:S01]  /*8110*/  @P0 IADD3.X R39, R148, UR7, RZ, P3, !PT ;  /* 0x0000000794270c10 */ /* 0x000fe20009ffe4ff */
[----:B------:R-:W-:Y:S01]  /*8120*/  IMAD.MOV.U32 R36, RZ, RZ, R187 ;  /* 0x000000ffff247224 */ /* 0x000fe200078e00bb */
[----:B------:R-:W-:Y:S01]  /*8130*/  @UP3 UIADD3.X UR7, UR7, -0x1, URZ, UP1, !UPT ;  /* 0xffffffff07073890 */ /* 0x000fe20008ffe43f */
[C---:B--2---:R-:W-:Y:S01]  /*8140*/  HMMA.16816.F32 R8, R56.reuse, R52, R8 ;  /* 0x000000343808723c */ /* 0x044fe20000001808 */
[----:B------:R-:W-:Y:S01]  /*8150*/  IMAD.MOV.U32 R148, RZ, RZ, c[0x0][0x22c] ;  /* 0x00008b00ff947624 */ /* 0x000fe200078e00ff */
[----:B------:R1:W5:Y:S02]  /*8160*/  @P0 LDG.E R240, [R38.64] ;  /* 0x0000000c26f00981 */ /* 0x000364000c1e1900 */
[CC--:B------:R-:W-:Y:S01]  /*8170*/  LEA R44, P2, R147.reuse, R36.reuse, 0x2 ;  /* 0x00000024932c7211 */ /* 0x0c0fe200078410ff */
[----:B------:R-:W-:Y:S02]  /*8180*/  IMAD.MOV.U32 R37, RZ, RZ, R186 ;  /* 0x000000ffff257224 */ /* 0x000fe400078e00ba */
[----:B------:R1:W5:Y:S01]  /*8190*/  @P0 LDG.E R241, [R38.64+0x20] ;  /* 0x0000200c26f10981 */ /* 0x000362000c1e1900 */
[-C--:B------:R-:W-:Y:S04]  /*81a0*/  HMMA.16816.F32 R12, R56, R54.reuse, R12 ;  /* 0x00000036380c723c */ /* 0x080fe8000000180c */
[----:B------:R1:W5:Y:S01]  /*81b0*/  @P0 LDG.E R238, [R38.64+0x100] ;  /* 0x0001000c26ee0981 */ /* 0x000362000c1e1900 */
[-C--:B------:R-:W-:Y:S01]  /*81c0*/  LEA.HI.X.SX32 R45, R147, R37.reuse, 0x2, P2 ;  /* 0x00000025932d7211 */ /* 0x080fe200010f16ff */
[----:B------:R-:W-:Y:S02]  /*81d0*/  IMAD R149, R149, c[0x0][0x1c0], RZ ;  /* 0x0000700095957a24 */ /* 0x000fe400078e02ff */
[C---:B------:R-:W-:Y:S01]  /*81e0*/  HMMA.16816.F32 R16, R40.reuse, R54, R16 ;  /* 0x000000362810723c */ /* 0x040fe20000001810 */
[----:B------:R1:W5:Y:S03]  /*81f0*/  @P0 LDG.E R239, [R38.64+0x120] ;  /* 0x0001200c26ef0981 */ /* 0x000366000c1e1900 */
[----:B------:R-:W-:Y:S02]  /*8200*/  IMAD.SHL.U32 R149, R149, 0x10, RZ ;  /* 0x0000001095957824 */ /* 0x000fe400078e00ff */
[----:B------:R2:W-:Y:S01]  /*8210*/  RED.E.ADD.F32.FTZ.RN.STRONG.GPU [R36.64], R4 ;  /* 0x000000042400798e */ /* 0x0005e2000c10e78c */
[----:B------:R-:W-:Y:S01]  /*8220*/  IMAD R148, R148, c[0x0][0x1c0], RZ ;  /* 0x0000700094947a24 */ /* 0x000fe200078e02ff */
[-C--:B------:R-:W-:Y:S03]  /*8230*/  HMMA.16816.F32 R20, R40, R60.reuse, R20 ;  /* 0x0000003c2814723c */ /* 0x080fe60000001814 */
[----:B------:R3:W-:Y:S01]  /*8240*/  RED.E.ADD.F32.FTZ.RN.STRONG.GPU [R44.64], R5 ;  /* 0x000000052c00798e */ /* 0x0007e2000c10e78c */
[CC--:B------:R-:W-:Y:S01]  /*8250*/  LEA R46, P0, R149.reuse, R36.reuse, 0x2 ;  /* 0x00000024952e7211 */ /* 0x0c0fe200078010ff */
[----:B------:R-:W-:Y:S01]  /*8260*/  IMAD.SHL.U32 R148, R148, 0x20, RZ ;  /* 0x0000002094947824 */ /* 0x000fe200078e00ff */
[C---:B------:R-:W-:Y:S02]  /*8270*/  IADD3 R55, R149.reuse, 0x20, RZ ;  /* 0x0000002095377810 */ /* 0x040fe40007ffe0ff */
[C---:B------:R-:W-:Y:S04]  /*8280*/  HMMA.16816.F32 R24, R56.reuse, R60, R24 ;  /* 0x0000003c3818723c */ /* 0x040fe80000001818 */
[CC--:B------:R-:W-:Y:S02]  /*8290*/  LEA.HI.X.SX32 R47, R149.reuse, R37.reuse, 0x2, P0 ;  /* 0x00000025952f7211 */ /* 0x0c0fe400000f16ff */
[C---:B------:R-:W-:Y:S02]  /*82a0*/  IADD3 R54, R149.reuse, 0x20, RZ ;  /* 0x0000002095367810 */ /* 0x040fe40007ffe0ff */
[-C--:B------:R-:W-:Y:S01]  /*82b0*/  HMMA.16816.F32 R28, R56, R62.reuse, R28 ;  /* 0x0000003e381c723c */ /* 0x080fe2000000181c */
[----:B------:R4:W-:Y:S03]  /*82c0*/  RED.E.ADD.F32.FTZ.RN.STRONG.GPU [R46.64], R6 ;  /* 0x000000062e00798e */ /* 0x0009e6000c10e78c */
[C---:B------:R-:W-:Y:S02]  /*82d0*/  IADD3 R53, R149.reuse, 0x20, RZ ;  /* 0x0000002095357810 */ /* 0x040fe40007ffe0ff */
[----:B------:R-:W-:Y:S02]  /*82e0*/  IADD3 R52, R149, 0x20, RZ ;  /* 0x0000002095347810 */ /* 0x000fe40007ffe0ff */
[----:B------:R-:W-:Y:S04]  /*82f0*/  HMMA.16816.F32 R32, R40, R62, R32 ;  /* 0x0000003e2820723c */ /* 0x000fe80000001820 */
[-C--:B--2---:R-:W-:Y:S03]  /*8300*/  LEA R4, P0, R148, R36.reuse, 0x2 ;  /* 0x0000002494047211 */ /* 0x084fe600078010ff */
[-C--:B------:R-:W-:Y:S01]  /*8310*/  LEA R40, P2, R150, R36.reuse, 0x2 ;  /* 0x0000002496287211 */ /* 0x080fe200078410ff */
[----:B------:R-:W-:Y:S01]  /*8320*/  IMAD.MOV.U32 R43, RZ, RZ, c[0x0][0x22c] ;  /* 0x00008b00ff2b7624 */ /* 0x000fe200078e00ff */
[-C--:B---3--:R-:W-:Y:S03]  /*8330*/  LEA.HI.X.SX32 R5, R148, R37.reuse, 0x2, P0 ;  /* 0x0000002594057211 */ /* 0x088fe600000f16ff */
[-C--:B------:R-:W-:Y:S01]  /*8340*/  LEA.HI.X.SX32 R41, R150, R37.reuse, 0x2, P2 ;  /* 0x0000002596297211 */ /* 0x080fe200010f16ff */
[----:B------:R-:W-:Y:S01]  /*8350*/  IMAD R43, R43, c[0x0][0x1c0], RZ ;  /* 0x000070002b2b7a24 */ /* 0x000fe200078e02ff */
[CC--:B-1----:R-:W-:Y:S01]  /*8360*/  LEA R38, P2, R0.reuse, R36.reuse, 0x2 ;  /* 0x0000002400267211 */ /* 0x0c2fe200078410ff */
[----:B------:R-:W-:Y:S02]  /*8370*/  IMAD.MOV.U32 R42, RZ, RZ, c[0x0][0x22c] ;  /* 0x00008b00ff2a7624 */ /* 0x000fe400078e00ff */
[----:B------:R1:W-:Y:S01]  /*8380*/  RED.E.ADD.F32.FTZ.RN.STRONG.GPU [R40.64], R7 ;  /* 0x000000072800798e */ /* 0x0003e2000c10e78c */
[-C--:B------:R-:W-:Y:S01]  /*8390*/  LEA.HI.X.SX32 R39, R0, R37.reuse, 0x2, P2 ;  /* 0x0000002500277211 */ /* 0x080fe200010f16ff */
[----:B------:R-:W-:Y:S01]  /*83a0*/  IMAD.MOV.U32 R0, RZ, RZ, c[0x0][0x22c] ;  /* 0x00008b00ff007624 */ /* 0x000fe200078e00ff */
[-C--:B----4-:R-:W-:Y:S01]  /*83b0*/  LEA R6, P0, R2, R36.reuse, 0x2 ;  /* 0x0000002402067211 */ /* 0x090fe200078010ff */
[----:B------:R-:W-:Y:S01]  /*83c0*/  IMAD R43, R43, 0x70, RZ ;  /* 0x000000702b2b7824 */ /* 0x000fe200078e02ff */
[----:B------:R2:W-:Y:S01]  /*83d0*/  RED.E.ADD.F32.FTZ.RN.STRONG.GPU [R4.64], R8 ;  /* 0x000000080400798e */ /* 0x0005e2000c10e78c */
[----:B------:R-:W-:Y:S02]  /*83e0*/  IMAD R0, R0, c[0x0][0x1c0], RZ ;  /* 0x0000700000007a24 */ /* 0x000fe400078e02ff */
[----:B------:R-:W-:Y:S02]  /*83f0*/  IMAD R42, R42, c[0x0][0x1c0], RZ ;  /* 0x000070002a2a7a24 */ /* 0x000fe400078e02ff */
[----:B------:R-:W-:Y:S01]  /*8400*/  IMAD R0, R0, 0x38, RZ ;  /* 0x0000003800007824 */ /* 0x000fe200078e02ff */
[----:B------:R3:W-:Y:S01]  /*8410*/  RED.E.ADD.F32.FTZ.RN.STRONG.GPU [R38.64], R9 ;  /* 0x000000092600798e */ /* 0x0007e2000c10e78c */
[----:B------:R-:W-:Y:S02]  /*8420*/  IMAD R42, R42, 0x78, RZ ;  /* 0x000000782a2a7824 */ /* 0x000fe400078e02ff */
[----:B------:R-:W-:Y:S04]  /*8430*/  IMAD.MOV.U32 R148, RZ, RZ, c[0x0][0x22c] ;  /* 0x00008b00ff947624 */ /* 0x000fe800078e00ff */
[----:B------:R-:W-:Y:S04]  /*8440*/  IMAD R148, R148, c[0x0][0x1c0], RZ ;  /* 0x0000700094947a24 */ /* 0x000fe800078e02ff */
[----:B------:R-:W-:Y:S04]  /*8450*/  IMAD.SHL.U32 R148, R148, 0x8, RZ ;  /* 0x0000000894947824 */ /* 0x000fe800078e00ff */
[----:B------:R-:W-:Y:S01]  /*8460*/  IMAD.IADD R54, R148, 0x1, R54 ;  /* 0x0000000194367824 */ /* 0x000fe200078e0236 */
[-C--:B-1----:R-:W-:Y:S01]  /*8470*/  LEA.HI.X.SX32 R7, R2, R37.reuse, 0x2, P0 ;  /* 0x0000002502077211 */ /* 0x082fe200000f16ff */
[C---:B------:R-:W-:Y:S01]  /*8480*/  IMAD.IADD R53, R148.reuse, 0x1, R53 ;  /* 0x0000000194357824 */ /* 0x040fe200078e0235 */
[----:B------:R-:W4:Y:S01]  /*8490*/  LDL R2, [R1+0x4] ;  /* 0x0000040001027983 */ /* 0x000f220000100800 */
[----:B------:R-:W-:Y:S01]  /*84a0*/  IMAD.IADD R52, R148, 0x1, R52 ;  /* 0x0000000194347824 */ /* 0x000fe200078e0234 */
[-C--:B--2---:R-:W-:Y:S01]  /*84b0*/  LEA R4, P2, R0, R36.reuse, 0x2 ;  /* 0x0000002400047211 */ /* 0x084fe200078410ff */
[----:B------:R-:W-:Y:S02]  /*84c0*/  IMAD.IADD R53, R148, 0x1, R53 ;  /* 0x0000000194357824 */ /* 0x000fe400078e0235 */
[----:B------:R1:W-:Y:S01]  /*84d0*/  RED.E.ADD.F32.FTZ.RN.STRONG.GPU [R6.64], R10 ;  /* 0x0000000a0600798e */ /* 0x0003e2000c10e78c */
[-C--:B------:R-:W-:Y:S01]  /*84e0*/  LEA R8, P0, R48, R36.reuse, 0x2 ;  /* 0x0000002430087211 */ /* 0x080fe200078010ff */
[----:B------:R-:W-:Y:S01]  /*84f0*/  IMAD.IADD R52, R148, 0x1, R52 ;  /* 0x0000000194347824 */ /* 0x000fe200078e0234 */
[-C--:B------:R-:W-:Y:S02]  /*8500*/  LEA.HI.X.SX32 R5, R0, R37.reuse, 0x2, P2 ;  /* 0x0000002500057211 */ /* 0x080fe400010f16ff */
[----:B------:R-:W2:Y:S01]  /*8510*/  LDL R0, [R1] ;  /* 0x0000000001007983 */ /* 0x000ea20000100800 */
[-C--:B---3--:R-:W-:Y:S01]  /*8520*/  LEA.HI.X.SX32 R9, R48, R37.reuse, 0x2, P0 ;  /* 0x0000002530097211 */ /* 0x088fe200000f16ff */
[----:B------:R-:W-:Y:S01]  /*8530*/  IMAD.MOV.U32 R48, RZ, RZ, c[0x0][0x22c] ;  /* 0x00008b00ff307624 */ /* 0x000fe200078e00ff */
[CC--:B------:R-:W-:Y:S01]  /*8540*/  LEA R46, P6, R53.reuse, R36.reuse, 0x2 ;  /* 0x00000024352e7211 */ /* 0x0c0fe200078c10ff */
[----:B------:R-:W-:Y:S01]  /*8550*/  IMAD.IADD R52, R148, 0x1, R52 ;  /* 0x0000000194347824 */ /* 0x000fe200078e0234 */
[----:B------:R3:W-:Y:S01]  /*8560*/  RED.E.ADD.F32.FTZ.RN.STRONG.GPU [R4.64], R11 ;  /* 0x0000000b0400798e */ /* 0x0007e2000c10e78c */
[----:B------:R-:W-:Y:S01]  /*8570*/  IMAD R48, R48, c[0x0][0x1c0], RZ ;  /* 0x0000700030307a24 */ /* 0x000fe200078e02ff */
[-C--:B------:R-:W-:Y:S03]  /*8580*/  LEA.HI.X.SX32 R47, R53, R37.reuse, 0x2, P6 ;  /* 0x00000025352f7211 */ /* 0x080fe600030f16ff */
[----:B------:R3:W-:Y:S01]  /*8590*/  RED.E.ADD.F32.FTZ.RN.STRONG.GPU [R8.64], R16 ;  /* 0x000000100800798e */ /* 0x0007e2000c10e78c */
[----:B------:R-:W-:Y:S01]  /*85a0*/  IMAD R48, R48, 0x50, RZ ;  /* 0x0000005030307824 */ /* 0x000fe200078e02ff */
[CC--:B-1----:R-:W-:Y:S04]  /*85b0*/  LEA R6, P2, R49.reuse, R36.reuse, 0x2 ;  /* 0x0000002431067211 */ /* 0x0c2fe800078410ff */
[-C--:B------:R-:W-:Y:S01]  /*85c0*/  LEA.HI.X.SX32 R7, R49, R37.reuse, 0x2, P2 ;  /* 0x0000002531077211 */ /* 0x080fe200010f16ff */
[----:B------:R-:W-:Y:S04]  /*85d0*/  IMAD.MOV.U32 R49, RZ, RZ, c[0x0][0x22c] ;  /* 0x00008b00ff317624 */ /* 0x000fe800078e00ff */
[----:B------:R1:W-:Y:S01]  /*85e0*/  RED.E.ADD.F32.FTZ.RN.STRONG.GPU [R6.64], R17 ;  /* 0x000000110600798e */ /* 0x0003e2000c10e78c */
[CC--:B---3--:R-:W-:Y:S01]  /*85f0*/  LEA R4, P0, R48.reuse, R36.reuse, 0x2 ;  /* 0x0000002430047211 */ /* 0x0c8fe200078010ff */
[----:B------:R-:W-:Y:S03]  /*8600*/  IMAD R49, R49, c[0x0][0x1c0], RZ ;  /* 0x0000700031317a24 */ /* 0x000fe600078e02ff */
[-C--:B------:R-:W-:Y:S01]  /*8610*/  LEA.HI.X.SX32 R5, R48, R37.reuse, 0x2, P0 ;  /* 0x0000002530057211 */ /* 0x080fe200000f16ff */
[----:B------:R-:W-:Y:S01]  /*8620*/  IMAD.MOV.U32 R48, RZ, RZ, c[0x0][0x22c] ;  /* 0x00008b00ff307624 */ /* 0x000fe200078e00ff */
[-C--:B------:R-:W-:Y:S01]  /*8630*/  LEA R16, P2, R50, R36.reuse, 0x2 ;  /* 0x0000002432107211 */ /* 0x080fe200078410ff */
[----:B------:R-:W-:Y:S02]  /*8640*/  IMAD R49, R49, 0x60, RZ ;  /* 0x0000006031317824 */ /* 0x000fe400078e02ff */
[----:B------:R3:W-:Y:S01]  /*8650*/  RED.E.ADD.F32.FTZ.RN.STRONG.GPU [R4.64], R18 ;  /* 0x000000120400798e */ /* 0x0007e2000c10e78c */
[----:B------:R-:W-:Y:S02]  /*8660*/  IMAD R48, R48, c[0x0][0x1c0], RZ ;  /* 0x0000700030307a24 */ /* 0x000fe400078e02ff */
[CC--:B------:R-:W-:Y:S02]  /*8670*/  LEA R10, P0, R49.reuse, R36.reuse, 0x2 ;  /* 0x00000024310a7211 */ /* 0x0c0fe400078010ff */
[----:B------:R-:W-:Y:S02]  /*8680*/  IMAD R48, R48, 0x68, RZ ;  /* 0x0000006830307824 */ /* 0x000fe400078e02ff */
[-C--:B------:R-:W-:Y:S03]  /*8690*/  LEA.HI.X.SX32 R11, R49, R37.reuse, 0x2, P0 ;  /* 0x00000025310b7211 */ /* 0x080fe600000f16ff */
[CC--:B------:R-:W-:Y:S04]  /*86a0*/  LEA R8, P3, R48.reuse, R36.reuse, 0x2 ;  /* 0x0000002430087211 */ /* 0x0c0fe800078610ff */
[-C--:B------:R-:W-:Y:S02]  /*86b0*/  LEA.HI.X.SX32 R9, R48, R37.reuse, 0x2, P3 ;  /* 0x0000002530097211 */ /* 0x080fe400018f16ff */
[-C--:B-1----:R-:W-:Y:S02]  /*86c0*/  LEA.HI.X.SX32 R17, R50, R37.reuse, 0x2, P2 ;  /* 0x0000002532117211 */ /* 0x082fe400010f16ff */
[CC--:B------:R-:W-:Y:S03]  /*86d0*/  LEA R6, P2, R43.reuse, R36.reuse, 0x2 ;  /* 0x000000242b067211 */ /* 0x0c0fe600078410ff */
[----:B------:R1:W-:Y:S01]  /*86e0*/  RED.E.ADD.F32.FTZ.RN.STRONG.GPU [R16.64], R19 ;  /* 0x000000131000798e */ /* 0x0003e2000c10e78c */
[-C--:B------:R-:W-:Y:S02]  /*86f0*/  LEA.HI.X.SX32 R7, R43, R37.reuse, 0x2, P2 ;  /* 0x000000252b077211 */ /* 0x080fe400010f16ff */
[CC--:B------:R-:W-:Y:S02]  /*8700*/  LEA R50, P2, R55.reuse, R36.reuse, 0x2 ;  /* 0x0000002437327211 */ /* 0x0c0fe400078410ff */
[----:B------:R1:W-:Y:S01]  /*8710*/  RED.E.ADD.F32.FTZ.RN.STRONG.GPU [R10.64], R12 ;  /* 0x0000000c0a00798e */ /* 0x0003e2000c10e78c */
[CC--:B---3--:R-:W-:Y:S02]  /*8720*/  LEA R4, P0, R42.reuse, R36.reuse, 0x2 ;  /* 0x000000242a047211 */ /* 0x0c8fe400078010ff */
[-C--:B------:R-:W-:Y:S02]  /*8730*/  LEA.HI.X.SX32 R51, R55, R37.reuse, 0x2, P2 ;  /* 0x0000002537337211 */ /* 0x080fe400010f16ff */
[----:B------:R3:W-:Y:S01]  /*8740*/  RED.E.ADD.F32.FTZ.RN.STRONG.GPU [R8.64], R13 ;  /* 0x0000000d0800798e */ /* 0x0007e2000c10e78c */
[-C--:B------:R-:W-:Y:S02]  /*8750*/  LEA.HI.X.SX32 R5, R42, R37.reuse, 0x2, P0 ;  /* 0x000000252a057211 */ /* 0x080fe400000f16ff */
[-C--:B------:R-:W-:Y:S02]  /*8760*/  LEA R48, P0, R54, R36.reuse, 0x2 ;  /* 0x0000002436307211 */ /* 0x080fe400078010ff */
[----:B------:R3:W-:Y:S01]  /*8770*/  RED.E.ADD.F32.FTZ.RN.STRONG.GPU [R6.64], R14 ;  /* 0x0000000e0600798e */ /* 0x0007e2000c10e78c */
[-C--:B------:R-:W-:Y:S02]  /*8780*/  LEA R42, P5, R52, R36.reuse, 0x2 ;  /* 0x00000024342a7211 */ /* 0x080fe400078a10ff */
[-C--:B------:R-:W-:Y:S02]  /*8790*/  LEA.HI.X.SX32 R49, R54, R37.reuse, 0x2, P0 ;  /* 0x0000002536317211 */ /* 0x080fe400000f16ff */
[----:B------:R3:W-:Y:S01]  /*87a0*/  RED.E.ADD.F32.FTZ.RN.STRONG.GPU [R4.64], R15 ;  /* 0x0000000f0400798e */ /* 0x0007e2000c10e78c */
[-C--:B------:R-:W-:Y:S02]  /*87b0*/  LEA.HI.X.SX32 R43, R52, R37.reuse, 0x2, P5 ;  /* 0x00000025342b7211 */ /* 0x080fe400028f16ff */
[CC--:B------:R-:W-:Y:S02]  /*87c0*/  LEA R18, P2, R252.reuse, R36.reuse, 0x2 ;  /* 0x00000024fc127211 */ /* 0x0c0fe400078410ff */
[----:B------:R-:W-:Y:S02]  /*87d0*/  RED.E.ADD.F32.FTZ.RN.STRONG.GPU [R36.64+0x80], R20 ;  /* 0x000080142400798e */ /* 0x000fe4000c10e78c */
[-C--:B-1----:R-:W-:Y:S02]  /*87e0*/  LEA.HI.X.SX32 R19, R252, R37.reuse, 0x2, P2 ;  /* 0x00000025fc137211 */ /* 0x082fe400010f16ff */
[-C--:B------:R-:W-:Y:S01]  /*87f0*/  LEA R16, P0, R251, R36.reuse, 0x2 ;  /* 0x00000024fb107211 */ /* 0x080fe200078010ff */
[----:B------:R-:W-:Y:S01]  /*8800*/  RED.E.ADD.F32.FTZ.RN.STRONG.GPU [R44.64+0x80], R21 ;  /* 0x000080152c00798e */ /* 0x000fe2000c10e78c */
[-C--:B------:R-:W-:Y:S02]  /*8810*/  LEA R12, P5, R249, R36.reuse, 0x2 ;  /* 0x00000024f90c7211 */ /* 0x080fe400078a10ff */
[-C--:B------:R-:W-:Y:S02]  /*8820*/  LEA.HI.X.SX32 R17, R251, R37.reuse, 0x2, P0 ;  /* 0x00000025fb117211 */ /* 0x080fe400000f16ff */
[----:B------:R-:W-:Y:S01]  /*8830*/  RED.E.ADD.F32.FTZ.RN.STRONG.GPU [R50.64], R22 ;  /* 0x000000163200798e */ /* 0x000fe2000c10e78c */
[-C--:B---3--:R-:W-:Y:S04]  /*8840*/  LEA.HI.X.SX32 R13, R249, R37.reuse, 0x2, P5 ;  /* 0x00000025f90d7211 */ /* 0x088fe800028f16ff */
[----:B------:R-:W-:Y:S01]  /*8850*/  RED.E.ADD.F32.FTZ.RN.STRONG.GPU [R48.64], R23 ;  /* 0x000000173000798e */ /* 0x000fe2000c10e78c */
[-C--:B------:R-:W-:Y:S02]  /*8860*/  LEA R14, P6, R250, R36.reuse, 0x2 ;  /* 0x00000024fa0e7211 */ /* 0x080fe400078c10ff */
[-C--:B------:R-:W-:Y:S02]  /*8870*/  LEA R6, P2, R246, R36.reuse, 0x2 ;  /* 0x00000024f6067211 */ /* 0x080fe400078410ff */
[----:B------:R-:W-:Y:S01]  /*8880*/  RED.E.ADD.F32.FTZ.RN.STRONG.GPU [R46.64], R24 ;  /* 0x000000182e00798e */ /* 0x000fe2000c10e78c */
[-C--:B------:R-:W-:Y:S02]  /*8890*/  LEA.HI.X.SX32 R15, R250, R37.reuse, 0x2, P6 ;  /* 0x00000025fa0f7211 */ /* 0x080fe400030f16ff */
[-C--:B------:R-:W-:Y:S02]  /*88a0*/  LEA.HI.X.SX32 R7, R246, R37.reuse, 0x2, P2 ;  /* 0x00000025f6077211 */ /* 0x080fe400010f16ff */
[----:B------:R-:W-:Y:S01]  /*88b0*/  RED.E.ADD.F32.FTZ.RN.STRONG.GPU [R42.64], R25 ;  /* 0x000000192a00798e */ /* 0x000fe2000c10e78c */
[----:B------:R-:W-:Y:S01]  /*88c0*/  PLOP3.LUT P2, PT, PT, PT, UP0, 0x80, 0x0 ;  /* 0x000000000000781c */ /* 0x000fe20003f4f008 */
[----:B------:R-:W-:Y:S03]  /*88d0*/  @UP3 UIADD3 UR10, UP0, UR10, -0x200, URZ ;  /* 0xfffffe000a0a3890 */ /* 0x000fe6000ff1e03f */
[----:B------:R-:W-:Y:S01]  /*88e0*/  LDSM.16.MT88.4 R20, [R3+0x14800] ;  /* 0x014800000314783b */ /* 0x000fe20000004200 */
[----:B------:R-:W-:Y:S01]  /*88f0*/  @UP3 UIADD3.X UR9, UR9, -0x1, URZ, UP0, !UPT ;  /* 0xffffffff09093890 */ /* 0x000fe200087fe43f */
[CC--:B----4-:R-:W-:Y:S04]  /*8900*/  LEA R40, P4, R2.reuse, R36.reuse, 0x2 ;  /* 0x0000002402287211 */ /* 0x0d0fe800078810ff */
[-C--:B------:R-:W-:Y:S02]  /*8910*/  LEA.HI.X.SX32 R41, R2, R37.reuse, 0x2, P4 ;  /* 0x0000002502297211 */ /* 0x080fe400020f16ff */
[-C--:B------:R-:W-:Y:S03]  /*8920*/  LEA R10, P4, R248, R36.reuse, 0x2 ;  /* 0x00000024f80a7211 */ /* 0x080fe600078810ff */
[----:B------:R-:W-:Y:S01]  /*8930*/  RED.E.ADD.F32.FTZ.RN.STRONG.GPU [R40.64], R26 ;  /* 0x0000001a2800798e */ /* 0x000fe2000c10e78c */
[-C--:B--2---:R-:W-:Y:S02]  /*8940*/  LEA R38, P3, R0, R36.reuse, 0x2 ;  /* 0x0000002400267211 */ /* 0x084fe400078610ff */
[-C--:B------:R-:W-:Y:S02]  /*8950*/  LEA.HI.X.SX32 R11, R248, R37.reuse, 0x2, P4 ;  /* 0x00000025f80b7211 */ /* 0x080fe400020f16ff */
[-C--:B------:R-:W-:Y:S01]  /*8960*/  LEA.HI.X.SX32 R39, R0, R37.reuse, 0x2, P3 ;  /* 0x0000002500277211 */ /* 0x080fe200018f16ff */
[----:B------:R-:W-:Y:S01]  /*8970*/  IMAD.IADD R0, R147, 0x1, R246 ;  /* 0x0000000193007824 */ /* 0x000fe200078e02f6 */
[CC--:B------:R-:W-:Y:S03]  /*8980*/  LEA R8, P3, R247.reuse, R36.reuse, 0x2 ;  /* 0x00000024f7087211 */ /* 0x0c0fe600078610ff */
[----:B------:R-:W-:Y:S01]  /*8990*/  RED.E.ADD.F32.FTZ.RN.STRONG.GPU [R38.64], R27 ;  /* 0x0000001b2600798e */ /* 0x000fe2000c10e78c */
[-C--:B------:R-:W-:Y:S02]  /*89a0*/  LEA.HI.X.SX32 R9, R247, R37.reuse, 0x2, P3 ;  /* 0x00000025f7097211 */ /* 0x080fe400018f16ff */
[C---:B------:R-:W-:Y:S02]  /*89b0*/  LEA R4, P0, R0.reuse, R36, 0x2 ;  /* 0x0000002400047211 */ /* 0x040fe400078010ff */
[----:B------:R-:W-:Y:S02]  /*89c0*/  RED.E.ADD.F32.FTZ.RN.STRONG.GPU [R18.64], R32 ;  /* 0x000000201200798e */ /* 0x000fe4000c10e78c */
[----:B------:R-:W-:Y:S01]  /*89d0*/  LEA.HI.X.SX32 R5, R0, R37, 0x2, P0 ;  /* 0x0000002500057211 */ /* 0x000fe200000f16ff */
[----:B------:R-:W-:Y:S01]  /*89e0*/  IMAD.MOV.U32 R0, RZ, RZ, 0x40 ;  /* 0x00000040ff007424 */ /* 0x000fe200078e00ff */
[----:B------:R-:W-:Y:S01]  /*89f0*/  PLOP3.LUT P0, PT, PT, PT, UP2, 0x80, 0x0 ;  /* 0x000000000000781c */ /* 0x000fe20003f0f028 */
[----:B------:R-:W-:Y:S03]  /*8a00*/  RED.E.ADD.F32.FTZ.RN.STRONG.GPU [R16.64], R33 ;  /* 0x000000211000798e */ /* 0x000fe6000c10e78c */
[----:B------:R-:W-:Y:S02]  /*8a10*/  SEL R173, R0, 0xffffffc0, !P1 ;  /* 0xffffffc000ad7807 */ /* 0x000fe40004800000 */
[----:B------:R-:W-:Y:S03]  /*8a20*/  RED.E.ADD.F32.FTZ.RN.STRONG.GPU [R14.64], R34 ;  /* 0x000000220e00798e */ /* 0x000fe6000c10e78c */
[----:B------:R-:W-:Y:S02]  /*8a30*/  IMAD.IADD R0, R173, 0x1, R172 ;  /* 0x00000001ad007824 */ /* 0x000fe400078e02ac */
[----:B------:R-:W-:Y:S05]  /*8a40*/  RED.E.ADD.F32.FTZ.RN.STRONG.GPU [R12.64], R35 ;  /* 0x000000230c00798e */ /* 0x000fea000c10e78c */
[----:B------:R-:W-:Y:S05]  /*8a50*/  RED.E.ADD.F32.FTZ.RN.STRONG.GPU [R10.64], R28 ;  /* 0x0000001c0a00798e */ /* 0x000fea000c10e78c */
[----:B------:R-:W-:Y:S05]  /*8a60*/  RED.E.ADD.F32.FTZ.RN.STRONG.GPU [R8.64], R29 ;  /* 0x0000001d0800798e */ /* 0x000fea000c10e78c */
[----:B------:R-:W-:Y:S05]  /*8a70*/  RED.E.ADD.F32.FTZ.RN.STRONG.GPU [R6.64], R30 ;  /* 0x0000001e0600798e */ /* 0x000fea000c10e78c */
[----:B------:R-:W-:Y:S05]  /*8a80*/  LDSM.16.MT88.4 R8, [R172] ;  /* 0x00000000ac08783b */ /* 0x000fea0000004200 */
[----:B------:R-:W-:Y:S05]  /*8a90*/  RED.E.ADD.F32.FTZ.RN.STRONG.GPU [R4.64], R31 ;  /* 0x0000001f0400798e */ /* 0x000fea000c10e78c */
[----:B------:R-:W1:Y:S05]  /*8aa0*/  LDSM.16.MT88.4 R4, [R3+0x14000] ;  /* 0x014000000304783b */ /* 0x000e6a0000004200 */
[----:B------:R-:W2:Y:S05]  /*8ab0*/  LDSM.16.MT88.4 R12, [R3+0x18000] ;  /* 0x01800000030c783b */ /* 0x000eaa0000004200 */
[----:B------:R-:W3:Y:S05]  /*8ac0*/  LDSM.16.MT88.4 R16, [R0] ;  /* 0x000000000010783b */ /* 0x000eea0000004200 */
[----:B------:R-:W4:Y:S05]  /*8ad0*/  LDSM.16.MT88.4 R24, [R172+0x800] ;  /* 0x00080000ac18783b */ /* 0x000f2a0000004200 */
[----:B------:R-:W3:Y:S05]  /*8ae0*/  LDSM.16.MT88.4 R32, [R3+0x18800] ;  /* 0x018800000320783b */ /* 0x000eea0000004200 */
[----:B------:R-:W3:Y:S05]  /*8af0*/  LDSM.16.MT88.4 R28, [R0+0x800] ;  /* 0x00080000001c783b */ /* 0x000eea0000004200 */
[----:B------:R-:W-:Y:S05]  /*8b00*/  LDSM.16.MT88.4 R36, [R3+0x19000] ;  /* 0x019000000324783b */ /* 0x000fea0000004200 */
[----:B------:R-:W-:Y:S01]  /*8b10*/  LDSM.16.MT88.4 R40, [R0+0x1000] ;  /* 0x001000000028783b */ /* 0x000fe20000004200 */
        /* <DEDUP_REMOVED lines=8> */
[----:B------:R-:W1:Y:S07]  /*8ba0*/  LDSM.16.MT88.4 R12, [R172+0x1000] ;  /* 0x00100000ac0c783b */ /* 0x000e6e0000004200 */
[----:B------:R-:W-:Y:S01]  /*8bb0*/  HMMA.16816.F32 R128, R4, R18, R128 ;  /* 0x000000120480723c */ /* 0x000fe20000001880 */
[----:B------:R-:W-:Y:S05]  /*8bc0*/  LDSM.16.MT88.4 R4, [R3+0x15800] ;  /* 0x015800000304783b */ /* 0x000fea0000004200 */
[----:B------:R-:W2:Y:S02]  /*8bd0*/  LDSM.16.MT88.4 R16, [R172+0x1800] ;  /* 0x00180000ac10783b */ /* 0x000ea40000004200 */
[-C--:B----4-:R-:W-:Y:S08]  /*8be0*/  HMMA.16816.F32 R100, R20, R24.reuse, R100 ;  /* 0x000000181464723c */ /* 0x090ff00000001864 */
[C---:B------:R-:W-:Y:S08]  /*8bf0*/  HMMA.16816.F32 R104, R32.reuse, R24, R104 ;  /* 0x000000182068723c */ /* 0x040ff00000001868 */
[-C--:B------:R-:W-:Y:S08]  /*8c00*/  HMMA.16816.F32 R108, R32, R26.reuse, R108 ;  /* 0x0000001a206c723c */ /* 0x080ff0000000186c */
[C---:B------:R-:W-:Y:S01]  /*8c10*/  HMMA.16816.F32 R112, R20.reuse, R26, R112 ;  /* 0x0000001a1470723c */ /* 0x040fe20000001870 */
[----:B------:R-:W3:Y:S07]  /*8c20*/  LDSM.16.MT88.4 R24, [R3+0x19800] ;  /* 0x019800000318783b */ /* 0x000eee0000004200 */
[-C--:B------:R-:W-:Y:S08]  /*8c30*/  HMMA.16816.F32 R116, R20, R28.reuse, R116 ;  /* 0x0000001c1474723c */ /* 0x080ff00000001874 */
[C---:B------:R-:W-:Y:S08]  /*8c40*/  HMMA.16816.F32 R120, R32.reuse, R28, R120 ;  /* 0x0000001c2078723c */ /* 0x040ff00000001878 */
[-C--:B------:R-:W-:Y:S01]  /*8c50*/  HMMA.16816.F32 R124, R32, R30.reuse, R124 ;  /* 0x0000001e207c723c */ /* 0x080fe2000000187c */
[----:B------:R-:W4:Y:S07]  /*8c60*/  LDSM.16.MT88.4 R32, [R0+0x1800] ;  /* 0x001800000020783b */ /* 0x000f2e0000004200 */
        /* <DEDUP_REMOVED lines=16> */
[C---:B---3--:R-:W-:Y:S08]  /*8d70*/  HMMA.16816.F32 R104, R24.reuse, R16, R104 ;  /* 0x000000101868723c */ /* 0x048ff00000001868 */
[-C--:B------:R-:W-:Y:S08]  /*8d80*/  HMMA.16816.F32 R108, R24, R18.reuse, R108 ;  /* 0x00000012186c723c */ /* 0x080ff0000000186c */
[C---:B------:R-:W-:Y:S01]  /*8d90*/  HMMA.16816.F32 R112, R4.reuse, R18, R112 ;  /* 0x000000120470723c */ /* 0x040fe20000001870 */
[----:B------:R-:W2:Y:S07]  /*8da0*/  LDSM.16.MT88.4 R16, [R172+0x2800] ;  /* 0x00280000ac10783b */ /* 0x000eae0000004200 */
[-C--:B----4-:R-:W-:Y:S08]  /*8db0*/  HMMA.16816.F32 R116, R4, R32.reuse, R116 ;  /* 0x000000200474723c */ /* 0x090ff00000001874 */
        /* <DEDUP_REMOVED lines=179> */
.L_x_311:
        /* <DEDUP_REMOVED lines=19> */
.L_x_312:
[----:B-1----:R-:W1:Y:S01]  /*9a20*/  S2R R4, SR_TID.X ;  /* 0x0000000000047919 */ /* 0x002e620000002100 */
[----:B------:R-:W-:Y:S01]  /*9a30*/  USHF.L.U32 UR5, UR16, 0x7, URZ ;  /* 0x0000000710057899 */ /* 0x000fe2000800063f */
[----:B------:R-:W-:Y:S01]  /*9a40*/  BSSY B0, `(.L_x_313) ;  /* 0x000002d000007945 */ /* 0x000fe20003800000 */
[----:B------:R-:W-:Y:S01]  /*9a50*/  ULDC.64 UR6, c[0x0][0x3a0] ;  /* 0x0000e80000067ab9 */ /* 0x000fe20000000a00 */
[----:B------:R-:W-:Y:S01]  /*9a60*/  BAR.SYNC.DEFER_BLOCKING 0x0 ;  /* 0x0000000000007b1d */ /* 0x000fe20000010000 */
[----:B------:R-:W-:Y:S02]  /*9a70*/  USHF.R.S32.HI UR8, URZ, 0x1f, UR5 ;  /* 0x0000001f3f087899 */ /* 0x000fe40008011405 */
[----:B------:R-:W-:Y:S02]  /*9a80*/  IMAD.U32 R13, RZ, RZ, UR5 ;  /* 0x00000005ff0d7e24 */ /* 0x000fe4000f8e00ff */
[----:B------:R-:W-:-:S04]  /*9a90*/  UIMAD UR4, UR8, UR6, URZ ;  /* 0x00000006080472a4 */ /* 0x000fc8000f8e023f */
[----:B------:R-:W-:-:S03]  /*9aa0*/  UIMAD UR4, UR5, UR7, UR4 ;  /* 0x00000007050472a4 */ /* 0x000fc6000f8e0204 */
[----:B------:R-:W-:Y:S02]  /*9ab0*/  ULDC.64 UR6, c[0x0][0x3b8] ;  /* 0x0000ee0000067ab9 */ /* 0x000fe40000000a00 */
[----:B------:R-:W-:-:S04]  /*9ac0*/  UIMAD UR6, UR61, UR6, URZ ;  /* 0x000000063d0672a4 */ /* 0x000fc8000f8e023f */
[----:B------:R-:W-:Y:S01]  /*9ad0*/  UIMAD UR6, UR40, UR7, UR6 ;  /* 0x00000007280672a4 */ /* 0x000fe2000f8e0206 */
[----:B-1----:R-:W-:-:S04]  /*9ae0*/  SHF.R.S32.HI R2, RZ, 0x1f, R4 ;  /* 0x0000001fff027819 */ /* 0x002fc80000011404 */
[----:B------:R-:W-:Y:S01]  /*9af0*/  LEA.HI R2, R2, R4, RZ, 0x3 ;  /* 0x0000000402027211 */ /* 0x000fe200078f18ff */
[----:B------:R1:W2:Y:S03]  /*9b00*/  LDS.128 R20, [R146+0xd000] ;  /* 0x00d0000092147984 */ /* 0x0002a60000000c00 */
[----:B------:R-:W-:Y:S01]  /*9b10*/  LOP3.LUT R0, R2, 0xfffffff8, RZ, 0xc0, !PT ;  /* 0xfffffff802007812 */ /* 0x000fe200078ec0ff */
[----:B------:R1:W3:Y:S04]  /*9b20*/  LDS.128 R24, [R146+0xe000] ;  /* 0x00e0000092187984 */ /* 0x0002e80000000c00 */
[----:B------:R-:W-:Y:S01]  /*9b30*/  IMAD.IADD R0, R4, 0x1, -R0 ;  /* 0x0000000104007824 */ /* 0x000fe200078e0a00 */
[----:B------:R1:W4:Y:S03]  /*9b40*/  LDS.128 R28, [R146+0xf000] ;  /* 0x00f00000921c7984 */ /* 0x0003260000000c00 */
[----:B------:R-:W-:Y:S01]  /*9b50*/  IMAD.SHL.U32 R6, R0, 0x8, RZ ;  /* 0x0000000800067824 */ /* 0x000fe200078e00ff */
[----:B------:R1:W1:Y:S01]  /*9b60*/  LDS.128 R32, [R146+0x10000] ;  /* 0x0100000092207984 */ /* 0x0002620000000c00 */
[----:B------:R-:W-:Y:S01]  /*9b70*/  IMAD.U32 R0, RZ, RZ, UR4 ;  /* 0x00000004ff007e24 */ /* 0x000fe2000f8e00ff */
[----:B------:R-:W-:-:S02]  /*9b80*/  UIMAD UR4, UR16, -0x80, UR14 ;  /* 0xffffff80100478a4 */ /* 0x000fc4000f8e020e */
[----:B------:R1:W1:Y:S01]  /*9b90*/  LDS.128 R36, [R146+0x11000] ;  /* 0x0110000092247984 */ /* 0x0002620000000c00 */
[----:B------:R-:W-:-:S03]  /*9ba0*/  SHF.R.S32.HI R7, RZ, 0x1f, R6 ;  /* 0x0000001fff077819 */ /* 0x000fc60000011406 */
[----:B------:R1:W1:Y:S02]  /*9bb0*/  LDS.128 R40, [R146+0x12000] ;  /* 0x0120000092287984 */ /* 0x0002640000000c00 */
[----:B------:R-:W-:Y:S02]  /*9bc0*/  IMAD.WIDE.U32 R4, R13, c[0x0][0x3a0], R6 ;  /* 0x0000e8000d047a25 */ /* 0x000fe400078e0006 */
[----:B------:R1:W1:Y:S03]  /*9bd0*/  LDS.128 R44, [R146+0x13000] ;  /* 0x01300000922c7984 */ /* 0x0002660000000c00 */
[----:B------:R-:W-:-:S04]  /*9be0*/  IADD3 R4, P0, R4, UR11, RZ ;  /* 0x0000000b04047c10 */ /* 0x000fc8000ff1e0ff */
[----:B------:R-:W-:Y:S02]  /*9bf0*/  IADD3.X R5, R5, UR15, R0, P0, !PT ;  /* 0x0000000f05057c10 */ /* 0x000fe400087fe400 */
[----:B------:R-:W-:Y:S01]  /*9c00*/  SHF.R.S32.HI R0, RZ, 0x3, R2 ;  /* 0x00000003ff007819 */ /* 0x000fe20000011402 */
[----:B------:R-:W-:-:S03]  /*9c10*/  IMAD.U32 R2, RZ, RZ, UR40 ;  /* 0x00000028ff027e24 */ /* 0x000fc6000f8e00ff */
[----:B------:R-:W-:Y:S01]  /*9c20*/  ISETP.GE.AND P4, PT, R0, UR4, PT ;  /* 0x0000000400007c0c */ /* 0x000fe2000bf86270 */
[----:B------:R-:W-:Y:S01]  /*9c30*/  IMAD.WIDE.U32 R4, R2, c[0x0][0x3b8], R4 ;  /* 0x0000ee0002047a25 */ /* 0x000fe200078e0004 */
[----:B------:R-:W-:-:S04]  /*9c40*/  SHF.R.S32.HI R14, RZ, 0x1f, R0 ;  /* 0x0000001fff0e7819 */ /* 0x000fc80000011400 */
[----:B------:R-:W-:-:S07]  /*9c50*/  IADD3 R12, R5, UR6, RZ ;  /* 0x00000006050c7c10 */ /* 0x000fce000fffe0ff */
[----:B------:R-:W-:Y:S05]  /*9c60*/  @P4 BRA `(.L_x_314) ;  /* 0x000000a000004947 */ /* 0x000fea0003800000 */
[----:B--234-:R-:W2:Y:S01]  /*9c70*/  LDS.128 R16, [R146+0xc000] ;  /* 0x00c0000092107984 */ /* 0x01cea20000000c00 */
        /* <DEDUP_REMOVED lines=9> */
.L_x_314:
[----:B--234-:R-:W-:Y:S05]  /*9d10*/  BSYNC B0 ;  /* 0x0000000000007941 */ /* 0x01cfea0003800000 */
.L_x_313:
[----:B------:R-:W-:Y:S01]  /*9d20*/  IADD3 R2, R0, 0x20, RZ ;  /* 0x0000002000027810 */ /* 0x000fe20007ffe0ff */
[----:B------:R-:W-:Y:S03]  /*9d30*/  BSSY B0, `(.L_x_315) ;  /* 0x000000e000007945 */ /* 0x000fe60003800000 */
[----:B------:R-:W-:-:S13]  /*9d40*/  ISETP.GE.AND P3, PT, R2, UR4, PT ;  /* 0x0000000402007c0c */ /* 0x000fda000bf66270 */
[----:B------:R-:W-:Y:S05]  /*9d50*/  @P3 BRA `(.L_x_316) ;  /* 0x000000b000003947 */ /* 0x000fea0003800000 */
[----:B------:R-:W-:Y:S02]  /*9d60*/  IADD3 R2, P0, R0, 0x20, RZ ;  /* 0x0000002000027810 */ /* 0x000fe40007f1e0ff */
[----:B------:R-:W-:-:S03]  /*9d70*/  MOV R9, R12 ;  /* 0x0000000c00097202 */ /* 0x000fc60000000f00 */
[----:B------:R-:W-:-:S04]  /*9d80*/  IMAD.X R8, RZ, RZ, R14, P0 ;  /* 0x000000ffff087224 */ /* 0x000fc800000e060e */
[----:B------:R-:W-:Y:S02]  /*9d90*/  IMAD R10, R8, c[0x0][0x3a0], RZ ;  /* 0x0000e800080a7a24 */ /* 0x000fe400078e02ff */
[----:B------:R-:W-:-:S04]  /*9da0*/  IMAD.MOV.U32 R8, RZ, RZ, R4 ;  /* 0x000000ffff087224 */ /* 0x000fc800078e0004 */
[----:B------:R-:W-:-:S04]  /*9db0*/  IMAD.WIDE.U32 R8, R2, c[0x0][0x3a0], R8 ;  /* 0x0000e80002087a25 */ /* 0x000fc800078e0008 */
[----:B------:R-:W-:Y:S01]  /*9dc0*/  IMAD R2, R2, c[0x0][0x3a4], R10 ;  /* 0x0000e90002027a24 */ /* 0x000fe200078e020a */
[----:B------:R-:W-:-:S04]  /*9dd0*/  LEA R10, P0, R8, c[0x0][0x340], 0x1 ;  /* 0x0000d000080a7a11 */ /* 0x000fc800078008ff */
[----:B------:R-:W-:-:S04]  /*9de0*/  IADD3 R2, R2, R9, RZ ;  /* 0x0000000902027210 */ /* 0x000fc80007ffe0ff */
[----:B------:R-:W-:-:S05]  /*9df0*/  LEA.HI.X R11, R8, c[0x0][0x344], R2, 0x1, P0 ;  /* 0x0000d100080b7a11 */ /* 0x000fca00000f0c02 */
[----:B------:R2:W-:Y:S02]  /*9e00*/  STG.E.128 [R10.64], R20 ;  /* 0x000000140a007986 */ /* 0x0005e4000c101d0c */
.L_x_316:
[----:B------:R-:W-:Y:S05]  /*9e10*/  BSYNC B0 ;  /* 0x0000000000007941 */ /* 0x000fea0003800000 */
.L_x_315:
[----:B------:R-:W-:Y:S01]  /*9e20*/  IADD3 R2, R0, 0x40, RZ ;  /* 0x0000004000027810 */ /* 0x000fe20007ffe0ff */
[----:B------:R-:W-:Y:S03]  /*9e30*/  BSSY B0, `(.L_x_317) ;  /* 0x000000e000007945 */ /* 0x000fe60003800000 */
[----:B------:R-:W-:-:S13]  /*9e40*/  ISETP.GE.AND P2, PT, R2, UR4, PT ;  /* 0x0000000402007c0c */ /* 0x000fda000bf46270 */
        /* <DEDUP_REMOVED lines=11> */
[----:B------:R2:W-:Y:S02]  /*9f00*/  STG.E.128 [R10.64], R24 ;  /* 0x000000180a007986 */ /* 0x0005e4000c101d0c */
.L_x_318:
[----:B------:R-:W-:Y:S05]  /*9f10*/  BSYNC B0 ;  /* 0x0000000000007941 */ /* 0x000fea0003800000 */
.L_x_317:
[----:B------:R-:W-:Y:S01]  /*9f20*/  IADD3 R2, R0, 0x60, RZ ;  /* 0x0000006000027810 */ /* 0x000fe20007ffe0ff */
[----:B------:R-:W-:Y:S03]  /*9f30*/  BSSY B0, `(.L_x_319) ;  /* 0x000000d000007945 */ /* 0x000fe60003800000 */
[----:B------:R-:W-:-:S13]  /*9f40*/  ISETP.GE.AND P1, PT, R2, UR4, PT ;  /* 0x0000000402007c0c */ /* 0x000fda000bf26270 */
        /* <DEDUP_REMOVED lines=10> */
[----:B------:R2:W-:Y:S02]  /*9ff0*/  STG.E.128 [R4.64], R28 ;  /* 0x0000001c04007986 */ /* 0x0005e4000c101d0c */
.L_x_320:
[----:B------:R-:W-:Y:S05]  /*a000*/  BSYNC B0 ;  /* 0x0000000000007941 */ /* 0x000fea0003800000 */
.L_x_319:
[----:B------:R-:W-:Y:S01]  /*a010*/  ULDC.64 UR6, c[0x0][0x3a8] ;  /* 0x0000ea0000067ab9 */ /* 0x000fe20000000a00 */
[----:B------:R-:W-:Y:S01]  /*a020*/  IMAD.WIDE.U32 R6, R13, c[0x0][0x3a8], R6 ;  /* 0x0000ea000d067a25 */ /* 0x000fe200078e0006 */
[----:B------:R-:W-:Y:S01]  /*a030*/  UIMAD UR4, UR8, UR6, URZ ;  /* 0x00000006080472a4 */ /* 0x000fe2000f8e023f */
[----:B------:R-:W-:Y:S03]  /*a040*/  BSSY B0, `(.L_x_321) ;  /* 0x0000015000007945 */ /* 0x000fe60003800000 */
[----:B------:R-:W-:Y:S01]  /*a050*/  UIMAD UR5, UR5, UR7, UR4 ;  /* 0x00000007050572a4 */ /* 0x000fe2000f8e0204 */
[----:B--2---:R-:W-:-:S05]  /*a060*/  IADD3 R4, P0, R6, UR9, RZ ;  /* 0x0000000906047c10 */ /* 0x004fca000ff1e0ff */
        /* <DEDUP_REMOVED lines=18> */
.L_x_322:
[----:B------:R-:W-:Y:S05]  /*a190*/  BSYNC B0 ;  /* 0x0000000000007941 */ /* 0x000fea0003800000 */
.L_x_321:
        /* <DEDUP_REMOVED lines=13> */
.L_x_324:
[----:B------:R-:W-:Y:S05]  /*a270*/  BSYNC B0 ;  /* 0x0000000000007941 */ /* 0x000fea0003800000 */
.L_x_323:
        /* <DEDUP_REMOVED lines=13> */
.L_x_326:
[----:B------:R-:W-:Y:S05]  /*a350*/  BSYNC B0 ;  /* 0x0000000000007941 */ /* 0x000fea0003800000 */
.L_x_325:
        /* <DEDUP_REMOVED lines=10> */
[----:B-1----:R1:W-:Y:S02]  /*a400*/  STG.E.128 [R4.64], R44 ;  /* 0x0000002c04007986 */ /* 0x0023e4000c101d0c */
.L_x_307:
[----:B------:R-:W-:Y:S05]  /*a410*/  BSYNC B1 ;  /* 0x0000000000017941 */ /* 0x000fea0003800000 */
.L_x_285:
        /* <DEDUP_REMOVED lines=11> */
.L_x_327:
[----:B------:R-:W-:Y:S05]  /*a4d0*/  EXIT ;  /* 0x000000000000794d */ /* 0x000fea0003800000 */
.L_x_329:
        /* <DEDUP_REMOVED lines=10> */
.L_x_1257:


//--------------------- .text._ZN5flash44flash_bwd_dq_dk_dv_loop_seqk_parallel_kernelI23Flash_bwd_kernel_traitsILi64ELi128ELi128ELi8ELi4ELi4ELi4ELb0ELb0EN7cutlass6half_tE19Flash_kernel_traitsILi64ELi128ELi128ELi8ES3_EELb0ELb1ELb0ELb1ELb0ELb0ELb0EEEvNS_16Flash_bwd_paramsE --------------------------
	.section	.text._ZN5flash44flash_bwd_dq_dk_dv_loop_seqk_parallel_kernelI23Flash_bwd_kernel_traitsILi64ELi128ELi128ELi8ELi4ELi4ELi4ELb0ELb0EN7cutlass6half_tE19Flash_kernel_traitsILi64ELi128ELi128ELi8ES3_EELb0ELb1ELb0ELb1ELb0ELb0ELb0EEEvNS_16Flash_bwd_paramsE,"ax",@progbits
	.sectioninfo	@"SHI_REGISTERS=255"
	.align	128
        .global         _ZN5flash44flash_bwd_dq_dk_dv_loop_seqk_parallel_kernelI23Flash_bwd_kernel_traitsILi64ELi128ELi128ELi8ELi4ELi4ELi4ELb0ELb0EN7cutlass6half_tE19Flash_kernel_traitsILi64ELi128ELi128ELi8ES3_EELb0ELb1ELb0ELb1ELb0ELb0ELb0EEEvNS_16Flash_bwd_paramsE
        .type           _ZN5flash44flash_bwd_dq_dk_dv_loop_seqk_parallel_kernelI23Flash_bwd_kernel_traitsILi64ELi128ELi128ELi8ELi4ELi4ELi4ELb0ELb0EN7cutlass6half_tE19Flash_kernel_traitsILi64ELi128ELi128ELi8ES3_EELb0ELb1ELb0ELb1ELb0ELb0ELb0EEEvNS_16Flash_bwd_paramsE,@function
        .size           _ZN5flash44flash_bwd_dq_dk_dv_loop_seqk_parallel_kernelI23Flash_bwd_kernel_traitsILi64ELi128ELi128ELi8ELi4ELi4ELi4ELb0ELb0EN7cutlass6half_tE19Flash_kernel_traitsILi64ELi128ELi128ELi8ES3_EELb0ELb1ELb0ELb1ELb0ELb0ELb0EEEvNS_16Flash_bwd_paramsE,(.L_x_1258 - _ZN5flash44flash_bwd_dq_dk_dv_loop_seqk_parallel_kernelI23Flash_bwd_kernel_traitsILi64ELi128ELi128ELi8ELi4ELi4ELi4ELb0ELb0EN7cutlass6half_tE19Flash_kernel_traitsILi64ELi128ELi128ELi8ES3_EELb0ELb1ELb0ELb1ELb0ELb0ELb0EEEvNS_16Flash_bwd_paramsE)
        .other          _ZN5flash44flash_bwd_dq_dk_dv_loop_seqk_parallel_kernelI23Flash_bwd_kernel_traitsILi64ELi128ELi128ELi8ELi4ELi4ELi4ELb0ELb0EN7cutlass6half_tE19Flash_kernel_traitsILi64ELi128ELi128ELi8ES3_EELb0ELb1ELb0ELb1ELb0ELb0ELb0EEEvNS_16Flash_bwd_paramsE,@"STO_CUDA_ENTRY STV_DEFAULT"
_ZN5flash44flash_bwd_dq_dk_dv_loop_seqk_parallel_kernelI23Flash_bwd_kernel_traitsILi64ELi128ELi128ELi8ELi4ELi4ELi4ELb0ELb0EN7cutlass6half_tE19Flash_kernel_traitsILi64ELi128ELi128ELi8ES3_EELb0ELb1ELb0ELb1ELb0ELb0ELb0EEEvNS_16Flash_bwd_paramsE:
.text._ZN5flash44flash_bwd_dq_dk_dv_loop_seqk_parallel_kernelI23Flash_bwd_kernel_traitsILi64ELi128ELi128ELi8ELi4ELi4ELi4ELb0ELb0EN7cutlass6half_tE19Flash_kernel_traitsILi64ELi128ELi128ELi8ES3_EELb0ELb1ELb0ELb1ELb0ELb0ELb0EEEvNS_16Flash_bwd_paramsE:
        /* <DEDUP_REMOVED lines=32> */
[CC--:B------:R-:W-:Y:S01]  /*0200*/  LEA.HI R6, R11.reuse, R12.reuse, RZ, 0x4 ;  /* 0x0000000c0b067211 */ /* 0x0c0fe200078f20ff */
[----:B------:R-:W-:Y:S01]  /*0210*/  UIMAD UR49, UR38, UR48, URZ ;  /* 0x00000030263172a4 */ /* 0x000fe2000f8e023f */
[--C-:B------:R-:W-:Y:S01]  /*0220*/  SHF.R.S32.HI R3, RZ, 0x5, R2.reuse ;  /* 0x00000005ff037819 */ /* 0x100fe20000011402 */
[----:B---3--:R-:W-:Y:S01]  /*0230*/  USHF.L.U32 UR4, UR35, 0x7, URZ ;  /* 0x0000000723047899 */ /* 0x008fe2000800063f */
[----:B------:R-:W-:Y:S01]  /*0240*/  SHF.R.S32.HI R0, RZ, 0x1f, R2 ;  /* 0x0000001fff007819 */ /* 0x000fe20000011402 */
[----:B------:R-:W-:Y:S01]  /*0250*/  USHF.R.S32.HI UR6, URZ, 0x1f, UR35 ;  /* 0x0000001f3f067899 */ /* 0x000fe20008011423 */
[----:B------:R-:W-:Y:S01]  /*0260*/  LOP3.LUT R2, R2, 0xffffffe0, RZ, 0xc0, !PT ;  /* 0xffffffe002027812 */ /* 0x000fe200078ec0ff */
[----:B------:R-:W-:Y:S01]  /*0270*/  UIMAD UR48, UR48, UR11, URZ ;  /* 0x0000000b303072a4 */ /* 0x000fe2000f8e023f */
[----:B------:R-:W-:Y:S01]  /*0280*/  LEA.HI R0, R0, R3, RZ, 0x2 ;  /* 0x0000000300007211 */ /* 0x000fe200078f10ff */
[----:B------:R-:W-:Y:S01]  /*0290*/  ULDC UR12, c[0x0][0x1c0] ;  /* 0x00007000000c7ab9 */ /* 0x000fe20000000800 */
[----:B------:R-:W-:Y:S01]  /*02a0*/  SHF.R.S32.HI R4, RZ, 0x4, R6 ;  /* 0x00000004ff047819 */ /* 0x000fe20000011406 */
[----:B------:R-:W-:Y:S01]  /*02b0*/  ULDC UR10, c[0x0][0x1c0] ;  /* 0x00007000000a7ab9 */ /* 0x000fe20000000800 */
[----:B------:R-:W-:Y:S01]  /*02c0*/  LOP3.LUT R0, R0, 0xfffffffc, RZ, 0xc0, !PT ;  /* 0xfffffffc00007812 */ /* 0x000fe200078ec0ff */
[----:B------:R-:W-:Y:S01]  /*02d0*/  UIMAD UR54, UR5, UR35, URZ ;  /* 0x00000023053672a4 */ /* 0x000fe2000f8e023f */
[CC--:B------:R-:W-:Y:S01]  /*02e0*/  LEA.HI R14, R11.reuse, R12.reuse, RZ, 0x2 ;  /* 0x0000000c0b0e7211 */ /* 0x0c0fe200078f10ff */
[----:B------:R-:W-:Y:S01]  /*02f0*/  UIMAD.WIDE.U32 UR46, UR35, UR13, URZ ;  /* 0x0000000d232e72a5 */ /* 0x000fe2000f8e003f */
[----:B------:R-:W-:Y:S01]  /*0300*/  LEA.HI R13, R11, R12, RZ, 0x3 ;  /* 0x0000000c0b0d7211 */ /* 0x000fe200078f18ff */
[----:B------:R-:W-:Y:S01]  /*0310*/  IMAD.IADD R9, R3, 0x1, -R0 ;  /* 0x0000000103097824 */ /* 0x000fe200078e0a00 */
[----:B------:R-:W-:Y:S01]  /*0320*/  SHF.R.S32.HI R5, RZ, 0x2, R14 ;  /* 0x00000002ff057819 */ /* 0x000fe2000001140e */
[----:B------:R-:W-:Y:S01]  /*0330*/  IMAD.IADD R0, R12, 0x1, -R2 ;  /* 0x000000010c007824 */ /* 0x000fe200078e0a02 */
[----:B------:R-:W-:Y:S01]  /*0340*/  SHF.R.S32.HI R3, RZ, 0x1f, R14 ;  /* 0x0000001fff037819 */ /* 0x000fe2000001140e */
[----:B------:R-:W-:-:S02]  /*0350*/  @!UP5 UIMAD UR5, UR35, UR12, UR38 ;  /* 0x0000000c2305d2a4 */ /* 0x000fc4000f8e0226 */
[----:B------:R-:W-:Y:S01]  /*0360*/  USHF.L.U32 UR43, UR48, 0x7, URZ ;  /* 0x00000007302b7899 */ /* 0x000fe2000800063f */
[----:B------:R-:W-:Y:S01]  /*0370*/  SHF.R.S32.HI R2, RZ, 0x1f, R0 ;  /* 0x0000001fff027819 */ /* 0x000fe20000011400 */
[----:B------:R-:W-:Y:S02]  /*0380*/  ULDC UR51, c[0x0][0x214] ;  /* 0x0000850000337ab9 */ /* 0x000fe40000000800 */
[----:B------:R-:W-:Y:S01]  /*0390*/  ULDC.U8 UR9, c[0x0][0x3d0] ;  /* 0x0000f40000097ab9 */ /* 0x000fe20000000000 */
[----:B------:R-:W-:Y:S01]  /*03a0*/  LEA.HI R8, R2, R0, RZ, 0x2 ;  /* 0x0000000002087211 */ /* 0x000fe200078f10ff */
[----:B------:R-:W-:Y:S01]  /*03b0*/  ULDC UR52, c[0x0][0x224] ;  /* 0x0000890000347ab9 */ /* 0x000fe20000000800 */
[----:B------:R-:W-:Y:S01]  /*03c0*/  LEA.HI R0, R6, R4, RZ, 0x1 ;  /* 0x0000000406007211 */ /* 0x000fe200078f08ff */
[----:B------:R-:W-:Y:S02]  /*03d0*/  ULDC UR61, c[0x0][0x374] ;  /* 0x0000dd00003d7ab9 */ /* 0x000fe40000000800 */
[----:B------:R-:W-:Y:S01]  /*03e0*/  ULDC UR60, c[0x0][0x194] ;  /* 0x00006500003c7ab9 */ /* 0x000fe20000000800 */
[----:B------:R-:W-:Y:S01]  /*03f0*/  LOP3.LUT R2, R0, 0xfffffffe, RZ, 0xc0, !PT ;  /* 0xfffffffe00027812 */ /* 0x000fe200078ec0ff */
[----:B------:R-:W-:Y:S01]  /*0400*/  @UP5 UIMAD UR56, UR35, UR51, URZ ;  /* 0x00000033233852a4 */ /* 0x000fe2000f8e023f */
[----:B------:R-:W-:Y:S01]  /*0410*/  LEA.HI R0, R3, R5, RZ, 0x3 ;  /* 0x0000000503007211 */ /* 0x000fe200078f18ff */
[----:B------:R-:W-:Y:S01]  /*0420*/  USHF.R.S32.HI UR59, URZ, 0x1f, UR38 ;  /* 0x0000001f3f3b7899 */ /* 0x000fe20008011426 */
[----:B------:R-:W-:Y:S01]  /*0430*/  LOP3.LUT R3, R13, 0xfffffff8, RZ, 0xc0, !PT ;  /* 0xfffffff80d037812 */ /* 0x000fe200078ec0ff */
[----:B------:R-:W-:Y:S01]  /*0440*/  IMAD.IADD R182, R4, 0x1, -R2 ;  /* 0x0000000104b67824 */ /* 0x000fe200078e0a02 */
[----:B------:R-:W-:Y:S01]  /*0450*/  LOP3.LUT R0, R0, 0xfffffff8, RZ, 0xc0, !PT ;  /* 0xfffffff800007812 */ /* 0x000fe200078ec0ff */
[----:B------:R-:W-:Y:S01]  /*0460*/  UISETP.NE.AND UP6, UPT, UR9, URZ, UPT ;  /* 0x0000003f0900728c */ /* 0x000fe2000bfc5270 */
[----:B------:R-:W-:Y:S01]  /*0470*/  LOP3.LUT R4, R6, 0xfffffff0, RZ, 0xc0, !PT ;  /* 0xfffffff006047812 */ /* 0x000fe200078ec0ff */
[----:B------:R-:W-:-:S02]  /*0480*/  UIMAD UR61, UR61, 0xc0, URZ ;  /* 0x000000c03d3d78a4 */ /* 0x000fc4000f8e023f */
[----:B------:R-:W-:Y:S01]  /*0490*/  IMAD.IADD R7, R5, 0x1, -R0 ;  /* 0x0000000105077824 */ /* 0x000fe200078e0a00 */
[----:B------:R-:W-:Y:S01]  /*04a0*/  SHF.R.S32.HI R0, RZ, 0x3, R13 ;  /* 0x00000003ff007819 */ /* 0x000fe2000001140d */
[----:B------:R-:W-:Y:S02]  /*04b0*/  UIMAD UR60, UR60, 0xc0, URZ ;  /* 0x000000c03c3c78a4 */ /* 0x000fe4000f8e023f */
[----:B------:R-:W-:Y:S02]  /*04c0*/  UIMAD.WIDE.U32 UR44, UR40, UR46, URZ ;  /* 0x0000002e282c72a5 */ /* 0x000fe4000f8e003f */
[----:B------:R-:W-:Y:S01]  /*04d0*/  IMAD.SHL.U32 R2, R0, 0x40, RZ ;  /* 0x0000004000027824 */ /* 0x000fe200078e00ff */
[----:B------:R-:W-:Y:S01]  /*04e0*/  UIMAD UR53, UR41, UR46, URZ ;  /* 0x0000002e293572a4 */ /* 0x000fe2000f8e023f */
[----:B------:R-:W-:Y:S01]  /*04f0*/  IMAD.IADD R0, R12, 0x1, -R3 ;  /* 0x000000010c007824 */ /* 0x000fe200078e0a03 */
[----:B------:R-:W-:Y:S02]  /*0500*/  USHF.R.S32.HI UR55, URZ, 0x1f, UR49 ;  /* 0x0000001f3f377899 */ /* 0x000fe40008011431 */
[----:B------:R-:W-:Y:S01]  /*0510*/  LOP3.LUT R3, R2, 0x1c0, RZ, 0xc0, !PT ;  /* 0x000001c002037812 */ /* 0x000fe200078ec0ff */
[----:B------:R-:W-:Y:S01]  /*0520*/  IMAD.IADD R2, R12, 0x1, -R4 ;  /* 0x000000010c027824 */ /* 0x000fe200078e0a04 */
[C---:B------:R-:W-:Y:S01]  /*0530*/  LOP3.LUT P4, RZ, R0.reuse, 0x2, RZ, 0xc0, !PT ;  /* 0x0000000200ff7812 */ /* 0x040fe2000788c0ff */
[----:B------:R-:W-:Y:S01]  /*0540*/  IMAD.SHL.U32 R208, R0, 0x8, RZ ;  /* 0x0000000800d07824 */ /* 0x000fe200078e00ff */
[----:B------:R-:W-:Y:S01]  /*0550*/  SHF.R.U32.HI R4, RZ, 0x3, R3 ;  /* 0x00000003ff047819 */ /* 0x000fe20000011603 */
[----:B------:R-:W-:Y:S01]  /*0560*/  @!UP5 UIMAD UR51, UR5, UR51, URZ ;  /* 0x000000330533d2a4 */ /* 0x000fe2000f8e023f */
[----:B------:R-:W-:Y:S01]  /*0570*/  SHF.R.S32.HI R5, RZ, 0x1f, R2 ;  /* 0x0000001fff057819 */ /* 0x000fe20000011402 */
[----:B------:R-:W-:Y:S01]  /*0580*/  USHF.R.S32.HI UR50, URZ, 0x1f, UR43 ;  /* 0x0000001f3f327899 */ /* 0x000fe2000801142b */
[----:B------:R-:W-:-:S02]  /*0590*/  LOP3.LUT R3, R3, 0x38, R208, 0xf8, !PT ;  /* 0x0000003803037812 */ /* 0x000fc400078ef8d0 */
[----:B------:R-:W-:Y:S02]  /*05a0*/  LEA.HI R10, R5, R2, RZ, 0x3 ;  /* 0x00000002050a7211 */ /* 0x000fe400078f18ff */
[----:B------:R-:W-:Y:S02]  /*05b0*/  LOP3.LUT R4, R3, R4, RZ, 0x3c, !PT ;  /* 0x0000000403047212 */ /* 0x000fe400078e3cff */
[----:B------:R-:W-:Y:S02]  /*05c0*/  LOP3.LUT R3, R10, 0xfffffff8, RZ, 0xc0, !PT ;  /* 0xfffffff80a037812 */ /* 0x000fe400078ec0ff */
[----:B------:R-:W-:Y:S02]  /*05d0*/  LEA.HI R5, R11, R12, RZ, 0x6 ;  /* 0x0000000c0b057211 */ /* 0x000fe400078f30ff */
[----:B------:R-:W-:Y:S01]  /*05e0*/  LOP3.LUT P3, RZ, R0, 0x4, RZ, 0xc0, !PT ;  /* 0x0000000400ff7812 */ /* 0x000fe2000786c0ff */
[----:B------:R-:W-:Y:S01]  /*05f0*/  IMAD.IADD R16, R2, 0x1, -R3 ;  /* 0x0000000102107824 */ /* 0x000fe200078e0a03 */
[----:B------:R-:W-:Y:S01]  /*0600*/  SEL R176, R203, 0xffffffe0, !P4 ;  /* 0xffffffe0cbb07807 */ /* 0x000fe20006000000 */
[----:B------:R-:W-:Y:S01]  /*0610*/  IMAD.SHL.U32 R2, R5, 0x8, RZ ;  /* 0x0000000805027824 */ /* 0x000fe200078e00ff */
[----:B------:R-:W-:Y:S01]  /*0620*/  LOP3.LUT R5, R7, 0x1, RZ, 0xc0, !PT ;  /* 0x0000000107057812 */ /* 0x000fe200078ec0ff */
[----:B------:R-:W-:Y:S01]  /*0630*/  IMAD.SHL.U32 R0, R0, 0x40, RZ ;  /* 0x0000004000007824 */ /* 0x000fe200078e00ff */
[----:B------:R-:W-:Y:S01]  /*0640*/  STL [R1+0x54], R16 ;  /* 0x0000541001007387 */ /* 0x000fe20000100800 */
[----:B------:R-:W-:Y:S01]  /*0650*/  IMAD.SHL.U32 R3, R182, 0x200, RZ ;  /* 0x00000200b6037824 */ /* 0x000fe200078e00ff */
[----:B------:R-:W-:-:S02]  /*0660*/  LOP3.LUT R2, R4, 0xfffffe00, R2, 0xf8, !PT ;  /* 0xfffffe0004027812 */ /* 0x000fc400078ef802 */
[----:B------:R-:W-:Y:S02]  /*0670*/  LOP3.LUT R0, R0, 0x1c0, RZ, 0xc0, !PT ;  /* 0x000001c000007812 */ /* 0x000fe400078ec0ff */
[----:B------:R-:W-:Y:S01]  /*0680*/  LEA.HI R4, R11, R12, RZ, 0x7 ;  /* 0x0000000c0b047211 */ /* 0x000fe200078f38ff */
[----:B------:R1:W-:Y:S01]  /*0690*/  STL [R1+0x48], R2 ;  /* 0x0000480201007387 */ /* 0x0003e20000100800 */
[----:B------:R-:W-:Y:S02]  /*06a0*/  LOP3.LUT R174, R0, 0x8, R13, 0xf8, !PT ;  /* 0x0000000800ae7812 */ /* 0x000fe400078ef80d */
[----:B------:R-:W-:Y:S02]  /*06b0*/  SHF.R.S32.HI R4, RZ, 0x7, R4 ;  /* 0x00000007ff047819 */ /* 0x000fe40000011404 */
[----:B------:R-:W-:-:S04]  /*06c0*/  ISETP.NE.U32.AND P0, PT, R5, 0x1, PT ;  /* 0x000000010500780c */ /* 0x000fc80003f05070 */
[----:B------:R-:W-:Y:S02]  /*06d0*/  R2P PR, R7, 0x6 ;  /* 0x0000000607007804 */ /* 0x000fe40000000000 */
[----:B------:R-:W-:-:S03]  /*06e0*/  SEL R201, R201, 0x10, !P0 ;  /* 0x00000010c9c97807 */ /* 0x000fc60004000000 */
[----:B------:R-:W-:Y:S01]  /*06f0*/  SEL R203, R203, 0xffffffe0, !P1 ;  /* 0xffffffe0cbcb7807 */ /* 0x000fe20004800000 */
[----:B-1----:R-:W-:-:S05]  /*0700*/  IMAD.SHL.U32 R2, R9, 0x10, RZ ;  /* 0x0000001009027824 */ /* 0x002fca00078e00ff */
[----:B------:R-:W-:Y:S02]  /*0710*/  LOP3.LUT R6, R0, 0x30, R2, 0xf8, !PT ;  /* 0x0000003000067812 */ /* 0x000fe400078ef802 */
[----:B------:R-:W-:Y:S02]  /*0720*/  SHF.R.U32.HI R0, RZ, 0x3, R0 ;  /* 0x00000003ff007819 */ /* 0x000fe40000011600 */
[----:B------:R-:W-:Y:S01]  /*0730*/  LEA.HI.SX32 R15, R8, R2, 0x1e ;  /* 0x00000002080f7211 */ /* 0x000fe200078ff2ff */
[----:B------:R-:W-:Y:S01]  /*0740*/  IMAD R2, R4, 0x1000, R3 ;  /* 0x0000100004027824 */ /* 0x000fe200078e0203 */
[----:B------:R-:W-:Y:S01]  /*0750*/  LOP3.LUT R174, R174, R0, RZ, 0x3c, !PT ;  /* 0x00000000aeae7212 */ /* 0x000fe200078e3cff */
[----:B------:R-:W-:Y:S01]  /*0760*/  IMAD.SHL.U32 R8, R12, 0x2, RZ ;  /* 0x000000020c087824 */ /* 0x000fe200078e00ff */
[----:B------:R-:W-:Y:S01]  /*0770*/  LOP3.LUT R5, R6, 0x8, R13, 0xf8, !PT ;  /* 0x0000000806057812 */ /* 0x000fe200078ef80d */
[----:B------:R-:W-:Y:S01]  /*0780*/  IMAD.U32 R6, RZ, RZ, UR4 ;  /* 0x00000004ff067e24 */ /* 0x000fe2000f8e00ff */
[----:B------:R-:W-:Y:S01]  /*0790*/  STL [R1+0x58], R15 ;  /* 0x0000580f01007387 */ /* 0x000fe20000100800 */
[----:B------:R-:W-:Y:S01]  /*07a0*/  IMAD.IADD R174, R2, 0x1, R174 ;  /* 0x0000000102ae7824 */ /* 0x000fe200078e02ae */
[----:B------:R-:W-:Y:S01]  /*07b0*/  LOP3.LUT R2, R14, 0x7ffffffc, RZ, 0xc0, !PT ;  /* 0x7ffffffc0e027812 */ /* 0x000fe200078ec0ff */
[----:B------:R-:W-:Y:S01]  /*07c0*/  UIMAD UR4, UR35, UR10, UR38 ;  /* 0x0000000a230472a4 */ /* 0x000fe2000f8e0226 */
[----:B------:R-:W-:Y:S01]  /*07d0*/  LOP3.LUT R3, R3, R5, R0, 0xf6, !PT ;  /* 0x0000000503037212 */ /* 0x000fe200078ef600 */
[----:B------:R-:W-:Y:S01]  /*07e0*/  IMAD.SHL.U32 R0, R7, 0x40, RZ ;  /* 0x0000004007007824 */ /* 0x000fe200078e00ff */
[----:B------:R-:W-:Y:S01]  /*07f0*/  LOP3.LUT R8, R8, 0x6, RZ, 0xc0, !PT ;  /* 0x0000000608087812 */ /* 0x000fe200078ec0ff */
[----:B------:R-:W-:Y:S01]  /*0800*/  IMAD.IADD R6, R12, 0x1, -R2 ;  /* 0x000000010c067824 */ /* 0x000fe200078e0a02 */
[----:B------:R-:W-:Y:S01]  /*0810*/  UIMAD UR52, UR4, UR52, URZ ;  /* 0x00000034043472a4 */ /* 0x000fe2000f8e023f */
[----:B------:R-:W-:Y:S01]  /*0820*/  IMAD.SHL.U32 R2, R4, 0x8, RZ ;  /* 0x0000000804027824 */ /* 0x000fe200078e00ff */
[----:B------:R-:W-:Y:S01]  /*0830*/  LOP3.LUT R0, R0, 0x1c0, RZ, 0xc0, !PT ;  /* 0x000001c000007812 */ /* 0x000fe200078ec0ff */
[----:B------:R-:W-:-:S02]  /*0840*/  IMAD.SHL.U32 R6, R6, 0x2, RZ ;  /* 0x0000000206067824 */ /* 0x000fc400078e00ff */
[----:B------:R-:W-:Y:S01]  /*0850*/  IMAD.SHL.U32 R7, R182, 0x10, RZ ;  /* 0x00000010b6077824 */ /* 0x000fe200078e00ff */
[----:B------:R-:W-:Y:S01]  /*0860*/  LOP3.LUT R2, R2, 0x8, RZ, 0xc0, !PT ;  /* 0x0000000802027812 */ /* 0x000fe200078ec0ff */
[C---:B------:R-:W-:Y:S01]  /*0870*/  IMAD R11, R4.reuse, 0x40, R8 ;  /* 0x00000040040b7824 */ /* 0x040fe200078e0208 */
[----:B------:R-:W-:Y:S01]  /*0880*/  SHF.R.U32.HI R5, RZ, 0x3, R0 ;  /* 0x00000003ff057819 */ /* 0x000fe20000011600 */
[----:B------:R-:W-:Y:S01]  /*0890*/  IMAD R8, R4, 0x2000, R6 ;  /* 0x0000200004087824 */ /* 0x000fe200078e0206 */
[----:B------:R-:W-:Y:S01]  /*08a0*/  LOP3.LUT R7, R2, 0x10, R7, 0xf8, !PT ;  /* 0x0000001002077812 */ /* 0x000fe200078ef807 */
[----:B------:R-:W-:Y:S01]  /*08b0*/  IMAD.SHL.U32 R182, R182, 0x8, RZ ;  /* 0x00000008b6b67824 */ /* 0x000fe200078e00ff */
[-C--:B------:R-:W-:Y:S01]  /*08c0*/  LOP3.LUT R4, R5, R0.reuse, R2, 0x1e, !PT ;  /* 0x0000000005047212 */ /* 0x080fe200078e1e02 */
[----:B------:R-:W-:Y:S01]  /*08d0*/  IMAD R2, R9, 0x400, R8 ;  /* 0x0000040009027824 */ /* 0x000fe200078e0208 */
[----:B------:R-:W-:Y:S01]  /*08e0*/  LOP3.LUT R5, R5, R0, RZ, 0xfc, !PT ;  /* 0x0000000005057212 */ /* 0x000fe200078efcff */
[----:B------:R-:W-:Y:S01]  /*08f0*/  IMAD R0, R9, 0x400, R6 ;  /* 0x0000040009007824 */ /* 0x000fe200078e0206 */
[----:B------:R1:W-:Y:S01]  /*0900*/  STL [R1+0x50], R11 ;  /* 0x0000500b01007387 */ /* 0x0003e20000100800 */
[----:B------:R-:W-:-:S02]  /*0910*/  IMAD.SHL.U32 R174, R174, 0x2, RZ ;  /* 0x00000002aeae7824 */ /* 0x000fc400078e00ff */
[----:B------:R-:W-:Y:S02]  /*0920*/  IMAD.IADD R199, R5, 0x1, R2 ;  /* 0x0000000105c77824 */ /* 0x000fe400078e0202 */
[----:B------:R-:W-:Y:S02]  /*0930*/  IMAD.SHL.U32 R2, R16, 0x40, RZ ;  /* 0x0000004010027824 */ /* 0x000fe400078e00ff */
[----:B------:R-:W-:Y:S01]  /*0940*/  IMAD.IADD R8, R0, 0x1, R4 ;  /* 0x0000000100087824 */ /* 0x000fe200078e0204 */
[----:B------:R-:W-:Y:S01]  /*0950*/  IADD3 R4, R15, -0x80, RZ ;  /* 0xffffff800f047810 */ /* 0x000fe20007ffe0ff */
[----:B------:R-:W-:Y:S01]  /*0960*/  IMAD.SHL.U32 R0, R10, 0x40, RZ ;  /* 0x000000400a007824 */ /* 0x000fe200078e00ff */
[----:B------:R-:W-:Y:S01]  /*0970*/  LOP3.LUT R2, R2, 0x1c0, RZ, 0xc0, !PT ;  /* 0x000001c002027812 */ /* 0x000fe200078ec0ff */
[----:B------:R-:W-:Y:S01]  /*0980*/  IMAD.U32 R5, RZ, RZ, UR6 ;  /* 0x00000006ff057e24 */ /* 0x000fe2000f8e00ff */
[----:B------:R-:W-:Y:S01]  /*0990*/  SHF.R.S32.HI R6, RZ, 0x1f, R4 ;  /* 0x0000001fff067819 */ /* 0x000fe20000011404 */
[----:B------:R-:W-:Y:S01]  /*09a0*/  USHF.R.S32.HI UR6, URZ, 0x1f, UR38 ;  /* 0x0000001f3f067899 */ /* 0x000fe20008011426 */
[----:B------:R-:W-:Y:S01]  /*09b0*/  SHF.R.U32.HI R5, RZ, 0x3, R2 ;  /* 0x00000003ff057819 */ /* 0x000fe20000011602 */
[----:B------:R-:W-:Y:S01]  /*09c0*/  IMAD.SHL.U32 R199, R199, 0x2, RZ ;  /* 0x00000002c7c77824 */ /* 0x000fe200078e00ff */
[----:B------:R-:W-:Y:S01]  /*09d0*/  LOP3.LUT R182, R2, 0x8, R182, 0xf8, !PT ;  /* 0x0000000802b67812 */ /* 0x000fe200078ef8b6 */
[----:B------:R-:W-:Y:S01]  /*09e0*/  IMAD.IADD R177, R174, 0x1, R176 ;  /* 0x00000001aeb17824 */ /* 0x000fe200078e02b0 */
[----:B------:R-:W-:Y:S01]  /*09f0*/  LOP3.LUT R0, R0, 0xfffffe00, RZ, 0xc0, !PT ;  /* 0xfffffe0000007812 */ /* 0x000fe200078ec0ff */
[----:B------:R-:W-:Y:S01]  /*0a00*/  IMAD.U32 R10, RZ, RZ, UR6 ;  /* 0x00000006ff0a7e24 */ /* 0x000fe2000f8e00ff */
[----:B------:R-:W-:Y:S01]  /*0a10*/  LOP3.LUT R2, R5, R7, R2, 0x1e, !PT ;  /* 0x0000000705027212 */ /* 0x000fe200078e1e02 */
[----:B------:R-:W-:Y:S01]  /*0a20*/  IMAD.IADD R202, R199, 0x1, R201 ;  /* 0x00000001c7ca7824 */ /* 0x000fe200078e02c9 */
[----:B------:R-:W-:Y:S01]  /*0a30*/  SHF.L.U64.HI R6, R4, 0x2, R6 ;  /* 0x0000000204067819 */ /* 0x000fe20000010206 */
[----:B------:R-:W-:Y:S01]  /*0a40*/  IMAD R4, R9, 0x400, R0 ;  /* 0x0000040009047824 */ /* 0x000fe200078e0200 */
[----:B------:R-:W-:Y:S01]  /*0a50*/  LOP3.LUT R181, R2, R0, RZ, 0xfc, !PT ;  /* 0x0000000002b57212 */ /* 0x000fe200078efcff */
[----:B------:R-:W-:Y:S01]  /*0a60*/  IMAD.MOV.U32 R2, RZ, RZ, 0x40 ;  /* 0x00000040ff027424 */ /* 0x000fe200078e00ff */
[----:B------:R-:W-:Y:S01]  /*0a70*/  LEA R8, R8, 0xc000, 0x1 ;  /* 0x0000c00008087811 */ /* 0x000fe200078e08ff */
[----:B------:R-:W-:Y:S01]  /*0a80*/  IMAD.MOV.U32 R0, RZ, RZ, 0x440 ;  /* 0x00000440ff007424 */ /* 0x000fe200078e00ff */
[----:B------:R-:W-:Y:S01]  /*0a90*/  LOP3.LUT R182, R182, R5, RZ, 0x3c, !PT ;  /* 0x00000005b6b67212 */ /* 0x000fe200078e3cff */
[----:B------:R2:W-:Y:S01]  /*0aa0*/  STL [R1+0x4c], R6 ;  /* 0x00004c0601007387 */ /* 0x0005e20000100800 */
[C---:B------:R-:W-:Y:S01]  /*0ab0*/  SEL R175, R2.reuse, 0xffffffc0, !P3 ;  /* 0xffffffc002af7807 */ /* 0x040fe20005800000 */
[----:B------:R-:W-:Y:S01]  /*0ac0*/  IMAD.IADD R5, R203, 0x1, R8 ;  /* 0x00000001cb057824 */ /* 0x000fe200078e0208 */
[----:B------:R-:W-:Y:S01]  /*0ad0*/  SEL R2, R2, 0xffffffc0, !P2 ;  /* 0xffffffc002027807 */ /* 0x000fe20005000000 */
[----:B------:R-:W-:Y:S01]  /*0ae0*/  IMAD.IADD R182, R4, 0x1, R182 ;  /* 0x0000000104b67824 */ /* 0x000fe200078e02b6 */
[----:B------:R-:W-:Y:S01]  /*0af0*/  SEL R0, R0, 0x3c0, !P2 ;  /* 0x000003c000007807 */ /* 0x000fe20005000000 */
[----:B------:R-:W-:Y:S01]  /*0b00*/  STL [R1+0x5c], R8 ;  /* 0x00005c0801007387 */ /* 0x000fe20000100800 */
[----:B------:R-:W-:Y:S01]  /*0b10*/  IADD3 R13, R8, 0x420, RZ ;  /* 0x00000420080d7810 */ /* 0x000fe20007ffe0ff */
[----:B-1----:R-:W-:Y:S01]  /*0b20*/  IMAD.IADD R11, R2, 0x1, R8 ;  /* 0x00000001020b7824 */ /* 0x002fe200078e0208 */
[C---:B------:R-:W-:Y:S01]  /*0b30*/  IADD3 R10, R8.reuse, 0x2020, RZ ;  /* 0x00002020080a7810 */ /* 0x040fe20007ffe0ff */
[C---:B------:R-:W-:Y:S01]  /*0b40*/  IMAD.IADD R4, R8.reuse, 0x1, R0 ;  /* 0x0000000108047824 */ /* 0x040fe200078e0200 */
[C---:B------:R-:W-:Y:S01]  /*0b50*/  @P1 IADD3 R13, R8.reuse, 0x3e0, RZ ;  /* 0x000003e0080d1810 */ /* 0x040fe20007ffe0ff */
[----:B------:R-:W-:Y:S01]  /*0b60*/  IMAD.IADD R200, R199, 0x1, R2 ;  /* 0x00000001c7c87824 */ /* 0x000fe200078e0202 */
[C---:B------:R-:W-:Y:S01]  /*0b70*/  IADD3 R12, R8.reuse, 0x2420, RZ ;  /* 0x00002420080c7810 */ /* 0x040fe20007ffe0ff */
[----:B------:R-:W-:Y:S01]  /*0b80*/  STL [R1+0x70], R11 ;  /* 0x0000700b01007387 */ /* 0x000fe20000100800 */
[----:B------:R-:W-:Y:S01]  /*0b90*/  @P1 IADD3 R10, R8, 0x1fe0, RZ ;  /* 0x00001fe0080a1810 */ /* 0x000fe20007ffe0ff */
[----:B------:R-:W-:Y:S01]  /*0ba0*/  IMAD.IADD R175, R174, 0x1, R175 ;  /* 0x00000001aeaf7824 */ /* 0x000fe200078e02af */
[----:B------:R-:W-:Y:S01]  /*0bb0*/  @P1 IADD3 R12, R8, 0x23e0, RZ ;  /* 0x000023e0080c1810 */ /* 0x000fe20007ffe0ff */
[----:B------:R1:W-:Y:S01]  /*0bc0*/  STL [R1+0x8c], R5 ;  /* 0x00008c0501007387 */ /* 0x0003e20000100800 */
[----:B------:R-:W-:Y:S01]  /*0bd0*/  IMAD.IADD R201, R201, 0x1, R200 ;  /* 0x00000001c9c97824 */ /* 0x000fe200078e02c8 */
[----:B------:R-:W-:Y:S01]  /*0be0*/  ULDC.64 UR6, c[0x0][0x118] ;  /* 0x0000460000067ab9 */ /* 0x000fe20000000a00 */
[--C-:B------:R-:W-:Y:S01]  /*0bf0*/  IMAD.IADD R2, R2, 0x1, R10.reuse ;  /* 0x0000000102027824 */ /* 0x100fe200078e020a */
[----:B------:R3:W-:Y:S01]  /*0c00*/  STL [R1+0x6c], R4 ;  /* 0x00006c0401007387 */ /* 0x0007e20000100800 */
[----:B------:R-:W-:Y:S01]  /*0c10*/  IMAD.IADD R0, R0, 0x1, R10 ;  /* 0x0000000100007824 */ /* 0x000fe200078e020a */
[----:B--2---:R-:W-:-:S02]  /*0c20*/  IADD3 R6, R8, 0x2040, RZ ;  /* 0x0000204008067810 */ /* 0x004fc40007ffe0ff */
[----:B------:R-:W-:Y:S01]  /*0c30*/  STL [R1+0x78], R13 ;  /* 0x0000780d01007387 */ /* 0x000fe20000100800 */
[----:B------:R-:W-:Y:S01]  /*0c40*/  @P2 IADD3 R6, R8, 0x1fc0, RZ ;  /* 0x00001fc008062810 */ /* 0x000fe20007ffe0ff */
[--C-:B------:R-:W-:Y:S02]  /*0c50*/  IMAD.IADD R206, R199, 0x1, R203.reuse ;  /* 0x00000001c7ce7824 */ /* 0x100fe400078e02cb */
[----:B------:R-:W-:Y:S01]  /*0c60*/  STL [R1+0x60], R10 ;  /* 0x0000600a01007387 */ /* 0x000fe20000100800 */
[----:B------:R-:W-:Y:S02]  /*0c70*/  IMAD.IADD R205, R202, 0x1, R203 ;  /* 0x00000001cacd7824 */ /* 0x000fe400078e02cb */
[----:B------:R-:W-:Y:S01]  /*0c80*/  IMAD.IADD R204, R203, 0x1, R200 ;  /* 0x00000001cbcc7824 */ /* 0x000fe200078e02c8 */
[----:B------:R-:W-:Y:S01]  /*0c90*/  STL [R1+0x74], R12 ;  /* 0x0000740c01007387 */ /* 0x000fe20000100800 */
[----:B------:R-:W-:Y:S02]  /*0ca0*/  IMAD.SHL.U32 R3, R3, 0x2, RZ ;  /* 0x0000000203037824 */ /* 0x000fe400078e00ff */
[----:B------:R-:W-:Y:S01]  /*0cb0*/  IMAD.IADD R176, R176, 0x1, R175 ;  /* 0x00000001b0b07824 */ /* 0x000fe200078e02af */
[----:B------:R-:W-:Y:S01]  /*0cc0*/  STL [R1+0x68], R6 ;  /* 0x0000680601007387 */ /* 0x000fe20000100800 */
[----:B-1----:R-:W-:-:S02]  /*0cd0*/  IADD3 R5, R8, 0x2440, RZ ;  /* 0x0000244008057810 */ /* 0x002fc40007ffe0ff */
[----:B------:R-:W-:Y:S01]  /*0ce0*/  @P2 IADD3 R5, R8, 0x23c0, RZ ;  /* 0x000023c008052810 */ /* 0x000fe20007ffe0ff */
[----:B---3--:R-:W-:-:S04]  /*0cf0*/  IMAD.IADD R4, R203, 0x1, R4 ;  /* 0x00000001cb047824 */ /* 0x008fc800078e0204 */
[----:B------:R1:W-:Y:S02]  /*0d00*/  STL [R1+0x64], R5 ;  /* 0x0000640501007387 */ /* 0x0003e40000100800 */
[C---:B-1----:R-:W-:Y:S02]  /*0d10*/  IMAD.IADD R5, R203.reuse, 0x1, R11 ;  /* 0x00000001cb057824 */ /* 0x042fe400078e020b */
[----:B------:R-:W-:-:S03]  /*0d20*/  IMAD.IADD R203, R203, 0x1, R201 ;  /* 0x00000001cbcb7824 */ /* 0x000fc600078e02c9 */
[----:B------:R1:W-:Y:S04]  /*0d30*/  STL [R1+0x88], R5 ;  /* 0x0000880501007387 */ /* 0x0003e80000100800 */
[----:B------:R1:W-:Y:S04]  /*0d40*/  STL [R1+0x84], R4 ;  /* 0x0000840401007387 */ /* 0x0003e80000100800 */
[----:B------:R1:W-:Y:S04]  /*0d50*/  STL [R1+0x80], R2 ;  /* 0x0000800201007387 */ /* 0x0003e80000100800 */
[----:B------:R1:W-:Y:S02]  /*0d60*/  STL [R1+0x7c], R0 ;  /* 0x00007c0001007387 */ /* 0x0003e40000100800 */
.L_x_406:
[----:B------:R-:W-:Y:S02]  /*0d70*/  ULDC.64 UR4, c[0x0][0x240] ;  /* 0x0000900000047ab9 */ /* 0x000fe40000000a00 */
[----:B------:R-:W-:-:S02]  /*0d80*/  UISETP.NE.U32.AND UP1, UPT, URZ, UR4, UPT ;  /* 0x000000043f00728c */ /* 0x000fc4000bf25070 */
[----:B------:R-:W-:Y:S02]  /*0d90*/  USHF.R.S32.HI UR42, URZ, 0x1f, UR35 ;  /* 0x0000001f3f2a7899 */ /* 0x000fe40008011423 */
[----:B------:R-:W-:Y:S02]  /*0da0*/  USHF.L.U32 UR14, UR35, 0x2, URZ ;  /* 0x00000002230e7899 */ /* 0x000fe4000800063f */
[----:B------:R-:W-:Y:S02]  /*0db0*/  UISETP.NE.AND.EX UP1, UPT, URZ, UR5, UPT, UP1 ;  /* 0x000000053f00728c */ /* 0x000fe4000bf25310 */
[----:B------:R-:W-:Y:S02]  /*0dc0*/  ULDC.64 UR10, c[0x0][0x250] ;  /* 0x00009400000a7ab9 */ /* 0x000fe40000000a00 */
[----:B------:R-:W-:Y:S02]  /*0dd0*/  UISETP.NE.U32.AND UP3, UPT, URZ, UR10, UPT ;  /* 0x0000000a3f00728c */ /* 0x000fe4000bf65070 */
[----:B------:R-:W-:Y:S01]  /*0de0*/  USHF.L.U64.HI UR12, UR35, 0x2, UR42 ;  /* 0x00000002230c7899 */ /* 0x000fe2000801022a */
[----:B------:R-:W-:Y:S01]  /*0df0*/  PLOP3.LUT P2, PT, PT, PT, UP1, 0x80, 0x0 ;  /* 0x000000000000781c */ /* 0x000fe20003f4f018 */
[----:B------:R-:W-:-:S02]  /*0e00*/  UIADD3 UR13, UP0, UR14, UR4, URZ ;  /* 0x000000040e0d7290 */ /* 0x000fc4000ff1e03f */
[----:B------:R-:W-:Y:S02]  /*0e10*/  UISETP.NE.AND.EX UP3, UPT, URZ, UR11, UPT, UP3 ;  /* 0x0000000b3f00728c */ /* 0x000fe4000bf65330 */
        /* <DEDUP_REMOVED lines=22> */
[----:B------:R-:W5:Y:S01]  /*0f80*/  @!P1 LDG.E R0, [R4.64] ;  /* 0x0000001804009981 */ /* 0x000f62000c1e1900 */
        /* <DEDUP_REMOVED lines=20> */
.L_x_330:
        /* <DEDUP_REMOVED lines=22> */
[----:B------:R-:W-:Y:S02]  /*1230*/  UIADD3 UR9, UR17, 0x7f, URZ ;  /* 0x0000007f11097890 */ /* 0x000fe4000fffe03f */
[----:B------:R-:W-:Y:S02]  /*1240*/  ULDC.64 UR12, c[0x0][0x178] ;  /* 0x00005e00000c7ab9 */ /* 0x000fe40000000a00 */
[----:B------:R-:W-:Y:S01]  /*1250*/  ULDC.64 UR10, c[0x0][0x190] ;  /* 0x00006400000a7ab9 */ /* 0x000fe20000000a00 */
[----:B------:R-:W-:Y:S01]  /*1260*/  PLOP3.LUT P1, PT, PT, PT, UP0, 0x80, 0x0 ;  /* 0x000000000000781c */ /* 0x000fe20003f2f008 */
[----:B------:R-:W-:Y:S02]  /*1270*/  UISETP.NE.AND UP2, UPT, UR15, -0x1, UPT ;  /* 0xffffffff0f00788c */ /* 0x000fe4000bf45270 */
[----:B------:R-:W-:-:S02]  /*1280*/  UIMAD UR14, UR42, UR12, URZ ;  /* 0x0000000c2a0e72a4 */ /* 0x000fc4000f8e023f */
[----:B------:R-:W-:Y:S02]  /*1290*/  UIMAD.WIDE.U32 UR4, UR15, UR10, URZ ;  /* 0x0000000a0f0472a5 */ /* 0x000fe4000f8e003f */
[----:B------:R-:W-:Y:S02]  /*12a0*/  UIMAD UR18, UR15, UR11, URZ ;  /* 0x0000000b0f1272a4 */ /* 0x000fe4000f8e023f */
[----:B------:R-:W-:Y:S02]  /*12b0*/  USHF.R.S32.HI UR16, URZ, 0x1f, UR9 ;  /* 0x0000001f3f107899 */ /* 0x000fe40008011409 */
[----:B------:R-:W-:Y:S02]  /*12c0*/  UIMAD.WIDE.U32 UR10, UR35, UR12, URZ ;  /* 0x0000000c230a72a5 */ /* 0x000fe4000f8e003f */
[----:B------:R-:W-:Y:S02]  /*12d0*/  UIMAD UR14, UR35, UR13, UR14 ;  /* 0x0000000d230e72a4 */ /* 0x000fe4000f8e020e */
[----:B------:R-:W-:-:S02]  /*12e0*/  ULEA.HI UR13, UR16, UR9, URZ, 0x7 ;  /* 0x00000009100d7291 */ /* 0x000fc4000f8f383f */
[----:B------:R-:W-:Y:S02]  /*12f0*/  @UP0 UIADD3 UR12, UR21, UR26, URZ ;  /* 0x0000001a150c0290 */ /* 0x000fe4000fffe03f */
[----:B------:R-:W-:Y:S02]  /*1300*/  UIADD3 UR36, UR11, UR14, URZ ;  /* 0x0000000e0b247290 */ /* 0x000fe4000fffe03f */
[----:B------:R-:W-:Y:S02]  /*1310*/  USEL UR39, UR10, UR4, !UP2 ;  /* 0x000000040a277287 */ /* 0x000fe4000d000000 */
[----:B------:R-:W-:Y:S02]  /*1320*/  @UP2 UIADD3 UR36, UR5, UR18, URZ ;  /* 0x0000001205242290 */ /* 0x000fe4000fffe03f */
[----:B------:R-:W-:Y:S02]  /*1330*/  ULDC.64 UR10, c[0x0][0x198] ;  /* 0x00006600000a7ab9 */ /* 0x000fe40000000a00 */
[----:B------:R-:W-:-:S02]  /*1340*/  ULOP3.LUT UR9, UR13, 0xffffff80, URZ, 0xc0, !UPT ;  /* 0xffffff800d097892 */ /* 0x000fc4000f8ec03f */
[----:B------:R-:W-:Y:S02]  /*1350*/  @UP0 UIMAD.WIDE.U32 UR4, UR12, UR10, URZ ;  /* 0x0000000a0c0402a5 */ /* 0x000fe4000f8e003f */
[----:B------:R-:W-:Y:S02]  /*1360*/  UIADD3 UR16, UR9, -0x80, URZ ;  /* 0xffffff8009107890 */ /* 0x000fe4000fffe03f */
[----:B------:R-:W-:Y:S02]  /*1370*/  @UP0 UIMAD UR31, UR12, UR11, UR5 ;  /* 0x0000000b0c1f02a4 */ /* 0x000fe4000f8e0205 */
        /* <DEDUP_REMOVED lines=11> */
[----:B------:R-:W-:Y:S02]  /*1430*/  UIMAD UR9, UR42, UR10, URZ ;  /* 0x0000000a2a0972a4 */ /* 0x000fe4000f8e023f */
[----:B------:R-:W-:Y:S02]  /*1440*/  UIMAD.WIDE.U32 UR4, UR35, UR10, UR4 ;  /* 0x0000000a230472a5 */ /* 0x000fe4000f8e0004 */
[----:B------:R-:W-:-:S04]  /*1450*/  UIMAD UR9, UR35, UR11, UR9 ;  /* 0x0000000b230972a4 */ /* 0x000fc8000f8e0209 */
[----:B------:R-:W-:Y:S02]  /*1460*/  UIADD3 UR31, UR5, UR9, URZ ;  /* 0x00000009051f7290 */ /* 0x000fe4000fffe03f */
[----:B------:R-:W-:Y:S02]  /*1470*/  UMOV UR29, UR4 ;  /* 0x00000004001d7c82 */ /* 0x000fe40008000000 */
.L_x_332:
        /* <DEDUP_REMOVED lines=18> */
.L_x_333:
        /* <DEDUP_REMOVED lines=11> */
[----:B------:R-:W-:Y:S02]  /*1650*/  @!UP2 UIMAD UR9, UR42, UR4, URZ ;  /* 0x000000042a09a2a4 */ /* 0x000fe4000f8e023f */
[----:B------:R-:W-:Y:S02]  /*1660*/  ULDC.64 UR10, c[0x0][0x3d8] ;  /* 0x0000f600000a7ab9 */ /* 0x000fe40000000a00 */
        /* <DEDUP_REMOVED lines=15> */
[----:B------:R-:W-:Y:S01]  /*1760*/  USEL UR23, UR44, UR4, !UP2 ;  /* 0x000000042c177287 */ /* 0x000fe2000d000000 */
[--C-:B-1----:R-:W-:Y:S01]  /*1770*/  IMAD.MOV R0, RZ, RZ, -R5.reuse ;  /* 0x000000ffff007224 */ /* 0x102fe200078e0a05 */
[----:B--2---:R-:W-:Y:S01]  /*1780*/  UIMAD.WIDE.U32 UR4, UR12, UR10, URZ ;  /* 0x0000000a0c0472a5 */ /* 0x004fe2000f8e003f */
[----:B------:R-:W-:Y:S02]  /*1790*/  IMAD.MOV.U32 R4, RZ, RZ, RZ ;  /* 0x000000ffff047224 */ /* 0x000fe400078e00ff */
[----:B------:R-:W-:Y:S01]  /*17a0*/  IMAD R0, R0, R6, RZ ;  /* 0x0000000600007224 */ /* 0x000fe200078e02ff */
[----:B------:R-:W-:Y:S02]  /*17b0*/  USEL UR22, UR4, URZ, UP6 ;  /* 0x0000003f04167287 */ /* 0x000fe4000b000000 */
[----:B------:R-:W-:Y:S01]  /*17c0*/  UIMAD UR11, UR12, UR11, UR5 ;  /* 0x0000000b0c0b72a4 */ /* 0x000fe2000f8e0205 */
[----:B------:R-:W-:Y:S01]  /*17d0*/  IMAD.HI.U32 R0, R5, R0, R4 ;  /* 0x0000000005007227 */ /* 0x000fe200078e0004 */
[----:B------:R-:W-:-:S02]  /*17e0*/  USHF.L.U64.HI UR4, UR35, 0x7, UR42 ;  /* 0x0000000723047899 */ /* 0x000fc4000801022a */
[----:B------:R-:W-:Y:S02]  /*17f0*/  USHF.L.U32 UR12, UR35, 0x7, URZ ;  /* 0x00000007230c7899 */ /* 0x000fe4000800063f */
[----:B------:R-:W-:Y:S01]  /*1800*/  USEL UR5, UR4, URZ, UP1 ;  /* 0x0000003f04057287 */ /* 0x000fe20008800000 */
[----:B------:R-:W-:Y:S01]  /*1810*/  IMAD.HI.U32 R0, R0, R2, RZ ;  /* 0x0000000200007227 */ /* 0x000fe200078e00ff */
[----:B------:R-:W-:Y:S02]  /*1820*/  USEL UR4, UR12, URZ, UP1 ;  /* 0x0000003f0c047287 */ /* 0x000fe40008800000 */
[----:B------:R-:W-:Y:S01]  /*1830*/  ULDC UR10, c[0x0][0x234] ;  /* 0x00008d00000a7ab9 */ /* 0x000fe20000000800 */
[----:B------:R-:W-:Y:S01]  /*1840*/  IMAD.MOV R4, RZ, RZ, -R0 ;  /* 0x000000ffff047224 */ /* 0x000fe200078e0a00 */
[----:B------:R-:W-:Y:S02]  /*1850*/  UIADD3 UR4, UP1, UR16, UR4, URZ ;  /* 0x0000000410047290 */ /* 0x000fe4000ff3e03f */
[----:B------:R-:W-:Y:S01]  /*1860*/  USEL UR11, UR11, URZ, UP6 ;  /* 0x0000003f0b0b7287 */ /* 0x000fe2000b000000 */
[----:B------:R-:W-:Y:S01]  /*1870*/  IMAD R2, R6, R4, R2 ;  /* 0x0000000406027224 */ /* 0x000fe200078e0202 */
[----:B------:R-:W-:-:S02]  /*1880*/  UIADD3.X UR9, UR34, UR5, URZ, UP1, !UPT ;  /* 0x0000000522097290 */ /* 0x000fc40008ffe43f */
[----:B------:R-:W-:Y:S02]  /*1890*/  UIMAD UR5, UR41, UR4, URZ ;  /* 0x00000004290572a4 */ /* 0x000fe4000f8e023f */
[----:B------:R-:W-:Y:S02]  /*18a0*/  ISETP.GT.U32.AND P0, PT, R6, R2, PT ;  /* 0x000000020600720c */ /* 0x000fe40003f04070 */
[----:B------:R-:W-:Y:S02]  /*18b0*/  UIMAD UR9, UR40, UR9, UR5 ;  /* 0x00000009280972a4 */ /* 0x000fe4000f8e0205 */
[----:B------:R-:W-:-:S04]  /*18c0*/  @UP5 USEL UR5, UR56, UR15, !UP2 ;  /* 0x0000000f38055287 */ /* 0x000fc8000d000000 */
[----:B------:R-:W-:Y:S02]  /*18d0*/  @UP5 UIMAD UR13, UR38, UR10, UR5 ;  /* 0x0000000a260d52a4 */ /* 0x000fe4000f8e0205 */
[----:B------:R-:W-:-:S03]  /*18e0*/  UIMAD.WIDE.U32 UR4, UR40, UR4, URZ ;  /* 0x00000004280472a5 */ /* 0x000fc6000f8e003f */
        /* <DEDUP_REMOVED lines=18> */
.L_x_334:
[----:B------:R-:W-:Y:S02]  /*1a10*/  UMOV UR12, UR52 ;  /* 0x00000034000c7c82 */ /* 0x000fe40008000000 */
.L_x_335:
[----:B------:R-:W-:Y:S01]  /*1a20*/  UIADD3 UR4, UP4, UP3, UR4, UR43, UR49 ;  /* 0x0000002b04047290 */ /* 0x000fe2000fb9e031 */
[----:B------:R-:W1:Y:S01]  /*1a30*/  S2R R10, SR_TID.X ;  /* 0x00000000000a7919 */ /* 0x000e620000002100 */
[----:B------:R-:W-:Y:S01]  /*1a40*/  IMAD.U32 R9, RZ, RZ, UR7 ;  /* 0x00000007ff097e24 */ /* 0x000fe2000f8e00ff */
[----:B------:R-:W-:Y:S01]  /*1a50*/  SHF.R.S32.HI R209, RZ, 0x1f, R208 ;  /* 0x0000001fffd17819 */ /* 0x000fe200000114d0 */
[----:B------:R-:W-:Y:S01]  /*1a60*/  UIADD3 UR32, UP2, UP1, UR22, UR4, UR23 ;  /* 0x0000000416207290 */ /* 0x000fe2000f95e017 */
[----:B------:R-:W-:Y:S01]  /*1a70*/  IMAD.U32 R8, RZ, RZ, UR6 ;  /* 0x00000006ff087e24 */ /* 0x000fe2000f8e00ff */
[----:B------:R-:W-:Y:S01]  /*1a80*/  UIADD3.X UR4, UR10, UR50, UR55, UP4, UP3 ;  /* 0x000000320a047290 */ /* 0x000fe2000a7e6437 */
[----:B------:R-:W-:Y:S01]  /*1a90*/  BSSY B1, `(.L_x_331) ;  /* 0x00009df000017945 */ /* 0x000fe20003800000 */
[----:B------:R-:W-:Y:S02]  /*1aa0*/  ULDC.64 UR6, c[0x0][0x200] ;  /* 0x0000800000067ab9 */ /* 0x000fe40000000a00 */
        /* <DEDUP_REMOVED lines=20> */
[----:B------:R-:W-:Y:S01]  /*1bf0*/  ULDC UR34, c[0x0][0x2e8] ;  /* 0x0000ba0000227ab9 */ /* 0x000fe20000000800 */
[----:B------:R1:W2:Y:S02]  /*1c00*/  R2UR UR7, R9 ;  /* 0x00000000090773c2 */ /* 0x0002a400000e0000 */
[----:B------:R-:W-:Y:S01]  /*1c10*/  IMAD R7, R7, c[0x0][0x190], RZ ;  /* 0x0000640007077a24 */ /* 0x000fe200078e02ff */
[----:B------:R-:W-:Y:S01]  /*1c20*/  UMOV UR10, UR4 ;  /* 0x00000004000a7c82 */ /* 0x000fe20008000000 */
[----:B------:R-:W-:Y:S01]  /*1c30*/  IADD3 R6, P0, R4, UR39, RZ ;  /* 0x0000002704067c10 */ /* 0x000fe2000ff1e0ff */
[----:B------:R-:W-:Y:S01]  /*1c40*/  UIADD3 UR4, UR16, UR12, URZ ;  /* 0x0000000c10047290 */ /* 0x000fe2000fffe03f */
[----:B------:R-:W-:Y:S01]  /*1c50*/  IMAD R2, R2, c[0x0][0x194], R7 ;  /* 0x0000650002027a24 */ /* 0x000fe200078e0207 */
[----:B------:R-:W-:Y:S01]  /*1c60*/  UMOV UR9, UR5 ;  /* 0x0000000500097c82 */ /* 0x000fe20008000000 */
[----:B------:R3:W4:Y:S01]  /*1c70*/  R2UR UR6, R8 ;  /* 0x00000000080673c2 */ /* 0x00072200000e0000 */
[----:B------:R-:W-:-:S02]  /*1c80*/  ULDC.64 UR12, c[0x0][0x3c8] ;  /* 0x0000f200000c7ab9 */ /* 0x000fc40000000a00 */
[----:B------:R-:W-:Y:S01]  /*1c90*/  UIMAD.WIDE UR4, UR4, UR11, UR12 ;  /* 0x0000000b040472a5 */ /* 0x000fe2000f8e020c */
[----:B------:R-:W-:Y:S02]  /*1ca0*/  IADD3.X R7, R5, UR36, R2, P0, !PT ;  /* 0x0000002405077c10 */ /* 0x000fe400087fe402 */
[----:B------:R-:W-:Y:S02]  /*1cb0*/  LEA.HI R2, R11, R10, RZ, 0x5 ;  /* 0x0000000a0b027211 */ /* 0x000fe400078f28ff */
[----:B------:R-:W-:Y:S02]  /*1cc0*/  IADD3 R4, P0, R208, UR30, RZ ;  /* 0x0000001ed0047c10 */ /* 0x000fe4000ff1e0ff */
[----:B------:R-:W-:Y:S02]  /*1cd0*/  UMOV UR12, UR4 ;  /* 0x00000004000c7c82 */ /* 0x000fe40008000000 */
[----:B------:R-:W-:Y:S01]  /*1ce0*/  UIADD3 UR4, -UR8, UR17, UR19 ;  /* 0x0000001108047290 */ /* 0x000fe2000fffe113 */
[----:B------:R-:W-:Y:S01]  /*1cf0*/  IADD3.X R5, R209, UR33, RZ, P0, !PT ;  /* 0x00000021d1057c10 */ /* 0x000fe200087fe4ff */
[----:B------:R-:W-:Y:S01]  /*1d00*/  UMOV UR11, UR5 ;  /* 0x00000005000b7c82 */ /* 0x000fe20008000000 */
[----:B-1----:R-:W-:Y:S01]  /*1d10*/  IMAD.U32 R9, RZ, RZ, UR16 ;  /* 0x00000010ff097e24 */ /* 0x002fe2000f8e00ff */
[----:B------:R-:W-:-:S02]  /*1d20*/  UIADD3 UR4, UR4, -UR34, URZ ;  /* 0x8000002204047290 */ /* 0x000fc4000fffe03f */
[----:B------:R-:W-:Y:S01]  /*1d30*/  UIADD3 UR5, UR37, -0x1, URZ ;  /* 0xffffffff25057890 */ /* 0x000fe2000fffe03f */
[----:B------:R-:W-:Y:S01]  /*1d40*/  IMAD.WIDE.U32 R4, R9, c[0x0][0x370], R4 ;  /* 0x0000dc0009047a25 */ /* 0x000fe200078e0004 */
[----:B------:R-:W-:Y:S01]  /*1d50*/  USHF.R.S32.HI UR16, URZ, 0x1f, UR4 ;  /* 0x0000001f3f107899 */ /* 0x000fe20008011404 */
[----:B---3--:R-:W-:-:S03]  /*1d60*/  LOP3.LUT R8, R2, 0xffffffe0, RZ, 0xc0, !PT ;  /* 0xffffffe002087812 */ /* 0x008fc600078ec0ff */
[----:B------:R-:W-:Y:S01]  /*1d70*/  ULEA.HI UR16, UR16, UR4, URZ, 0x7 ;  /* 0x0000000410107291 */ /* 0x000fe2000f8f383f */
[----:B------:R-:W-:Y:S02]  /*1d80*/  SHF.R.S32.HI R2, RZ, 0x5, R2 ;  /* 0x00000005ff027819 */ /* 0x000fe40000011402 */
[----:B------:R-:W-:Y:S01]  /*1d90*/  IADD3 R5, R5, UR14, RZ ;  /* 0x0000000e05057c10 */ /* 0x000fe2000fffe0ff */
[----:B------:R-:W-:Y:S01]  /*1da0*/  IMAD.IADD R8, R10, 0x1, -R8 ;  /* 0x000000010a087824 */ /* 0x000fe200078e0a08 */
[----:B------:R-:W-:-:S03]  /*1db0*/  USHF.R.S32.HI UR16, URZ, 0x7, UR16 ;  /* 0x000000073f107899 */ /* 0x000fc60008011410 */
[----:B------:R-:W-:Y:S01]  /*1dc0*/  IMAD R2, R2, UR48, R8 ;  /* 0x0000003002027c24 */ /* 0x000fe2000f8e0208 */
[----:B------:R-:W-:-:S04]  /*1dd0*/  UISETP.LT.AND UP1, UPT, URZ, UR16, UPT ;  /* 0x000000103f00728c */ /* 0x000fc8000bf21270 */
[----:B------:R-:W-:Y:S01]  /*1de0*/  IADD3 R8, P0, R2, UR32, RZ ;  /* 0x0000002002087c10 */ /* 0x000fe2000ff1e0ff */
[----:B------:R-:W-:-:S03]  /*1df0*/  USEL UR16, URZ, UR16, !UP1 ;  /* 0x000000103f107287 */ /* 0x000fc6000c800000 */
[----:B------:R-:W-:Y:S01]  /*1e00*/  LEA.HI.X.SX32 R9, R2, UR23, 0x1, P0 ;  /* 0x0000001702097c11 */ /* 0x000fe200080f0eff */
[----:B------:R-:W-:Y:S01]  /*1e10*/  IMAD.U32 R2, RZ, RZ, UR38 ;  /* 0x00000026ff027e24 */ /* 0x000fe2000f8e00ff */
[----:B------:R-:W-:Y:S01]  /*1e20*/  UISETP.GT.AND UP1, UPT, UR37, UR16, UPT ;  /* 0x000000102500728c */ /* 0x000fe2000bf24270 */
[----:B------:R-:W-:Y:S02]  /*1e30*/  LEA R186, P2, R8, c[0x0][0x350], 0x2 ;  /* 0x0000d40008ba7a11 */ /* 0x000fe400078410ff */
[----:B------:R-:W-:Y:S02]  /*1e40*/  IMAD.WIDE.U32 R4, R2, c[0x0][0x378], R4 ;  /* 0x0000de0002047a25 */ /* 0x000fe400078e0004 */
[----:B------:R-:W-:Y:S02]  /*1e50*/  LEA.HI.X R187, R8, c[0x0][0x354], R9, 0x2, P2 ;  /* 0x0000d50008bb7a11 */ /* 0x000fe400010f1409 */
[----:B------:R-:W-:Y:S01]  /*1e60*/  PLOP3.LUT P0, PT, PT, PT, UP1, 0x80, 0x0 ;  /* 0x000000000000781c */ /* 0x000fe20003f0f018 */
        /* <DEDUP_REMOVED lines=23> */
[----:B------:R-:W-:-:S02]  /*1fe0*/  ULDC.64 UR12, c[0x0][0x388] ;  /* 0x0000e200000c7ab9 */ /* 0x000fc40000000a00 */
[----:B------:R-:W-:Y:S02]  /*1ff0*/  UIADD3 UR5, UR5, UR11, URZ ;  /* 0x0000000b05057290 */ /* 0x000fe4000fffe03f */
[----:B------:R-:W-:Y:S02]  /*2000*/  UIMAD UR9, UR42, UR12, URZ ;  /* 0x0000000c2a0972a4 */ /* 0x000fe4000f8e023f */
[----:B------:R-:W-:Y:S02]  /*2010*/  UIMAD.WIDE.U32 UR4, UR35, UR12, UR4 ;  /* 0x0000000c230472a5 */ /* 0x000fe4000f8e0004 */
[----:B------:R-:W-:-:S04]  /*2020*/  UIMAD UR9, UR35, UR13, UR9 ;  /* 0x0000000d230972a4 */ /* 0x000fc8000f8e0209 */
[----:B------:R-:W-:Y:S02]  /*2030*/  UIADD3 UR15, UR5, UR9, URZ ;  /* 0x00000009050f7290 */ /* 0x000fe4000fffe03f */
[----:B------:R-:W-:Y:S02]  /*2040*/  UMOV UR14, UR4 ;  /* 0x00000004000e7c82 */ /* 0x000fe40008000000 */
.L_x_337:
        /* <DEDUP_REMOVED lines=16> */
[----:B------:R-:W-:-:S03]  /*2150*/  UIADD3 UR11, UR5, UR9, URZ ;  /* 0x00000009050b7290 */ /* 0x000fc6000fffe03f */
[----:B------:R-:W-:Y:S02]  /*2160*/  UMOV UR9, UR4 ;  /* 0x0000000400097c82 */ /* 0x000fe40008000000 */
.L_x_338:
[----:B------:R-:W-:Y:S01]  /*2170*/  ULDC.64 UR4, c[0x0][0x3a0] ;  /* 0x0000e80000047ab9 */ /* 0x000fe20000000a00 */
[----:B------:R-:W-:Y:S01]  /*2180*/  IMAD.U32 R11, RZ, RZ, UR19 ;  /* 0x00000013ff0b7e24 */ /* 0x000fe2000f8e00ff */
[----:B------:R-:W-:Y:S01]  /*2190*/  UIMAD UR4, UR18, UR4, URZ ;  /* 0x00000004120472a4 */ /* 0x000fe2000f8e023f */
[----:B------:R-:W-:Y:S01]  /*21a0*/  ISETP.GE.AND P4, PT, R208, c[0x0][0x220], PT ;  /* 0x00008800d0007a0c */ /* 0x000fe20003f86270 */
[----:B------:R-:W-:Y:S01]  /*21b0*/  UIMAD UR8, UR20, -0x80, UR8 ;  /* 0xffffff80140878a4 */ /* 0x000fe2000f8e0208 */
[----:B------:R-:W-:Y:S01]  /*21c0*/  IMAD.WIDE.U32 R4, R11, c[0x0][0x3a0], R208 ;  /* 0x0000e8000b047a25 */ /* 0x000fe200078e00d0 */
[----:B------:R-:W-:Y:S01]  /*21d0*/  UIMAD UR4, UR19, UR5, UR4 ;  /* 0x00000005130472a4 */ /* 0x000fe2000f8e0204 */
[----:B------:R-:W-:Y:S03]  /*21e0*/  BSSY B0, `(.L_x_339) ;  /* 0x0000015000007945 */ /* 0x000fe60003800000 */
[----:B------:R-:W-:-:S02]  /*21f0*/  IADD3 R4, P0, R4, UR14, RZ ;  /* 0x0000000e04047c10 */ /* 0x000fc4000ff1e0ff */
[----:B------:R-:W-:Y:S01]  /*2200*/  IMAD.U32 R2, RZ, RZ, UR4 ;  /* 0x00000004ff027e24 */ /* 0x000fe2000f8e00ff */
[----:B------:R-:W-:Y:S01]  /*2210*/  ULDC.64 UR4, c[0x0][0x3b8] ;  /* 0x0000ee0000047ab9 */ /* 0x000fe20000000a00 */
[----:B------:R-:W-:Y:S01]  /*2220*/  ISETP.GE.OR P3, PT, R0, UR8, P4 ;  /* 0x0000000800007c0c */ /* 0x000fe2000a766670 */
[----:B------:R-:W-:Y:S02]  /*2230*/  UIMAD UR4, UR59, UR4, URZ ;  /* 0x000000043b0472a4 */ /* 0x000fe4000f8e023f */
        /* <DEDUP_REMOVED lines=15> */
.L_x_340:
[----:B------:R-:W-:Y:S05]  /*2330*/  BSYNC B0 ;  /* 0x0000000000007941 */ /* 0x000fea0003800000 */
.L_x_339:
        /* <DEDUP_REMOVED lines=15> */
.L_x_342:
[----:B------:R-:W-:Y:S05]  /*2430*/  BSYNC B0 ;  /* 0x0000000000007941 */ /* 0x000fea0003800000 */
.L_x_341:
        /* <DEDUP_REMOVED lines=15> */
.L_x_344:
[----:B------:R-:W-:Y:S05]  /*2530*/  BSYNC B0 ;  /* 0x0000000000007941 */ /* 0x000fea0003800000 */
.L_x_343:
        /* <DEDUP_REMOVED lines=14> */
.L_x_346:
[----:B------:R-:W-:Y:S05]  /*2620*/  BSYNC B0 ;  /* 0x0000000000007941 */ /* 0x000fea0003800000 */
.L_x_345:
        /* <DEDUP_REMOVED lines=24> */
.L_x_348:
[----:B------:R-:W-:Y:S05]  /*27b0*/  BSYNC B0 ;  /* 0x0000000000007941 */ /* 0x000fea0003800000 */
.L_x_347:
        /* <DEDUP_REMOVED lines=13> */
.L_x_350:
[----:B------:R-:W-:Y:S05]  /*2890*/  BSYNC B0 ;  /* 0x0000000000007941 */ /* 0x000fea0003800000 */
.L_x_349:
        /* <DEDUP_REMOVED lines=13> */
.L_x_352:
[----:B------:R-:W-:Y:S05]  /*2970*/  BSYNC B0 ;  /* 0x0000000000007941 */ /* 0x000fea0003800000 */
.L_x_351:
        /* <DEDUP_REMOVED lines=12> */
.L_x_336:
        /* <DEDUP_REMOVED lines=22> */
.L_x_355:
[----:B------:R-:W-:Y:S05]  /*2ba0*/  BSYNC B0 ;  /* 0x0000000000007941 */ /* 0x000fea0003800000 */
.L_x_354:
        /* <DEDUP_REMOVED lines=16> */
.L_x_357:
[----:B------:R-:W-:Y:S05]  /*2cb0*/  BSYNC B0 ;  /* 0x0000000000007941 */ /* 0x000fea0003800000 */
.L_x_356:
        /* <DEDUP_REMOVED lines=16> */
.L_x_359:
[----:B------:R-:W-:Y:S05]  /*2dc0*/  BSYNC B0 ;  /* 0x0000000000007941 */ /* 0x000fea0003800000 */
.L_x_358:
        /* <DEDUP_REMOVED lines=17> */
.L_x_361:
[----:B------:R-:W-:Y:S05]  /*2ee0*/  BSYNC B0 ;  /* 0x0000000000007941 */ /* 0x000fea0003800000 */
.L_x_360:
        /* <DEDUP_REMOVED lines=22> */
.L_x_363:
[----:B------:R-:W-:Y:S05]  /*3050*/  BSYNC B0 ;  /* 0x0000000000007941 */ /* 0x000fea0003800000 */
.L_x_362:
        /* <DEDUP_REMOVED lines=20> */
.L_x_365:
[----:B------:R-:W-:Y:S05]  /*31a0*/  BSYNC B0 ;  /* 0x0000000000007941 */ /* 0x000fea0003800000 */
.L_x_364:
        /* <DEDUP_REMOVED lines=20> */
.L_x_367:
[----:B------:R-:W-:Y:S05]  /*32f0*/  BSYNC B0 ;  /* 0x0000000000007941 */ /* 0x000fea0003800000 */
.L_x_366:
        /* <DEDUP_REMOVED lines=21> */
.L_x_369:
[----:B------:R-:W-:Y:S05]  /*3450*/  BSYNC B0 ;  /* 0x0000000000007941 */ /* 0x000fea0003800000 */
.L_x_368:
[----:B------:R-:W5:Y:S01]  /*3460*/  LDL R21, [R1+0x58] ;  /* 0x0000580001157983 */ /* 0x000f620000100800 */
[----:B------:R-:W-:Y:S01]  /*3470*/  IMAD.MOV.U32 R23, RZ, RZ, 0x7f800000 ;  /* 0x7f800000ff177424 */ /* 0x000fe200078e00ff */
[----:B------:R-:W-:Y:S01]  /*3480*/  ULDC.64 UR14, c[0x0][0x198] ;  /* 0x00006600000e7ab9 */ /* 0x000fe20000000a00 */
[----:B------:R-:W-:Y:S01]  /*3490*/  IMAD.MOV.U32 R22, RZ, RZ, 0x7f800000 ;  /* 0x7f800000ff167424 */ /* 0x000fe200078e00ff */
[----:B------:R-:W-:Y:S01]  /*34a0*/  UIMAD UR13, UR18, UR14, URZ ;  /* 0x0000000e120d72a4 */ /* 0x000fe2000f8e023f */
[----:B------:R-:W-:Y:S02]  /*34b0*/  IMAD.MOV.U32 R24, RZ, RZ, 0x7f800000 ;  /* 0x7f800000ff187424 */ /* 0x000fe400078e00ff */
[----:B------:R-:W-:Y:S01]  /*34c0*/  IMAD.MOV.U32 R25, RZ, RZ, 0x7f800000 ;  /* 0x7f800000ff197424 */ /* 0x000fe200078e00ff */
[----:B------:R-:W-:Y:S01]  /*34d0*/  UIMAD UR13, UR19, UR15, UR13 ;  /* 0x0000000f130d72a4 */ /* 0x000fe2000f8e020d */
[----:B------:R-:W-:-:S04]  /*34e0*/  IMAD.U32 R13, RZ, RZ, UR19 ;  /* 0x00000013ff0d7e24 */ /* 0x000fc8000f8e00ff */
[----:B------:R-:W-:-:S04]  /*34f0*/  IMAD.WIDE.U32 R8, R13, c[0x0][0x198], R208 ;  /* 0x000066000d087a25 */ /* 0x000fc800078e00d0 */
[----:B------:R-:W-:Y:S01]  /*3500*/  IMAD.U32 R14, RZ, RZ, UR13 ;  /* 0x0000000dff0e7e24 */ /* 0x000fe2000f8e00ff */
[----:B------:R-:W-:Y:S02]  /*3510*/  IADD3 R8, P1, R8, UR29, RZ ;  /* 0x0000001d08087c10 */ /* 0x000fe4000ff3e0ff */
[C---:B-----5:R-:W-:Y:S02]  /*3520*/  IADD3 R6, R21.reuse, 0x48, RZ ;  /* 0x0000004815067810 */ /* 0x060fe40007ffe0ff */
[C---:B-1----:R-:W-:Y:S02]  /*3530*/  IADD3 R4, R21.reuse, 0x40, RZ ;  /* 0x0000004015047810 */ /* 0x042fe40007ffe0ff */
[----:B------:R-:W-:Y:S02]  /*3540*/  ISETP.GE.AND P3, PT, R6, UR4, PT ;  /* 0x0000000406007c0c */ /* 0x000fe4000bf66270 */
[----:B------:R-:W-:Y:S01]  /*3550*/  ISETP.GE.AND P4, PT, R4, UR4, PT ;  /* 0x0000000404007c0c */ /* 0x000fe2000bf86270 */
[C---:B------:R-:W-:Y:S01]  /*3560*/  IMAD.SHL.U32 R4, R21.reuse, 0x4, RZ ;  /* 0x0000000415047824 */ /* 0x040fe200078e00ff */
[----:B------:R-:W-:-:S02]  /*3570*/  IADD3 R5, R21, 0x8, RZ ;  /* 0x0000000815057810 */ /* 0x000fc40007ffe0ff */
[----:B------:R-:W-:Y:S02]  /*3580*/  SHF.R.S32.HI R16, RZ, 0x1f, R21 ;  /* 0x0000001fff107819 */ /* 0x000fe40000011415 */
[----:B------:R-:W-:Y:S02]  /*3590*/  ISETP.GE.AND P5, PT, R5, UR4, PT ;  /* 0x0000000405007c0c */ /* 0x000fe4000bfa6270 */
[----:B------:R-:W-:Y:S02]  /*35a0*/  IADD3 R4, P2, R4, UR10, RZ ;  /* 0x0000000a04047c10 */ /* 0x000fe4000ff5e0ff */
[C---:B------:R-:W-:Y:S02]  /*35b0*/  SHF.L.U64.HI R5, R21.reuse, 0x2, R16 ;  /* 0x0000000215057819 */ /* 0x040fe40000010210 */
[----:B------:R-:W-:Y:S02]  /*35c0*/  ISETP.GE.AND P6, PT, R21, UR4, PT ;  /* 0x0000000415007c0c */ /* 0x000fe4000bfc6270 */
[----:B------:R-:W-:-:S02]  /*35d0*/  IADD3.X R5, R5, UR9, RZ, P2, !PT ;  /* 0x0000000905057c10 */ /* 0x000fc400097fe4ff */
[----:B------:R-:W-:Y:S02]  /*35e0*/  SHF.R.S32.HI R7, RZ, 0x1f, R6 ;  /* 0x0000001fff077819 */ /* 0x000fe40000011406 */
[C---:B------:R-:W-:Y:S01]  /*35f0*/  @!P3 LEA R10, P2, R6.reuse, UR10, 0x2 ;  /* 0x0000000a060abc11 */ /* 0x040fe2000f8410ff */
[----:B------:R1:W5:Y:S03]  /*3600*/  @!P4 LDG.E R23, [R4.64+0x100] ;  /* 0x000100180417c981 */ /* 0x000366000c1e1900 */
[----:B------:R-:W-:Y:S01]  /*3610*/  @!P3 LEA.HI.X R11, R6, UR9, R7, 0x2, P2 ;  /* 0x00000009060bbc11 */ /* 0x000fe200090f1407 */
[----:B--2---:R1:W2:Y:S04]  /*3620*/  @!P5 LDG.E R24, [R4.64+0x20] ;  /* 0x000020180418d981 */ /* 0x0042a8000c1e1900 */
[----:B----4-:R3:W4:Y:S04]  /*3630*/  @!P3 LDG.E R22, [R10.64] ;  /* 0x000000180a16b981 */ /* 0x010728000c1e1900 */
[----:B------:R1:W2:Y:S01]  /*3640*/  @!P6 LDG.E R25, [R4.64] ;  /* 0x000000180419e981 */ /* 0x0002a2000c1e1900 */
[----:B------:R-:W-:-:S06]  /*3650*/  UIMAD UR4, UR20, -0x80, UR8 ;  /* 0xffffff80140478a4 */ /* 0x000fcc000f8e0208 */
[----:B------:R-:W-:Y:S02]  /*3660*/  ISETP.GE.AND P5, PT, R0, UR4, PT ;  /* 0x0000000400007c0c */ /* 0x000fe4000bfa6270 */
[----:B------:R-:W-:-:S11]  /*3670*/  IADD3.X R9, R9, UR31, R14, P1, !PT ;  /* 0x0000001f09097c10 */ /* 0x000fd60008ffe40e */
[----:B------:R2:W-:Y:S01]  /*3680*/  @P5 STS.128 [R2+0xc000], RZ ;  /* 0x00c000ff02005388 */ /* 0x0005e20000000c00 */
[----:B-1----:R-:W-:Y:S01]  /*3690*/  IMAD R4, R15, c[0x0][0x1b0], RZ ;  /* 0x00006c000f047a24 */ /* 0x002fe200078e02ff */
[----:B------:R-:W-:Y:S03]  /*36a0*/  BSSY B0, `(.L_x_370) ;  /* 0x0000018000007945 */ /* 0x000fe60003800000 */
[C---:B---3--:R-:W-:Y:S02]  /*36b0*/  IMAD R10, R12.reuse, c[0x0][0x1b4], R4 ;  /* 0x00006d000c0a7a24 */ /* 0x048fe400078e0204 */
[----:B------:R-:W-:-:S04]  /*36c0*/  IMAD.WIDE.U32 R4, R12, c[0x0][0x1b0], R8 ;  /* 0x00006c000c047a25 */ /* 0x000fc800078e0008 */
[----:B------:R-:W-:Y:S01]  /*36d0*/  IMAD.IADD R10, R5, 0x1, R10 ;  /* 0x00000001050a7824 */ /* 0x000fe200078e020a */
[----:B-----5:R1:W-:Y:S04]  /*36e0*/  STL [R1], R23 ;  /* 0x0000001701007387 */ /* 0x0203e80000100800 */
[----:B----4-:R1:W-:Y:S04]  /*36f0*/  STL [R1+0x4], R22 ;  /* 0x0000041601007387 */ /* 0x0103e80000100800 */
[----:B--2---:R1:W-:Y:S04]  /*3700*/  STL [R1+0xc], R24 ;  /* 0x00000c1801007387 */ /* 0x0043e80000100800 */
[----:B------:R1:W-:Y:S01]  /*3710*/  STL [R1+0x8], R25 ;  /* 0x0000081901007387 */ /* 0x0003e20000100800 */
        /* <DEDUP_REMOVED lines=16> */
.L_x_371:
[----:B------:R-:W-:Y:S05]  /*3820*/  BSYNC B0 ;  /* 0x0000000000007941 */ /* 0x000fea0003800000 */
.L_x_370:
[----:B------:R-:W-:Y:S01]  /*3830*/  ISETP.GE.AND P4, PT, R17, UR4, PT ;  /* 0x0000000411007c0c */ /* 0x000fe2000bf86270 */
[----:B------:R-:W-:-:S12]  /*3840*/  BSSY B0, `(.L_x_372) ;  /* 0x0000014000007945 */ /* 0x000fd80003800000 */
[----:B------:R4:W-:Y:S01]  /*3850*/  @P4 STS.128 [R2+0xd000], RZ ;  /* 0x00d000ff02004388 */ /* 0x0009e20000000c00 */
[----:B------:R-:W-:Y:S05]  /*3860*/  @P4 BRA `(.L_x_373) ;  /* 0x0000011000004947 */ /* 0x000fea0003800000 */
[----:B------:R-:W-:-:S13]  /*3870*/  ISETP.GE.AND P1, PT, R208, c[0x0][0x220], PT ;  /* 0x00008800d0007a0c */ /* 0x000fda0003f26270 */
[----:B------:R1:W-:Y:S01]  /*3880*/  @P1 STS.128 [R2+0xd000], RZ ;  /* 0x00d000ff02001388 */ /* 0x0003e20000000c00 */
[----:B------:R-:W-:Y:S05]  /*3890*/  @P1 BRA `(.L_x_373) ;  /* 0x000000e000001947 */ /* 0x000fea0003800000 */
[----:B---3--:R-:W-:Y:S02]  /*38a0*/  IADD3 R8, P1, R0, 0x20, RZ ;  /* 0x0000002000087810 */ /* 0x008fe40007f3e0ff */
        /* <DEDUP_REMOVED lines=13> */
.L_x_373:
[----:B------:R-:W-:Y:S05]  /*3980*/  BSYNC B0 ;  /* 0x0000000000007941 */ /* 0x000fea0003800000 */
.L_x_372:
        /* <DEDUP_REMOVED lines=21> */
.L_x_375:
[----:B------:R-:W-:Y:S05]  /*3ae0*/  BSYNC B0 ;  /* 0x0000000000007941 */ /* 0x000fea0003800000 */
.L_x_374:
        /* <DEDUP_REMOVED lines=21> */
.L_x_377:
[----:B------:R-:W-:Y:S05]  /*3c40*/  BSYNC B0 ;  /* 0x0000000000007941 */ /* 0x000fea0003800000 */
.L_x_376:
        /* <DEDUP_REMOVED lines=18> */
[----:B---3--:R-:W-:Y:S01]  /*3d70*/  IMAD R8, R20, c[0x0][0x1a0], RZ ;  /* 0x0000680014087a24 */ /* 0x008fe200078e02ff */
        /* <DEDUP_REMOVED lines=10> */
.L_x_379:
[----:B------:R-:W-:Y:S05]  /*3e20*/  BSYNC B0 ;  /* 0x0000000000007941 */ /* 0x000fea0003800000 */
.L_x_378:
[----:B------:R1:W-:Y:S01]  /*3e30*/  @P4 STS.128 [R2+0x11000], RZ ;  /* 0x011000ff02004388 */ /* 0x0003e20000000c00 */
[----:B------:R-:W-:Y:S01]  /*3e40*/  BSSY B0, `(.L_x_380) ;  /* 0x0000013000007945 */ /* 0x000fe20003800000 */
        /* <DEDUP_REMOVED lines=18> */
.L_x_381:
[----:B------:R-:W-:Y:S05]  /*3f70*/  BSYNC B0 ;  /* 0x0000000000007941 */ /* 0x000fea0003800000 */
.L_x_380:
        /* <DEDUP_REMOVED lines=20> */
.L_x_383:
[----:B------:R-:W-:Y:S05]  /*40c0*/  BSYNC B0 ;  /* 0x0000000000007941 */ /* 0x000fea0003800000 */
.L_x_382:
        /* <DEDUP_REMOVED lines=8> */
[----:B---3--:R-:W-:Y:S01]  /*4150*/  IMAD R8, R5, c[0x0][0x1a0], RZ ;  /* 0x0000680005087a24 */ /* 0x008fe200078e02ff */
        /* <DEDUP_REMOVED lines=10> */
.L_x_385:
[----:B------:R-:W-:Y:S05]  /*4200*/  BSYNC B0 ;  /* 0x0000000000007941 */ /* 0x000fea0003800000 */
.L_x_384:
[----:B------:R-:W-:Y:S01]  /*4210*/  ULDC.64 UR18, c[0x0][0x318] ;  /* 0x0000c60000127ab9 */ /* 0x000fe20000000a00 */
[----:B------:R-:W0:Y:S01]  /*4220*/  LDGDEPBAR ;  /* 0x00000000000079af */ /* 0x000e220000000000 */
[----:B------:R-:W-:Y:S02]  /*4230*/  UISETP.NE.U32.AND UP1, UPT, URZ, UR18, UPT ;  /* 0x000000123f00728c */ /* 0x000fe4000bf25070 */
[----:B------:R-:W-:Y:S02]  /*4240*/  ULDC.64 UR22, c[0x0][0x320] ;  /* 0x0000c80000167ab9 */ /* 0x000fe40000000a00 */
[----:B------:R-:W-:-:S06]  /*4250*/  UISETP.NE.AND.EX UP1, UPT, URZ, UR19, UPT, UP1 ;  /* 0x000000133f00728c */ /* 0x000fcc000bf25310 */
[----:B------:R-:W-:-:S05]  /*4260*/  PLOP3.LUT P1, PT, PT, PT, UP1, 0x80, 0x0 ;  /* 0x000000000000781c */ /* 0x000fca0003f2f018 */
[----:B------:R-:W-:Y:S02]  /*4270*/  @UP1 UIMAD UR4, UR42, UR22, URZ ;  /* 0x000000162a0412a4 */ /* 0x000fe4000f8e023f */
[----:B------:R-:W-:Y:S02]  /*4280*/  @UP1 UMOV UR14, UR38 ;  /* 0x00000026000e1c82 */ /* 0x000fe40008000000 */
[----:B------:R-:W-:Y:S02]  /*4290*/  @UP1 UMOV UR15, UR59 ;  /* 0x0000003b000f1c82 */ /* 0x000fe40008000000 */
[----:B------:R-:W-:Y:S02]  /*42a0*/  @UP1 UIMAD.WIDE.U32 UR14, UR35, UR22, UR14 ;  /* 0x00000016230e12a5 */ /* 0x000fe4000f8e000e */
[----:B------:R-:W-:Y:S02]  /*42b0*/  @UP1 UIMAD UR23, UR35, UR23, UR4 ;  /* 0x00000017231712a4 */ /* 0x000fe4000f8e0204 */
[----:B------:R-:W-:-:S02]  /*42c0*/  @UP1 ULEA UR18, UP0, UR14, UR18, 0x2 ;  /* 0x000000120e121291 */ /* 0x000fc4000f80103f */
[----:B------:R-:W-:-:S04]  /*42d0*/  @UP1 UIADD3 UR23, UR15, UR23, URZ ;  /* 0x000000170f171290 */ /* 0x000fc8000fffe03f */
[----:B------:R-:W-:Y:S01]  /*42e0*/  @UP1 ULEA.HI.X UR19, UR14, UR19, UR23, 0x2, UP0 ;  /* 0x000000130e131291 */ /* 0x000fe200080f1417 */
[----:B---3--:R-:W-:-:S05]  /*42f0*/  IMAD.U32 R4, RZ, RZ, UR18 ;  /* 0x00000012ff047e24 */ /* 0x008fca000f8e00ff */
[----:B------:R-:W-:-:S05]  /*4300*/  IMAD.U32 R5, RZ, RZ, UR19 ;  /* 0x00000013ff057e24 */ /* 0x000fca000f8e00ff */
[----:B------:R3:W5:Y:S01]  /*4310*/  @P1 LDG.E R0, [R4.64] ;  /* 0x0000001804001981 */ /* 0x000762000c1e1900 */
[----:B-12-4-:R-:W5:Y:S01]  /*4320*/  @P1 MUFU.RCP R2, c[0x0][0x238] ;  /* 0x00008e0000021b08 */ /* 0x016f620000001000 */
[----:B------:R-:W-:Y:S01]  /*4330*/  MOV R198, R197 ;  /* 0x000000c500c67202 */ /* 0x000fe20000000f00 */
        /* <DEDUP_REMOVED lines=22> */
[----:B---3--:R-:W-:Y:S01]  /*44a0*/  IADD3 R4, R21, 0x1, RZ ;  /* 0x0000000115047810 */ /* 0x008fe20007ffe0ff */
[----:B------:R-:W-:Y:S01]  /*44b0*/  CS2R R86, SRZ ;  /* 0x0000000000567805 */ /* 0x000fe2000001ff00 */
        /* <DEDUP_REMOVED lines=10> */
[----:B------:R-:W-:Y:S01]  /*4560*/  IMAD.MOV.U32 R184, RZ, RZ, 0x20 ;  /* 0x00000020ffb87424 */ /* 0x000fe200078e00ff */
[C---:B------:R-:W-:Y:S01]  /*4570*/  SHF.L.U32 R180, R182.reuse, 0x1, RZ ;  /* 0x00000001b6b47819 */ /* 0x040fe200000006ff */
[----:B------:R-:W-:Y:S01]  /*4580*/  IMAD.MOV.U32 R183, RZ, RZ, 0x40 ;  /* 0x00000040ffb77424 */ /* 0x000fe200078e00ff */
[----:B------:R-:W-:Y:S01]  /*4590*/  UMOV UR4, URZ ;  /* 0x0000003f00047c82 */ /* 0x000fe20008000000 */
[----:B------:R-:W-:-:S02]  /*45a0*/  IMAD.SHL.U32 R179, R182, 0x2, RZ ;  /* 0x00000002b6b37824 */ /* 0x000fc400078e00ff */
[----:B-----5:R-:W-:Y:S01]  /*45b0*/  @P1 FMUL.FTZ R0, R0, R2 ;  /* 0x0000000200001220 */ /* 0x020fe20000410000 */
[----:B------:R-:W-:-:S03]  /*45c0*/  IADD3 R2, R182, 0x2000, RZ ;  /* 0x00002000b6027810 */ /* 0x000fc60007ffe0ff */
[----:B------:R2:W3:Y:S01]  /*45d0*/  @P1 R2UR UR13, R0 ;  /* 0x00000000000d13c2 */ /* 0x0004e200000e0000 */
[----:B------:R-:W-:-:S05]  /*45e0*/  SEL R2, R2, R182, !P0 ;  /* 0x000000b602027207 */ /* 0x000fca0004000000 */
[----:B------:R-:W-:Y:S01]  /*45f0*/  IMAD.SHL.U32 R178, R2, 0x2, RZ ;  /* 0x0000000202b27824 */ /* 0x000fe200078e00ff */
[----:B------:R-:W-:-:S05]  /*4600*/  MOV R2, c[0x0][0x22c] ;  /* 0x00008b0000027a02 */ /* 0x000fca0000000f00 */
[----:B------:R-:W-:-:S04]  /*4610*/  IMAD R2, R2, c[0x0][0x1c0], RZ ;  /* 0x0000700002027a24 */ /* 0x000fc800078e02ff */
[C---:B------:R-:W-:Y:S02]  /*4620*/  IMAD.SHL.U32 R5, R2.reuse, 0x10, RZ ;  /* 0x0000001002057824 */ /* 0x040fe400078e00ff */
[----:B-1----:R-:W-:Y:S01]  /*4630*/  IMAD.SHL.U32 R4, R2, 0x8, RZ ;  /* 0x0000000802047824 */ /* 0x002fe200078e00ff */
[----:B--2---:R-:W-:Y:S01]  /*4640*/  IADD3 R0, R181, 0x2000, RZ ;  /* 0x00002000b5007810 */ /* 0x004fe20007ffe0ff */
[----:B---3--:R-:W-:-:S03]  /*4650*/  @UP1 UMOV UR4, UR13 ;  /* 0x0000000d00041c82 */ /* 0x008fc60008000000 */
[----:B------:R-:W-:-:S05]  /*4660*/  SEL R0, R0, R181, !P0 ;  /* 0x000000b500007207 */ /* 0x000fca0004000000 */
[----:B------:R-:W-:Y:S01]  /*4670*/  IMAD.SHL.U32 R172, R0, 0x2, RZ ;  /* 0x0000000200ac7824 */ /* 0x000fe200078e00ff */
[----:B------:R-:W-:Y:S02]  /*4680*/  IADD3 R0, R5, 0x20, RZ ;  /* 0x0000002005007810 */ /* 0x000fe40007ffe0ff */
[----:B------:R-:W-:Y:S02]  /*4690*/  SHF.L.U64.HI R5, R21, 0x2, R16 ;  /* 0x0000000215057819 */ /* 0x000fe40000010210 */
[----:B------:R-:W-:-:S05]  /*46a0*/  IADD3 R0, R4, R0, RZ ;  /* 0x0000000004007210 */ /* 0x000fca0007ffe0ff */
[----:B------:R-:W-:-:S04]  /*46b0*/  IMAD.IADD R0, R4, 0x1, R0 ;  /* 0x0000000104007824 */ /* 0x000fc800078e0200 */
[----:B------:R-:W-:-:S05]  /*46c0*/  IMAD.IADD R0, R4, 0x1, R0 ;  /* 0x0000000104007824 */ /* 0x000fca00078e0200 */
[----:B------:R-:W-:-:S05]  /*46d0*/  IADD3 R0, R4, R0, RZ ;  /* 0x0000000004007210 */ /* 0x000fca0007ffe0ff */
[----:B------:R1:W-:Y:S02]  /*46e0*/  STL [R1+0x30], R0 ;  /* 0x0000300001007387 */ /* 0x0003e40000100800 */
[----:B-1----:R-:W-:-:S04]  /*46f0*/  IMAD.IADD R0, R4, 0x1, R0 ;  /* 0x0000000104007824 */ /* 0x002fc800078e0200 */
[----:B------:R-:W-:Y:S01]  /*4700*/  IMAD.IADD R2, R4, 0x1, R0 ;  /* 0x0000000104027824 */ /* 0x000fe200078e0200 */
[----:B------:R1:W-:Y:S04]  /*4710*/  STL [R1+0x2c], R0 ;  /* 0x00002c0001007387 */ /* 0x0003e80000100800 */
[----:B------:R2:W-:Y:S04]  /*4720*/  STL [R1+0x3c], R5 ;  /* 0x00003c0501007387 */ /* 0x0005e80000100800 */
[----:B------:R3:W-:Y:S01]  /*4730*/  STL [R1+0x28], R2 ;  /* 0x0000280201007387 */ /* 0x0007e20000100800 */
[----:B-1----:R-:W-:-:S02]  /*4740*/  IADD3 R0, R21, -0x80, RZ ;  /* 0xffffff8015007810 */ /* 0x002fc40007ffe0ff */
[----:B--2---:R-:W-:Y:S02]  /*4750*/  SHF.L.U32 R5, R21, 0x2, RZ ;  /* 0x0000000215057819 */ /* 0x004fe400000006ff */
[----:B---3--:R-:W-:-:S03]  /*4760*/  IADD3 R2, R4, R2, RZ ;  /* 0x0000000204027210 */ /* 0x008fc60007ffe0ff */
[----:B------:R1:W-:Y:S04]  /*4770*/  STL [R1+0x40], R5 ;  /* 0x0000400501007387 */ /* 0x0003e80000100800 */
[----:B------:R2:W-:Y:S01]  /*4780*/  STL [R1+0x24], R2 ;  /* 0x0000240201007387 */ /* 0x0005e20000100800 */
[----:B-1----:R-:W-:Y:S01]  /*4790*/  IADD3 R5, R4, R2, RZ ;  /* 0x0000000204057210 */ /* 0x002fe20007ffe0ff */
[----:B--2---:R-:W-:-:S03]  /*47a0*/  IMAD.SHL.U32 R2, R0, 0x4, RZ ;  /* 0x0000000400027824 */ /* 0x004fc600078e00ff */
[C---:B------:R-:W-:Y:S01]  /*47b0*/  IADD3 R0, R4.reuse, R5, RZ ;  /* 0x0000000504007210 */ /* 0x040fe20007ffe0ff */
[----:B------:R-:W-:Y:S04]  /*47c0*/  STL [R1+0x20], R5 ;  /* 0x0000200501007387 */ /* 0x000fe80000100800 */
[----:B------:R-:W-:Y:S04]  /*47d0*/  STL [R1+0x38], R2 ;  /* 0x0000380201007387 */ /* 0x000fe80000100800 */
[----:B------:R1:W-:Y:S02]  /*47e0*/  STL [R1+0x1c], R0 ;  /* 0x00001c0001007387 */ /* 0x0003e40000100800 */
[----:B-1----:R-:W-:-:S05]  /*47f0*/  IMAD.IADD R0, R4, 0x1, R0 ;  /* 0x0000000104007824 */ /* 0x002fca00078e0200 */
[----:B------:R1:W-:Y:S02]  /*4800*/  STL [R1+0x18], R0 ;  /* 0x0000180001007387 */ /* 0x0003e40000100800 */
[----:B-1----:R-:W-:-:S05]  /*4810*/  IADD3 R0, R4, R0, RZ ;  /* 0x0000000004007210 */ /* 0x002fca0007ffe0ff */
[----:B------:R1:W-:Y:S02]  /*4820*/  STL [R1+0x14], R0 ;  /* 0x0000140001007387 */ /* 0x0003e40000100800 */
[----:B-1----:R-:W-:-:S05]  /*4830*/  IMAD.IADD R0, R4, 0x1, R0 ;  /* 0x0000000104007824 */ /* 0x002fca00078e0200 */
[----:B------:R1:W-:Y:S02]  /*4840*/  STL [R1+0x10], R0 ;  /* 0x0000100001007387 */ /* 0x0003e40000100800 */
[----:B-1----:R-:W-:-:S05]  /*4850*/  IADD3 R0, R4, R0, RZ ;  /* 0x0000000004007210 */ /* 0x002fca0007ffe0ff */
[----:B------:R1:W-:Y:S02]  /*4860*/  STL [R1+0x34], R0 ;  /* 0x0000340001007387 */ /* 0x0003e40000100800 */
.L_x_388:
[----:B-1----:R-:W2:Y:S01]  /*4870*/  LDL R0, [R1+0x54] ;  /* 0x0000540001007983 */ /* 0x002ea20000100800 */
[----:B------:R-:W-:Y:S02]  /*4880*/  USHF.L.U32 UR13, UR20, 0x7, URZ ;  /* 0x00000007140d7899 */ /* 0x000fe4000800063f */
[----:B------:R-:W-:Y:S01]  /*4890*/  USHF.L.U32 UR14, UR5, 0x7, URZ ;  /* 0x00000007050e7899 */ /* 0x000fe2000800063f */
[----:B------:R-:W0:Y:S01]  /*48a0*/  LDGDEPBAR ;  /* 0x00000000000079af */ /* 0x000e220000000000 */
[----:B------:R-:W-:Y:S02]  /*48b0*/  UIADD3 UR15, UR17, 0x80, UR13 ;  /* 0x00000080110f7890 */ /* 0x000fe4000fffe00d */
[----:B------:R-:W-:Y:S02]  /*48c0*/  UIADD3 UR13, UR13, 0x80, URZ ;  /* 0x000000800d0d7890 */ /* 0x000fe4000fffe03f */
[----:B------:R-:W-:Y:S02]  /*48d0*/  UIADD3 UR15, UR15, -UR8, URZ ;  /* 0x800000080f0f7290 */ /* 0x000fe4000fffe03f */
[----:B------:R-:W-:Y:S01]  /*48e0*/  UISETP.GT.AND UP3, UPT, UR5, UR16, UPT ;  /* 0x000000100500728c */ /* 0x000fe2000bf64270 */
[----:B------:R-:W3:Y:S01]  /*48f0*/  LDL R185, [R1+0x50] ;  /* 0x0000500001b97983 */ /* 0x000ee20000100800 */
[----:B------:R-:W-:Y:S03]  /*4900*/  UISETP.GE.AND UP0, UPT, UR14, UR15, UPT ;  /* 0x0000000f0e00728c */ /* 0x000fe6000bf06270 */
[----:B------:R-:W4:Y:S01]  /*4910*/  LDL R213, [R1+0xc] ;  /* 0x00000c0001d57983 */ /* 0x000f220000100800 */
[----:B------:R-:W-:Y:S01]  /*4920*/  UISETP.LT.AND UP0, UPT, UR13, UR8, UP0 ;  /* 0x000000080d00728c */ /* 0x000fe20008701270 */
[----:B------:R-:W-:Y:S04]  /*4930*/  DEPBAR.LE SB0, 0x0 ;  /* 0x000080000000791a */ /* 0x000fe80000000000 */
[----:B------:R-:W-:Y:S08]  /*4940*/  BAR.SYNC.DEFER_BLOCKING 0x0 ;  /* 0x0000000000007b1d */ /* 0x000ff00000010000 */
[----:B------:R-:W-:Y:S08]  /*4950*/  LDSM.16.M88.4 R64, [R178] ;  /* 0x00000000b240783b */ /* 0x000ff00000000200 */
[----:B------:R-:W1:Y:S08]  /*4960*/  LDSM.16.M88.4 R16, [R174+0xc000] ;  /* 0x00c00000ae10783b */ /* 0x000e700000000200 */
[----:B------:R-:W5:Y:S08]  /*4970*/  LDSM.16.M88.4 R60, [R178+0x2000] ;  /* 0x00200000b23c783b */ /* 0x000f700000000200 */
[----:B------:R-:W5:Y:S08]  /*4980*/  LDSM.16.M88.4 R32, [R174+0xc800] ;  /* 0x00c80000ae20783b */ /* 0x000f700000000200 */
[----:B------:R-:W5:Y:S08]  /*4990*/  LDSM.16.M88.4 R48, [R174+0xd000] ;  /* 0x00d00000ae30783b */ /* 0x000f700000000200 */
[----:B------:R-:W5:Y:S01]  /*49a0*/  LDSM.16.M88.4 R132, [R174+0xd800] ;  /* 0x00d80000ae84783b */ /* 0x000f620000000200 */
[-C--:B-1----:R-:W-:Y:S07]  /*49b0*/  HMMA.16816.F32 R4, R64, R16.reuse, RZ ;  /* 0x000000104004723c */ /* 0x082fee00000018ff */
[----:B------:R-:W-:Y:S01]  /*49c0*/  LDSM.16.M88.4 R140, [R177+0xc000] ;  /* 0x00c00000b18c783b */ /* 0x000fe20000000200 */
[C---:B-----5:R-:W-:Y:S07]  /*49d0*/  HMMA.16816.F32 R8, R60.reuse, R16, RZ ;  /* 0x000000103c08723c */ /* 0x060fee00000018ff */
[----:B------:R-:W-:Y:S01]  /*49e0*/  LDSM.16.M88.4 R148, [R177+0xc800] ;  /* 0x00c80000b194783b */ /* 0x000fe20000000200 */
[-C--:B------:R-:W-:Y:S07]  /*49f0*/  HMMA.16816.F32 R12, R60, R18.reuse, RZ ;  /* 0x000000123c0c723c */ /* 0x080fee00000018ff */
[----:B------:R-:W-:Y:S01]  /*4a00*/  LDSM.16.M88.4 R152, [R177+0xd000] ;  /* 0x00d00000b198783b */ /* 0x000fe20000000200 */
[C---:B------:R-:W-:Y:S07]  /*4a10*/  HMMA.16816.F32 R16, R64.reuse, R18, RZ ;  /* 0x000000124010723c */ /* 0x040fee00000018ff */
[----:B------:R-:W-:Y:S01]  /*4a20*/  LDSM.16.M88.4 R156, [R177+0xd800] ;  /* 0x00d80000b19c783b */ /* 0x000fe20000000200 */
[-C--:B------:R-:W-:Y:S07]  /*4a30*/  HMMA.16816.F32 R20, R64, R32.reuse, RZ ;  /* 0x000000204014723c */ /* 0x080fee00000018ff */
[----:B------:R-:W-:Y:S01]  /*4a40*/  LDSM.16.M88.4 R164, [R175+0xc000] ;  /* 0x00c00000afa4783b */ /* 0x000fe20000000200 */
        /* <DEDUP_REMOVED lines=11> */
[----:B------:R-:W-:Y:S01]  /*4b00*/  LDSM.16.M88.4 R132, [R175+0xc800] ;  /* 0x00c80000af84783b */ /* 0x000fe20000000200 */
[----:B--2---:R-:W-:Y:S02]  /*4b10*/  R2P PR, R0, 0x6 ;  /* 0x0000000600007804 */ /* 0x004fe40000000000 */
[----:B------:R-:W-:Y:S03]  /*4b20*/  PLOP3.LUT P0, PT, PT, PT, UP0, 0x80, 0x0 ;  /* 0x000000000000781c */ /* 0x000fe60003f0f008 */
[----:B------:R-:W-:Y:S02]  /*4b30*/  SEL R2, R184, 0xffffffe0, !P1 ;  /* 0xffffffe0b8027807 */ /* 0x000fe40004800000 */
[----:B------:R-:W-:Y:S03]  /*4b40*/  SEL R173, R183, 0xffffffc0, !P2 ;  /* 0xffffffc0b7ad7807 */ /* 0x000fe60005000000 */
[C---:B------:R-:W-:Y:S02]  /*4b50*/  IADD3 R0, R178.reuse, R2, RZ ;  /* 0x00000002b2007210 */ /* 0x040fe40007ffe0ff */
[----:B------:R-:W-:Y:S03]  /*4b60*/  IADD3 R168, R178, R173, RZ ;  /* 0x000000adb2a87210 */ /* 0x000fe60007ffe0ff */
[----:B------:R-:W1:Y:S08]  /*4b70*/  LDSM.16.M88.4 R136, [R0] ;  /* 0x000000000088783b */ /* 0x000e700000000200 */
[----:B------:R-:W2:Y:S08]  /*4b80*/  LDSM.16.M88.4 R144, [R0+0x2000] ;  /* 0x002000000090783b */ /* 0x000eb00000000200 */
[----:B------:R-:W5:Y:S08]  /*4b90*/  LDSM.16.M88.4 R160, [R168] ;  /* 0x00000000a8a0783b */ /* 0x000f700000000200 */
[----:B------:R-:W3:Y:S01]  /*4ba0*/  LDSM.16.M88.4 R168, [R168+0x2000] ;  /* 0x00200000a8a8783b */ /* 0x000ee20000000200 */
[-C--:B-1----:R-:W-:Y:S08]  /*4bb0*/  HMMA.16816.F32 R4, R136, R140.reuse, R4 ;  /* 0x0000008c8804723c */ /* 0x082ff00000001804 */
[C---:B--2---:R-:W-:Y:S08]  /*4bc0*/  HMMA.16816.F32 R8, R144.reuse, R140, R8 ;  /* 0x0000008c9008723c */ /* 0x044ff00000001808 */
[-C--:B------:R-:W-:Y:S08]  /*4bd0*/  HMMA.16816.F32 R12, R144, R142.reuse, R12 ;  /* 0x0000008e900c723c */ /* 0x080ff0000000180c */
[C---:B------:R-:W-:Y:S01]  /*4be0*/  HMMA.16816.F32 R16, R136.reuse, R142, R16 ;  /* 0x0000008e8810723c */ /* 0x040fe20000001810 */
[----:B------:R-:W-:Y:S07]  /*4bf0*/  LDSM.16.M88.4 R140, [R175+0xd800] ;  /* 0x00d80000af8c783b */ /* 0x000fee0000000200 */
[-C--:B------:R-:W-:Y:S08]  /*4c00*/  HMMA.16816.F32 R20, R136, R148.reuse, R20 ;  /* 0x000000948814723c */ /* 0x080ff00000001814 */
[C---:B------:R-:W-:Y:S01]  /*4c10*/  HMMA.16816.F32 R24, R144.reuse, R148, R24 ;  /* 0x000000949018723c */ /* 0x040fe20000001818 */
[----:B------:R-:W2:Y:S06]  /*4c20*/  LDL R149, [R1+0x8] ;  /* 0x0000080001957983 */ /* 0x000eac0000100800 */
[----:B------:R-:W-:Y:S01]  /*4c30*/  MOV R148, UR20 ;  /* 0x0000001400947c02 */ /* 0x000fe20008000f00 */
[-C--:B------:R-:W-:Y:S04]  /*4c40*/  HMMA.16816.F32 R28, R144, R150.reuse, R28 ;  /* 0x00000096901c723c */ /* 0x080fe8000000181c */
[----:B---3--:R-:W-:Y:S04]  /*4c50*/  LEA R148, R148, R185, 0x7 ;  /* 0x000000b994947211 */ /* 0x008fe800078e38ff */
[C---:B------:R-:W-:Y:S01]  /*4c60*/  HMMA.16816.F32 R32, R136.reuse, R150, R32 ;  /* 0x000000968820723c */ /* 0x040fe20000001820 */
[----:B------:R-:W2:Y:S06]  /*4c70*/  LDL R150, [R1+0x44] ;  /* 0x0000440001967983 */ /* 0x000eac0000100800 */
[C---:B------:R-:W-:Y:S01]  /*4c80*/  IADD3 R151, R148.reuse, 0x1, RZ ;  /* 0x0000000194977810 */ /* 0x040fe20007ffe0ff */
[-C--:B------:R-:W-:Y:S08]  /*4c90*/  HMMA.16816.F32 R36, R136, R152.reuse, R36 ;  /* 0x000000988824723c */ /* 0x080ff00000001824 */
[C---:B------:R-:W-:Y:S07]  /*4ca0*/  HMMA.16816.F32 R40, R144.reuse, R152, R40 ;  /* 0x000000989028723c */ /* 0x040fee0000001828 */
[C---:B------:R-:W-:Y:S01]  /*4cb0*/  IADD3 R153, R148.reuse, 0x8, RZ ;  /* 0x0000000894997810 */ /* 0x040fe20007ffe0ff */
[-C--:B------:R-:W-:Y:S03]  /*4cc0*/  HMMA.16816.F32 R44, R144, R154.reuse, R44 ;  /* 0x0000009a902c723c */ /* 0x080fe6000000182c */
[----:B------:R-:W-:Y:S01]  /*4cd0*/  I2F R188, R153 ;  /* 0x0000009900bc7306 */ /* 0x000fe20000201400 */
[C---:B------:R-:W-:Y:S04]  /*4ce0*/  IADD3 R152, R148.reuse, 0x9, RZ ;  /* 0x0000000994987810 */ /* 0x040fe80007ffe0ff */
[C---:B------:R-:W-:Y:S05]  /*4cf0*/  HMMA.16816.F32 R48, R136.reuse, R154, R48 ;  /* 0x0000009a8830723c */ /* 0x040fea0000001830 */
[----:B------:R-:W-:Y:S02]  /*4d00*/  I2F R185, R152 ;  /* 0x0000009800b97306 */ /* 0x000fe40000201400 */
[C---:B------:R-:W-:Y:S01]  /*4d10*/  IADD3 R155, R148.reuse, 0x10, RZ ;  /* 0x00000010949b7810 */ /* 0x040fe20007ffe0ff */
[-C--:B------:R-:W-:Y:S04]  /*4d20*/  HMMA.16816.F32 R52, R136, R156.reuse, R52 ;  /* 0x0000009c8834723c */ /* 0x080fe80000001834 */
[C---:B------:R-:W-:Y:S03]  /*4d30*/  IADD3 R154, R148.reuse, 0x11, RZ ;  /* 0x00000011949a7810 */ /* 0x040fe60007ffe0ff */
[----:B------:R-:W-:Y:S01]  /*4d40*/  I2F R190, R155 ;  /* 0x0000009b00be7306 */ /* 0x000fe20000201400 */
[C---:B------:R-:W-:Y:S07]  /*4d50*/  HMMA.16816.F32 R56, R144.reuse, R156, R56 ;  /* 0x0000009c9038723c */ /* 0x040fee0000001838 */
[C---:B------:R-:W-:Y:S01]  /*4d60*/  IADD3 R157, R148.reuse, 0x18, RZ ;  /* 0x00000018949d7810 */ /* 0x040fe20007ffe0ff */
[-C--:B------:R-:W-:Y:S01]  /*4d70*/  HMMA.16816.F32 R60, R144, R158.reuse, R60 ;  /* 0x0000009e903c723c */ /* 0x080fe2000000183c */
[----:B------:R-:W-:Y:S01]  /*4d80*/  LDSM.16.M88.4 R144, [R176+0xc000] ;  /* 0x00c00000b090783b */ /* 0x000fe20000000200 */
[----:B------:R-:W-:Y:S02]  /*4d90*/  I2F R189, R154 ;  /* 0x0000009a00bd7306 */ /* 0x000fe40000201400 */
[C---:B------:R-:W-:Y:S04]  /*4da0*/  IADD3 R156, R148.reuse, 0x19, RZ ;  /* 0x00000019949c7810 */ /* 0x040fe80007ffe0ff */
[----:B------:R-:W-:Y:S01]  /*4db0*/  HMMA.16816.F32 R64, R136, R158, R64 ;  /* 0x0000009e8840723c */ /* 0x000fe20000001840 */
[----:B------:R-:W1:Y:S03]  /*4dc0*/  LDSM.16.M88.4 R136, [R175+0xd000] ;  /* 0x00d00000af88783b */ /* 0x000e660000000200 */
[----:B------:R-:W-:Y:S03]  /*4dd0*/  I2F R192, R157 ;  /* 0x0000009d00c07306 */ /* 0x000fe60000201400 */
[C---:B------:R-:W-:Y:S01]  /*4de0*/  IADD3 R159, R148.reuse, 0x20, RZ ;  /* 0x00000020949f7810 */ /* 0x040fe20007ffe0ff */
[-C--:B-----5:R-:W-:Y:S05]  /*4df0*/  HMMA.16816.F32 R4, R160, R164.reuse, R4 ;  /* 0x000000a4a004723c */ /* 0x0a0fea0000001804 */
[C---:B------:R-:W-:Y:S01]  /*4e00*/  IADD3 R158, R148.reuse, 0x21, RZ ;  /* 0x00000021949e7810 */ /* 0x040fe20007ffe0ff */
[----:B------:R-:W-:Y:S02]  /*4e10*/  I2F R194, R159 ;  /* 0x0000009f00c27306 */ /* 0x000fe40000201400 */
[C---:B------:R-:W-:Y:S07]  /*4e20*/  HMMA.16816.F32 R8, R168.reuse, R164, R8 ;  /* 0x000000a4a808723c */ /* 0x040fee0000001808 */
[C---:B------:R-:W-:Y:S01]  /*4e30*/  IADD3 R165, R148.reuse, 0x28, RZ ;  /* 0x0000002894a57810 */ /* 0x040fe20007ffe0ff */
[-C--:B------:R-:W-:Y:S01]  /*4e40*/  HMMA.16816.F32 R12, R168, R166.reuse, R12 ;  /* 0x000000a6a80c723c */ /* 0x080fe2000000180c */
[----:B------:R-:W-:Y:S03]  /*4e50*/  I2F R193, R158 ;  /* 0x0000009e00c17306 */ /* 0x000fe60000201400 */
[----:B------:R-:W-:Y:S04]  /*4e60*/  IADD3 R164, R148, 0x29, RZ ;  /* 0x0000002994a47810 */ /* 0x000fe80007ffe0ff */
[C---:B------:R-:W-:Y:S03]  /*4e70*/  HMMA.16816.F32 R16, R160.reuse, R166, R16 ;  /* 0x000000a6a010723c */ /* 0x040fe60000001810 */
[----:B------:R-:W-:Y:S05]  /*4e80*/  I2F R166, R151 ;  /* 0x0000009700a67306 */ /* 0x000fea0000201400 */
[-C--:B------:R-:W-:Y:S05]  /*4e90*/  HMMA.16816.F32 R20, R160, R132.reuse, R20 ;  /* 0x00000084a014723c */ /* 0x080fea0000001814 */
[----:B------:R-:W5:Y:S03]  /*4ea0*/  I2F R167, R148 ;  /* 0x0000009400a77306 */ /* 0x000f660000201400 */
[C---:B------:R-:W-:Y:S07]  /*4eb0*/  HMMA.16816.F32 R24, R168.reuse, R132, R24 ;  /* 0x00000084a818723c */ /* 0x040fee0000001818 */
[----:B------:R-:W2:Y:S01]  /*4ec0*/  I2F R191, R156 ;  /* 0x0000009c00bf7306 */ /* 0x000ea20000201400 */
[-C--:B------:R-:W-:Y:S08]  /*4ed0*/  HMMA.16816.F32 R28, R168, R134.reuse, R28 ;  /* 0x00000086a81c723c */ /* 0x080ff0000000181c */
[C---:B------:R-:W-:Y:S08]  /*4ee0*/  HMMA.16816.F32 R32, R160.reuse, R134, R32 ;  /* 0x00000086a020723c */ /* 0x040ff00000001820 */
[-C--:B-1----:R-:W-:Y:S08]  /*4ef0*/  HMMA.16816.F32 R36, R160, R136.reuse, R36 ;  /* 0x00000088a024723c */ /* 0x082ff00000001824 */
[C---:B------:R-:W-:Y:S07]  /*4f00*/  HMMA.16816.F32 R40, R168.reuse, R136, R40 ;  /* 0x00000088a828723c */ /* 0x040fee0000001828 */
[----:B------:R-:W-:Y:S01]  /*4f10*/  IADD3 R136, R0, R173, RZ ;  /* 0x000000ad00887210 */ /* 0x000fe20007ffe0ff */
[-C--:B------:R-:W-:Y:S01]  /*4f20*/  HMMA.16816.F32 R44, R168, R138.reuse, R44 ;  /* 0x0000008aa82c723c */ /* 0x080fe2000000182c */
[----:B------:R-:W-:Y:S03]  /*4f30*/  MOV R0, UR8 ;  /* 0x0000000800007c02 */ /* 0x000fe60008000f00 */
[----:B------:R-:W1:Y:S04]  /*4f40*/  LDSM.16.M88.4 R132, [R136] ;  /* 0x000000008884783b */ /* 0x000e680000000200 */
[C---:B------:R-:W-:Y:S04]  /*4f50*/  HMMA.16816.F32 R48, R160.reuse, R138, R48 ;  /* 0x0000008aa030723c */ /* 0x040fe80000001830 */
[----:B------:R-:W5:Y:S04]  /*4f60*/  LDSM.16.M88.4 R136, [R136+0x2000] ;  /* 0x002000008888783b */ /* 0x000f680000000200 */
[-C--:B------:R-:W-:Y:S08]  /*4f70*/  HMMA.16816.F32 R52, R160, R140.reuse, R52 ;  /* 0x0000008ca034723c */ /* 0x080ff00000001834 */
[C---:B------:R-:W-:Y:S01]  /*4f80*/  HMMA.16816.F32 R56, R168.reuse, R140, R56 ;  /* 0x0000008ca838723c */ /* 0x040fe20000001838 */
[----:B------:R-:W3:Y:S07]  /*4f90*/  LDL R141, [R1] ;  /* 0x00000000018d7983 */ /* 0x000eee0000100800 */
[-C--:B------:R-:W-:Y:S01]  /*4fa0*/  HMMA.16816.F32 R60, R168, R142.reuse, R60 ;  /* 0x0000008ea83c723c */ /* 0x080fe2000000183c */
[----:B------:R-:W-:Y:S07]  /*4fb0*/  I2F R169, R165 ;  /* 0x000000a500a97306 */ /* 0x000fee0000201400 */
[----:B------:R-:W-:Y:S03]  /*4fc0*/  HMMA.16816.F32 R64, R160, R142, R64 ;  /* 0x0000008ea040723c */ /* 0x000fe60000001840 */
[----:B------:R-:W2:Y:S04]  /*4fd0*/  I2F R168, R164 ;  /* 0x000000a400a87306 */ /* 0x000ea80000201400 */
[----:B----4-:R-:W-:Y:S01]  /*4fe0*/  FMUL.FTZ R142, R213, 1.4426950216293334961 ;  /* 0x3fb8aa3bd58e7820 */ /* 0x010fe20000410000 */
[-C--:B-1----:R-:W-:Y:S05]  /*4ff0*/  HMMA.16816.F32 R4, R132, R144.reuse, R4 ;  /* 0x000000908404723c */ /* 0x082fea0000001804 */
[C---:B------:R-:W-:Y:S02]  /*5000*/  IADD3 R161, R148.reuse, 0x30, RZ ;  /* 0x0000003094a17810 */ /* 0x040fe40007ffe0ff */
[C---:B------:R-:W-:Y:S01]  /*5010*/  IADD3 R160, R148.reuse, 0x31, RZ ;  /* 0x0000003194a07810 */ /* 0x040fe20007ffe0ff */
[C---:B-----5:R-:W-:Y:S01]  /*5020*/  HMMA.16816.F32 R8, R136.reuse, R144, R8 ;  /* 0x000000908808723c */ /* 0x060fe20000001808 */
[----:B------:R-:W-:Y:S03]  /*5030*/  I2F R170, R161 ;  /* 0x000000a100aa7306 */ /* 0x000fe60000201400 */
[C---:B------:R-:W-:Y:S02]  /*5040*/  IADD3 R163, R148.reuse, 0x39, RZ ;  /* 0x0000003994a37810 */ /* 0x040fe40007ffe0ff */
[----:B------:R-:W-:Y:S02]  /*5050*/  IADD3 R162, R148, 0x38, RZ ;  /* 0x0000003894a27810 */ /* 0x000fe40007ffe0ff */
[-C--:B------:R-:W-:Y:S03]  /*5060*/  HMMA.16816.F32 R12, R136, R146.reuse, R12 ;  /* 0x00000092880c723c */ /* 0x080fe6000000180c */
[----:B------:R-:W-:Y:S05]  /*5070*/  I2F R171, R160 ;  /* 0x000000a000ab7306 */ /* 0x000fea0000201400 */
[C---:B------:R-:W-:Y:S01]  /*5080*/  FFMA.FTZ R4, R167.reuse, UR4, R4 ;  /* 0x00000004a7047c23 */ /* 0x040fe20008010004 */
[C---:B------:R-:W-:Y:S04]  /*5090*/  HMMA.16816.F32 R16, R132.reuse, R146, R16 ;  /* 0x000000928410723c */ /* 0x040fe80000001810 */
[----:B------:R-:W-:Y:S01]  /*50a0*/  I2F R196, R163 ;  /* 0x000000a300c47306 */ /* 0x000fe20000201400 */
[C---:B------:R-:W-:Y:S02]  /*50b0*/  FFMA.FTZ R5, R166.reuse, UR4, R5 ;  /* 0x00000004a6057c23 */ /* 0x040fe40008010005 */
[C---:B------:R-:W-:Y:S02]  /*50c0*/  FFMA.FTZ R7, R166.reuse, UR4, R7 ;  /* 0x00000004a6077c23 */ /* 0x040fe40008010007 */
[C---:B------:R-:W-:Y:S03]  /*50d0*/  FFMA.FTZ R6, R167.reuse, UR4, R6 ;  /* 0x00000004a7067c23 */ /* 0x040fe60008010006 */
[----:B------:R-:W-:Y:S02]  /*50e0*/  FFMA.FTZ R8, R167, UR4, R8 ;  /* 0x00000004a7087c23 */ /* 0x000fe40008010008 */
[----:B------:R-:W-:Y:S01]  /*50f0*/  I2F R195, R162 ;  /* 0x000000a200c37306 */ /* 0x000fe20000201400 */
[C---:B------:R-:W-:Y:S02]  /*5100*/  FFMA.FTZ R9, R166.reuse, UR4, R9 ;  /* 0x00000004a6097c23 */ /* 0x040fe40008010009 */
[----:B------:R-:W-:Y:S02]  /*5110*/  FFMA.FTZ R11, R166, UR4, R11 ;  /* 0x00000004a60b7c23 */ /* 0x000fe4000801000b */
[C---:B------:R-:W-:Y:S02]  /*5120*/  FFMA.FTZ R12, R188.reuse, UR4, R12 ;  /* 0x00000004bc0c7c23 */ /* 0x040fe4000801000c */
[C---:B------:R-:W-:Y:S02]  /*5130*/  FFMA.FTZ R13, R185.reuse, UR4, R13 ;  /* 0x00000004b90d7c23 */ /* 0x040fe4000801000d */
[C---:B------:R-:W-:Y:S02]  /*5140*/  FFMA.FTZ R14, R188.reuse, UR4, R14 ;  /* 0x00000004bc0e7c23 */ /* 0x040fe4000801000e */
[C---:B------:R-:W-:Y:S02]  /*5150*/  FFMA.FTZ R15, R185.reuse, UR4, R15 ;  /* 0x00000004b90f7c23 */ /* 0x040fe4000801000f */
[C---:B------:R-:W-:Y:S02]  /*5160*/  FFMA.FTZ R16, R188.reuse, UR4, R16 ;  /* 0x00000004bc107c23 */ /* 0x040fe40008010010 */
[C---:B------:R-:W-:Y:S02]  /*5170*/  FFMA.FTZ R17, R185.reuse, UR4, R17 ;  /* 0x00000004b9117c23 */ /* 0x040fe40008010011 */
[----:B------:R-:W-:Y:S02]  /*5180*/  FFMA.FTZ R18, R188, UR4, R18 ;  /* 0x00000004bc127c23 */ /* 0x000fe40008010012 */
[----:B------:R-:W-:Y:S02]  /*5190*/  FFMA.FTZ R19, R185, UR4, R19 ;  /* 0x00000004b9137c23 */ /* 0x000fe40008010013 */
[----:B------:R-:W-:Y:S01]  /*51a0*/  FFMA.FTZ R10, R167, UR4, R10 ;  /* 0x00000004a70a7c23 */ /* 0x000fe2000801000a */
[C---:B--2---:R-:W-:Y:S01]  /*51b0*/  FSETP.NEU.FTZ.AND P1, PT, R149.reuse, -INF , PT ;  /* 0xff8000009500780b */ /* 0x044fe20003f3d000 */
[----:B------:R-:W-:Y:S05]  /*51c0*/  FMUL.FTZ R149, R149, 1.4426950216293334961 ;  /* 0x3fb8aa3b95957820 */ /* 0x000fea0000410000 */
[----:B------:R-:W-:Y:S02]  /*51d0*/  FSEL R149, R149, RZ, P1 ;  /* 0x000000ff95957208 */ /* 0x000fe40000800000 */
[----:B------:R-:W-:Y:S04]  /*51e0*/  IADD3 R0, R0, -UR17, R150 ;  /* 0x8000001100007c10 */ /* 0x000fe8000fffe096 */
[----:B------:R-:W-:Y:S04]  /*51f0*/  @!P0 IADD3 R0, R0, UR14, RZ ;  /* 0x0000000e00008c10 */ /* 0x000fe8000fffe0ff */
[C---:B------:R-:W-:Y:S02]  /*5200*/  @!P0 IMNMX R150, R0.reuse, UR8, PT ;  /* 0x0000000800968c17 */ /* 0x040fe4000b800200 */
[----:B------:R-:W-:Y:S02]  /*5210*/  @!P0 IADD3 R143, R0, 0x8, RZ ;  /* 0x00000008008f8810 */ /* 0x000fe40007ffe0ff */
[-C--:B------:R-:W-:Y:S02]  /*5220*/  @!P0 ISETP.GE.AND P2, PT, R148, R150.reuse, PT ;  /* 0x000000969400820c */ /* 0x080fe40003f46270 */
[----:B------:R-:W-:Y:S02]  /*5230*/  @!P0 ISETP.GE.AND P1, PT, R151, R150, PT ;  /* 0x000000969700820c */ /* 0x000fe40003f26270 */
[----:B------:R-:W-:Y:S02]  /*5240*/  @!P0 FSEL R4, R4, -INF , !P2 ;  /* 0xff80000004048808 */ /* 0x000fe40005000000 */
[----:B------:R-:W-:Y:S02]  /*5250*/  @!P0 IMNMX R143, R143, UR8, PT ;  /* 0x000000088f8f8c17 */ /* 0x000fe4000b800200 */
[----:B------:R-:W-:Y:S01]  /*5260*/  @!P0 FSEL R5, R5, -INF , !P1 ;  /* 0xff80000005058808 */ /* 0x000fe20004800000 */
[--C-:B------:R-:W-:Y:S01]  /*5270*/  FFMA.FTZ R4, R4, c[0x0][0x23c], -R149.reuse ;  /* 0x00008f0004047a23 */ /* 0x100fe20000010895 */
[-C--:B------:R-:W-:Y:S02]  /*5280*/  @!P0 ISETP.GE.AND P2, PT, R148, R143.reuse, PT ;  /* 0x0000008f9400820c */ /* 0x080fe40003f46270 */
[-C--:B------:R-:W-:Y:S01]  /*5290*/  @!P0 ISETP.GE.AND P3, PT, R162, R143.reuse, PT ;  /* 0x0000008fa200820c */ /* 0x080fe20003f66270 */
[----:B------:R1:W-:Y:S01]  /*52a0*/  MUFU.EX2 R225, R4 ;  /* 0x0000000400e17308 */ /* 0x0003e20000000800 */
[----:B------:R-:W-:Y:S01]  /*52b0*/  FSETP.NEU.FTZ.AND P1, PT, R213, -INF , PT ;  /* 0xff800000d500780b */ /* 0x000fe20003f3d000 */
[----:B------:R-:W-:Y:S01]  /*52c0*/  FFMA.FTZ R5, R5, c[0x0][0x23c], -R149 ;  /* 0x00008f0005057a23 */ /* 0x000fe20000010895 */
[----:B------:R-:W-:Y:S02]  /*52d0*/  @!P0 IADD3 R140, R0, 0x40, RZ ;  /* 0x00000040008c8810 */ /* 0x000fe40007ffe0ff */
[----:B------:R-:W-:Y:S02]  /*52e0*/  FSEL R142, R142, RZ, P1 ;  /* 0x000000ff8e8e7208 */ /* 0x000fe40000800000 */
[-C--:B------:R-:W-:Y:S02]  /*52f0*/  @!P0 ISETP.GE.AND P1, PT, R151, R143.reuse, PT ;  /* 0x0000008f9700820c */ /* 0x080fe40003f26270 */
[----:B------:R-:W-:Y:S01]  /*5300*/  @!P0 IMNMX R140, R140, UR8, PT ;  /* 0x000000088c8c8c17 */ /* 0x000fe2000b800200 */
[----:B------:R-:W2:Y:S01]  /*5310*/  MUFU.EX2 R224, R5 ;  /* 0x0000000500e07308 */ /* 0x000ea20000000800 */
[----:B------:R-:W-:Y:S02]  /*5320*/  @!P0 FSEL R7, R7, -INF , !P1 ;  /* 0xff80000007078808 */ /* 0x000fe40004800000 */
[----:B------:R-:W-:Y:S02]  /*5330*/  @!P0 FSEL R6, R6, -INF , !P2 ;  /* 0xff80000006068808 */ /* 0x000fe40005000000 */
[----:B------:R-:W-:Y:S01]  /*5340*/  @!P0 ISETP.GE.AND P2, PT, R148, R140, PT ;  /* 0x0000008c9400820c */ /* 0x000fe20003f46270 */
[--C-:B------:R-:W-:Y:S01]  /*5350*/  FFMA.FTZ R7, R7, c[0x0][0x23c], -R142.reuse ;  /* 0x00008f0007077a23 */ /* 0x100fe2000001088e */
[----:B------:R-:W-:Y:S01]  /*5360*/  @!P0 IADD3 R0, R0, 0x48, RZ ;  /* 0x0000004800008810 */ /* 0x000fe20007ffe0ff */
[----:B------:R-:W-:Y:S01]  /*5370*/  FFMA.FTZ R6, R6, c[0x0][0x23c], -R142 ;  /* 0x00008f0006067a23 */ /* 0x000fe2000001088e */
[----:B------:R-:W-:Y:S01]  /*5380*/  @!P0 FSEL R8, R8, -INF , !P2 ;  /* 0xff80000008088808 */ /* 0x000fe20005000000 */
[----:B------:R-:W-:Y:S01]  /*5390*/  MUFU.EX2 R244, R7 ;  /* 0x0000000700f47308 */ /* 0x000fe20000000800 */
[-C--:B------:R-:W-:Y:S02]  /*53a0*/  @!P0 ISETP.GE.AND P5, PT, R162, R150.reuse, PT ;  /* 0x00000096a200820c */ /* 0x080fe40003fa6270 */
[----:B------:R-:W-:Y:S01]  /*53b0*/  @!P0 ISETP.GE.AND P4, PT, R163, R150, PT ;  /* 0x00000096a300820c */ /* 0x000fe20003f86270 */
[----:B-1----:R-:W4:Y:S06]  /*53c0*/  LDL R4, [R1+0x4] ;  /* 0x0000040001047983 */ /* 0x002f2c0000100800 */
[----:B------:R-:W1:Y:S01]  /*53d0*/  MUFU.EX2 R246, R6 ;  /* 0x0000000600f67308 */ /* 0x000e620000000800 */
[C---:B---3--:R-:W-:Y:S01]  /*53e0*/  FSETP.NEU.FTZ.AND P1, PT, R141.reuse, -INF , PT ;  /* 0xff8000008d00780b */ /* 0x048fe20003f3d000 */
[----:B------:R-:W-:Y:S05]  /*53f0*/  FMUL.FTZ R141, R141, 1.4426950216293334961 ;  /* 0x3fb8aa3b8d8d7820 */ /* 0x000fea0000410000 */
[----:B------:R-:W-:Y:S02]  /*5400*/  FSEL R141, R141, RZ, P1 ;  /* 0x000000ff8d8d7208 */ /* 0x000fe40000800000 */
[----:B------:R-:W-:Y:S03]  /*5410*/  @!P0 ISETP.GE.AND P1, PT, R151, R140, PT ;  /* 0x0000008c9700820c */ /* 0x000fe60003f26270 */
[--C-:B------:R-:W-:Y:S01]  /*5420*/  FFMA.FTZ R8, R8, c[0x0][0x23c], -R141.reuse ;  /* 0x00008f0008087a23 */ /* 0x100fe2000001088d */
[----:B------:R-:W-:Y:S03]  /*5430*/  @!P0 FSEL R9, R9, -INF , !P1 ;  /* 0xff80000009098808 */ /* 0x000fe60004800000 */
[----:B------:R3:W-:Y:S02]  /*5440*/  MUFU.EX2 R248, R8 ;  /* 0x0000000800f87308 */ /* 0x0007e40000000800 */
[--C-:B------:R-:W-:Y:S08]  /*5450*/  FFMA.FTZ R9, R9, c[0x0][0x23c], -R141.reuse ;  /* 0x00008f0009097a23 */ /* 0x100ff0000001088d */
[----:B------:R-:W-:Y:S01]  /*5460*/  MUFU.EX2 R247, R9 ;  /* 0x0000000900f77308 */ /* 0x000fe20000000800 */
[----:B---3--:R-:W-:Y:S04]  /*5470*/  @!P0 IMNMX R8, R0, UR8, PT ;  /* 0x0000000800088c17 */ /* 0x008fe8000b800200 */
[----:B------:R-:W-:Y:S02]  /*5480*/  @!P0 ISETP.GE.AND P2, PT, R148, R8, PT ;  /* 0x000000089400820c */ /* 0x000fe40003f46270 */
[----:B------:R-:W-:Y:S02]  /*5490*/  IADD3 R148, R2, R180, RZ ;  /* 0x000000b402947210 */ /* 0x000fe40007ffe0ff */
[----:B------:R-:W-:Y:S02]  /*54a0*/  @!P0 FSEL R10, R10, -INF , !P2 ;  /* 0xff8000000a0a8808 */ /* 0x000fe40005000000 */
[----:B------:R-:W-:Y:S01]  /*54b0*/  @!P0 ISETP.GE.AND P2, PT, R162, R140, PT ;  /* 0x0000008ca200820c */ /* 0x000fe20003f46270 */
[C---:B----4-:R-:W-:Y:S01]  /*54c0*/  FMUL.FTZ R0, R4.reuse, 1.4426950216293334961 ;  /* 0x3fb8aa3b04007820 */ /* 0x050fe20000410000 */
[----:B------:R-:W-:Y:S02]  /*54d0*/  FSETP.NEU.FTZ.AND P1, PT, R4, -INF , PT ;  /* 0xff8000000400780b */ /* 0x000fe40003f3d000 */
[----:B------:R-:W3:Y:S02]  /*54e0*/  LDSM.16.M88.4 R4, [R176+0xc800] ;  /* 0x00c80000b004783b */ /* 0x000ee40000000200 */
[----:B------:R-:W-:Y:S02]  /*54f0*/  FSEL R0, R0, RZ, P1 ;  /* 0x000000ff00007208 */ /* 0x000fe40000800000 */
[----:B------:R-:W-:Y:S03]  /*5500*/  @!P0 ISETP.GE.AND P1, PT, R151, R8, PT ;  /* 0x000000089700820c */ /* 0x000fe60003f26270 */
[--C-:B------:R-:W-:Y:S01]  /*5510*/  FFMA.FTZ R10, R10, c[0x0][0x23c], -R0.reuse ;  /* 0x00008f000a0a7a23 */ /* 0x100fe20000010800 */
[----:B------:R-:W4:Y:S01]  /*5520*/  LDL R151, [R1+0x40] ;  /* 0x0000400001977983 */ /* 0x000f220000100800 */
        /* <DEDUP_REMOVED lines=16> */
[-C--:B------:R-:W-:Y:S03]  /*5630*/  @!P0 ISETP.GE.AND P1, PT, R153, R150.reuse, PT ;  /* 0x000000969900820c */ /* 0x080fe60003f26270 */
[----:B------:R-:W-:Y:S01]  /*5640*/  FFMA.FTZ R15, R15, c[0x0][0x23c], -R0 ;  /* 0x00008f000f0f7a23 */ /* 0x000fe20000010800 */
[----:B------:R-:W-:Y:S01]  /*5650*/  @!P0 FSEL R16, R16, -INF , !P1 ;  /* 0xff80000010108808 */ /* 0x000fe20004800000 */
[-C--:B---3--:R-:W-:Y:S02]  /*5660*/  HMMA.16816.F32 R20, R132, R4.reuse, R20 ;  /* 0x000000048414723c */ /* 0x088fe40000001814 */
[----:B------:R-:W-:Y:S01]  /*5670*/  MUFU.EX2 R243, R13 ;  /* 0x0000000d00f37308 */ /* 0x000fe20000000800 */
[-C--:B------:R-:W-:Y:S01]  /*5680*/  @!P0 ISETP.GE.AND P1, PT, R152, R150.reuse, PT ;  /* 0x000000969800820c */ /* 0x080fe20003f26270 */
[--C-:B------:R-:W-:Y:S03]  /*5690*/  FFMA.FTZ R16, R16, c[0x0][0x23c], -R149.reuse ;  /* 0x00008f0010107a23 */ /* 0x100fe60000010895 */
[----:B------:R-:W-:Y:S01]  /*56a0*/  @!P0 FSEL R17, R17, -INF , !P1 ;  /* 0xff80000011118808 */ /* 0x000fe20004800000 */
[C---:B------:R-:W-:Y:S04]  /*56b0*/  HMMA.16816.F32 R24, R136.reuse, R4, R24 ;  /* 0x000000048818723c */ /* 0x040fe80000001818 */
[-C--:B------:R-:W-:Y:S01]  /*56c0*/  @!P0 ISETP.GE.AND P1, PT, R153, R143.reuse, PT ;  /* 0x0000008f9900820c */ /* 0x080fe20003f26270 */
[----:B------:R-:W-:Y:S01]  /*56d0*/  MUFU.EX2 R230, R16 ;  /* 0x0000001000e67308 */ /* 0x000fe20000000800 */
[----:B------:R-:W3:Y:S01]  /*56e0*/  LDL R153, [R1+0x3c] ;  /* 0x00003c0001997983 */ /* 0x000ee20000100800 */
[----:B------:R-:W-:Y:S01]  /*56f0*/  FFMA.FTZ R17, R17, c[0x0][0x23c], -R149 ;  /* 0x00008f0011117a23 */ /* 0x000fe20000010895 */
[-C--:B------:R-:W-:Y:S04]  /*5700*/  HMMA.16816.F32 R28, R136, R6.reuse, R28 ;  /* 0x00000006881c723c */ /* 0x080fe8000000181c */
[----:B------:R-:W-:Y:S02]  /*5710*/  @!P0 FSEL R18, R18, -INF , !P1 ;  /* 0xff80000012128808 */ /* 0x000fe40004800000 */
[-C--:B------:R-:W-:Y:S01]  /*5720*/  @!P0 ISETP.GE.AND P1, PT, R152, R143.reuse, PT ;  /* 0x0000008f9800820c */ /* 0x080fe20003f26270 */
[----:B------:R-:W-:Y:S01]  /*5730*/  MUFU.EX2 R229, R17 ;  /* 0x0000001100e57308 */ /* 0x000fe20000000800 */
[C---:B------:R-:W-:Y:S01]  /*5740*/  HMMA.16816.F32 R32, R132.reuse, R6, R32 ;  /* 0x000000068420723c */ /* 0x040fe20000001820 */
[----:B------:R-:W5:Y:S03]  /*5750*/  LDSM.16.M88.4 R4, [R176+0xd000] ;  /* 0x00d00000b004783b */ /* 0x000f660000000200 */
[--C-:B------:R-:W-:Y:S01]  /*5760*/  FFMA.FTZ R18, R18, c[0x0][0x23c], -R142.reuse ;  /* 0x00008f0012127a23 */ /* 0x100fe2000001088e */
[----:B------:R-:W-:Y:S01]  /*5770*/  @!P0 FSEL R19, R19, -INF , !P1 ;  /* 0xff80000013138808 */ /* 0x000fe20004800000 */
[----:B------:R-:W-:Y:S01]  /*5780*/  FFMA.FTZ R21, R189, UR4, R21 ;  /* 0x00000004bd157c23 */ /* 0x000fe20008010015 */
[-C--:B------:R-:W-:Y:S01]  /*5790*/  @!P0 ISETP.GE.AND P1, PT, R155, R150.reuse, PT ;  /* 0x000000969b00820c */ /* 0x080fe20003f26270 */
[----:B------:R-:W-:Y:S01]  /*57a0*/  FFMA.FTZ R23, R189, UR4, R23 ;  /* 0x00000004bd177c23 */ /* 0x000fe20008010017 */
[----:B------:R-:W-:Y:S03]  /*57b0*/  MUFU.EX2 R236, R18 ;  /* 0x0000001200ec7308 */ /* 0x000fe60000000800 */
[----:B------:R-:W-:Y:S02]  /*57c0*/  FFMA.FTZ R19, R19, c[0x0][0x23c], -R142 ;  /* 0x00008f0013137a23 */ /* 0x000fe4000001088e */
[C---:B------:R-:W-:Y:S02]  /*57d0*/  FFMA.FTZ R25, R189.reuse, UR4, R25 ;  /* 0x00000004bd197c23 */ /* 0x040fe40008010019 */
[----:B------:R-:W-:Y:S02]  /*57e0*/  FFMA.FTZ R27, R189, UR4, R27 ;  /* 0x00000004bd1b7c23 */ /* 0x000fe4000801001b */
[C---:B------:R-:W-:Y:S01]  /*57f0*/  FFMA.FTZ R20, R190.reuse, UR4, R20 ;  /* 0x00000004be147c23 */ /* 0x040fe20008010014 */
[----:B------:R-:W1:Y:S01]  /*5800*/  MUFU.EX2 R235, R19 ;  /* 0x0000001300eb7308 */ /* 0x000e620000000800 */
[C---:B------:R-:W-:Y:S02]  /*5810*/  FFMA.FTZ R22, R190.reuse, UR4, R22 ;  /* 0x00000004be167c23 */ /* 0x040fe40008010016 */
[----:B------:R-:W-:Y:S01]  /*5820*/  FFMA.FTZ R24, R190, UR4, R24 ;  /* 0x00000004be187c23 */ /* 0x000fe20008010018 */
[----:B------:R-:W-:Y:S01]  /*5830*/  @!P0 FSEL R20, R20, -INF , !P1 ;  /* 0xff80000014148808 */ /* 0x000fe20004800000 */
[----:B------:R-:W-:Y:S01]  /*5840*/  FFMA.FTZ R26, R190, UR4, R26 ;  /* 0x00000004be1a7c23 */ /* 0x000fe2000801001a */
[----:B------:R-:W-:Y:S01]  /*5850*/  @!P0 ISETP.GE.AND P1, PT, R154, R150, PT ;  /* 0x000000969a00820c */ /* 0x000fe20003f26270 */
[----:B------:R-:W-:Y:S02]  /*5860*/  FFMA.FTZ R28, R192, UR4, R28 ;  /* 0x00000004c01c7c23 */ /* 0x000fe4000801001c */
[----:B------:R-:W-:Y:S01]  /*5870*/  FFMA.FTZ R20, R20, c[0x0][0x23c], -R149 ;  /* 0x00008f0014147a23 */ /* 0x000fe20000010895 */
[----:B------:R-:W-:Y:S01]  /*5880*/  MUFU.EX2 R250, R14 ;  /* 0x0000000e00fa7308 */ /* 0x000fe20000000800 */
[----:B------:R-:W-:Y:S01]  /*5890*/  @!P0 FSEL R21, R21, -INF , !P1 ;  /* 0xff80000015158808 */ /* 0x000fe20004800000 */
[----:B------:R-:W-:Y:S01]  /*58a0*/  FFMA.FTZ R29, R191, UR4, R29 ;  /* 0x00000004bf1d7c23 */ /* 0x000fe2000801001d */
[-C--:B------:R-:W-:Y:S01]  /*58b0*/  @!P0 ISETP.GE.AND P1, PT, R155, R143.reuse, PT ;  /* 0x0000008f9b00820c */ /* 0x080fe20003f26270 */
[----:B------:R-:W-:Y:S02]  /*58c0*/  FFMA.FTZ R30, R192, UR4, R30 ;  /* 0x00000004c01e7c23 */ /* 0x000fe4000801001e */
[----:B------:R-:W-:Y:S01]  /*58d0*/  FFMA.FTZ R21, R21, c[0x0][0x23c], -R149 ;  /* 0x00008f0015157a23 */ /* 0x000fe20000010895 */
[----:B------:R-:W-:Y:S01]  /*58e0*/  @!P0 FSEL R22, R22, -INF , !P1 ;  /* 0xff80000016168808 */ /* 0x000fe20004800000 */
[----:B------:R-:W-:Y:S01]  /*58f0*/  FFMA.FTZ R31, R191, UR4, R31 ;  /* 0x00000004bf1f7c23 */ /* 0x000fe2000801001f */
[----:B------:R-:W-:Y:S01]  /*5900*/  @!P0 ISETP.GE.AND P1, PT, R154, R143, PT ;  /* 0x0000008f9a00820c */ /* 0x000fe20003f26270 */
[----:B------:R-:W-:Y:S01]  /*5910*/  MUFU.EX2 R152, R20 ;  /* 0x0000001400987308 */ /* 0x000fe20000000800 */
[----:B------:R-:W-:Y:S01]  /*5920*/  FFMA.FTZ R32, R192, UR4, R32 ;  /* 0x00000004c0207c23 */ /* 0x000fe20008010020 */
[-C--:B-----5:R-:W-:Y:S03]  /*5930*/  HMMA.16816.F32 R36, R132, R4.reuse, R36 ;  /* 0x000000048424723c */ /* 0x0a0fe60000001824 */
[----:B------:R-:W-:Y:S01]  /*5940*/  @!P0 FSEL R23, R23, -INF , !P1 ;  /* 0xff80000017178808 */ /* 0x000fe20004800000 */
[--C-:B------:R-:W-:Y:S01]  /*5950*/  FFMA.FTZ R22, R22, c[0x0][0x23c], -R142.reuse ;  /* 0x00008f0016167a23 */ /* 0x100fe2000001088e */
[-C--:B------:R-:W-:Y:S01]  /*5960*/  @!P0 ISETP.GE.AND P1, PT, R155, R140.reuse, PT ;  /* 0x0000008c9b00820c */ /* 0x080fe20003f26270 */
[----:B------:R-:W-:Y:S02]  /*5970*/  FFMA.FTZ R33, R191, UR4, R33 ;  /* 0x00000004bf217c23 */ /* 0x000fe40008010021 */
[C---:B------:R-:W-:Y:S01]  /*5980*/  HMMA.16816.F32 R40, R136.reuse, R4, R40 ;  /* 0x000000048828723c */ /* 0x040fe20000001828 */
[----:B------:R-:W-:Y:S03]  /*5990*/  MUFU.EX2 R249, R15 ;  /* 0x0000000f00f97308 */ /* 0x000fe60000000800 */
[----:B------:R-:W-:Y:S01]  /*59a0*/  @!P0 FSEL R24, R24, -INF , !P1 ;  /* 0xff80000018188808 */ /* 0x000fe20004800000 */
[----:B------:R-:W-:Y:S01]  /*59b0*/  FFMA.FTZ R23, R23, c[0x0][0x23c], -R142 ;  /* 0x00008f0017177a23 */ /* 0x000fe2000001088e */
[----:B------:R-:W-:Y:S01]  /*59c0*/  @!P0 ISETP.GE.AND P1, PT, R154, R140, PT ;  /* 0x0000008c9a00820c */ /* 0x000fe20003f26270 */
[----:B------:R-:W-:Y:S01]  /*59d0*/  FFMA.FTZ R34, R192, UR4, R34 ;  /* 0x00000004c0227c23 */ /* 0x000fe20008010022 */
[-C--:B------:R-:W-:Y:S03]  /*59e0*/  HMMA.16816.F32 R44, R136, R6.reuse, R44 ;  /* 0x00000006882c723c */ /* 0x080fe6000000182c */
[----:B------:R-:W-:Y:S01]  /*59f0*/  MUFU.EX2 R226, R21 ;  /* 0x0000001500e27308 */ /* 0x000fe20000000800 */
[----:B------:R-:W-:Y:S01]  /*5a00*/  @!P0 FSEL R25, R25, -INF , !P1 ;  /* 0xff80000019198808 */ /* 0x000fe20004800000 */
[----:B------:R-:W-:Y:S01]  /*5a10*/  FFMA.FTZ R24, R24, c[0x0][0x23c], -R141 ;  /* 0x00008f0018187a23 */ /* 0x000fe2000001088d */
[-C--:B------:R-:W-:Y:S01]  /*5a20*/  @!P0 ISETP.GE.AND P1, PT, R155, R8.reuse, PT ;  /* 0x000000089b00820c */ /* 0x080fe20003f26270 */
[----:B------:R-:W-:Y:S01]  /*5a30*/  FFMA.FTZ R35, R191, UR4, R35 ;  /* 0x00000004bf237c23 */ /* 0x000fe20008010023 */
[C---:B------:R-:W-:Y:S01]  /*5a40*/  HMMA.16816.F32 R48, R132.reuse, R6, R48 ;  /* 0x000000068430723c */ /* 0x040fe20000001830 */
[----:B------:R-:W5:Y:S03]  /*5a50*/  LDSM.16.M88.4 R4, [R176+0xd800] ;  /* 0x00d80000b004783b */ /* 0x000f660000000200 */
[----:B------:R-:W-:Y:S01]  /*5a60*/  FFMA.FTZ R25, R25, c[0x0][0x23c], -R141 ;  /* 0x00008f0019197a23 */ /* 0x000fe2000001088d */
[----:B------:R-:W-:Y:S01]  /*5a70*/  MUFU.EX2 R238, R24 ;  /* 0x0000001800ee7308 */ /* 0x000fe20000000800 */
[----:B------:R-:W-:Y:S01]  /*5a80*/  @!P0 FSEL R26, R26, -INF , !P1 ;  /* 0xff8000001a1a8808 */ /* 0x000fe20004800000 */
[----:B------:R-:W-:Y:S01]  /*5a90*/  FFMA.FTZ R36, R194, UR4, R36 ;  /* 0x00000004c2247c23 */ /* 0x000fe20008010024 */
[----:B------:R-:W-:Y:S01]  /*5aa0*/  @!P0 ISETP.GE.AND P1, PT, R154, R8, PT ;  /* 0x000000089a00820c */ /* 0x000fe20003f26270 */
[----:B------:R-:W-:Y:S03]  /*5ab0*/  FFMA.FTZ R37, R193, UR4, R37 ;  /* 0x00000004c1257c23 */ /* 0x000fe60008010025 */
[----:B------:R-:W-:Y:S01]  /*5ac0*/  FFMA.FTZ R26, R26, c[0x0][0x23c], -R0 ;  /* 0x00008f001a1a7a23 */ /* 0x000fe20000010800 */
[----:B------:R-:W-:Y:S01]  /*5ad0*/  @!P0 FSEL R27, R27, -INF , !P1 ;  /* 0xff8000001b1b8808 */ /* 0x000fe20004800000 */
[----:B------:R-:W-:Y:S01]  /*5ae0*/  FFMA.FTZ R38, R194, UR4, R38 ;  /* 0x00000004c2267c23 */ /* 0x000fe20008010026 */
[-C--:B------:R-:W-:Y:S01]  /*5af0*/  @!P0 ISETP.GE.AND P1, PT, R157, R140.reuse, PT ;  /* 0x0000008c9d00820c */ /* 0x080fe20003f26270 */
[----:B------:R-:W-:Y:S01]  /*5b00*/  MUFU.EX2 R233, R22 ;  /* 0x0000001600e97308 */ /* 0x000fe20000000800 */
[----:B------:R-:W-:Y:S02]  /*5b10*/  FFMA.FTZ R45, R168, UR4, R45 ;  /* 0x00000004a82d7c23 */ /* 0x000fe4000801002d */
[----:B------:R-:W-:Y:S01]  /*5b20*/  @!P0 FSEL R28, R28, -INF , !P1 ;  /* 0xff8000001c1c8808 */ /* 0x000fe20004800000 */
[----:B------:R-:W-:Y:S01]  /*5b30*/  FFMA.FTZ R47, R168, UR4, R47 ;  /* 0x00000004a82f7c23 */ /* 0x000fe2000801002f */
[----:B------:R-:W-:Y:S01]  /*5b40*/  @!P0 ISETP.GE.AND P1, PT, R156, R140, PT ;  /* 0x0000008c9c00820c */ /* 0x000fe20003f26270 */
[--C-:B------:R-:W-:Y:S02]  /*5b50*/  FFMA.FTZ R27, R27, c[0x0][0x23c], -R0.reuse ;  /* 0x00008f001b1b7a23 */ /* 0x100fe40000010800 */
[C---:B------:R-:W-:Y:S01]  /*5b60*/  FFMA.FTZ R49, R168.reuse, UR4, R49 ;  /* 0x00000004a8317c23 */ /* 0x040fe20008010031 */
[----:B------:R-:W-:Y:S01]  /*5b70*/  @!P0 FSEL R29, R29, -INF , !P1 ;  /* 0xff8000001d1d8808 */ /* 0x000fe20004800000 */
[----:B------:R-:W-:Y:S01]  /*5b80*/  MUFU.EX2 R237, R25 ;  /* 0x0000001900ed7308 */ /* 0x000fe20000000800 */
[-C--:B------:R-:W-:Y:S01]  /*5b90*/  @!P0 ISETP.GE.AND P1, PT, R157, R8.reuse, PT ;  /* 0x000000089d00820c */ /* 0x080fe20003f26270 */
[----:B------:R-:W-:Y:S02]  /*5ba0*/  FFMA.FTZ R51, R168, UR4, R51 ;  /* 0x00000004a8337c23 */ /* 0x000fe40008010033 */
[--C-:B------:R-:W-:Y:S01]  /*5bb0*/  FFMA.FTZ R28, R28, c[0x0][0x23c], -R141.reuse ;  /* 0x00008f001c1c7a23 */ /* 0x100fe2000001088d */
[----:B------:R-:W-:Y:S01]  /*5bc0*/  @!P0 FSEL R30, R30, -INF , !P1 ;  /* 0xff8000001e1e8808 */ /* 0x000fe20004800000 */
[----:B------:R-:W-:Y:S01]  /*5bd0*/  FFMA.FTZ R29, R29, c[0x0][0x23c], -R141 ;  /* 0x00008f001d1d7a23 */ /* 0x000fe2000001088d */
[----:B------:R-:W-:Y:S01]  /*5be0*/  @!P0 ISETP.GE.AND P1, PT, R156, R8, PT ;  /* 0x000000089c00820c */ /* 0x000fe20003f26270 */
[----:B------:R-:W-:Y:S02]  /*5bf0*/  FFMA.FTZ R39, R193, UR4, R39 ;  /* 0x00000004c1277c23 */ /* 0x000fe40008010027 */
[----:B------:R-:W-:Y:S01]  /*5c00*/  MUFU.EX2 R231, R23 ;  /* 0x0000001700e77308 */ /* 0x000fe20000000800 */
[----:B------:R-:W-:Y:S01]  /*5c10*/  FFMA.FTZ R30, R30, c[0x0][0x23c], -R0 ;  /* 0x00008f001e1e7a23 */ /* 0x000fe20000010800 */
[----:B------:R-:W-:Y:S01]  /*5c20*/  @!P0 FSEL R31, R31, -INF , !P1 ;  /* 0xff8000001f1f8808 */ /* 0x000fe20004800000 */
[----:B------:R-:W-:Y:S01]  /*5c30*/  FFMA.FTZ R40, R194, UR4, R40 ;  /* 0x00000004c2287c23 */ /* 0x000fe20008010028 */
[-C--:B------:R-:W-:Y:S01]  /*5c40*/  @!P0 ISETP.GE.AND P1, PT, R157, R150.reuse, PT ;  /* 0x000000969d00820c */ /* 0x080fe20003f26270 */
[-C--:B-----5:R-:W-:Y:S03]  /*5c50*/  HMMA.16816.F32 R52, R132, R4.reuse, R52 ;  /* 0x000000048434723c */ /* 0x0a0fe60000001834 */
[----:B------:R-:W-:Y:S01]  /*5c60*/  FFMA.FTZ R31, R31, c[0x0][0x23c], -R0 ;  /* 0x00008f001f1f7a23 */ /* 0x000fe20000010800 */
[----:B------:R-:W-:Y:S01]  /*5c70*/  @!P0 FSEL R32, R32, -INF , !P1 ;  /* 0xff80000020208808 */ /* 0x000fe20004800000 */
[----:B------:R-:W-:Y:S01]  /*5c80*/  MUFU.EX2 R242, R26 ;  /* 0x0000001a00f27308 */ /* 0x000fe20000000800 */
[----:B------:R-:W-:Y:S01]  /*5c90*/  @!P0 ISETP.GE.AND P1, PT, R156, R150, PT ;  /* 0x000000969c00820c */ /* 0x000fe20003f26270 */
[----:B------:R-:W-:Y:S01]  /*5ca0*/  FFMA.FTZ R41, R193, UR4, R41 ;  /* 0x00000004c1297c23 */ /* 0x000fe20008010029 */
[C---:B------:R-:W-:Y:S04]  /*5cb0*/  HMMA.16816.F32 R56, R136.reuse, R4, R56 ;  /* 0x000000048838723c */ /* 0x040fe80000001838 */
[--C-:B------:R-:W-:Y:S01]  /*5cc0*/  FFMA.FTZ R32, R32, c[0x0][0x23c], -R149.reuse ;  /* 0x00008f0020207a23 */ /* 0x100fe20000010895 */
[----:B------:R-:W-:Y:S01]  /*5cd0*/  @!P0 FSEL R33, R33, -INF , !P1 ;  /* 0xff80000021218808 */ /* 0x000fe20004800000 */
[----:B------:R-:W-:Y:S01]  /*5ce0*/  FFMA.FTZ R42, R194, UR4, R42 ;  /* 0x00000004c22a7c23 */ /* 0x000fe2000801002a */
[----:B--2---:R-:W-:Y:S01]  /*5cf0*/  F2FP.PACK_AB R4, R224, R225 ;  /* 0x000000e1e004723e */ /* 0x004fe200000000ff */
[-C--:B------:R-:W-:Y:S01]  /*5d00*/  HMMA.16816.F32 R60, R136, R6.reuse, R60 ;  /* 0x00000006883c723c */ /* 0x080fe2000000183c */
[----:B------:R-:W-:Y:S02]  /*5d10*/  MUFU.EX2 R215, R32 ;  /* 0x0000002000d77308 */ /* 0x000fe40000000800 */
[-C--:B------:R-:W-:Y:S01]  /*5d20*/  @!P0 ISETP.GE.AND P1, PT, R157, R143.reuse, PT ;  /* 0x0000008f9d00820c */ /* 0x080fe20003f26270 */
[----:B------:R2:W-:Y:S01]  /*5d30*/  STS [R199+0x1c000], R4 ;  /* 0x01c00004c7007388 */ /* 0x0005e20000000800 */
[----:B-1----:R-:W-:Y:S01]  /*5d40*/  F2FP.PACK_AB R5, R244, R246 ;  /* 0x000000f6f405723e */ /* 0x002fe200000000ff */
[----:B------:R-:W-:Y:S01]  /*5d50*/  FFMA.FTZ R33, R33, c[0x0][0x23c], -R149 ;  /* 0x00008f0021217a23 */ /* 0x000fe20000010895 */
[----:B------:R-:W-:Y:S01]  /*5d60*/  @!P0 FSEL R34, R34, -INF , !P1 ;  /* 0xff80000022228808 */ /* 0x000fe20004800000 */
[----:B------:R-:W-:Y:S02]  /*5d70*/  HMMA.16816.F32 R64, R132, R6, R64 ;  /* 0x000000068440723c */ /* 0x000fe40000001840 */
[----:B------:R1:W-:Y:S01]  /*5d80*/  STS [R199+0x1c400], R5 ;  /* 0x01c40005c7007388 */ /* 0x0003e20000000800 */
[----:B------:R-:W-:Y:S01]  /*5d90*/  MUFU.EX2 R214, R33 ;  /* 0x0000002100d67308 */ /* 0x000fe20000000800 */
[-C--:B------:R-:W-:Y:S01]  /*5da0*/  @!P0 ISETP.GE.AND P1, PT, R156, R143.reuse, PT ;  /* 0x0000008f9c00820c */ /* 0x080fe20003f26270 */
[----:B------:R-:W-:Y:S02]  /*5db0*/  FFMA.FTZ R43, R193, UR4, R43 ;  /* 0x00000004c12b7c23 */ /* 0x000fe4000801002b */
[----:B------:R-:W-:Y:S01]  /*5dc0*/  F2FP.PACK_AB R6, R235, R236 ;  /* 0x000000eceb06723e */ /* 0x000fe200000000ff */
[----:B------:R-:W-:Y:S01]  /*5dd0*/  FFMA.FTZ R44, R169, UR4, R44 ;  /* 0x00000004a92c7c23 */ /* 0x000fe2000801002c */
[----:B------:R-:W-:Y:S02]  /*5de0*/  @!P0 FSEL R35, R35, -INF , !P1 ;  /* 0xff80000023238808 */ /* 0x000fe40004800000 */
[-C--:B------:R-:W-:Y:S01]  /*5df0*/  @!P0 ISETP.GE.AND P1, PT, R159, R150.reuse, PT ;  /* 0x000000969f00820c */ /* 0x080fe20003f26270 */
[----:B------:R5:W-:Y:S01]  /*5e00*/  STS [R202+0x1c400], R6 ;  /* 0x01c40006ca007388 */ /* 0x000be20000000800 */
[----:B------:R-:W-:Y:S01]  /*5e10*/  FFMA.FTZ R46, R169, UR4, R46 ;  /* 0x00000004a92e7c23 */ /* 0x000fe2000801002e */
[----:B------:R-:W5:Y:S01]  /*5e20*/  MUFU.EX2 R241, R27 ;  /* 0x0000001b00f17308 */ /* 0x000f620000000800 */
[----:B------:R-:W-:Y:S01]  /*5e30*/  @!P0 FSEL R36, R36, -INF , !P1 ;  /* 0xff80000024248808 */ /* 0x000fe20004800000 */
[--C-:B------:R-:W-:Y:S01]  /*5e40*/  FFMA.FTZ R34, R34, c[0x0][0x23c], -R142.reuse ;  /* 0x00008f0022227a23 */ /* 0x100fe2000001088e */
[----:B------:R-:W-:Y:S01]  /*5e50*/  @!P0 ISETP.GE.AND P1, PT, R158, R150, PT ;  /* 0x000000969e00820c */ /* 0x000fe20003f26270 */
[----:B------:R-:W-:Y:S02]  /*5e60*/  FFMA.FTZ R35, R35, c[0x0][0x23c], -R142 ;  /* 0x00008f0023237a23 */ /* 0x000fe4000001088e */
[----:B------:R-:W-:Y:S01]  /*5e70*/  FFMA.FTZ R48, R169, UR4, R48 ;  /* 0x00000004a9307c23 */ /* 0x000fe20008010030 */
[----:B--2---:R-:W-:Y:S01]  /*5e80*/  F2FP.PACK_AB R4, R229, R230 ;  /* 0x000000e6e504723e */ /* 0x004fe200000000ff */
[----:B------:R-:W-:Y:S01]  /*5e90*/  FFMA.FTZ R50, R169, UR4, R50 ;  /* 0x00000004a9327c23 */ /* 0x000fe20008010032 */
[----:B------:R-:W-:Y:S01]  /*5ea0*/  @!P0 FSEL R37, R37, -INF , !P1 ;  /* 0xff80000025258808 */ /* 0x000fe20004800000 */
[----:B------:R-:W-:Y:S01]  /*5eb0*/  MUFU.EX2 R219, R34 ;  /* 0x0000002200db7308 */ /* 0x000fe20000000800 */
[-C--:B------:R-:W-:Y:S01]  /*5ec0*/  @!P0 ISETP.GE.AND P1, PT, R159, R143.reuse, PT ;  /* 0x0000008f9f00820c */ /* 0x080fe20003f26270 */
[----:B------:R2:W-:Y:S01]  /*5ed0*/  STS [R202+0x1c000], R4 ;  /* 0x01c00004ca007388 */ /* 0x0005e20000000800 */
[----:B-1----:R-:W-:Y:S01]  /*5ee0*/  F2FP.PACK_AB R5, R247, R248 ;  /* 0x000000f8f705723e */ /* 0x002fe200000000ff */
[----:B------:R-:W-:Y:S01]  /*5ef0*/  FFMA.FTZ R52, R170, UR4, R52 ;  /* 0x00000004aa347c23 */ /* 0x000fe20008010034 */
[----:B------:R-:W-:Y:S01]  /*5f00*/  @!P0 FSEL R38, R38, -INF , !P1 ;  /* 0xff80000026268808 */ /* 0x000fe20004800000 */
[----:B------:R-:W-:Y:S01]  /*5f10*/  FFMA.FTZ R53, R171, UR4, R53 ;  /* 0x00000004ab357c23 */ /* 0x000fe20008010035 */
[----:B------:R-:W-:Y:S01]  /*5f20*/  @!P0 ISETP.GE.AND P1, PT, R158, R143, PT ;  /* 0x0000008f9e00820c */ /* 0x000fe20003f26270 */
[----:B------:R1:W-:Y:S01]  /*5f30*/  STS [R199+0x1e000], R5 ;  /* 0x01e00005c7007388 */ /* 0x0003e20000000800 */
[C---:B------:R-:W-:Y:S01]  /*5f40*/  FFMA.FTZ R54, R170.reuse, UR4, R54 ;  /* 0x00000004aa367c23 */ /* 0x040fe20008010036 */
[----:B------:R-:W1:Y:S01]  /*5f50*/  MUFU.EX2 R218, R35 ;  /* 0x0000002300da7308 */ /* 0x000e620000000800 */
[----:B------:R-:W-:Y:S01]  /*5f60*/  @!P0 FSEL R39, R39, -INF , !P1 ;  /* 0xff80000027278808 */ /* 0x000fe20004800000 */
[----:B------:R-:W-:Y:S01]  /*5f70*/  FFMA.FTZ R55, R171, UR4, R55 ;  /* 0x00000004ab377c23 */ /* 0x000fe20008010037 */
[-C--:B------:R-:W-:Y:S01]  /*5f80*/  @!P0 ISETP.GE.AND P1, PT, R159, R140.reuse, PT ;  /* 0x0000008c9f00820c */ /* 0x080fe20003f26270 */
[----:B------:R-:W-:Y:S01]  /*5f90*/  FFMA.FTZ R56, R170, UR4, R56 ;  /* 0x00000004aa387c23 */ /* 0x000fe20008010038 */
[----:B-----5:R-:W-:Y:S01]  /*5fa0*/  F2FP.PACK_AB R6, R243, R245 ;  /* 0x000000f5f306723e */ /* 0x020fe200000000ff */
[--C-:B------:R-:W-:Y:S01]  /*5fb0*/  FFMA.FTZ R36, R36, c[0x0][0x23c], -R149.reuse ;  /* 0x00008f0024247a23 */ /* 0x100fe20000010895 */
[----:B------:R-:W-:Y:S01]  /*5fc0*/  @!P0 FSEL R40, R40, -INF , !P1 ;  /* 0xff80000028288808 */ /* 0x000fe20004800000 */
[----:B------:R-:W-:Y:S01]  /*5fd0*/  FFMA.FTZ R37, R37, c[0x0][0x23c], -R149 ;  /* 0x00008f0025257a23 */ /* 0x000fe20000010895 */
[----:B------:R-:W-:Y:S01]  /*5fe0*/  @!P0 ISETP.GE.AND P1, PT, R158, R140, PT ;  /* 0x0000008c9e00820c */ /* 0x000fe20003f26270 */
[----:B------:R-:W-:Y:S01]  /*5ff0*/  MUFU.EX2 R234, R28 ;  /* 0x0000001c00ea7308 */ /* 0x000fe20000000800 */
[----:B------:R-:W-:Y:S01]  /*6000*/  FFMA.FTZ R57, R171, UR4, R57 ;  /* 0x00000004ab397c23 */ /* 0x000fe20008010039 */
[----:B------:R-:W-:Y:S01]  /*6010*/  F2FP.PACK_AB R7, R241, R242 ;  /* 0x000000f2f107723e */ /* 0x000fe200000000ff */
[----:B------:R-:W-:Y:S01]  /*6020*/  FFMA.FTZ R58, R170, UR4, R58 ;  /* 0x00000004aa3a7c23 */ /* 0x000fe2000801003a */
[----:B------:R-:W-:Y:S01]  /*6030*/  @!P0 FSEL R41, R41, -INF , !P1 ;  /* 0xff80000029298808 */ /* 0x000fe20004800000 */
[----:B------:R-:W-:Y:S01]  /*6040*/  FFMA.FTZ R59, R171, UR4, R59 ;  /* 0x00000004ab3b7c23 */ /* 0x000fe2000801003b */
[----:B------:R-:W-:Y:S01]  /*6050*/  @!P0 ISETP.GE.AND P1, PT, R159, R8, PT ;  /* 0x000000089f00820c */ /* 0x000fe20003f26270 */
[----:B------:R-:W-:Y:S01]  /*6060*/  FFMA.FTZ R61, R196, UR4, R61 ;  /* 0x00000004c43d7c23 */ /* 0x000fe2000801003d */
[----:B--2---:R-:W-:Y:S01]  /*6070*/  F2FP.PACK_AB R4, R251, R252 ;  /* 0x000000fcfb04723e */ /* 0x004fe200000000ff */
[----:B------:R-:W-:Y:S01]  /*6080*/  FFMA.FTZ R62, R195, UR4, R62 ;  /* 0x00000004c33e7c23 */ /* 0x000fe2000801003e */
[----:B------:R-:W-:Y:S01]  /*6090*/  @!P0 FSEL R42, R42, -INF , !P1 ;  /* 0xff8000002a2a8808 */ /* 0x000fe20004800000 */
[----:B------:R-:W-:Y:S01]  /*60a0*/  MUFU.EX2 R232, R29 ;  /* 0x0000001d00e87308 */ /* 0x000fe20000000800 */
[----:B------:R-:W-:Y:S01]  /*60b0*/  @!P0 ISETP.GE.AND P1, PT, R158, R8, PT ;  /* 0x000000089e00820c */ /* 0x000fe20003f26270 */
[----:B------:R2:W-:Y:S01]  /*60c0*/  STS [R199+0x1e400], R4 ;  /* 0x01e40004c7007388 */ /* 0x0005e20000000800 */
[----:B-1----:R-:W-:Y:S01]  /*60d0*/  F2FP.PACK_AB R5, R249, R250 ;  /* 0x000000faf905723e */ /* 0x002fe200000000ff */
[----:B------:R-:W-:Y:S01]  /*60e0*/  FFMA.FTZ R63, R196, UR4, R63 ;  /* 0x00000004c43f7c23 */ /* 0x000fe2000801003f */
[----:B------:R-:W-:Y:S01]  /*60f0*/  @!P0 FSEL R43, R43, -INF , !P1 ;  /* 0xff8000002b2b8808 */ /* 0x000fe20004800000 */
[----:B------:R1:W-:Y:S01]  /*6100*/  STS [R202+0x1e000], R6 ;  /* 0x01e00006ca007388 */ /* 0x0003e20000000800 */
[-C--:B------:R-:W-:Y:S01]  /*6110*/  @!P0 ISETP.GE.AND P1, PT, R165, R140.reuse, PT ;  /* 0x0000008ca500820c */ /* 0x080fe20003f26270 */
[--C-:B------:R-:W-:Y:S02]  /*6120*/  FFMA.FTZ R38, R38, c[0x0][0x23c], -R142.reuse ;  /* 0x00008f0026267a23 */ /* 0x100fe4000001088e */
[----:B------:R5:W-:Y:S01]  /*6130*/  STS [R202+0x1e400], R5 ;  /* 0x01e40005ca007388 */ /* 0x000be20000000800 */
[----:B------:R-:W-:Y:S01]  /*6140*/  @!P0 FSEL R44, R44, -INF , !P1 ;  /* 0xff8000002c2c8808 */ /* 0x000fe20004800000 */
[----:B------:R-:W-:Y:S01]  /*6150*/  MUFU.EX2 R240, R30 ;  /* 0x0000001e00f07308 */ /* 0x000fe20000000800 */
[----:B------:R-:W-:Y:S01]  /*6160*/  @!P0 ISETP.GE.AND P1, PT, R164, R140, PT ;  /* 0x0000008ca400820c */ /* 0x000fe20003f26270 */
[----:B------:R-:W-:Y:S02]  /*6170*/  FFMA.FTZ R39, R39, c[0x0][0x23c], -R142 ;  /* 0x00008f0027277a23 */ /* 0x000fe4000001088e */
[--C-:B------:R-:W-:Y:S01]  /*6180*/  FFMA.FTZ R42, R42, c[0x0][0x23c], -R0.reuse ;  /* 0x00008f002a2a7a23 */ /* 0x100fe20000010800 */
[----:B------:R-:W-:Y:S01]  /*6190*/  @!P0 FSEL R45, R45, -INF , !P1 ;  /* 0xff8000002d2d8808 */ /* 0x000fe20004800000 */
[--C-:B------:R-:W-:Y:S01]  /*61a0*/  FFMA.FTZ R43, R43, c[0x0][0x23c], -R0.reuse ;  /* 0x00008f002b2b7a23 */ /* 0x100fe20000010800 */
[-C--:B------:R-:W-:Y:S01]  /*61b0*/  @!P0 ISETP.GE.AND P1, PT, R165, R8.reuse, PT ;  /* 0x00000008a500820c */ /* 0x080fe20003f26270 */
[--C-:B------:R-:W-:Y:S02]  /*61c0*/  FFMA.FTZ R40, R40, c[0x0][0x23c], -R141.reuse ;  /* 0x00008f0028287a23 */ /* 0x100fe4000001088d */
[----:B------:R-:W4:Y:S01]  /*61d0*/  MUFU.EX2 R239, R31 ;  /* 0x0000001f00ef7308 */ /* 0x000f220000000800 */
[----:B------:R-:W-:Y:S01]  /*61e0*/  @!P0 FSEL R46, R46, -INF , !P1 ;  /* 0xff8000002e2e8808 */ /* 0x000fe20004800000 */
[--C-:B------:R-:W-:Y:S01]  /*61f0*/  FFMA.FTZ R41, R41, c[0x0][0x23c], -R141.reuse ;  /* 0x00008f0029297a23 */ /* 0x100fe2000001088d */
[----:B------:R-:W-:Y:S01]  /*6200*/  @!P0 ISETP.GE.AND P1, PT, R164, R8, PT ;  /* 0x00000008a400820c */ /* 0x000fe20003f26270 */
[--C-:B------:R-:W-:Y:S01]  /*6210*/  FFMA.FTZ R44, R44, c[0x0][0x23c], -R141.reuse ;  /* 0x00008f002c2c7a23 */ /* 0x100fe2000001088d */
[----:B--2---:R-:W-:Y:S01]  /*6220*/  F2FP.PACK_AB R4, R226, R152 ;  /* 0x00000098e204723e */ /* 0x004fe200000000ff */
[--C-:B------:R-:W-:Y:S01]  /*6230*/  FFMA.FTZ R46, R46, c[0x0][0x23c], -R0.reuse ;  /* 0x00008f002e2e7a23 */ /* 0x100fe20000010800 */
[----:B------:R-:W-:Y:S01]  /*6240*/  @!P0 FSEL R47, R47, -INF , !P1 ;  /* 0xff8000002f2f8808 */ /* 0x000fe20004800000 */
[----:B------:R-:W-:Y:S01]  /*6250*/  FFMA.FTZ R45, R45, c[0x0][0x23c], -R141 ;  /* 0x00008f002d2d7a23 */ /* 0x000fe2000001088d */
[----:B-1----:R-:W-:Y:S01]  /*6260*/  F2FP.PACK_AB R6, R231, R233 ;  /* 0x000000e9e706723e */ /* 0x002fe200000000ff */
[----:B------:R1:W-:Y:S01]  /*6270*/  STS [R206+0x1c000], R4 ;  /* 0x01c00004ce007388 */ /* 0x0003e20000000800 */
[-C--:B------:R-:W-:Y:S01]  /*6280*/  @!P0 ISETP.GE.AND P1, PT, R165, R150.reuse, PT ;  /* 0x00000096a500820c */ /* 0x080fe20003f26270 */
[----:B------:R-:W-:Y:S01]  /*6290*/  MUFU.EX2 R213, R36 ;  /* 0x0000002400d57308 */ /* 0x000fe20000000800 */
[----:B-----5:R-:W-:Y:S01]  /*62a0*/  F2FP.PACK_AB R5, R214, R215 ;  /* 0x000000d7d605723e */ /* 0x020fe200000000ff */
[----:B------:R2:W-:Y:S01]  /*62b0*/  STS [R206+0x1c400], R6 ;  /* 0x01c40006ce007388 */ /* 0x0005e20000000800 */
[----:B------:R-:W-:Y:S01]  /*62c0*/  @!P0 FSEL R48, R48, -INF , !P1 ;  /* 0xff80000030308808 */ /* 0x000fe20004800000 */
[----:B------:R-:W-:Y:S01]  /*62d0*/  FFMA.FTZ R47, R47, c[0x0][0x23c], -R0 ;  /* 0x00008f002f2f7a23 */ /* 0x000fe20000010800 */
[-C--:B------:R-:W-:Y:S01]  /*62e0*/  @!P0 ISETP.GE.AND P1, PT, R164, R150.reuse, PT ;  /* 0x00000096a400820c */ /* 0x080fe20003f26270 */
[----:B------:R4:W-:Y:S01]  /*62f0*/  STS [R205+0x1c000], R5 ;  /* 0x01c00005cd007388 */ /* 0x0009e20000000800 */
[----:B------:R-:W-:Y:S02]  /*6300*/  FFMA.FTZ R65, R196, UR4, R65 ;  /* 0x00000004c4417c23 */ /* 0x000fe40008010041 */
[----:B------:R-:W-:Y:S01]  /*6310*/  @!P0 FSEL R49, R49, -INF , !P1 ;  /* 0xff80000031318808 */ /* 0x000fe20004800000 */
[----:B------:R-:W5:Y:S01]  /*6320*/  MUFU.EX2 R192, R37 ;  /* 0x0000002500c07308 */ /* 0x000f620000000800 */
[-C--:B------:R-:W-:Y:S01]  /*6330*/  @!P0 ISETP.GE.AND P1, PT, R165, R143.reuse, PT ;  /* 0x0000008fa500820c */ /* 0x080fe20003f26270 */
[--C-:B------:R-:W-:Y:S01]  /*6340*/  FFMA.FTZ R48, R48, c[0x0][0x23c], -R149.reuse ;  /* 0x00008f0030307a23 */ /* 0x100fe20000010895 */
[----:B------:R-:W-:Y:S01]  /*6350*/  @!P0 FSEL R65, R65, -INF , !P4 ;  /* 0xff80000041418808 */ /* 0x000fe20006000000 */
[----:B------:R-:W-:Y:S01]  /*6360*/  FFMA.FTZ R49, R49, c[0x0][0x23c], -R149 ;  /* 0x00008f0031317a23 */ /* 0x000fe20000010895 */
[----:B------:R-:W-:Y:S01]  /*6370*/  @!P0 FSEL R50, R50, -INF , !P1 ;  /* 0xff80000032328808 */ /* 0x000fe20004800000 */
[C---:B------:R-:W-:Y:S01]  /*6380*/  FFMA.FTZ R64, R195.reuse, UR4, R64 ;  /* 0x00000004c3407c23 */ /* 0x040fe20008010040 */
[----:B------:R-:W-:Y:S01]  /*6390*/  @!P0 ISETP.GE.AND P1, PT, R164, R143, PT ;  /* 0x0000008fa400820c */ /* 0x000fe20003f26270 */
[----:B------:R-:W-:Y:S02]  /*63a0*/  FFMA.FTZ R60, R195, UR4, R60 ;  /* 0x00000004c33c7c23 */ /* 0x000fe4000801003c */
[--C-:B------:R-:W-:Y:S01]  /*63b0*/  FFMA.FTZ R50, R50, c[0x0][0x23c], -R142.reuse ;  /* 0x00008f0032327a23 */ /* 0x100fe2000001088e */
[----:B------:R-:W-:Y:S01]  /*63c0*/  @!P0 FSEL R51, R51, -INF , !P1 ;  /* 0xff80000033338808 */ /* 0x000fe20004800000 */
[----:B------:R-:W-:Y:S01]  /*63d0*/  MUFU.EX2 R217, R38 ;  /* 0x0000002600d97308 */ /* 0x000fe20000000800 */
[-C--:B------:R-:W-:Y:S01]  /*63e0*/  @!P0 ISETP.GE.AND P1, PT, R161, R150.reuse, PT ;  /* 0x00000096a100820c */ /* 0x080fe20003f26270 */
[----:B------:R-:W-:Y:S01]  /*63f0*/  FFMA.FTZ R67, R196, UR4, R67 ;  /* 0x00000004c4437c23 */ /* 0x000fe20008010043 */
[----:B-1----:R-:W-:Y:S01]  /*6400*/  F2FP.PACK_AB R4, R218, R219 ;  /* 0x000000dbda04723e */ /* 0x002fe200000000ff */
[----:B------:R-:W-:Y:S01]  /*6410*/  FFMA.FTZ R51, R51, c[0x0][0x23c], -R142 ;  /* 0x00008f0033337a23 */ /* 0x000fe2000001088e */
[----:B------:R-:W-:Y:S01]  /*6420*/  @!P0 FSEL R52, R52, -INF , !P1 ;  /* 0xff80000034348808 */ /* 0x000fe20004800000 */
[----:B------:R-:W-:Y:S01]  /*6430*/  FFMA.FTZ R66, R195, UR4, R66 ;  /* 0x00000004c3427c23 */ /* 0x000fe20008010042 */
[----:B------:R-:W-:Y:S01]  /*6440*/  @!P0 ISETP.GE.AND P1, PT, R160, R150, PT ;  /* 0x00000096a000820c */ /* 0x000fe20003f26270 */
[----:B------:R5:W-:Y:S01]  /*6450*/  STS [R205+0x1c400], R4 ;  /* 0x01c40004cd007388 */ /* 0x000be20000000800 */
[----:B--2---:R-:W-:Y:S01]  /*6460*/  F2FP.PACK_AB R6, R237, R238 ;  /* 0x000000eeed06723e */ /* 0x004fe200000000ff */
[----:B------:R-:W1:Y:S01]  /*6470*/  MUFU.EX2 R216, R39 ;  /* 0x0000002700d87308 */ /* 0x000e620000000800 */
[----:B------:R-:W-:Y:S01]  /*6480*/  @!P0 FSEL R53, R53, -INF , !P1 ;  /* 0xff80000035358808 */ /* 0x000fe20004800000 */
[----:B------:R1:W-:Y:S01]  /*6490*/  STS [R206+0x1e400], R7 ;  /* 0x01e40007ce007388 */ /* 0x0003e20000000800 */
[-C--:B------:R-:W-:Y:S01]  /*64a0*/  @!P0 ISETP.GE.AND P1, PT, R161, R143.reuse, PT ;  /* 0x0000008fa100820c */ /* 0x080fe20003f26270 */
[--C-:B------:R-:W-:Y:S01]  /*64b0*/  FFMA.FTZ R52, R52, c[0x0][0x23c], -R149.reuse ;  /* 0x00008f0034347a23 */ /* 0x100fe20000010895 */
[----:B----4-:R-:W-:Y:S01]  /*64c0*/  F2FP.PACK_AB R5, R239, R240 ;  /* 0x000000f0ef05723e */ /* 0x010fe200000000ff */
[----:B------:R2:W-:Y:S01]  /*64d0*/  STS [R206+0x1e000], R6 ;  /* 0x01e00006ce007388 */ /* 0x0005e20000000800 */
[----:B------:R-:W-:Y:S01]  /*64e0*/  @!P0 FSEL R54, R54, -INF , !P1 ;  /* 0xff80000036368808 */ /* 0x000fe20004800000 */
[--C-:B------:R-:W-:Y:S01]  /*64f0*/  FFMA.FTZ R53, R53, c[0x0][0x23c], -R149.reuse ;  /* 0x00008f0035357a23 */ /* 0x100fe20000010895 */
[----:B------:R-:W-:Y:S01]  /*6500*/  @!P0 ISETP.GE.AND P1, PT, R160, R143, PT ;  /* 0x0000008fa000820c */ /* 0x000fe20003f26270 */
[----:B------:R-:W-:Y:S01]  /*6510*/  STS [R205+0x1e400], R5 ;  /* 0x01e40005cd007388 */ /* 0x000fe20000000800 */
[----:B------:R-:W-:Y:S01]  /*6520*/  MUFU.EX2 R167, R48 ;  /* 0x0000003000a77308 */ /* 0x000fe20000000800 */
[----:B------:R-:W-:Y:S01]  /*6530*/  @!P0 FSEL R64, R64, -INF , !P5 ;  /* 0xff80000040408808 */ /* 0x000fe20006800000 */
[--C-:B------:R-:W-:Y:S01]  /*6540*/  FFMA.FTZ R54, R54, c[0x0][0x23c], -R142.reuse ;  /* 0x00008f0036367a23 */ /* 0x100fe2000001088e */
[----:B------:R-:W-:Y:S02]  /*6550*/  @!P0 FSEL R55, R55, -INF , !P1 ;  /* 0xff80000037378808 */ /* 0x000fe40004800000 */
[-C--:B------:R-:W-:Y:S01]  /*6560*/  @!P0 ISETP.GE.AND P1, PT, R161, R140.reuse, PT ;  /* 0x0000008ca100820c */ /* 0x080fe20003f26270 */
[--C-:B------:R-:W-:Y:S01]  /*6570*/  FFMA.FTZ R64, R64, c[0x0][0x23c], -R149.reuse ;  /* 0x00008f0040407a23 */ /* 0x100fe20000010895 */
[----:B------:R-:W-:Y:S01]  /*6580*/  @!P0 FSEL R60, R60, -INF , !P2 ;  /* 0xff8000003c3c8808 */ /* 0x000fe20005000000 */
[----:B------:R-:W-:Y:S01]  /*6590*/  FFMA.FTZ R55, R55, c[0x0][0x23c], -R142 ;  /* 0x00008f0037377a23 */ /* 0x000fe2000001088e */
[----:B------:R-:W-:Y:S01]  /*65a0*/  @!P0 FSEL R56, R56, -INF , !P1 ;  /* 0xff80000038388808 */ /* 0x000fe20004800000 */
[----:B------:R-:W4:Y:S01]  /*65b0*/  MUFU.EX2 R166, R49 ;  /* 0x0000003100a67308 */ /* 0x000f220000000800 */
[----:B------:R-:W-:Y:S01]  /*65c0*/  @!P0 ISETP.GE.AND P1, PT, R160, R140, PT ;  /* 0x0000008ca000820c */ /* 0x000fe20003f26270 */
[----:B------:R-:W-:Y:S01]  /*65d0*/  FFMA.FTZ R149, R65, c[0x0][0x23c], -R149 ;  /* 0x00008f0041957a23 */ /* 0x000fe20000010895 */
[----:B-----5:R-:W-:Y:S01]  /*65e0*/  F2FP.PACK_AB R4, R192, R213 ;  /* 0x000000d5c004723e */ /* 0x020fe200000000ff */
[--C-:B------:R-:W-:Y:S01]  /*65f0*/  FFMA.FTZ R56, R56, c[0x0][0x23c], -R141.reuse ;  /* 0x00008f0038387a23 */ /* 0x100fe2000001088d */
[----:B------:R-:W-:Y:S01]  /*6600*/  @!P0 FSEL R57, R57, -INF , !P1 ;  /* 0xff80000039398808 */ /* 0x000fe20004800000 */
[--C-:B------:R-:W-:Y:S01]  /*6610*/  FFMA.FTZ R60, R60, c[0x0][0x23c], -R141.reuse ;  /* 0x00008f003c3c7a23 */ /* 0x100fe2000001088d */
[-C--:B------:R-:W-:Y:S02]  /*6620*/  @!P0 ISETP.GE.AND P1, PT, R161, R8.reuse, PT ;  /* 0x00000008a100820c */ /* 0x080fe40003f26270 */
[----:B-1----:R-:W-:Y:S01]  /*6630*/  F2FP.PACK_AB R7, R216, R217 ;  /* 0x000000d9d807723e */ /* 0x002fe200000000ff */
[----:B------:R-:W-:Y:S01]  /*6640*/  MUFU.EX2 R189, R50 ;  /* 0x0000003200bd7308 */ /* 0x000fe20000000800 */
[----:B------:R-:W-:Y:S01]  /*6650*/  @!P0 FSEL R58, R58, -INF , !P1 ;  /* 0xff8000003a3a8808 */ /* 0x000fe20004800000 */
[--C-:B------:R-:W-:Y:S01]  /*6660*/  FFMA.FTZ R57, R57, c[0x0][0x23c], -R141.reuse ;  /* 0x00008f0039397a23 */ /* 0x100fe2000001088d */
[----:B------:R-:W-:Y:S02]  /*6670*/  @!P0 ISETP.GE.AND P1, PT, R160, R8, PT ;  /* 0x00000008a000820c */ /* 0x000fe40003f26270 */
[----:B--2---:R-:W-:Y:S01]  /*6680*/  F2FP.PACK_AB R6, R232, R234 ;  /* 0x000000eae806723e */ /* 0x004fe200000000ff */
[--C-:B------:R-:W-:Y:S01]  /*6690*/  FFMA.FTZ R58, R58, c[0x0][0x23c], -R0.reuse ;  /* 0x00008f003a3a7a23 */ /* 0x100fe20000010800 */
[----:B------:R-:W-:Y:S02]  /*66a0*/  @!P0 FSEL R59, R59, -INF , !P1 ;  /* 0xff8000003b3b8808 */ /* 0x000fe40004800000 */
[----:B------:R-:W-:Y:S01]  /*66b0*/  @!P0 ISETP.GE.AND P1, PT, R163, R140, PT ;  /* 0x0000008ca300820c */ /* 0x000fe20003f26270 */
[----:B------:R-:W-:Y:S01]  /*66c0*/  STS [R205+0x1e000], R6 ;  /* 0x01e00006cd007388 */ /* 0x000fe20000000800 */
[----:B------:R-:W-:Y:S01]  /*66d0*/  MUFU.EX2 R188, R51 ;  /* 0x0000003300bc7308 */ /* 0x000fe20000000800 */
[--C-:B------:R-:W-:Y:S01]  /*66e0*/  FFMA.FTZ R59, R59, c[0x0][0x23c], -R0.reuse ;  /* 0x00008f003b3b7a23 */ /* 0x100fe20000010800 */
[----:B------:R-:W-:Y:S01]  /*66f0*/  @!P0 FSEL R61, R61, -INF , !P1 ;  /* 0xff8000003d3d8808 */ /* 0x000fe20004800000 */
[----:B------:R4:W-:Y:S01]  /*6700*/  STS [R200+0x1c000], R4 ;  /* 0x01c00004c8007388 */ /* 0x0009e20000000800 */
[-C--:B------:R-:W-:Y:S02]  /*6710*/  @!P0 ISETP.GE.AND P1, PT, R162, R8.reuse, PT ;  /* 0x00000008a200820c */ /* 0x080fe40003f26270 */
[----:B------:R-:W-:Y:S01]  /*6720*/  @!P0 ISETP.GE.AND P2, PT, R163, R143, PT ;  /* 0x0000008fa300820c */ /* 0x000fe20003f46270 */
[----:B------:R1:W-:Y:S01]  /*6730*/  STS [R200+0x1c400], R7 ;  /* 0x01c40007c8007388 */ /* 0x0003e20000000800 */
[----:B------:R-:W-:Y:S01]  /*6740*/  @!P0 FSEL R62, R62, -INF , !P1 ;  /* 0xff8000003e3e8808 */ /* 0x000fe20004800000 */
[----:B------:R-:W-:Y:S01]  /*6750*/  FFMA.FTZ R141, R61, c[0x0][0x23c], -R141 ;  /* 0x00008f003d8d7a23 */ /* 0x000fe2000001088d */
[----:B------:R-:W-:Y:S01]  /*6760*/  @!P0 ISETP.GE.AND P1, PT, R163, R8, PT ;  /* 0x00000008a300820c */ /* 0x000fe20003f26270 */
[----:B------:R-:W-:Y:S01]  /*6770*/  MUFU.EX2 R221, R40 ;  /* 0x0000002800dd7308 */ /* 0x000fe20000000800 */
[----:B------:R-:W-:Y:S01]  /*6780*/  @!P0 FSEL R67, R67, -INF , !P2 ;  /* 0xff80000043438808 */ /* 0x000fe20005000000 */
[--C-:B------:R-:W-:Y:S01]  /*6790*/  FFMA.FTZ R62, R62, c[0x0][0x23c], -R0.reuse ;  /* 0x00008f003e3e7a23 */ /* 0x100fe20000010800 */
[----:B------:R-:W-:Y:S02]  /*67a0*/  @!P0 FSEL R63, R63, -INF , !P1 ;  /* 0xff8000003f3f8808 */ /* 0x000fe40004800000 */
[----:B------:R-:W-:Y:S02]  /*67b0*/  @!P0 FSEL R66, R66, -INF , !P3 ;  /* 0xff80000042428808 */ /* 0x000fe40005800000 */
[----:B------:R-:W-:Y:S01]  /*67c0*/  IADD3 R150, P0, R151, UR12, RZ ;  /* 0x0000000c97967c10 */ /* 0x000fe2000ff1e0ff */
[----:B------:R-:W-:Y:S02]  /*67d0*/  FFMA.FTZ R0, R63, c[0x0][0x23c], -R0 ;  /* 0x00008f003f007a23 */ /* 0x000fe40000010800 */
[----:B------:R-:W2:Y:S01]  /*67e0*/  MUFU.EX2 R220, R41 ;  /* 0x0000002900dc7308 */ /* 0x000ea20000000800 */
[--C-:B------:R-:W-:Y:S01]  /*67f0*/  FFMA.FTZ R66, R66, c[0x0][0x23c], -R142.reuse ;  /* 0x00008f0042427a23 */ /* 0x100fe2000001088e */
[----:B---3--:R-:W-:Y:S01]  /*6800*/  IADD3.X R151, R153, UR11, RZ, P0, !PT ;  /* 0x0000000b99977c10 */ /* 0x008fe200087fe4ff */
[----:B------:R-:W-:Y:S01]  /*6810*/  FFMA.FTZ R142, R67, c[0x0][0x23c], -R142 ;  /* 0x00008f00438e7a23 */ /* 0x000fe2000001088e */
[----:B----4-:R-:W-:Y:S06]  /*6820*/  F2FP.PACK_AB R4, R166, R167 ;  /* 0x000000a7a604723e */ /* 0x010fec00000000ff */
[----:B------:R3:W-:Y:S01]  /*6830*/  MUFU.EX2 R160, R0 ;  /* 0x0000000000a07308 */ /* 0x0007e20000000800 */
[----:B------:R-:W-:Y:S09]  /*6840*/  STS [R201+0x1c000], R4 ;  /* 0x01c00004c9007388 */ /* 0x000ff20000000800 */
[----:B------:R-:W-:Y:S01]  /*6850*/  MUFU.EX2 R228, R42 ;  /* 0x0000002a00e47308 */ /* 0x000fe20000000800 */
[----:B--2---:R-:W-:Y:S09]  /*6860*/  F2FP.PACK_AB R6, R220, R221 ;  /* 0x000000dddc06723e */ /* 0x004ff200000000ff */
[----:B------:R-:W2:Y:S01]  /*6870*/  MUFU.EX2 R227, R43 ;  /* 0x0000002b00e37308 */ /* 0x000ea20000000800 */
[----:B---3--:R-:W-:Y:S05]  /*6880*/  F2FP.PACK_AB R0, R188, R189 ;  /* 0x000000bdbc00723e */ /* 0x008fea00000000ff */
[----:B------:R-:W-:Y:S04]  /*6890*/  STS [R201+0x1c400], R0 ;  /* 0x01c40000c9007388 */ /* 0x000fe80000000800 */
[----:B------:R-:W-:Y:S01]  /*68a0*/  MUFU.EX2 R194, R44 ;  /* 0x0000002c00c27308 */ /* 0x000fe20000000800 */
[----:B------:R3:W-:Y:S09]  /*68b0*/  STS [R200+0x1e000], R6 ;  /* 0x01e00006c8007388 */ /* 0x0007f20000000800 */
[----:B------:R-:W1:Y:S01]  /*68c0*/  MUFU.EX2 R193, R45 ;  /* 0x0000002d00c17308 */ /* 0x000e620000000800 */
[----:B--2---:R-:W-:Y:S05]  /*68d0*/  F2FP.PACK_AB R5, R227, R228 ;  /* 0x000000e4e305723e */ /* 0x004fea00000000ff */
[----:B------:R2:W-:Y:S04]  /*68e0*/  STS [R200+0x1e400], R5 ;  /* 0x01e40005c8007388 */ /* 0x0005e80000000800 */
[----:B------:R-:W-:Y:S10]  /*68f0*/  MUFU.EX2 R223, R46 ;  /* 0x0000002e00df7308 */ /* 0x000ff40000000800 */
[----:B------:R-:W3:Y:S01]  /*6900*/  MUFU.EX2 R222, R47 ;  /* 0x0000002f00de7308 */ /* 0x000ee20000000800 */
[----:B-1----:R-:W-:Y:S05]  /*6910*/  F2FP.PACK_AB R7, R193, R194 ;  /* 0x000000c2c107723e */ /* 0x002fea00000000ff */
[----:B------:R-:W-:Y:S04]  /*6920*/  STS [R201+0x1e000], R7 ;  /* 0x01e00007c9007388 */ /* 0x000fe80000000800 */
[----:B------:R-:W-:Y:S10]  /*6930*/  MUFU.EX2 R165, R52 ;  /* 0x0000003400a57308 */ /* 0x000ff40000000800 */
[----:B------:R-:W2:Y:S01]  /*6940*/  MUFU.EX2 R164, R53 ;  /* 0x0000003500a47308 */ /* 0x000ea20000000800 */
[----:B---3--:R-:W-:Y:S05]  /*6950*/  F2FP.PACK_AB R6, R222, R223 ;  /* 0x000000dfde06723e */ /* 0x008fea00000000ff */
[----:B------:R-:W-:Y:S04]  /*6960*/  STS [R201+0x1e400], R6 ;  /* 0x01e40006c9007388 */ /* 0x000fe80000000800 */
[----:B------:R-:W-:Y:S10]  /*6970*/  MUFU.EX2 R185, R54 ;  /* 0x0000003600b97308 */ /* 0x000ff40000000800 */
[----:B------:R-:W1:Y:S01]  /*6980*/  MUFU.EX2 R169, R55 ;  /* 0x0000003700a97308 */ /* 0x000e620000000800 */
[----:B--2---:R-:W-:Y:S05]  /*6990*/  F2FP.PACK_AB R5, R164, R165 ;  /* 0x000000a5a405723e */ /* 0x004fea00000000ff */
[----:B------:R2:W-:Y:S04]  /*69a0*/  STS [R204+0x1c000], R5 ;  /* 0x01c00005cc007388 */ /* 0x0005e80000000800 */
[----:B------:R-:W-:Y:S10]  /*69b0*/  MUFU.EX2 R157, R64 ;  /* 0x00000040009d7308 */ /* 0x000ff40000000800 */
[----:B------:R-:W3:Y:S01]  /*69c0*/  MUFU.EX2 R156, R149 ;  /* 0x00000095009c7308 */ /* 0x000ee20000000800 */
[----:B-1----:R-:W-:Y:S05]  /*69d0*/  F2FP.PACK_AB R4, R169, R185 ;  /* 0x000000b9a904723e */ /* 0x002fea00000000ff */
[----:B------:R1:W-:Y:S04]  /*69e0*/  STS [R204+0x1c400], R4 ;  /* 0x01c40004cc007388 */ /* 0x0003e80000000800 */
[----:B------:R-:W-:Y:S10]  /*69f0*/  MUFU.EX2 R159, R66 ;  /* 0x00000042009f7308 */ /* 0x000ff40000000800 */
[----:B------:R-:W2:Y:S01]  /*6a00*/  MUFU.EX2 R158, R142 ;  /* 0x0000008e009e7308 */ /* 0x000ea20000000800 */
[----:B---3--:R-:W-:Y:S02]  /*6a10*/  F2FP.PACK_AB R0, R156, R157 ;  /* 0x0000009d9c00723e */ /* 0x008fe400000000ff */
[----:B------:R-:W-:Y:S03]  /*6a20*/  MOV R149, c[0x0][0x22c] ;  /* 0x00008b0000957a02 */ /* 0x000fe60000000f00 */
[----:B------:R3:W-:Y:S04]  /*6a30*/  STS [R203+0x1c000], R0 ;  /* 0x01c00000cb007388 */ /* 0x0007e80000000800 */
[----:B------:R-:W-:Y:S01]  /*6a40*/  MUFU.EX2 R190, R56 ;  /* 0x0000003800be7308 */ /* 0x000fe20000000800 */
[----:B------:R-:W-:Y:S05]  /*6a50*/  IMAD R149, R149, c[0x0][0x1c0], RZ ;  /* 0x0000700095957a24 */ /* 0x000fea00078e02ff */
[----:B------:R-:W-:Y:S04]  /*6a60*/  LEA R149, -R149, RZ, 0x7 ;  /* 0x000000ff95957211 */ /* 0x000fe800078e39ff */
[----:B------:R-:W4:Y:S01]  /*6a70*/  MUFU.EX2 R170, R57 ;  /* 0x0000003900aa7308 */ /* 0x000f220000000800 */
[C---:B------:R-:W-:Y:S02]  /*6a80*/  LEA R186, P0, R149.reuse, R186, 0x2 ;  /* 0x000000ba95ba7211 */ /* 0x040fe400078010ff */
[----:B--2---:R-:W-:Y:S02]  /*6a90*/  F2FP.PACK_AB R5, R158, R159 ;  /* 0x0000009f9e05723e */ /* 0x004fe400000000ff */
[----:B------:R-:W-:Y:S02]  /*6aa0*/  LEA.HI.X.SX32 R187, R149, R187, 0x2, P0 ;  /* 0x000000bb95bb7211 */ /* 0x000fe400000f16ff */
[----:B------:R-:W-:Y:S01]  /*6ab0*/  PLOP3.LUT P0, PT, PT, PT, UP3, 0x80, 0x0 ;  /* 0x000000000000781c */ /* 0x000fe20003f0f038 */
[----:B------:R-:W-:Y:S02]  /*6ac0*/  STS [R203+0x1c400], R5 ;  /* 0x01c40005cb007388 */ /* 0x000fe40000000800 */
[----:B------:R-:W-:Y:S10]  /*6ad0*/  MUFU.EX2 R191, R58 ;  /* 0x0000003a00bf7308 */ /* 0x000ff40000000800 */
[----:B------:R-:W2:Y:S01]  /*6ae0*/  MUFU.EX2 R171, R59 ;  /* 0x0000003b00ab7308 */ /* 0x000ea20000000800 */
[----:B----4-:R-:W-:Y:S05]  /*6af0*/  F2FP.PACK_AB R7, R170, R190 ;  /* 0x000000beaa07723e */ /* 0x010fea00000000ff */
[----:B------:R-:W-:Y:S04]  /*6b00*/  STS [R204+0x1e000], R7 ;  /* 0x01e00007cc007388 */ /* 0x000fe80000000800 */
[----:B------:R-:W-:Y:S10]  /*6b10*/  MUFU.EX2 R168, R60 ;  /* 0x0000003c00a87308 */ /* 0x000ff40000000800 */
[----:B------:R-:W1:Y:S01]  /*6b20*/  MUFU.EX2 R161, R141 ;  /* 0x0000008d00a17308 */ /* 0x000e620000000800 */
[----:B--2---:R-:W-:Y:S05]  /*6b30*/  F2FP.PACK_AB R6, R171, R191 ;  /* 0x000000bfab06723e */ /* 0x004fea00000000ff */
[----:B------:R-:W-:Y:S04]  /*6b40*/  STS [R204+0x1e400], R6 ;  /* 0x01e40006cc007388 */ /* 0x000fe80000000800 */
[----:B------:R-:W3:Y:S01]  /*6b50*/  MUFU.EX2 R162, R62 ;  /* 0x0000003e00a27308 */ /* 0x000ee20000000800 */
[----:B-1----:R-:W-:Y:S05]  /*6b60*/  F2FP.PACK_AB R4, R161, R168 ;  /* 0x000000a8a104723e */ /* 0x002fea00000000ff */
[----:B------:R-:W-:Y:S01]  /*6b70*/  STS [R203+0x1e000], R4 ;  /* 0x01e00004cb007388 */ /* 0x000fe20000000800 */
[----:B---3--:R-:W-:Y:S05]  /*6b80*/  F2FP.PACK_AB R0, R160, R162 ;  /* 0x000000a2a000723e */ /* 0x008fea00000000ff */
[----:B------:R-:W-:Y:S04]  /*6b90*/  STS [R203+0x1e400], R0 ;  /* 0x01e40000cb007388 */ /* 0x000fe80000000800 */
[----:B------:R-:W-:Y:S08]  /*6ba0*/  LDSM.16.M88.4 R64, [R180+0x8000] ;  /* 0x00800000b440783b */ /* 0x000ff00000000200 */
[----:B------:R-:W1:Y:S08]  /*6bb0*/  LDSM.16.M88.4 R16, [R174+0x10000] ;  /* 0x01000000ae10783b */ /* 0x000e700000000200 */
[----:B------:R-:W2:Y:S08]  /*6bc0*/  LDSM.16.M88.4 R60, [R180+0xa000] ;  /* 0x00a00000b43c783b */ /* 0x000eb00000000200 */
[----:B------:R-:W3:Y:S08]  /*6bd0*/  LDSM.16.M88.4 R32, [R174+0x10800] ;  /* 0x01080000ae20783b */ /* 0x000ef00000000200 */
[----:B------:R-:W4:Y:S08]  /*6be0*/  LDSM.16.M88.4 R48, [R174+0x11000] ;  /* 0x01100000ae30783b */ /* 0x000f300000000200 */
[----:B------:R-:W5:Y:S01]  /*6bf0*/  LDSM.16.M88.4 R132, [R174+0x11800] ;  /* 0x01180000ae84783b */ /* 0x000f620000000200 */
[-C--:B-1----:R-:W-:Y:S07]  /*6c00*/  HMMA.16816.F32 R4, R64, R16.reuse, RZ ;  /* 0x000000104004723c */ /* 0x082fee00000018ff */
[----:B------:R-:W-:Y:S01]  /*6c10*/  LDSM.16.M88.4 R136, [R148+0x8000] ;  /* 0x008000009488783b */ /* 0x000fe20000000200 */
[C---:B--2---:R-:W-:Y:S07]  /*6c20*/  HMMA.16816.F32 R8, R60.reuse, R16, RZ ;  /* 0x000000103c08723c */ /* 0x044fee00000018ff */
[----:B------:R-:W1:Y:S01]  /*6c30*/  LDSM.16.M88.4 R140, [R177+0x10000] ;  /* 0x01000000b18c783b */ /* 0x000e620000000200 */
[-C--:B------:R-:W-:Y:S07]  /*6c40*/  HMMA.16816.F32 R12, R60, R18.reuse, RZ ;  /* 0x000000123c0c723c */ /* 0x080fee00000018ff */
[----:B------:R-:W2:Y:S01]  /*6c50*/  LDSM.16.M88.4 R144, [R148+0xa000] ;  /* 0x00a000009490783b */ /* 0x000ea20000000200 */
[C---:B------:R-:W-:Y:S08]  /*6c60*/  HMMA.16816.F32 R16, R64.reuse, R18, RZ ;  /* 0x000000124010723c */ /* 0x040ff000000018ff */
[-C--:B---3--:R-:W-:Y:S08]  /*6c70*/  HMMA.16816.F32 R20, R64, R32.reuse, RZ ;  /* 0x000000204014723c */ /* 0x088ff000000018ff */
[C---:B------:R-:W-:Y:S08]  /*6c80*/  HMMA.16816.F32 R24, R60.reuse, R32, RZ ;  /* 0x000000203c18723c */ /* 0x040ff000000018ff */
[-C--:B------:R-:W-:Y:S08]  /*6c90*/  HMMA.16816.F32 R28, R60, R34.reuse, RZ ;  /* 0x000000223c1c723c */ /* 0x080ff000000018ff */
[C---:B------:R-:W-:Y:S08]  /*6ca0*/  HMMA.16816.F32 R32, R64.reuse, R34, RZ ;  /* 0x000000224020723c */ /* 0x040ff000000018ff */
[-C--:B----4-:R-:W-:Y:S08]  /*6cb0*/  HMMA.16816.F32 R36, R64, R48.reuse, RZ ;  /* 0x000000304024723c */ /* 0x090ff000000018ff */
[C---:B------:R-:W-:Y:S08]  /*6cc0*/  HMMA.16816.F32 R40, R60.reuse, R48, RZ ;  /* 0x000000303c28723c */ /* 0x040ff000000018ff */
[-C--:B------:R-:W-:Y:S08]  /*6cd0*/  HMMA.16816.F32 R44, R60, R50.reuse, RZ ;  /* 0x000000323c2c723c */ /* 0x080ff000000018ff */
[C---:B------:R-:W-:Y:S08]  /*6ce0*/  HMMA.16816.F32 R48, R64.reuse, R50, RZ ;  /* 0x000000324030723c */ /* 0x040ff000000018ff */
[-C--:B-----5:R-:W-:Y:S08]  /*6cf0*/  HMMA.16816.F32 R52, R64, R132.reuse, RZ ;  /* 0x000000844034723c */ /* 0x0a0ff000000018ff */
[C---:B------:R-:W-:Y:S08]  /*6d00*/  HMMA.16816.F32 R56, R60.reuse, R132, RZ ;  /* 0x000000843c38723c */ /* 0x040ff000000018ff */
[-C--:B------:R-:W-:Y:S08]  /*6d10*/  HMMA.16816.F32 R60, R60, R134.reuse, RZ ;  /* 0x000000863c3c723c */ /* 0x080ff000000018ff */
[----:B------:R-:W-:Y:S01]  /*6d20*/  HMMA.16816.F32 R64, R64, R134, RZ ;  /* 0x000000864040723c */ /* 0x000fe200000018ff */
[----:B------:R-:W3:Y:S07]  /*6d30*/  LDSM.16.M88.4 R132, [R177+0x10800] ;  /* 0x01080000b184783b */ /* 0x000eee0000000200 */
[-C--:B-1----:R-:W-:Y:S08]  /*6d40*/  HMMA.16816.F32 R4, R136, R140.reuse, R4 ;  /* 0x0000008c8804723c */ /* 0x082ff00000001804 */
[C---:B--2---:R-:W-:Y:S08]  /*6d50*/  HMMA.16816.F32 R8, R144.reuse, R140, R8 ;  /* 0x0000008c9008723c */ /* 0x044ff00000001808 */
[-C--:B------:R-:W-:Y:S08]  /*6d60*/  HMMA.16816.F32 R12, R144, R142.reuse, R12 ;  /* 0x0000008e900c723c */ /* 0x080ff0000000180c */
[C---:B------:R-:W-:Y:S01]  /*6d70*/  HMMA.16816.F32 R16, R136.reuse, R142, R16 ;  /* 0x0000008e8810723c */ /* 0x040fe20000001810 */
[----:B------:R-:W1:Y:S07]  /*6d80*/  LDSM.16.M88.4 R140, [R177+0x11000] ;  /* 0x01100000b18c783b */ /* 0x000e6e0000000200 */
[-C--:B---3--:R-:W-:Y:S08]  /*6d90*/  HMMA.16816.F32 R20, R136, R132.reuse, R20 ;  /* 0x000000848814723c */ /* 0x088ff00000001814 */
        /* <DEDUP_REMOVED lines=10> */
[-C--:B------:R-:W-:Y:S01]  /*6e40*/  HMMA.16816.F32 R60, R144, R134.reuse, R60 ;  /* 0x00000086903c723c */ /* 0x080fe2000000183c */
[----:B------:R-:W2:Y:S04]  /*6e50*/  LDG.E R147, [R150.64] ;  /* 0x0000001896937981 */ /* 0x000ea8000c1e1900 */
[----:B------:R-:W3:Y:S02]  /*6e60*/  LDG.E R146, [R150.64+0x20] ;  /* 0x0000201896927981 */ /* 0x000ee4000c1e1900 */
[----:B------:R-:W-:Y:S01]  /*6e70*/  IADD3 R145, R173, R180, RZ ;  /* 0x000000b4ad917210 */ /* 0x000fe20007ffe0ff */
[----:B------:R-:W-:Y:S01]  /*6e80*/  HMMA.16816.F32 R64, R136, R134, R64 ;  /* 0x000000868840723c */ /* 0x000fe20000001840 */
[----:B------:R-:W-:Y:S03]  /*6e90*/  LDSM.16.M88.4 R132, [R175+0x10000] ;  /* 0x01000000af84783b */ /* 0x000fe60000000200 */
[----:B------:R-:W-:Y:S05]  /*6ea0*/  IADD3 R0, R2, R145, RZ ;  /* 0x0000009102007210 */ /* 0x000fea0007ffe0ff */
[----:B------:R-:W1:Y:S08]  /*6eb0*/  LDSM.16.M88.4 R140, [R145+0x8000] ;  /* 0x00800000918c783b */ /* 0x000e700000000200 */
[----:B------:R-:W4:Y:S08]  /*6ec0*/  LDSM.16.M88.4 R136, [R145+0xa000] ;  /* 0x00a000009188783b */ /* 0x000f300000000200 */
[----:B------:R-:W5:Y:S04]  /*6ed0*/  LDG.E R144, [R150.64+0x100] ;  /* 0x0001001896907981 */ /* 0x000f68000c1e1900 */
[----:B------:R-:W2:Y:S01]  /*6ee0*/  LDG.E R2, [R150.64+0x120] ;  /* 0x0001201896027981 */ /* 0x000ea2000c1e1900 */
[-C--:B-1----:R-:W-:Y:S08]  /*6ef0*/  HMMA.16816.F32 R4, R140, R132.reuse, R4 ;  /* 0x000000848c04723c */ /* 0x082ff00000001804 */
[C---:B----4-:R-:W-:Y:S08]  /*6f00*/  HMMA.16816.F32 R8, R136.reuse, R132, R8 ;  /* 0x000000848808723c */ /* 0x050ff00000001808 */
        /* <DEDUP_REMOVED lines=19> */
[----:B------:R-:W4:Y:S01]  /*7040*/  LDSM.16.M88.4 R140, [R0+0xa000] ;  /* 0x00a00000008c783b */ /* 0x000f220000000200 */
[-C--:B-1----:R-:W-:Y:S08]  /*7050*/  HMMA.16816.F32 R4, R132, R136.reuse, R4 ;  /* 0x000000888404723c */ /* 0x082ff00000001804 */
[C---:B----4-:R-:W-:Y:S08]  /*7060*/  HMMA.16816.F32 R8, R140.reuse, R136, R8 ;  /* 0x000000888c08723c */ /* 0x050ff00000001808 */
[-C--:B------:R-:W-:Y:S08]  /*7070*/  HMMA.16816.F32 R12, R140, R138.reuse, R12 ;  /* 0x0000008a8c0c723c */ /* 0x080ff0000000180c */
[C---:B--2---:R-:W-:Y:S01]  /*7080*/  FADD.FTZ R4, -R147.reuse, R4 ;  /* 0x0000000493047221 */ /* 0x044fe20000010100 */
[C---:B------:R-:W-:Y:S01]  /*7090*/  HMMA.16816.F32 R16, R132.reuse, R138, R16 ;  /* 0x0000008a8410723c */ /* 0x040fe20000001810 */
[----:B------:R-:W1:Y:S03]  /*70a0*/  LDSM.16.M88.4 R136, [R176+0x10800] ;  /* 0x01080000b088783b */ /* 0x000e660000000200 */
[C---:B------:R-:W-:Y:S02]  /*70b0*/  FADD.FTZ R5, -R147.reuse, R5 ;  /* 0x0000000593057221 */ /* 0x040fe40000010100 */
[C---:B---3--:R-:W-:Y:S02]  /*70c0*/  FADD.FTZ R6, -R146.reuse, R6 ;  /* 0x0000000692067221 */ /* 0x048fe40000010100 */
[----:B------:R-:W-:Y:S04]  /*70d0*/  FADD.FTZ R7, -R146, R7 ;  /* 0x0000000792077221 */ /* 0x000fe80000010100 */
[C---:B-----5:R-:W-:Y:S02]  /*70e0*/  FADD.FTZ R8, -R144.reuse, R8 ;  /* 0x0000000890087221 */ /* 0x060fe40000010100 */
[C---:B------:R-:W-:Y:S02]  /*70f0*/  FADD.FTZ R9, -R144.reuse, R9 ;  /* 0x0000000990097221 */ /* 0x040fe40000010100 */
[C---:B------:R-:W-:Y:S02]  /*7100*/  FADD.FTZ R12, -R144.reuse, R12 ;  /* 0x0000000c900c7221 */ /* 0x040fe40000010100 */
[----:B------:R-:W-:Y:S02]  /*7110*/  FADD.FTZ R13, -R144, R13 ;  /* 0x0000000d900d7221 */ /* 0x000fe40000010100 */
        /* <DEDUP_REMOVED lines=8> */
[----:B------:R-:W-:Y:S02]  /*71a0*/  FMUL.FTZ R155, R225, R4 ;  /* 0x00000004e19b7220 */ /* 0x000fe40000410000 */
[----:B------:R-:W-:Y:S02]  /*71b0*/  FMUL.FTZ R154, R224, R5 ;  /* 0x00000005e09a7220 */ /* 0x000fe40000410000 */
[----:B------:R-:W-:Y:S01]  /*71c0*/  FMUL.FTZ R153, R230, R16 ;  /* 0x00000010e6997220 */ /* 0x000fe20000410000 */
[-C--:B-1----:R-:W-:Y:S03]  /*71d0*/  HMMA.16816.F32 R20, R132, R136.reuse, R20 ;  /* 0x000000888414723c */ /* 0x082fe60000001814 */
[----:B------:R-:W-:Y:S05]  /*71e0*/  FMUL.FTZ R16, R250, R14 ;  /* 0x0000000efa107220 */ /* 0x000fea0000410000 */
[C---:B------:R-:W-:Y:S08]  /*71f0*/  HMMA.16816.F32 R24, R140.reuse, R136, R24 ;  /* 0x000000888c18723c */ /* 0x040ff00000001818 */
[-C--:B------:R-:W-:Y:S08]  /*7200*/  HMMA.16816.F32 R28, R140, R138.reuse, R28 ;  /* 0x0000008a8c1c723c */ /* 0x080ff0000000181c */
[C---:B------:R-:W-:Y:S01]  /*7210*/  FADD.FTZ R20, -R147.reuse, R20 ;  /* 0x0000001493147221 */ /* 0x040fe20000010100 */
[C---:B------:R-:W-:Y:S01]  /*7220*/  HMMA.16816.F32 R32, R132.reuse, R138, R32 ;  /* 0x0000008a8420723c */ /* 0x040fe20000001820 */
[----:B------:R-:W1:Y:S03]  /*7230*/  LDSM.16.M88.4 R136, [R176+0x11000] ;  /* 0x01100000b088783b */ /* 0x000e660000000200 */
[C---:B------:R-:W-:Y:S02]  /*7240*/  FADD.FTZ R21, -R147.reuse, R21 ;  /* 0x0000001593157221 */ /* 0x040fe40000010100 */
[C---:B------:R-:W-:Y:S02]  /*7250*/  FADD.FTZ R22, -R146.reuse, R22 ;  /* 0x0000001692167221 */ /* 0x040fe40000010100 */
[----:B------:R-:W-:Y:S04]  /*7260*/  FADD.FTZ R23, -R146, R23 ;  /* 0x0000001792177221 */ /* 0x000fe80000010100 */
[C---:B------:R-:W-:Y:S02]  /*7270*/  FADD.FTZ R24, -R144.reuse, R24 ;  /* 0x0000001890187221 */ /* 0x040fe40000010100 */
[C---:B------:R-:W-:Y:S02]  /*7280*/  FADD.FTZ R25, -R144.reuse, R25 ;  /* 0x0000001990197221 */ /* 0x040fe40000010100 */
[C---:B------:R-:W-:Y:S02]  /*7290*/  FADD.FTZ R29, -R144.reuse, R29 ;  /* 0x0000001d901d7221 */ /* 0x040fe40000010100 */
[----:B------:R-:W-:Y:S02]  /*72a0*/  FADD.FTZ R28, -R144, R28 ;  /* 0x0000001c901c7221 */ /* 0x000fe40000010100 */
[C---:B------:R-:W-:Y:S02]  /*72b0*/  FADD.FTZ R26, -R2.reuse, R26 ;  /* 0x0000001a021a7221 */ /* 0x040fe40000010100 */
[----:B------:R-:W-:Y:S02]  /*72c0*/  FADD.FTZ R27, -R2, R27 ;  /* 0x0000001b021b7221 */ /* 0x000fe40000010100 */
[C---:B------:R-:W-:Y:S02]  /*72d0*/  FADD.FTZ R34, -R146.reuse, R34 ;  /* 0x0000002292227221 */ /* 0x040fe40000010100 */
[C---:B------:R-:W-:Y:S02]  /*72e0*/  FADD.FTZ R32, -R147.reuse, R32 ;  /* 0x0000002093207221 */ /* 0x040fe40000010100 */
[----:B------:R-:W-:Y:S02]  /*72f0*/  FADD.FTZ R33, -R147, R33 ;  /* 0x0000002193217221 */ /* 0x000fe40000010100 */
[----:B------:R-:W-:Y:S02]  /*7300*/  FADD.FTZ R35, -R146, R35 ;  /* 0x0000002392237221 */ /* 0x000fe40000010100 */
        /* <DEDUP_REMOVED lines=29> */
[----:B------:R-:W-:Y:S02]  /*74e0*/  FMUL.FTZ R39, R216, R39 ;  /* 0x00000027d8277220 */ /* 0x000fe40000410000 */
[----:B------:R-:W-:Y:S02]  /*74f0*/  FMUL.FTZ R50, R189, R50 ;  /* 0x00000032bd327220 */ /* 0x000fe40000410000 */
[----:B------:R-:W-:Y:S01]  /*7500*/  FMUL.FTZ R51, R188, R51 ;  /* 0x00000033bc337220 */ /* 0x000fe20000410000 */
[C---:B------:R-:W-:Y:S04]  /*7510*/  HMMA.16816.F32 R56, R140.reuse, R136, R56 ;  /* 0x000000888c38723c */ /* 0x040fe80000001838 */
[----:B------:R-:W-:Y:S02]  /*7520*/  FMUL.FTZ R35, R237, R25 ;  /* 0x00000019ed237220 */ /* 0x000fe40000410000 */
[----:B------:R-:W-:Y:S02]  /*7530*/  FMUL.FTZ R36, R234, R28 ;  /* 0x0000001cea247220 */ /* 0x000fe40000410000 */
[----:B------:R-:W-:Y:S01]  /*7540*/  FMUL.FTZ R40, R221, R40 ;  /* 0x00000028dd287220 */ /* 0x000fe20000410000 */
[-C--:B------:R-:W-:Y:S03]  /*7550*/  HMMA.16816.F32 R60, R140, R138.reuse, R60 ;  /* 0x0000008a8c3c723c */ /* 0x080fe6000000183c */
[----:B------:R-:W-:Y:S02]  /*7560*/  FMUL.FTZ R41, R220, R41 ;  /* 0x00000029dc297220 */ /* 0x000fe40000410000 */
[----:B------:R-:W-:Y:S02]  /*7570*/  FMUL.FTZ R44, R194, R44 ;  /* 0x0000002cc22c7220 */ /* 0x000fe40000410000 */
[C---:B------:R-:W-:Y:S01]  /*7580*/  FADD.FTZ R52, -R147.reuse, R52 ;  /* 0x0000003493347221 */ /* 0x040fe20000010100 */
[----:B------:R-:W-:Y:S04]  /*7590*/  HMMA.16816.F32 R64, R132, R138, R64 ;  /* 0x0000008a8440723c */ /* 0x000fe80000001840 */
        /* <DEDUP_REMOVED lines=166> */
.L_x_386:
        /* <DEDUP_REMOVED lines=212> */
.L_x_387:
[----:B------:R-:W-:Y:S01]  /*8d40*/  LDSM.16.M88.4 R32, [R179+0x14000] ;  /* 0x01400000b320783b */ /* 0x000fe20000000200 */
[----:B------:R-:W-:Y:S01]  /*8d50*/  IMAD.IADD R144, R173, 0x1, R148 ;  /* 0x00000001ad907824 */ /* 0x000fe200078e0294 */
[----:B------:R-:W-:Y:S01]  /*8d60*/  ULOP3.LUT UR13, UR5, 0x1, URZ, 0xc0, !UPT ;  /* 0x00000001050d7892 */ /* 0x000fe2000f8ec03f */
[----:B------:R-:W-:Y:S01]  /*8d70*/  IMAD.MOV.U32 R147, RZ, RZ, c[0x0][0x22c] ;  /* 0x00008b00ff937624 */ /* 0x000fe200078e00ff */
[----:B------:R-:W2:Y:S01]  /*8d80*/  LDSM.16.MT88.4 R16, [R0+0xc000] ;  /* 0x00c000000010783b */ /* 0x000ea20000004200 */
[----:B------:R-:W-:Y:S02]  /*8d90*/  UISETP.GT.AND UP2, UPT, UR5, UR16, UPT ;  /* 0x000000100500728c */ /* 0x000fe4000bf44270 */
[----:B------:R-:W-:Y:S01]  /*8da0*/  IMAD R147, R147, c[0x0][0x1c0], RZ ;  /* 0x0000700093937a24 */ /* 0x000fe200078e02ff */
[----:B------:R-:W3:Y:S01]  /*8db0*/  LDSM.16.M88.4 R28, [R179+0x16000] ;  /* 0x01600000b31c783b */ /* 0x000ee20000000200 */
[----:B------:R-:W-:Y:S02]  /*8dc0*/  UISETP.NE.U32.AND UP0, UPT, UR13, 0x1, UPT ;  /* 0x000000010d00788c */ /* 0x000fe4000bf05070 */
[----:B------:R-:W-:Y:S01]  /*8dd0*/  IMAD.SHL.U32 R147, R147, 0x8, RZ ;  /* 0x0000000893937824 */ /* 0x000fe200078e00ff */
[----:B------:R-:W4:Y:S01]  /*8de0*/  LDSM.16.MT88.4 R36, [R2+0xc000] ;  /* 0x00c000000224783b */ /* 0x000f220000004200 */
[----:B------:R-:W-:Y:S03]  /*8df0*/  UIADD3 UR5, UR5, -0x1, URZ ;  /* 0xffffffff05057890 */ /* 0x000fe6000fffe03f */
[----:B------:R-:W5:Y:S04]  /*8e00*/  LDL R154, [R1+0x38] ;  /* 0x00003800019a7983 */ /* 0x000f680000100800 */
[----:B------:R-:W-:Y:S04]  /*8e10*/  LDSM.16.M88.4 R40, [R148+0x14000] ;  /* 0x014000009428783b */ /* 0x000fe80000000200 */
[----:B------:R-:W5:Y:S04]  /*8e20*/  LDL R153, [R1+0x4c] ;  /* 0x00004c0001997983 */ /* 0x000f680000100800 */
[----:B------:R-:W1:Y:S04]  /*8e30*/  LDSM.16.MT88.4 R44, [R0+0xc800] ;  /* 0x00c80000002c783b */ /* 0x000e680000004200 */
[----:B------:R1:W5:Y:S04]  /*8e40*/  LDL R149, [R1+0x8] ;  /* 0x0000080001957983 */ /* 0x0003680000100800 */
[----:B------:R-:W1:Y:S04]  /*8e50*/  LDSM.16.M88.4 R48, [R148+0x16000] ;  /* 0x016000009430783b */ /* 0x000e680000000200 */
[----:B------:R1:W5:Y:S02]  /*8e60*/  LDL R150, [R1+0x4] ;  /* 0x0000040001967983 */ /* 0x0003640000100800 */
[-C--:B-12---:R-:W-:Y:S02]  /*8e70*/  HMMA.16816.F32 R4, R32, R16.reuse, RZ ;  /* 0x000000102004723c */ /* 0x086fe400000018ff */
[----:B------:R-:W1:Y:S04]  /*8e80*/  LDSM.16.MT88.4 R52, [R2+0xc800] ;  /* 0x00c800000234783b */ /* 0x000e680000004200 */
[----:B------:R2:W2:Y:S02]  /*8e90*/  LDL R151, [R1] ;  /* 0x0000000001977983 */ /* 0x0004a40000100800 */
[C---:B---3--:R-:W-:Y:S02]  /*8ea0*/  HMMA.16816.F32 R8, R28.reuse, R16, RZ ;  /* 0x000000101c08723c */ /* 0x048fe400000018ff */
[----:B------:R-:W-:Y:S04]  /*8eb0*/  LDSM.16.M88.4 R56, [R145+0x14000] ;  /* 0x014000009138783b */ /* 0x000fe80000000200 */
[----:B------:R3:W2:Y:S02]  /*8ec0*/  LDL R152, [R1+0xc] ;  /* 0x00000c0001987983 */ /* 0x0006a40000100800 */
[-C--:B------:R-:W-:Y:S02]  /*8ed0*/  HMMA.16816.F32 R12, R28, R18.reuse, RZ ;  /* 0x000000121c0c723c */ /* 0x080fe400000018ff */
[----:B------:R-:W1:Y:S04]  /*8ee0*/  LDSM.16.MT88.4 R60, [R0+0xd000] ;  /* 0x00d00000003c783b */ /* 0x000e680000004200 */
[----:B------:R-:W1:Y:S02]  /*8ef0*/  LDSM.16.M88.4 R64, [R145+0x16000] ;  /* 0x016000009140783b */ /* 0x000e640000000200 */
[C---:B------:R-:W-:Y:S02]  /*8f00*/  HMMA.16816.F32 R16, R32.reuse, R18, RZ ;  /* 0x000000122010723c */ /* 0x040fe400000018ff */
[----:B------:R-:W1:Y:S04]  /*8f10*/  LDSM.16.MT88.4 R132, [R2+0xd000] ;  /* 0x00d000000284783b */ /* 0x000e680000004200 */
[----:B------:R-:W-:Y:S02]  /*8f20*/  LDSM.16.M88.4 R136, [R144+0x16000] ;  /* 0x016000009088783b */ /* 0x000fe40000000200 */
[-C--:B----4-:R-:W-:Y:S02]  /*8f30*/  HMMA.16816.F32 R20, R32, R36.reuse, RZ ;  /* 0x000000242014723c */ /* 0x090fe400000018ff */
[----:B------:R-:W-:Y:S06]  /*8f40*/  LDSM.16.MT88.4 R140, [R2+0xd800] ;  /* 0x00d80000028c783b */ /* 0x000fec0000004200 */
        /* <DEDUP_REMOVED lines=8> */
[----:B------:R-:W4:Y:S07]  /*8fd0*/  LDSM.16.MT88.4 R44, [R0+0xd800] ;  /* 0x00d80000002c783b */ /* 0x000f2e0000004200 */
[-C--:B-1----:R-:W-:Y:S08]  /*8fe0*/  HMMA.16816.F32 R20, R40, R52.reuse, R20 ;  /* 0x000000342814723c */ /* 0x082ff00000001814 */
[C---:B------:R-:W-:Y:S08]  /*8ff0*/  HMMA.16816.F32 R24, R48.reuse, R52, R24 ;  /* 0x000000343018723c */ /* 0x040ff00000001818 */
[-C--:B------:R-:W-:Y:S01]  /*9000*/  HMMA.16816.F32 R28, R48, R54.reuse, R28 ;  /* 0x00000036301c723c */ /* 0x080fe2000000181c */
[----:B------:R-:W-:Y:S07]  /*9010*/  LDSM.16.MT88.4 R48, [R0+0xe000] ;  /* 0x00e000000030783b */ /* 0x000fee0000004200 */
[----:B------:R-:W-:Y:S01]  /*9020*/  HMMA.16816.F32 R32, R40, R54, R32 ;  /* 0x000000362820723c */ /* 0x000fe20000001820 */
[----:B------:R-:W1:Y:S04]  /*9030*/  LDSM.16.M88.4 R40, [R179+0x18000] ;  /* 0x01800000b328783b */ /* 0x000e680000000200 */
[----:B------:R-:W1:Y:S03]  /*9040*/  LDSM.16.M88.4 R52, [R179+0x1a000] ;  /* 0x01a00000b334783b */ /* 0x000e660000000200 */
[-C--:B------:R-:W-:Y:S08]  /*9050*/  HMMA.16816.F32 R4, R56, R60.reuse, R4 ;  /* 0x0000003c3804723c */ /* 0x080ff00000001804 */
[C---:B------:R-:W-:Y:S08]  /*9060*/  HMMA.16816.F32 R8, R64.reuse, R60, R8 ;  /* 0x0000003c4008723c */ /* 0x040ff00000001808 */
[-C--:B------:R-:W-:Y:S08]  /*9070*/  HMMA.16816.F32 R12, R64, R62.reuse, R12 ;  /* 0x0000003e400c723c */ /* 0x080ff0000000180c */
[C---:B------:R-:W-:Y:S01]  /*9080*/  HMMA.16816.F32 R16, R56.reuse, R62, R16 ;  /* 0x0000003e3810723c */ /* 0x040fe20000001810 */
[----:B------:R-:W1:Y:S07]  /*9090*/  LDSM.16.MT88.4 R60, [R2+0xe000] ;  /* 0x00e00000023c783b */ /* 0x000e6e0000004200 */
[-C--:B------:R-:W-:Y:S08]  /*90a0*/  HMMA.16816.F32 R20, R56, R132.reuse, R20 ;  /* 0x000000843814723c */ /* 0x080ff00000001814 */
[C---:B------:R-:W-:Y:S08]  /*90b0*/  HMMA.16816.F32 R24, R64.reuse, R132, R24 ;  /* 0x000000844018723c */ /* 0x040ff00000001818 */
[-C--:B------:R-:W-:Y:S01]  /*90c0*/  HMMA.16816.F32 R28, R64, R134.reuse, R28 ;  /* 0x00000086401c723c */ /* 0x080fe2000000181c */
[----:B------:R-:W-:Y:S07]  /*90d0*/  LDSM.16.M88.4 R64, [R148+0x1a000] ;  /* 0x01a000009440783b */ /* 0x000fee0000000200 */
[----:B------:R-:W-:Y:S01]  /*90e0*/  HMMA.16816.F32 R32, R56, R134, R32 ;  /* 0x000000863820723c */ /* 0x000fe20000001820 */
[----:B------:R-:W-:Y:S04]  /*90f0*/  LDSM.16.MT88.4 R56, [R0+0xe800] ;  /* 0x00e800000038783b */ /* 0x000fe80000004200 */
[----:B------:R-:W-:Y:S03]  /*9100*/  LDSM.16.MT88.4 R132, [R2+0xe800] ;  /* 0x00e800000284783b */ /* 0x000fe60000004200 */
[-C--:B----4-:R-:W-:Y:S08]  /*9110*/  HMMA.16816.F32 R4, R36, R44.reuse, R4 ;  /* 0x0000002c2404723c */ /* 0x090ff00000001804 */
[C---:B------:R-:W-:Y:S08]  /*9120*/  HMMA.16816.F32 R8, R136.reuse, R44, R8 ;  /* 0x0000002c8808723c */ /* 0x040ff00000001808 */
[-C--:B------:R-:W-:Y:S08]  /*9130*/  HMMA.16816.F32 R12, R136, R46.reuse, R12 ;  /* 0x0000002e880c723c */ /* 0x080ff0000000180c */
[C---:B------:R-:W-:Y:S01]  /*9140*/  HMMA.16816.F32 R16, R36.reuse, R46, R16 ;  /* 0x0000002e2410723c */ /* 0x040fe20000001810 */
[----:B------:R-:W4:Y:S07]  /*9150*/  LDSM.16.M88.4 R44, [R148+0x18000] ;  /* 0x01800000942c783b */ /* 0x000f2e0000000200 */
[-C--:B------:R-:W-:Y:S08]  /*9160*/  HMMA.16816.F32 R20, R36, R140.reuse, R20 ;  /* 0x0000008c2414723c */ /* 0x080ff00000001814 */
[C---:B------:R-:W-:Y:S08]  /*9170*/  HMMA.16816.F32 R24, R136.reuse, R140, R24 ;  /* 0x0000008c8818723c */ /* 0x040ff00000001818 */
[-C--:B------:R-:W-:Y:S01]  /*9180*/  HMMA.16816.F32 R28, R136, R142.reuse, R28 ;  /* 0x0000008e881c723c */ /* 0x080fe2000000181c */
[----:B------:R-:W-:Y:S07]  /*9190*/  LDSM.16.M88.4 R136, [R145+0x1a000] ;  /* 0x01a000009188783b */ /* 0x000fee0000000200 */
[----:B------:R-:W-:Y:S01]  /*91a0*/  HMMA.16816.F32 R32, R36, R142, R32 ;  /* 0x0000008e2420723c */ /* 0x000fe20000001820 */
[----:B------:R-:W-:Y:S04]  /*91b0*/  LDSM.16.M88.4 R36, [R145+0x18000] ;  /* 0x018000009124783b */ /* 0x000fe80000000200 */
[----:B------:R-:W-:Y:S03]  /*91c0*/  LDSM.16.MT88.4 R140, [R2+0xf000] ;  /* 0x00f00000028c783b */ /* 0x000fe60000004200 */
        /* <DEDUP_REMOVED lines=8> */
[----:B------:R1:W-:Y:S07]  /*9250*/  LDSM.16.MT88.4 R52, [R0+0xf800] ;  /* 0x00f800000034783b */ /* 0x0003ee0000004200 */
[----:B------:R-:W-:Y:S01]  /*9260*/  HMMA.16816.F32 R32, R40, R62, R32 ;  /* 0x0000003e2820723c */ /* 0x000fe20000001820 */
[----:B------:R-:W2:Y:S04]  /*9270*/  LDSM.16.M88.4 R40, [R144+0x18000] ;  /* 0x018000009028783b */ /* 0x000ea80000000200 */
[----:B------:R3:W-:Y:S03]  /*9280*/  LDSM.16.MT88.4 R60, [R2+0xf800] ;  /* 0x00f80000023c783b */ /* 0x0007e60000004200 */
[-C--:B----4-:R-:W-:Y:S08]  /*9290*/  HMMA.16816.F32 R4, R44, R56.reuse, R4 ;  /* 0x000000382c04723c */ /* 0x090ff00000001804 */
[C---:B------:R-:W-:Y:S01]  /*92a0*/  HMMA.16816.F32 R8, R64.reuse, R56, R8 ;  /* 0x000000384008723c */ /* 0x040fe20000001808 */
[----:B-1----:R-:W-:Y:S04]  /*92b0*/  IMAD.MOV.U32 R0, RZ, RZ, c[0x0][0x22c] ;  /* 0x00008b00ff007624 */ /* 0x002fe800078e00ff */
[----:B------:R-:W-:Y:S03]  /*92c0*/  IMAD R0, R0, c[0x0][0x1c0], RZ ;  /* 0x0000700000007a24 */ /* 0x000fe600078e02ff */
[-C--:B------:R-:W-:Y:S04]  /*92d0*/  HMMA.16816.F32 R12, R64, R58.reuse, R12 ;  /* 0x0000003a400c723c */ /* 0x080fe8000000180c */
[----:B------:R-:W-:Y:S02]  /*92e0*/  IMAD R0, R0, 0x38, RZ ;  /* 0x0000003800007824 */ /* 0x000fe400078e02ff */
[----:B---3--:R-:W-:Y:S02]  /*92f0*/  IMAD.MOV.U32 R2, RZ, RZ, c[0x0][0x22c] ;  /* 0x00008b00ff027624 */ /* 0x008fe400078e00ff */
[C---:B------:R-:W-:Y:S01]  /*9300*/  HMMA.16816.F32 R16, R44.reuse, R58, R16 ;  /* 0x0000003a2c10723c */ /* 0x040fe20000001810 */
[----:B------:R-:W1:Y:S03]  /*9310*/  LDSM.16.M88.4 R56, [R144+0x1a000] ;  /* 0x01a000009038783b */ /* 0x000e660000000200 */
[----:B------:R-:W-:Y:S04]  /*9320*/  IMAD R2, R2, c[0x0][0x1c0], RZ ;  /* 0x0000700002027a24 */ /* 0x000fe800078e02ff */
[-C--:B------:R-:W-:Y:S04]  /*9330*/  HMMA.16816.F32 R20, R44, R132.reuse, R20 ;  /* 0x000000842c14723c */ /* 0x080fe80000001814 */
[----:B------:R-:W-:Y:S04]  /*9340*/  IMAD R2, R2, 0x50, RZ ;  /* 0x0000005002027824 */ /* 0x000fe800078e02ff */
[C---:B------:R-:W-:Y:S08]  /*9350*/  HMMA.16816.F32 R24, R64.reuse, R132, R24 ;  /* 0x000000844018723c */ /* 0x040ff00000001818 */
[-C--:B------:R-:W-:Y:S08]  /*9360*/  HMMA.16816.F32 R28, R64, R134.reuse, R28 ;  /* 0x00000086401c723c */ /* 0x080ff0000000181c */
[----:B------:R-:W-:Y:S07]  /*9370*/  HMMA.16816.F32 R32, R44, R134, R32 ;  /* 0x000000862c20723c */ /* 0x000fee0000001820 */
[----:B------:R-:W-:Y:S01]  /*9380*/  IMAD.MOV.U32 R46, RZ, RZ, c[0x0][0x22c] ;  /* 0x00008b00ff2e7624 */ /* 0x000fe200078e00ff */
[-C--:B------:R-:W-:Y:S01]  /*9390*/  HMMA.16816.F32 R4, R36, R48.reuse, R4 ;  /* 0x000000302404723c */ /* 0x080fe20000001804 */
[----:B------:R-:W-:Y:S04]  /*93a0*/  IMAD.MOV.U32 R47, RZ, RZ, c[0x0][0x22c] ;  /* 0x00008b00ff2f7624 */ /* 0x000fe800078e00ff */
[----:B------:R-:W-:Y:S02]  /*93b0*/  IMAD R46, R46, c[0x0][0x1c0], RZ ;  /* 0x000070002e2e7a24 */ /* 0x000fe400078e02ff */
[----:B------:R-:W-:Y:S01]  /*93c0*/  IMAD R47, R47, c[0x0][0x1c0], RZ ;  /* 0x000070002f2f7a24 */ /* 0x000fe200078e02ff */
[C---:B------:R-:W-:Y:S04]  /*93d0*/  HMMA.16816.F32 R8, R136.reuse, R48, R8 ;  /* 0x000000308808723c */ /* 0x040fe80000001808 */
[----:B------:R-:W-:Y:S02]  /*93e0*/  IMAD.SHL.U32 R46, R46, 0x40, RZ ;  /* 0x000000402e2e7824 */ /* 0x000fe400078e00ff */
[----:B------:R-:W-:Y:S02]  /*93f0*/  IMAD R47, R47, 0x58, RZ ;  /* 0x000000582f2f7824 */ /* 0x000fe400078e02ff */
[-C--:B------:R-:W-:Y:S08]  /*9400*/  HMMA.16816.F32 R12, R136, R50.reuse, R12 ;  /* 0x00000032880c723c */ /* 0x080ff0000000180c */
[C---:B------:R-:W-:Y:S08]  /*9410*/  HMMA.16816.F32 R16, R36.reuse, R50, R16 ;  /* 0x000000322410723c */ /* 0x040ff00000001810 */
[-C--:B------:R-:W-:Y:S08]  /*9420*/  HMMA.16816.F32 R20, R36, R140.reuse, R20 ;  /* 0x0000008c2414723c */ /* 0x080ff00000001814 */
[C---:B------:R-:W-:Y:S08]  /*9430*/  HMMA.16816.F32 R24, R136.reuse, R140, R24 ;  /* 0x0000008c8818723c */ /* 0x040ff00000001818 */
[-C--:B------:R-:W-:Y:S08]  /*9440*/  HMMA.16816.F32 R28, R136, R142.reuse, R28 ;  /* 0x0000008e881c723c */ /* 0x080ff0000000181c */
[----:B------:R-:W-:Y:S07]  /*9450*/  HMMA.16816.F32 R32, R36, R142, R32 ;  /* 0x0000008e2420723c */ /* 0x000fee0000001820 */
[----:B-----5:R-:W-:Y:S01]  /*9460*/  @P0 IADD3 R36, P1, R154, UR10, RZ ;  /* 0x0000000a9a240c10 */ /* 0x020fe2000ff3e0ff */
[-C--:B--2---:R-:W-:Y:S01]  /*9470*/  HMMA.16816.F32 R4, R40, R52.reuse, R4 ;  /* 0x000000342804723c */ /* 0x084fe20000001804 */
[----:B------:R-:W-:Y:S04]  /*9480*/  @UP3 UIADD3 UR10, UP1, UR10, -0x200, URZ ;  /* 0xfffffe000a0a3890 */ /* 0x000fe8000ff3e03f */
[----:B------:R-:W-:Y:S01]  /*9490*/  @P0 IADD3.X R37, R153, UR9, RZ, P1, !PT ;  /* 0x0000000999250c10 */ /* 0x000fe20008ffe4ff */
[----:B------:R-:W-:Y:S01]  /*94a0*/  @UP3 UIADD3.X UR9, UR9, -0x1, URZ, UP1, !UPT ;  /* 0xffffffff09093890 */ /* 0x000fe20008ffe43f */
[CC--:B------:R-:W-:Y:S01]  /*94b0*/  LEA R38, P1, R147.reuse, R186.reuse, 0x2 ;  /* 0x000000ba93267211 */ /* 0x0c0fe200078210ff */
[C---:B-1----:R-:W-:Y:S02]  /*94c0*/  HMMA.16816.F32 R8, R56.reuse, R52, R8 ;  /* 0x000000343808723c */ /* 0x042fe40000001808 */
[----:B------:R-:W2:Y:S02]  /*94d0*/  @P0 LDG.E R149, [R36.64] ;  /* 0x0000000624950981 */ /* 0x000ea4000c1e1900 */
[-C--:B------:R-:W-:Y:S02]  /*94e0*/  LEA.HI.X.SX32 R39, R147, R187.reuse, 0x2, P1 ;  /* 0x000000bb93277211 */ /* 0x080fe400008f16ff */
[----:B------:R-:W3:Y:S02]  /*94f0*/  @P0 LDG.E R150, [R36.64+0x120] ;  /* 0x0001200624960981 */ /* 0x000ee4000c1e1900 */
[-C--:B------:R-:W-:Y:S02]  /*9500*/  HMMA.16816.F32 R12, R56, R54.reuse, R12 ;  /* 0x00000036380c723c */ /* 0x080fe4000000180c */
[----:B------:R-:W4:Y:S04]  /*9510*/  @P0 LDG.E R151, [R36.64+0x100] ;  /* 0x0001000624970981 */ /* 0x000f28000c1e1900 */
[----:B------:R-:W5:Y:S02]  /*9520*/  @P0 LDG.E R152, [R36.64+0x20] ;  /* 0x0000200624980981 */ /* 0x000f64000c1e1900 */
[C---:B------:R-:W-:Y:S02]  /*9530*/  HMMA.16816.F32 R16, R40.reuse, R54, R16 ;  /* 0x000000362810723c */ /* 0x040fe40000001810 */
[----:B------:R-:W-:Y:S04]  /*9540*/  RED.E.ADD.F32.FTZ.RN.STRONG.GPU [R186.64], R4 ;  /* 0x00000004ba00798e */ /* 0x000fe8000c10e786 */
[----:B------:R-:W-:Y:S02]  /*9550*/  RED.E.ADD.F32.FTZ.RN.STRONG.GPU [R38.64], R5 ;  /* 0x000000052600798e */ /* 0x000fe4000c10e786 */
[-C--:B------:R-:W-:Y:S08]  /*9560*/  HMMA.16816.F32 R20, R40, R60.reuse, R20 ;  /* 0x0000003c2814723c */ /* 0x080ff00000001814 */
[C---:B------:R-:W-:Y:S08]  /*9570*/  HMMA.16816.F32 R24, R56.reuse, R60, R24 ;  /* 0x0000003c3818723c */ /* 0x040ff00000001818 */
[-C--:B------:R-:W-:Y:S08]  /*9580*/  HMMA.16816.F32 R28, R56, R62.reuse, R28 ;  /* 0x0000003e381c723c */ /* 0x080ff0000000181c */
[----:B------:R-:W-:Y:S01]  /*9590*/  HMMA.16816.F32 R32, R40, R62, R32 ;  /* 0x0000003e2820723c */ /* 0x000fe20000001820 */
[----:B--2---:R1:W-:Y:S04]  /*95a0*/  @P0 STL [R1+0x8], R149 ;  /* 0x0000089501000387 */ /* 0x0043e80000100800 */
[----:B---3--:R2:W-:Y:S04]  /*95b0*/  @P0 STL [R1+0x4], R150 ;  /* 0x0000049601000387 */ /* 0x0085e80000100800 */
[----:B----4-:R-:W-:Y:S04]  /*95c0*/  @P0 STL [R1], R151 ;  /* 0x0000009701000387 */ /* 0x010fe80000100800 */
[----:B-----5:R3:W-:Y:S01]  /*95d0*/  @P0 STL [R1+0xc], R152 ;  /* 0x00000c9801000387 */ /* 0x0207e20000100800 */
[----:B-1----:R-:W-:Y:S04]  /*95e0*/  IMAD.MOV.U32 R149, RZ, RZ, c[0x0][0x22c] ;  /* 0x00008b00ff957624 */ /* 0x002fe800078e00ff */
[----:B------:R-:W-:Y:S02]  /*95f0*/  IMAD R149, R149, c[0x0][0x1c0], RZ ;  /* 0x0000700095957a24 */ /* 0x000fe400078e02ff */
[----:B--2---:R-:W-:Y:S02]  /*9600*/  IMAD.MOV.U32 R150, RZ, RZ, c[0x0][0x22c] ;  /* 0x00008b00ff967624 */ /* 0x004fe400078e00ff */
[----:B------:R-:W-:Y:S02]  /*9610*/  IMAD.SHL.U32 R149, R149, 0x10, RZ ;  /* 0x0000001095957824 */ /* 0x000fe400078e00ff */
[----:B------:R-:W-:Y:S02]  /*9620*/  IMAD R150, R150, c[0x0][0x1c0], RZ ;  /* 0x0000700096967a24 */ /* 0x000fe400078e02ff */
[----:B---3--:R-:W-:Y:S01]  /*9630*/  IMAD.MOV.U32 R152, RZ, RZ, c[0x0][0x22c] ;  /* 0x00008b00ff987624 */ /* 0x008fe200078e00ff */
[CC--:B------:R-:W-:Y:S01]  /*9640*/  LEA R44, P0, R149.reuse, R186.reuse, 0x2 ;  /* 0x000000ba952c7211 */ /* 0x0c0fe200078010ff */
[----:B------:R-:W-:Y:S02]  /*9650*/  IMAD R150, R150, 0x18, RZ ;  /* 0x0000001896967824 */ /* 0x000fe400078e02ff */
[----:B------:R-:W-:Y:S01]  /*9660*/  IMAD R152, R152, c[0x0][0x1c0], RZ ;  /* 0x0000700098987a24 */ /* 0x000fe200078e02ff */
[-C--:B------:R-:W-:Y:S01]  /*9670*/  LEA.HI.X.SX32 R45, R149, R187.reuse, 0x2, P0 ;  /* 0x000000bb952d7211 */ /* 0x080fe200000f16ff */
[----:B------:R-:W-:Y:S01]  /*9680*/  IMAD.MOV.U32 R151, RZ, RZ, c[0x0][0x22c] ;  /* 0x00008b00ff977624 */ /* 0x000fe200078e00ff */
[-C--:B------:R-:W-:Y:S01]  /*9690*/  LEA R40, P1, R150, R186.reuse, 0x2 ;  /* 0x000000ba96287211 */ /* 0x080fe200078210ff */
[----:B------:R-:W-:Y:S02]  /*96a0*/  IMAD.SHL.U32 R152, R152, 0x20, RZ ;  /* 0x0000002098987824 */ /* 0x000fe400078e00ff */
[----:B------:R1:W-:Y:S01]  /*96b0*/  RED.E.ADD.F32.FTZ.RN.STRONG.GPU [R44.64], R6 ;  /* 0x000000062c00798e */ /* 0x0003e2000c10e786 */
[-C--:B------:R-:W-:Y:S01]  /*96c0*/  LEA.HI.X.SX32 R41, R150, R187.reuse, 0x2, P1 ;  /* 0x000000bb96297211 */ /* 0x080fe200008f16ff */
[----:B------:R-:W-:Y:S01]  /*96d0*/  IMAD R151, R151, c[0x0][0x1c0], RZ ;  /* 0x0000700097977a24 */ /* 0x000fe200078e02ff */
[CC--:B------:R-:W-:Y:S01]  /*96e0*/  LEA R4, P0, R152.reuse, R186.reuse, 0x2 ;  /* 0x000000ba98047211 */ /* 0x0c0fe200078010ff */
[----:B------:R-:W-:Y:S02]  /*96f0*/  IMAD.MOV.U32 R150, RZ, RZ, c[0x0][0x22c] ;  /* 0x00008b00ff967624 */ /* 0x000fe400078e00ff */
[----:B------:R2:W-:Y:S01]  /*9700*/  RED.E.ADD.F32.FTZ.RN.STRONG.GPU [R40.64], R7 ;  /* 0x000000072800798e */ /* 0x0005e2000c10e786 */
[-C--:B------:R-:W-:Y:S01]  /*9710*/  LEA.HI.X.SX32 R5, R152, R187.reuse, 0x2, P0 ;  /* 0x000000bb98057211 */ /* 0x080fe200000f16ff */
[----:B------:R-:W-:Y:S02]  /*9720*/  IMAD R151, R151, 0x28, RZ ;  /* 0x0000002897977824 */ /* 0x000fe400078e02ff */
[----:B------:R-:W-:Y:S02]  /*9730*/  IMAD R150, R150, c[0x0][0x1c0], RZ ;  /* 0x0000700096967a24 */ /* 0x000fe400078e02ff */
[----:B------:R3:W-:Y:S01]  /*9740*/  RED.E.ADD.F32.FTZ.RN.STRONG.GPU [R4.64], R8 ;  /* 0x000000080400798e */ /* 0x0007e2000c10e786 */
[CC--:B------:R-:W-:Y:S01]  /*9750*/  LEA R36, P1, R151.reuse, R186.reuse, 0x2 ;  /* 0x000000ba97247211 */ /* 0x0c0fe200078210ff */
[----:B------:R-:W-:Y:S03]  /*9760*/  IMAD R150, R150, 0x30, RZ ;  /* 0x0000003096967824 */ /* 0x000fe600078e02ff */
[-C--:B------:R-:W-:Y:S05]  /*9770*/  LEA.HI.X.SX32 R37, R151, R187.reuse, 0x2, P1 ;  /* 0x000000bb97257211 */ /* 0x080fea00008f16ff */
[----:B------:R4:W-:Y:S01]  /*9780*/  RED.E.ADD.F32.FTZ.RN.STRONG.GPU [R36.64], R9 ;  /* 0x000000092400798e */ /* 0x0009e2000c10e786 */
[CC--:B-1----:R-:W-:Y:S04]  /*9790*/  LEA R6, P0, R150.reuse, R186.reuse, 0x2 ;  /* 0x000000ba96067211 */ /* 0x0c2fe800078010ff */
[-C--:B--2---:R-:W-:Y:S01]  /*97a0*/  LEA.HI.X.SX32 R7, R150, R187.reuse, 0x2, P0 ;  /* 0x000000bb96077211 */ /* 0x084fe200000f16ff */
[----:B------:R-:W-:Y:S01]  /*97b0*/  IMAD.MOV.U32 R150, RZ, RZ, c[0x0][0x22c] ;  /* 0x00008b00ff967624 */ /* 0x000fe200078e00ff */
[C---:B------:R-:W-:Y:S02]  /*97c0*/  IADD3 R41, R149.reuse, 0x20, RZ ;  /* 0x0000002095297810 */ /* 0x040fe40007ffe0ff */
[----:B------:R-:W-:Y:S01]  /*97d0*/  IADD3 R40, R149, 0x20, RZ ;  /* 0x0000002095287810 */ /* 0x000fe20007ffe0ff */
[----:B------:R1:W-:Y:S01]  /*97e0*/  RED.E.ADD.F32.FTZ.RN.STRONG.GPU [R6.64], R10 ;  /* 0x0000000a0600798e */ /* 0x0003e2000c10e786 */
[-C--:B---3--:R-:W-:Y:S01]  /*97f0*/  LEA R4, P1, R0, R186.reuse, 0x2 ;  /* 0x000000ba00047211 */ /* 0x088fe200078210ff */
[----:B------:R-:W-:Y:S01]  /*9800*/  IMAD R150, R150, c[0x0][0x1c0], RZ ;  /* 0x0000700096967a24 */ /* 0x000fe200078e02ff */
[-C--:B------:R-:W-:Y:S01]  /*9810*/  LEA R8, P0, R46, R186.reuse, 0x2 ;  /* 0x000000ba2e087211 */ /* 0x080fe200078010ff */
[----:B------:R-:W-:Y:S01]  /*9820*/  IMAD.IADD R41, R147, 0x1, R41 ;  /* 0x0000000193297824 */ /* 0x000fe200078e0229 */
[-C--:B------:R-:W-:Y:S01]  /*9830*/  LEA.HI.X.SX32 R5, R0, R187.reuse, 0x2, P1 ;  /* 0x000000bb00057211 */ /* 0x080fe200008f16ff */
[----:B------:R-:W-:Y:S02]  /*9840*/  IMAD.MOV.U32 R0, RZ, RZ, c[0x0][0x22c] ;  /* 0x00008b00ff007624 */ /* 0x000fe400078e00ff */
[----:B------:R-:W-:Y:S02]  /*9850*/  IMAD.SHL.U32 R150, R150, 0x10, RZ ;  /* 0x0000001096967824 */ /* 0x000fe400078e00ff */
[----:B------:R2:W-:Y:S01]  /*9860*/  RED.E.ADD.F32.FTZ.RN.STRONG.GPU [R4.64], R11 ;  /* 0x0000000b0400798e */ /* 0x0005e2000c10e786 */
[----:B------:R-:W-:Y:S01]  /*9870*/  IMAD R0, R0, c[0x0][0x1c0], RZ ;  /* 0x0000700000007a24 */ /* 0x000fe200078e02ff */
[-C--:B----4-:R-:W-:Y:S01]  /*9880*/  LEA.HI.X.SX32 R9, R46, R187.reuse, 0x2, P0 ;  /* 0x000000bb2e097211 */ /* 0x090fe200000f16ff */
[----:B------:R-:W-:Y:S01]  /*9890*/  IMAD.MOV.U32 R46, RZ, RZ, c[0x0][0x22c] ;  /* 0x00008b00ff2e7624 */ /* 0x000fe200078e00ff */
[----:B------:R-:W3:Y:S01]  /*98a0*/  LDL R36, [R1+0x30] ;  /* 0x0000300001247983 */ /* 0x000ee20000100800 */
[----:B------:R-:W-:Y:S01]  /*98b0*/  IMAD R0, R0, 0x48, RZ ;  /* 0x0000004800007824 */ /* 0x000fe200078e02ff */
[----:B------:R-:W-:Y:S01]  /*98c0*/  IADD3 R37, R149, 0x20, RZ ;  /* 0x0000002095257810 */ /* 0x000fe20007ffe0ff */
[----:B------:R-:W-:Y:S01]  /*98d0*/  IMAD R46, R46, c[0x0][0x1c0], RZ ;  /* 0x000070002e2e7a24 */ /* 0x000fe200078e02ff */
[----:B------:R4:W-:Y:S01]  /*98e0*/  RED.E.ADD.F32.FTZ.RN.STRONG.GPU [R8.64], R16 ;  /* 0x000000100800798e */ /* 0x0009e2000c10e786 */
[C---:B------:R-:W-:Y:S02]  /*98f0*/  IMAD.IADD R40, R147.reuse, 0x1, R40 ;  /* 0x0000000193287824 */ /* 0x040fe400078e0228 */
[----:B------:R-:W-:Y:S02]  /*9900*/  IMAD R46, R46, 0x68, RZ ;  /* 0x000000682e2e7824 */ /* 0x000fe400078e02ff */
[C---:B------:R-:W-:Y:S02]  /*9910*/  IMAD.IADD R40, R147.reuse, 0x1, R40 ;  /* 0x0000000193287824 */ /* 0x040fe400078e0228 */
[C---:B------:R-:W-:Y:S01]  /*9920*/  IMAD.IADD R37, R147.reuse, 0x1, R37 ;  /* 0x0000000193257824 */ /* 0x040fe200078e0225 */
[CC--:B-1----:R-:W-:Y:S03]  /*9930*/  LEA R6, P1, R0.reuse, R186.reuse, 0x2 ;  /* 0x000000ba00067211 */ /* 0x0c2fe600078210ff */
[C---:B------:R-:W-:Y:S01]  /*9940*/  IMAD.IADD R37, R147.reuse, 0x1, R37 ;  /* 0x0000000193257824 */ /* 0x040fe200078e0225 */
[-C--:B------:R-:W-:Y:S01]  /*9950*/  LEA.HI.X.SX32 R7, R0, R187.reuse, 0x2, P1 ;  /* 0x000000bb00077211 */ /* 0x080fe200008f16ff */
[----:B------:R-:W-:Y:S02]  /*9960*/  IMAD.MOV.U32 R0, RZ, RZ, c[0x0][0x22c] ;  /* 0x00008b00ff007624 */ /* 0x000fe400078e00ff */
[----:B------:R-:W-:Y:S02]  /*9970*/  IMAD.IADD R37, R147, 0x1, R37 ;  /* 0x0000000193257824 */ /* 0x000fe400078e0225 */
[----:B------:R1:W-:Y:S01]  /*9980*/  RED.E.ADD.F32.FTZ.RN.STRONG.GPU [R6.64], R17 ;  /* 0x000000110600798e */ /* 0x0003e2000c10e786 */
[-C--:B--2---:R-:W-:Y:S01]  /*9990*/  LEA R4, P0, R2, R186.reuse, 0x2 ;  /* 0x000000ba02047211 */ /* 0x084fe200078010ff */
[----:B------:R-:W-:Y:S03]  /*99a0*/  IMAD R0, R0, c[0x0][0x1c0], RZ ;  /* 0x0000700000007a24 */ /* 0x000fe600078e02ff */
[-C--:B------:R-:W-:Y:S01]  /*99b0*/  LEA.HI.X.SX32 R5, R2, R187.reuse, 0x2, P0 ;  /* 0x000000bb02057211 */ /* 0x080fe200000f16ff */
[----:B------:R-:W-:Y:S02]  /*99c0*/  IMAD R0, R0, 0x60, RZ ;  /* 0x0000006000007824 */ /* 0x000fe400078e02ff */
[----:B------:R-:W-:Y:S01]  /*99d0*/  IMAD.MOV.U32 R2, RZ, RZ, c[0x0][0x22c] ;  /* 0x00008b00ff027624 */ /* 0x000fe200078e00ff */
[CC--:B----4-:R-:W-:Y:S01]  /*99e0*/  LEA R16, P1, R47.reuse, R186.reuse, 0x2 ;  /* 0x000000ba2f107211 */ /* 0x0d0fe200078210ff */
[----:B------:R2:W-:Y:S01]  /*99f0*/  RED.E.ADD.F32.FTZ.RN.STRONG.GPU [R4.64], R18 ;  /* 0x000000120400798e */ /* 0x0005e2000c10e786 */
[-C--:B------:R-:W-:Y:S01]  /*9a00*/  LEA R10, P0, R0, R186.reuse, 0x2 ;  /* 0x000000ba000a7211 */ /* 0x080fe200078010ff */
[----:B------:R-:W-:Y:S01]  /*9a10*/  IMAD R2, R2, c[0x0][0x1c0], RZ ;  /* 0x0000700002027a24 */ /* 0x000fe200078e02ff */
[-C--:B------:R-:W-:Y:S02]  /*9a20*/  LEA R8, P2, R46, R186.reuse, 0x2 ;  /* 0x000000ba2e087211 */ /* 0x080fe400078410ff */
[-C--:B------:R-:W-:Y:S01]  /*9a30*/  LEA.HI.X.SX32 R11, R0, R187.reuse, 0x2, P0 ;  /* 0x000000bb000b7211 */ /* 0x080fe200000f16ff */
[----:B------:R-:W-:Y:S01]  /*9a40*/  IMAD.MOV.U32 R0, RZ, RZ, c[0x0][0x22c] ;  /* 0x00008b00ff007624 */ /* 0x000fe200078e00ff */
[-C--:B------:R-:W-:Y:S01]  /*9a50*/  LEA.HI.X.SX32 R9, R46, R187.reuse, 0x2, P2 ;  /* 0x000000bb2e097211 */ /* 0x080fe200010f16ff */
[----:B------:R-:W-:Y:S02]  /*9a60*/  IMAD R2, R2, 0x70, RZ ;  /* 0x0000007002027824 */ /* 0x000fe400078e02ff */
[----:B------:R-:W-:Y:S04]  /*9a70*/  IMAD R0, R0, c[0x0][0x1c0], RZ ;  /* 0x0000700000007a24 */ /* 0x000fe800078e02ff */
[----:B------:R-:W-:Y:S01]  /*9a80*/  IMAD R0, R0, 0x78, RZ ;  /* 0x0000007800007824 */ /* 0x000fe200078e02ff */
[-C--:B-1----:R-:W-:Y:S02]  /*9a90*/  LEA.HI.X.SX32 R17, R47, R187.reuse, 0x2, P1 ;  /* 0x000000bb2f117211 */ /* 0x082fe400008f16ff */
[CC--:B------:R-:W-:Y:S03]  /*9aa0*/  LEA R6, P1, R2.reuse, R186.reuse, 0x2 ;  /* 0x000000ba02067211 */ /* 0x0c0fe600078210ff */
[----:B------:R1:W-:Y:S01]  /*9ab0*/  RED.E.ADD.F32.FTZ.RN.STRONG.GPU [R16.64], R19 ;  /* 0x000000131000798e */ /* 0x0003e2000c10e786 */
[-C--:B------:R-:W-:Y:S03]  /*9ac0*/  LEA.HI.X.SX32 R7, R2, R187.reuse, 0x2, P1 ;  /* 0x000000bb02077211 */ /* 0x080fe600008f16ff */
[----:B------:R4:W-:Y:S01]  /*9ad0*/  RED.E.ADD.F32.FTZ.RN.STRONG.GPU [R10.64], R12 ;  /* 0x0000000c0a00798e */ /* 0x0009e2000c10e786 */
[CC--:B--2---:R-:W-:Y:S03]  /*9ae0*/  LEA R4, P0, R0.reuse, R186.reuse, 0x2 ;  /* 0x000000ba00047211 */ /* 0x0c4fe600078010ff */
[----:B------:R-:W2:Y:S01]  /*9af0*/  LDL R18, [R1+0x2c] ;  /* 0x00002c0001127983 */ /* 0x000ea20000100800 */
[-C--:B------:R-:W-:Y:S02]  /*9b00*/  LEA.HI.X.SX32 R5, R0, R187.reuse, 0x2, P0 ;  /* 0x000000bb00057211 */ /* 0x080fe400000f16ff */
[----:B------:R-:W-:Y:S01]  /*9b10*/  IADD3 R0, R150, 0x20, RZ ;  /* 0x0000002096007810 */ /* 0x000fe20007ffe0ff */
[----:B------:R5:W-:Y:S04]  /*9b20*/  RED.E.ADD.F32.FTZ.RN.STRONG.GPU [R8.64], R13 ;  /* 0x0000000d0800798e */ /* 0x000be8000c10e786 */
[----:B------:R5:W-:Y:S04]  /*9b30*/  RED.E.ADD.F32.FTZ.RN.STRONG.GPU [R6.64], R14 ;  /* 0x0000000e0600798e */ /* 0x000be8000c10e786 */
[----:B------:R5:W-:Y:S04]  /*9b40*/  RED.E.ADD.F32.FTZ.RN.STRONG.GPU [R4.64], R15 ;  /* 0x0000000f0400798e */ /* 0x000be8000c10e786 */
[----:B------:R-:W2:Y:S04]  /*9b50*/  LDL R2, [R1+0x10] ;  /* 0x0000100001027983 */ /* 0x000ea80000100800 */
[----:B-1----:R-:W2:Y:S04]  /*9b60*/  LDL R17, [R1+0x28] ;  /* 0x0000280001117983 */ /* 0x002ea80000100800 */
[----:B----4-:R-:W4:Y:S04]  /*9b70*/  LDL R11, [R1+0x24] ;  /* 0x00002400010b7983 */ /* 0x010f280000100800 */
[----:B------:R-:W4:Y:S01]  /*9b80*/  LDL R10, [R1+0x20] ;  /* 0x00002000010a7983 */ /* 0x000f220000100800 */
[CC--:B-----5:R-:W-:Y:S03]  /*9b90*/  LEA R8, P1, R0.reuse, R186.reuse, 0x2 ;  /* 0x000000ba00087211 */ /* 0x0e0fe600078210ff */
[----:B------:R-:W5:Y:S01]  /*9ba0*/  LDL R16, [R1+0x1c] ;  /* 0x00001c0001107983 */ /* 0x000f620000100800 */
[-C--:B------:R-:W-:Y:S03]  /*9bb0*/  LEA.HI.X.SX32 R9, R0, R187.reuse, 0x2, P1 ;  /* 0x000000bb00097211 */ /* 0x080fe600008f16ff */
[----:B------:R-:W5:Y:S01]  /*9bc0*/  LDL R14, [R1+0x14] ;  /* 0x00001400010e7983 */ /* 0x000f620000100800 */
[CC--:B------:R-:W-:Y:S02]  /*9bd0*/  LEA R6, P0, R41.reuse, R186.reuse, 0x2 ;  /* 0x000000ba29067211 */ /* 0x0c0fe400078010ff */
[CC--:B------:R-:W-:Y:S01]  /*9be0*/  LEA R4, P1, R40.reuse, R186.reuse, 0x2 ;  /* 0x000000ba28047211 */ /* 0x0c0fe200078210ff */
[----:B------:R-:W5:Y:S01]  /*9bf0*/  LDL R15, [R1+0x18] ;  /* 0x00001800010f7983 */ /* 0x000f620000100800 */
[-C--:B------:R-:W-:Y:S02]  /*9c00*/  LEA.HI.X.SX32 R7, R41, R187.reuse, 0x2, P0 ;  /* 0x000000bb29077211 */ /* 0x080fe400000f16ff */
[-C--:B------:R-:W-:Y:S01]  /*9c10*/  LEA.HI.X.SX32 R5, R40, R187.reuse, 0x2, P1 ;  /* 0x000000bb28057211 */ /* 0x080fe200008f16ff */
[----:B------:R-:W5:Y:S04]  /*9c20*/  LDL R0, [R1+0x34] ;  /* 0x0000340001007983 */ /* 0x000f680000100800 */
[----:B------:R-:W-:Y:S04]  /*9c30*/  RED.E.ADD.F32.FTZ.RN.STRONG.GPU [R186.64+0x80], R20 ;  /* 0x00008014ba00798e */ /* 0x000fe8000c10e786 */
[----:B------:R-:W-:Y:S04]  /*9c40*/  RED.E.ADD.F32.FTZ.RN.STRONG.GPU [R38.64+0x80], R21 ;  /* 0x000080152600798e */ /* 0x000fe8000c10e786 */
[----:B------:R1:W-:Y:S04]  /*9c50*/  RED.E.ADD.F32.FTZ.RN.STRONG.GPU [R8.64], R22 ;  /* 0x000000160800798e */ /* 0x0003e8000c10e786 */
[----:B------:R3:W-:Y:S04]  /*9c60*/  RED.E.ADD.F32.FTZ.RN.STRONG.GPU [R6.64], R23 ;  /* 0x000000170600798e */ /* 0x0007e8000c10e786 */
[----:B------:R2:W-:Y:S04]  /*9c70*/  RED.E.ADD.F32.FTZ.RN.STRONG.GPU [R4.64], R24 ;  /* 0x000000180400798e */ /* 0x0005e8000c10e786 */
[----:B------:R-:W-:Y:S01]  /*9c80*/  LDSM.16.MT88.4 R20, [R3+0x14800] ;  /* 0x014800000314783b */ /* 0x000fe20000004200 */
[CC--:B-1----:R-:W-:Y:S04]  /*9c90*/  LEA R8, P0, R37.reuse, R186.reuse, 0x2 ;  /* 0x000000ba25087211 */ /* 0x0c2fe800078010ff */
[-C--:B------:R-:W-:Y:S05]  /*9ca0*/  LEA.HI.X.SX32 R9, R37, R187.reuse, 0x2, P0 ;  /* 0x000000bb25097211 */ /* 0x080fea00000f16ff */
[----:B------:R1:W-:Y:S01]  /*9cb0*/  RED.E.ADD.F32.FTZ.RN.STRONG.GPU [R8.64], R25 ;  /* 0x000000190800798e */ /* 0x0003e2000c10e786 */
[CC--:B---3--:R-:W-:Y:S04]  /*9cc0*/  LEA R6, P1, R36.reuse, R186.reuse, 0x2 ;  /* 0x000000ba24067211 */ /* 0x0c8fe800078210ff */
[-C--:B------:R-:W-:Y:S02]  /*9cd0*/  LEA.HI.X.SX32 R7, R36, R187.reuse, 0x2, P1 ;  /* 0x000000bb24077211 */ /* 0x080fe400008f16ff */
[----:B------:R-:W-:Y:S04]  /*9ce0*/  LDSM.16.MT88.4 R36, [R3+0x19000] ;  /* 0x019000000324783b */ /* 0x000fe80000004200 */
[----:B------:R4:W-:Y:S01]  /*9cf0*/  RED.E.ADD.F32.FTZ.RN.STRONG.GPU [R6.64], R26 ;  /* 0x0000001a0600798e */ /* 0x0009e2000c10e786 */
[CC--:B--2---:R-:W-:Y:S04]  /*9d00*/  LEA R4, P0, R18.reuse, R186.reuse, 0x2 ;  /* 0x000000ba12047211 */ /* 0x0c4fe800078010ff */
[-C--:B------:R-:W-:Y:S05]  /*9d10*/  LEA.HI.X.SX32 R5, R18, R187.reuse, 0x2, P0 ;  /* 0x000000bb12057211 */ /* 0x080fea00000f16ff */
[----:B------:R2:W-:Y:S04]  /*9d20*/  RED.E.ADD.F32.FTZ.RN.STRONG.GPU [R4.64], R27 ;  /* 0x0000001b0400798e */ /* 0x0005e8000c10e786 */
[----:B------:R-:W-:Y:S01]  /*9d30*/  LDSM.16.MT88.4 R24, [R172+0x800] ;  /* 0x00080000ac18783b */ /* 0x000fe20000004200 */
[-C--:B-1----:R-:W-:Y:S02]  /*9d40*/  LEA R8, P1, R17, R186.reuse, 0x2 ;  /* 0x000000ba11087211 */ /* 0x082fe400078210ff */
[-C--:B----4-:R-:W-:Y:S02]  /*9d50*/  LEA R6, P0, R11, R186.reuse, 0x2 ;  /* 0x000000ba0b067211 */ /* 0x090fe400078010ff */
[-C--:B------:R-:W-:Y:S02]  /*9d60*/  LEA.HI.X.SX32 R9, R17, R187.reuse, 0x2, P1 ;  /* 0x000000bb11097211 */ /* 0x080fe400008f16ff */
[-C--:B------:R-:W-:Y:S03]  /*9d70*/  LEA.HI.X.SX32 R7, R11, R187.reuse, 0x2, P0 ;  /* 0x000000bb0b077211 */ /* 0x080fe600000f16ff */
[----:B------:R1:W-:Y:S01]  /*9d80*/  RED.E.ADD.F32.FTZ.RN.STRONG.GPU [R8.64], R32 ;  /* 0x000000200800798e */ /* 0x0003e2000c10e786 */
[-C--:B-----5:R-:W-:Y:S03]  /*9d90*/  LEA R12, P0, R16, R186.reuse, 0x2 ;  /* 0x000000ba100c7211 */ /* 0x0a0fe600078010ff */
[----:B------:R3:W-:Y:S01]  /*9da0*/  RED.E.ADD.F32.FTZ.RN.STRONG.GPU [R6.64], R33 ;  /* 0x000000210600798e */ /* 0x0007e2000c10e786 */
[-C--:B--2---:R-:W-:Y:S02]  /*9db0*/  LEA R4, P1, R10, R186.reuse, 0x2 ;  /* 0x000000ba0a047211 */ /* 0x084fe400078210ff */
[-C--:B------:R-:W-:Y:S02]  /*9dc0*/  LEA.HI.X.SX32 R13, R16, R187.reuse, 0x2, P0 ;  /* 0x000000bb100d7211 */ /* 0x080fe400000f16ff */
[-C--:B------:R-:W-:Y:S02]  /*9dd0*/  LEA.HI.X.SX32 R5, R10, R187.reuse, 0x2, P1 ;  /* 0x000000bb0a057211 */ /* 0x080fe400008f16ff */
[CC--:B------:R-:W-:Y:S03]  /*9de0*/  LEA R10, P3, R15.reuse, R186.reuse, 0x2 ;  /* 0x000000ba0f0a7211 */ /* 0x0c0fe600078610ff */
[----:B------:R2:W-:Y:S01]  /*9df0*/  RED.E.ADD.F32.FTZ.RN.STRONG.GPU [R4.64], R34 ;  /* 0x000000220400798e */ /* 0x0005e2000c10e786 */
[-C--:B------:R-:W-:Y:S03]  /*9e00*/  LEA.HI.X.SX32 R11, R15, R187.reuse, 0x2, P3 ;  /* 0x000000bb0f0b7211 */ /* 0x080fe600018f16ff */
[----:B------:R-:W-:Y:S04]  /*9e10*/  RED.E.ADD.F32.FTZ.RN.STRONG.GPU [R12.64], R35 ;  /* 0x000000230c00798e */ /* 0x000fe8000c10e786 */
[----:B------:R-:W-:Y:S04]  /*9e20*/  RED.E.ADD.F32.FTZ.RN.STRONG.GPU [R10.64], R28 ;  /* 0x0000001c0a00798e */ /* 0x000fe8000c10e786 */
[----:B------:R-:W-:Y:S01]  /*9e30*/  LDSM.16.MT88.4 R32, [R3+0x18800] ;  /* 0x018800000320783b */ /* 0x000fe20000004200 */
[-C--:B-1----:R-:W-:Y:S02]  /*9e40*/  LEA R8, P2, R14, R186.reuse, 0x2 ;  /* 0x000000ba0e087211 */ /* 0x082fe400078410ff */
[-C--:B---3--:R-:W-:Y:S02]  /*9e50*/  LEA R6, P1, R2, R186.reuse, 0x2 ;  /* 0x000000ba02067211 */ /* 0x088fe400078210ff */
[-C--:B------:R-:W-:Y:S02]  /*9e60*/  LEA.HI.X.SX32 R9, R14, R187.reuse, 0x2, P2 ;  /* 0x000000bb0e097211 */ /* 0x080fe400010f16ff */
[-C--:B------:R-:W-:Y:S01]  /*9e70*/  LEA.HI.X.SX32 R7, R2, R187.reuse, 0x2, P1 ;  /* 0x000000bb02077211 */ /* 0x080fe200008f16ff */
[----:B------:R-:W-:Y:S01]  /*9e80*/  LDSM.16.MT88.4 R12, [R3+0x18000] ;  /* 0x01800000030c783b */ /* 0x000fe20000004200 */
[----:B------:R-:W-:Y:S01]  /*9e90*/  PLOP3.LUT P1, PT, PT, PT, UP0, 0x80, 0x0 ;  /* 0x000000000000781c */ /* 0x000fe20003f2f008 */
[----:B------:R-:W-:Y:S02]  /*9ea0*/  @UP3 UIADD3 UR12, UP0, UR12, -0x200, URZ ;  /* 0xfffffe000c0c3890 */ /* 0x000fe4000ff1e03f */
[----:B------:R-:W-:Y:S01]  /*9eb0*/  RED.E.ADD.F32.FTZ.RN.STRONG.GPU [R8.64], R29 ;  /* 0x0000001d0800798e */ /* 0x000fe2000c10e786 */
[C---:B--2---:R-:W-:Y:S01]  /*9ec0*/  LEA R4, P0, R0.reuse, R186, 0x2 ;  /* 0x000000ba00047211 */ /* 0x044fe200078010ff */
[----:B------:R-:W-:Y:S02]  /*9ed0*/  @UP3 UIADD3.X UR11, UR11, -0x1, URZ, UP0, !UPT ;  /* 0xffffffff0b0b3890 */ /* 0x000fe400087fe43f */
[----:B------:R-:W-:Y:S01]  /*9ee0*/  RED.E.ADD.F32.FTZ.RN.STRONG.GPU [R6.64], R30 ;  /* 0x0000001e0600798e */ /* 0x000fe2000c10e786 */
[----:B------:R-:W-:Y:S01]  /*9ef0*/  LEA.HI.X.SX32 R5, R0, R187, 0x2, P0 ;  /* 0x000000bb00057211 */ /* 0x000fe200000f16ff */
[----:B------:R-:W-:Y:S01]  /*9f00*/  IMAD.IADD R0, R173, 0x1, R172 ;  /* 0x00000001ad007824 */ /* 0x000fe200078e02ac */
[----:B------:R-:W-:Y:S01]  /*9f10*/  PLOP3.LUT P0, PT, PT, PT, UP2, 0x80, 0x0 ;  /* 0x000000000000781c */ /* 0x000fe20003f0f028 */
[----:B------:R-:W-:Y:S04]  /*9f20*/  LDSM.16.MT88.4 R8, [R172] ;  /* 0x00000000ac08783b */ /* 0x000fe80000004200 */
[----:B------:R-:W-:Y:S04]  /*9f30*/  RED.E.ADD.F32.FTZ.RN.STRONG.GPU [R4.64], R31 ;  /* 0x0000001f0400798e */ /* 0x000fe8000c10e786 */
[----:B------:R-:W1:Y:S04]  /*9f40*/  LDSM.16.MT88.4 R4, [R3+0x14000] ;  /* 0x014000000304783b */ /* 0x000e680000004200 */
[----:B------:R-:W2:Y:S04]  /*9f50*/  LDSM.16.MT88.4 R16, [R0] ;  /* 0x000000000010783b */ /* 0x000ea80000004200 */
[----:B------:R-:W3:Y:S04]  /*9f60*/  LDSM.16.MT88.4 R28, [R0+0x800] ;  /* 0x00080000001c783b */ /* 0x000ee80000004200 */
        /* <DEDUP_REMOVED lines=11> */
[----:B------:R-:W-:Y:S04]  /*a020*/  LDSM.16.MT88.4 R4, [R3+0x15800] ;  /* 0x015800000304783b */ /* 0x000fe80000004200 */
[----:B------:R-:W2:Y:S03]  /*a030*/  LDSM.16.MT88.4 R16, [R172+0x1800] ;  /* 0x00180000ac10783b */ /* 0x000ea60000004200 */
        /* <DEDUP_REMOVED lines=10> */
[----:B------:R-:W-:Y:S04]  /*a0e0*/  LDSM.16.MT88.4 R20, [R172+0x2000] ;  /* 0x00200000ac14783b */ /* 0x000fe80000004200 */
        /* <DEDUP_REMOVED lines=9> */
[----:B------:R-:W5:Y:S07]  /*a180*/  LDSM.16.MT88.4 R36, [R0+0x2000] ;  /* 0x002000000024783b */ /* 0x000f6e0000004200 */
[----:B------:R-:W-:Y:S01]  /*a190*/  HMMA.16816.F32 R128, R8, R42, R128 ;  /* 0x0000002a0880723c */ /* 0x000fe20000001880 */
[----:B------:R-:W-:Y:S04]  /*a1a0*/  LDSM.16.MT88.4 R8, [R3+0x16800] ;  /* 0x016800000308783b */ /* 0x000fe80000004200 */
[----:B------:R-:W-:Y:S03]  /*a1b0*/  LDSM.16.MT88.4 R40, [R0+0x2800] ;  /* 0x002800000028783b */ /* 0x000fe60000004200 */
        /* <DEDUP_REMOVED lines=17> */
[-C--:B-----5:R-:W-:Y:S08]  /*a2d0*/  HMMA.16816.F32 R116, R12, R36.reuse, R116 ;  /* 0x000000240c74723c */ /* 0x0a0ff00000001874 */
[C---:B------:R-:W-:Y:S08]  /*a2e0*/  HMMA.16816.F32 R120, R28.reuse, R36, R120 ;  /* 0x000000241c78723c */ /* 0x040ff00000001878 */
[-C--:B------:R-:W-:Y:S01]  /*a2f0*/  HMMA.16816.F32 R124, R28, R38.reuse, R124 ;  /* 0x000000261c7c723c */ /* 0x080fe2000000187c */
[----:B------:R-:W4:Y:S07]  /*a300*/  LDSM.16.MT88.4 R28, [R3+0x1b000] ;  /* 0x01b00000031c783b */ /* 0x000f2e0000004200 */
[----:B------:R-:W-:Y:S01]  /*a310*/  HMMA.16816.F32 R128, R12, R38, R128 ;  /* 0x000000260c80723c */ /* 0x000fe20000001880 */
[----:B------:R-:W-:Y:S04]  /*a320*/  LDSM.16.MT88.4 R12, [R3+0x17800] ;  /* 0x01780000030c783b */ /* 0x000fe80000004200 */
[----:B------:R5:W-:Y:S03]  /*a330*/  LDSM.16.MT88.4 R36, [R0+0x3800] ;  /* 0x003800000024783b */ /* 0x000be60000004200 */
[-C--:B--2---:R-:W-:Y:S08]  /*a340*/  HMMA.16816.F32 R100, R8, R16.reuse, R100 ;  /* 0x000000100864723c */ /* 0x084ff00000001864 */
[C---:B---3--:R-:W-:Y:S08]  /*a350*/  HMMA.16816.F32 R104, R24.reuse, R16, R104 ;  /* 0x000000101868723c */ /* 0x048ff00000001868 */
[-C--:B------:R-:W-:Y:S04]  /*a360*/  HMMA.16816.F32 R108, R24, R18.reuse, R108 ;  /* 0x00000012186c723c */ /* 0x080fe8000000186c */
[C---:B-----5:R-:W-:Y:S02]  /*a370*/  IADD3 R0, R172.reuse, -0x4000, RZ ;  /* 0xffffc000ac007810 */ /* 0x060fe40007ffe0ff */
[----:B------:R-:W-:Y:S02]  /*a380*/  @P1 IADD3 R0, R172, 0x4000, RZ ;  /* 0x00004000ac001810 */ /* 0x000fe40007ffe0ff */
[C---:B------:R-:W-:Y:S01]  /*a390*/  HMMA.16816.F32 R112, R8.reuse, R18, R112 ;  /* 0x000000120870723c */ /* 0x040fe20000001870 */
[----:B------:R2:W3:Y:S07]  /*a3a0*/  LDSM.16.MT88.4 R16, [R172+0x3800] ;  /* 0x00380000ac10783b */ /* 0x0004ee0000004200 */
[-C--:B------:R-:W-:Y:S08]  /*a3b0*/  HMMA.16816.F32 R116, R8, R40.reuse, R116 ;  /* 0x000000280874723c */ /* 0x080ff00000001874 */
[C---:B------:R-:W-:Y:S08]  /*a3c0*/  HMMA.16816.F32 R120, R24.reuse, R40, R120 ;  /* 0x000000281878723c */ /* 0x040ff00000001878 */
[-C--:B------:R-:W-:Y:S01]  /*a3d0*/  HMMA.16816.F32 R124, R24, R42.reuse, R124 ;  /* 0x0000002a187c723c */ /* 0x080fe2000000187c */
[----:B------:R-:W5:Y:S03]  /*a3e0*/  LDSM.16.MT88.4 R24, [R3+0x1b800] ;  /* 0x01b800000318783b */ /* 0x000f660000004200 */
[----:B--2---:R-:W-:Y:S04]  /*a3f0*/  IMAD.MOV.U32 R172, RZ, RZ, R0 ;  /* 0x000000ffffac7224 */ /* 0x004fe800078e0000 */
[----:B------:R-:W-:Y:S08]  /*a400*/  HMMA.16816.F32 R128, R8, R42, R128 ;  /* 0x0000002a0880723c */ /* 0x000ff00000001880 */
[-C--:B-1----:R-:W-:Y:S08]  /*a410*/  HMMA.16816.F32 R100, R4, R20.reuse, R100 ;  /* 0x000000140464723c */ /* 0x082ff00000001864 */
[C---:B----4-:R-:W-:Y:S08]  /*a420*/  HMMA.16816.F32 R104, R28.reuse, R20, R104 ;  /* 0x000000141c68723c */ /* 0x050ff00000001868 */
[-C--:B------:R-:W-:Y:S08]  /*a430*/  HMMA.16816.F32 R108, R28, R22.reuse, R108 ;  /* 0x000000161c6c723c */ /* 0x080ff0000000186c */
[C---:B------:R-:W-:Y:S08]  /*a440*/  HMMA.16816.F32 R112, R4.reuse, R22, R112 ;  /* 0x000000160470723c */ /* 0x040ff00000001870 */
[-C--:B------:R-:W-:Y:S08]  /*a450*/  HMMA.16816.F32 R116, R4, R32.reuse, R116 ;  /* 0x000000200474723c */ /* 0x080ff00000001874 */
[C---:B------:R-:W-:Y:S08]  /*a460*/  HMMA.16816.F32 R120, R28.reuse, R32, R120 ;  /* 0x000000201c78723c */ /* 0x040ff00000001878 */
[-C--:B------:R-:W-:Y:S08]  /*a470*/  HMMA.16816.F32 R124, R28, R34.reuse, R124 ;  /* 0x000000221c7c723c */ /* 0x080ff0000000187c */
[----:B------:R-:W-:Y:S08]  /*a480*/  HMMA.16816.F32 R128, R4, R34, R128 ;  /* 0x000000220480723c */ /* 0x000ff00000001880 */
[-C--:B---3--:R-:W-:Y:S08]  /*a490*/  HMMA.16816.F32 R100, R12, R16.reuse, R100 ;  /* 0x000000100c64723c */ /* 0x088ff00000001864 */
[C---:B-----5:R-:W-:Y:S08]  /*a4a0*/  HMMA.16816.F32 R104, R24.reuse, R16, R104 ;  /* 0x000000101868723c */ /* 0x060ff00000001868 */
        /* <DEDUP_REMOVED lines=10> */
[----:B------:R-:W5:Y:S04]  /*a550*/  LDL R53, [R1+0x60] ;  /* 0x0000600001357983 */ /* 0x000f680000100800 */
        /* <DEDUP_REMOVED lines=8> */
[----:B------:R-:W5:Y:S01]  /*a5e0*/  LDL R44, [R1+0x7c] ;  /* 0x00007c00012c7983 */ /* 0x000f620000100800 */
        /* <DEDUP_REMOVED lines=78> */
[----:B-----5:R1:W-:Y:S04]  /*aad0*/  STS [R53], R11 ;  /* 0x0000000b35007388 */ /* 0x0203e80000000800 */
        /* <DEDUP_REMOVED lines=39> */
.L_x_389:
        /* <DEDUP_REMOVED lines=19> */
.L_x_390:
[----:B------:R-:W-:Y:S01]  /*ae80*/  BAR.SYNC.DEFER_BLOCKING 0x0 ;  /* 0x0000000000007b1d */ /* 0x000fe20000010000 */
[----:B------:R-:W-:Y:S01]  /*ae90*/  USHF.L.U32 UR4, UR20, 0x7, URZ ;  /* 0x0000000714047899 */ /* 0x000fe2000800063f */
[--C-:B-1----:R-:W-:Y:S01]  /*aea0*/  SHF.R.S32.HI R7, RZ, 0x1f, R208.reuse ;  /* 0x0000001fff077819 */ /* 0x102fe200000114d0 */
[----:B------:R-:W-:Y:S01]  /*aeb0*/  IMAD.MOV.U32 R6, RZ, RZ, R208 ;  /* 0x000000ffff067224 */ /* 0x000fe200078e00d0 */
[----:B------:R-:W-:Y:S01]  /*aec0*/  UIMAD UR8, UR20, -0x80, UR8 ;  /* 0xffffff80140878a4 */ /* 0x000fe2000f8e0208 */
[----:B------:R-:W-:Y:S01]  /*aed0*/  ISETP.GE.AND P1, PT, R208, c[0x0][0x220], PT ;  /* 0x00008800d0007a0c */ /* 0x000fe20003f26270 */
[----:B------:R-:W1:Y:S01]  /*aee0*/  S2R R8, SR_TID.X ;  /* 0x0000000000087919 */ /* 0x000e620000002100 */
[----:B------:R-:W-:Y:S01]  /*aef0*/  USHF.R.S32.HI UR12, URZ, 0x1f, UR4 ;  /* 0x0000001f3f0c7899 */ /* 0x000fe20008011404 */
[----:B------:R-:W-:Y:S01]  /*af00*/  IMAD.U32 R13, RZ, RZ, UR4 ;  /* 0x00000004ff0d7e24 */ /* 0x000fe2000f8e00ff */
[----:B------:R-:W-:Y:S01]  /*af10*/  ULDC.64 UR10, c[0x0][0x3a0] ;  /* 0x0000e800000a7ab9 */ /* 0x000fe20000000a00 */
[----:B------:R-:W-:Y:S01]  /*af20*/  BSSY B0, `(.L_x_391) ;  /* 0x0000025000007945 */ /* 0x000fe20003800000 */
[----:B------:R-:W-:Y:S01]  /*af30*/  UIMAD UR5, UR12, UR10, URZ ;  /* 0x0000000a0c0572a4 */ /* 0x000fe2000f8e023f */
[----:B------:R-:W-:Y:S01]  /*af40*/  IMAD.WIDE.U32 R4, R13, c[0x0][0x3a0], R6 ;  /* 0x0000e8000d047a25 */ /* 0x000fe200078e0006 */
[----:B------:R-:W-:-:S02]  /*af50*/  USHF.R.S32.HI UR9, URZ, 0x1f, UR38 ;  /* 0x0000001f3f097899 */ /* 0x000fc40008011426 */
[----:B------:R-:W-:Y:S02]  /*af60*/  UIMAD UR5, UR4, UR11, UR5 ;  /* 0x0000000b040572a4 */ /* 0x000fe4000f8e0205 */
[----:B------:R-:W-:Y:S01]  /*af70*/  IADD3 R4, P0, R4, UR15, RZ ;  /* 0x0000000f04047c10 */ /* 0x000fe2000ff1e0ff */
[----:B------:R-:W-:-:S03]  /*af80*/  ULDC.64 UR10, c[0x0][0x3b8] ;  /* 0x0000ee00000a7ab9 */ /* 0x000fc60000000a00 */
[----:B------:R-:W-:Y:S01]  /*af90*/  IMAD.U32 R2, RZ, RZ, UR5 ;  /* 0x00000005ff027e24 */ /* 0x000fe2000f8e00ff */
[----:B------:R-:W-:Y:S01]  /*afa0*/  UIMAD UR5, UR9, UR10, URZ ;  /* 0x0000000a090572a4 */ /* 0x000fe2000f8e023f */
[----:B------:R2:W3:Y:S03]  /*afb0*/  LDS.128 R16, [R146+0xd000] ;  /* 0x00d0000092107984 */ /* 0x0004e60000000c00 */
[----:B------:R-:W-:Y:S01]  /*afc0*/  IADD3.X R5, R5, UR16, R2, P0, !PT ;  /* 0x0000001005057c10 */ /* 0x000fe200087fe402 */
[----:B------:R-:W-:Y:S01]  /*afd0*/  IMAD.U32 R2, RZ, RZ, UR38 ;  /* 0x00000026ff027e24 */ /* 0x000fe2000f8e00ff */
[----:B------:R2:W4:Y:S01]  /*afe0*/  LDS.128 R20, [R146+0xe000] ;  /* 0x00e0000092147984 */ /* 0x0005220000000c00 */
[----:B------:R-:W-:Y:S01]  /*aff0*/  UIMAD UR5, UR38, UR11, UR5 ;  /* 0x0000000b260572a4 */ /* 0x000fe2000f8e0205 */
[----:B-1----:R-:W-:Y:S01]  /*b000*/  SHF.R.S32.HI R0, RZ, 0x1f, R8 ;  /* 0x0000001fff007819 */ /* 0x002fe20000011408 */
[----:B------:R-:W-:Y:S01]  /*b010*/  IMAD.WIDE.U32 R4, R2, c[0x0][0x3b8], R4 ;  /* 0x0000ee0002047a25 */ /* 0x000fe200078e0004 */
[----:B------:R2:W1:Y:S02]  /*b020*/  LDS.128 R24, [R146+0xf000] ;  /* 0x00f0000092187984 */ /* 0x0004640000000c00 */
[----:B------:R-:W-:-:S02]  /*b030*/  LEA.HI R0, R0, R8, RZ, 0x3 ;  /* 0x0000000800007211 */ /* 0x000fc400078f18ff */
        /* <DEDUP_REMOVED lines=19> */
.L_x_392:
[----:B------:R-:W-:Y:S05]  /*b170*/  BSYNC B0 ;  /* 0x0000000000007941 */ /* 0x000fea0003800000 */
.L_x_391:
        /* <DEDUP_REMOVED lines=15> */
.L_x_394:
[----:B------:R-:W-:Y:S05]  /*b270*/  BSYNC B0 ;  /* 0x0000000000007941 */ /* 0x000fea0003800000 */
.L_x_393:
        /* <DEDUP_REMOVED lines=15> */
.L_x_396:
[----:B------:R-:W-:Y:S05]  /*b370*/  BSYNC B0 ;  /* 0x0000000000007941 */ /* 0x000fea0003800000 */
.L_x_395:
        /* <DEDUP_REMOVED lines=14> */
.L_x_398:
[----:B------:R-:W-:Y:S05]  /*b460*/  BSYNC B0 ;  /* 0x0000000000007941 */ /* 0x000fea0003800000 */
.L_x_397:
        /* <DEDUP_REMOVED lines=25> */
.L_x_400:
[----:B------:R-:W-:Y:S05]  /*b600*/  BSYNC B0 ;  /* 0x0000000000007941 */ /* 0x000fea0003800000 */
.L_x_399:
        /* <DEDUP_REMOVED lines=13> */
.L_x_402:
[----:B------:R-:W-:Y:S05]  /*b6e0*/  BSYNC B0 ;  /* 0x0000000000007941 */ /* 0x000fea0003800000 */
.L_x_401:
        /* <DEDUP_REMOVED lines=13> */
.L_x_404:
[----:B------:R-:W-:Y:S05]  /*b7c0*/  BSYNC B0 ;  /* 0x0000000000007941 */ /* 0x000fea0003800000 */
.L_x_403:
        /* <DEDUP_REMOVED lines=11> */
.L_x_353:
[----:B------:R-:W-:Y:S05]  /*b880*/  BSYNC B1 ;  /* 0x0000000000017941 */ /* 0x000fea0003800000 */
.L_x_331:
        /* <DEDUP_REMOVED lines=11> */
.L_x_405:
[----:B------:R-:W-:Y:S05]  /*b940*/  EXIT ;  /* 0x000000000000794d */ /* 0x000fea0003800000 */
.L_x_407:
        /* <DEDUP_REMOVED lines=11> */
.L_x_1258:


//--------------------- .text._ZN5flash27flash_bwd_convert_dq_kernelI23Flash_bwd_kernel_traitsILi64ELi64ELi128ELi8ELi2ELi4ELi4ELb1ELb0EN7cutlass6half_tE19Flash_kernel_traitsILi64ELi64ELi128ELi8ES3_EEEEvNS_16Flash_bwd_paramsEi --------------------------
	.section	.text._ZN5flash27flash_bwd_convert_dq_kernelI23Flash_bwd_kernel_traitsILi64ELi64ELi128ELi8ELi2ELi4ELi4ELb1ELb0EN7cutlass6half_tE19Flash_kernel_traitsILi64ELi64ELi128ELi8ES3_EEEEvNS_16Flash_bwd_paramsEi,"ax",@progbits
	.sectioninfo	@"SHI_REGISTERS=42"
	.align	128
        .global         _ZN5flash27flash_bwd_convert_dq_kernelI23Flash_bwd_kernel_traitsILi64ELi64ELi128ELi8ELi2ELi4ELi4ELb1ELb0EN7cutlass6half_tE19Flash_kernel_traitsILi64ELi64ELi128ELi8ES3_EEEEvNS_16Flash_bwd_paramsEi
        .type           _ZN5flash27flash_bwd_convert_dq_kernelI23Flash_bwd_kernel_traitsILi64ELi64ELi128ELi8ELi2ELi4ELi4ELb1ELb0EN7cutlass6half_tE19Flash_kernel_traitsILi64ELi64ELi128ELi8ES3_EEEEvNS_16Flash_bwd_paramsEi,@function
        .size           _ZN5flash27flash_bwd_convert_dq_kernelI23Flash_bwd_kernel_traitsILi64ELi64ELi128ELi8ELi2ELi4ELi4ELb1ELb0EN7cutlass6half_tE19Flash_kernel_traitsILi64ELi64ELi128ELi8ES3_EEEEvNS_16Flash_bwd_paramsEi,(.L_x_1259 - _ZN5flash27flash_bwd_convert_dq_kernelI23Flash_bwd_kernel_traitsILi64ELi64ELi128ELi8ELi2ELi4ELi4ELb1ELb0EN7cutlass6half_tE19Flash_kernel_traitsILi64ELi64ELi128ELi8ES3_EEEEvNS_16Flash_bwd_paramsEi)
        .other          _ZN5flash27flash_bwd_convert_dq_kernelI23Flash_bwd_kernel_traitsILi64ELi64ELi128ELi8ELi2ELi4ELi4ELb1ELb0EN7cutlass6half_tE19Flash_kernel_traitsILi64ELi64ELi128ELi8ES3_EEEEvNS_16Flash_bwd_paramsEi,@"STO_CUDA_ENTRY STV_DEFAULT"
_ZN5flash27flash_bwd_convert_dq_kernelI23Flash_bwd_kernel_traitsILi64ELi64ELi128ELi8ELi2ELi4ELi4ELb1ELb0EN7cutlass6half_tE19Flash_kernel_traitsILi64ELi64ELi128ELi8ES3_EEEEvNS_16Flash_bwd_paramsEi:
.text._ZN5flash27flash_bwd_convert_dq_kernelI23Flash_bwd_kernel_traitsILi64ELi64ELi128ELi8ELi2ELi4ELi4ELb1ELb0EN7cutlass6half_tE19Flash_kernel_traitsILi64ELi64ELi128ELi8ES3_EEEEvNS_16Flash_bwd_paramsEi:
[----:B------:R-:W-:Y:S02]  /*0000*/  MOV R1, c[0x0][0x28] ;  /* 0x00000a0000017a02 */ /* 0x000fe40000000f00 */
[----:B------:R-:W0:Y:S01]  /*0010*/  S2UR UR18, SR_CTAID.Y ;  /* 0x00000000001279c3 */ /* 0x000e220000002600 */
[----:B------:R-:W-:Y:S02]  /*0020*/  ULDC.64 UR4, c[0x0][0x240] ;  /* 0x0000900000047ab9 */ /* 0x000fe40000000a00 */
[----:B------:R-:W-:Y:S02]  /*0030*/  UISETP.NE.U32.AND UP0, UPT, URZ, UR4, UPT ;  /* 0x000000043f00728c */ /* 0x000fe4000bf05070 */
[----:B------:R-:W-:Y:S02]  /*0040*/  UMOV UR6, 0x4 ;  /* 0x0000000400067882 */ /* 0x000fe40000000000 */
[----:B------:R-:W-:Y:S02]  /*0050*/  UISETP.NE.AND.EX UP0, UPT, URZ, UR5, UPT, UP0 ;  /* 0x000000053f00728c */ /* 0x000fe4000bf05300 */
[----:B------:R-:W-:Y:S02]  /*0060*/  ULDC.64 UR24, c[0x0][0x118] ;  /* 0x0000460000187ab9 */ /* 0x000fe40000000a00 */
[----:B------:R-:W-:-:S02]  /*0070*/  ULDC.64 UR4, c[0x0][0x240] ;  /* 0x0000900000047ab9 */ /* 0x000fc40000000a00 */
[----:B------:R-:W-:Y:S01]  /*0080*/  PLOP3.LUT P0, PT, PT, PT, UP0, 0x80, 0x0 ;  /* 0x000000000000781c */ /* 0x000fe20003f0f008 */
[----:B0-----:R-:W-:-:S06]  /*0090*/  UIMAD.WIDE UR4, UR18, UR6, UR4 ;  /* 0x00000006120472a5 */ /* 0x001fcc000f8e0204 */
[----:B------:R-:W-:Y:S01]  /*00a0*/  IMAD.U32 R2, RZ, RZ, UR4 ;  /* 0x00000004ff027e24 */ /* 0x000fe2000f8e00ff */
[----:B------:R-:W-:-:S05]  /*00b0*/  MOV R3, UR5 ;  /* 0x0000000500037c02 */ /* 0x000fca0008000f00 */
[----:B------:R-:W2:Y:S04]  /*00c0*/  @P0 LDG.E R4, [R2.64] ;  /* 0x0000001802040981 */ /* 0x000ea8000c1e1900 */
[----:B------:R-:W3:Y:S01]  /*00d0*/  @P0 LDG.E R0, [R2.64+0x4] ;  /* 0x0000041802000981 */ /* 0x000ee2000c1e1900 */
[----:B------:R-:W-:Y:S01]  /*00e0*/  UMOV UR19, 0xffffffff ;  /* 0xffffffff00137882 */ /* 0x000fe20000000000 */
[----:B------:R-:W0:Y:S02]  /*00f0*/  S2UR UR5, SR_CTAID.X ;  /* 0x00000000000579c3 */ /* 0x000e240000002500 */
[----:B0-----:R-:W-:-:S06]  /*0100*/  USHF.L.U32 UR7, UR5, 0x6, URZ ;  /* 0x0000000605077899 */ /* 0x001fcc000800063f */
[----:B--2---:R-:W0:Y:S08]  /*0110*/  @P0 R2UR UR19, R4 ;  /* 0x00000000041303c2 */ /* 0x004e3000000e0000 */
[----:B---3--:R-:W0:Y:S02]  /*0120*/  @P0 R2UR UR6, R0 ;  /* 0x00000000000603c2 */ /* 0x008e2400000e0000 */
[----:B0-----:R-:W-:-:S07]  /*0130*/  @UP0 UIADD3 UR6, UR6, -UR19, URZ ;  /* 0x8000001306060290 */ /* 0x001fce000fffe03f */
[----:B------:R-:W-:Y:S02]  /*0140*/  @!UP0 ULDC UR6, c[0x0][0x214] ;  /* 0x0000850000068ab9 */ /* 0x000fe40000000800 */
[----:B------:R-:W-:-:S06]  /*0150*/  UISETP.GT.AND UP1, UPT, UR6, UR7, UPT ;  /* 0x000000070600728c */ /* 0x000fcc000bf24270 */
[----:B------:R-:W-:-:S13]  /*0160*/  PLOP3.LUT P0, PT, PT, PT, UP1, 0x80, 0x0 ;  /* 0x000000000000781c */ /* 0x000fda0003f0f018 */
[----:B------:R-:W-:Y:S05]  /*0170*/  @!P0 EXIT ;  /* 0x000000000000894d */ /* 0x000fea0003800000 */
[----:B------:R-:W0:Y:S01]  /*0180*/  S2R R9, SR_TID.X ;  /* 0x0000000000097919 */ /* 0x000e220000002100 */
[----:B------:R-:W-:Y:S01]  /*0190*/  UISETP.NE.AND UP1, UPT, UR19, -0x1, UPT ;  /* 0xffffffff1300788c */ /* 0x000fe2000bf25270 */
[----:B------:R-:W1:Y:S01]  /*01a0*/  S2UR UR8, SR_CTAID.Z ;  /* 0x00000000000879c3 */ /* 0x000e620000002700 */
[----:B------:R-:W-:Y:S01]  /*01b0*/  ULDC UR20, c[0x0][0x224] ;  /* 0x0000890000147ab9 */ /* 0x000fe20000000800 */
[----:B------:R-:W-:Y:S01]  /*01c0*/  HFMA2.MMA R23, -RZ, RZ, 0, 0 ;  /* 0x00000000ff177435 */ /* 0x000fe200000001ff */
[----:B------:R-:W-:Y:S01]  /*01d0*/  UIMAD.WIDE UR20, UR18, UR20, URZ ;  /* 0x00000014121472a5 */ /* 0x000fe2000f8e023f */
[----:B------:R-:W-:Y:S01]  /*01e0*/  IMAD.MOV.U32 R26, RZ, RZ, RZ ;  /* 0x000000ffff1a7224 */ /* 0x000fe200078e00ff */
[----:B------:R-:W-:Y:S01]  /*01f0*/  ULDC.64 UR12, c[0x0][0x398] ;  /* 0x0000e600000c7ab9 */ /* 0x000fe20000000a00 */
[----:B------:R-:W-:Y:S01]  /*0200*/  CS2R R30, SRZ ;  /* 0x00000000001e7805 */ /* 0x000fe2000001ff00 */
[----:B------:R-:W-:Y:S01]  /*0210*/  ULDC UR29, c[0x0][0x1c0] ;  /* 0x00007000001d7ab9 */ /* 0x000fe20000000800 */
[----:B------:R-:W-:Y:S01]  /*0220*/  CS2R R24, SRZ ;  /* 0x0000000000187805 */ /* 0x000fe2000001ff00 */
[----:B------:R-:W-:Y:S01]  /*0230*/  UIMAD.WIDE UR16, UR18, 0x80, URZ ;  /* 0x00000080121078a5 */ /* 0x000fe2000f8e023f */
[----:B------:R-:W-:Y:S01]  /*0240*/  IMAD.MOV.U32 R28, RZ, RZ, RZ ;  /* 0x000000ffff1c7224 */ /* 0x000fe200078e00ff */
[----:B------:R-:W-:Y:S01]  /*0250*/  @UP1 UIMAD.WIDE.U32 UR10, UR19, UR12, URZ ;  /* 0x0000000c130a12a5 */ /* 0x000fe2000f8e003f */
[----:B------:R-:W-:Y:S01]  /*0260*/  CS2R R14, SRZ ;  /* 0x00000000000e7805 */ /* 0x000fe2000001ff00 */
[----:B------:R-:W-:Y:S01]  /*0270*/  ULDC UR32, c[0x0][0x22c] ;  /* 0x00008b0000207ab9 */ /* 0x000fe20000000800 */
[----:B------:R-:W-:Y:S01]  /*0280*/  CS2R R12, SRZ ;  /* 0x00000000000c7805 */ /* 0x000fe2000001ff00 */
[----:B------:R-:W-:Y:S01]  /*0290*/  USHF.R.S32.HI UR12, URZ, 0x1f, UR29 ;  /* 0x0000001f3f0c7899 */ /* 0x000fe2000801141d */
[----:B------:R-:W-:Y:S01]  /*02a0*/  IMAD.MOV.U32 R16, RZ, RZ, RZ ;  /* 0x000000ffff107224 */ /* 0x000fe200078e00ff */
[----:B------:R-:W-:-:S02]  /*02b0*/  UIMAD UR21, UR21, UR29, URZ ;  /* 0x0000001d151572a4 */ /* 0x000fc4000f8e023f */
[----:B------:R-:W-:Y:S02]  /*02c0*/  UIMAD.WIDE UR14, UR29, UR32, URZ ;  /* 0x000000201d0e72a5 */ /* 0x000fe4000f8e023f */
[----:B------:R-:W-:Y:S01]  /*02d0*/  USEL UR23, UR16, URZ, UP0 ;  /* 0x0000003f10177287 */ /* 0x000fe20008000000 */
[----:B0-----:R-:W-:Y:S01]  /*02e0*/  SHF.R.S32.HI R0, RZ, 0x1f, R9 ;  /* 0x0000001fff007819 */ /* 0x001fe20000011409 */
[----:B------:R-:W-:Y:S02]  /*02f0*/  USEL UR27, UR17, URZ, UP0 ;  /* 0x0000003f111b7287 */ /* 0x000fe40008000000 */
[----:B------:R-:W-:Y:S01]  /*0300*/  @UP1 UMOV UR28, UR19 ;  /* 0x00000013001c1c82 */ /* 0x000fe20008000000 */
[CC--:B------:R-:W-:Y:S01]  /*0310*/  LEA.HI R2, R0.reuse, R9.reuse, RZ, 0x2 ;  /* 0x0000000900027211 */ /* 0x0c0fe200078f10ff */
[----:B------:R-:W-:Y:S01]  /*0320*/  UIMAD UR26, UR32, UR29, URZ ;  /* 0x0000001d201a72a4 */ /* 0x000fe2000f8e023f */
[CC--:B------:R-:W-:Y:S01]  /*0330*/  LEA.HI R4, R0.reuse, R9.reuse, RZ, 0x5 ;  /* 0x0000000900047211 */ /* 0x0c0fe200078f28ff */
[----:B------:R-:W-:Y:S01]  /*0340*/  UIMAD.WIDE.U32 UR16, UR20, UR29, URZ ;  /* 0x0000001d141072a5 */ /* 0x000fe2000f8e003f */
[CC--:B------:R-:W-:Y:S01]  /*0350*/  LEA.HI R8, R0.reuse, R9.reuse, RZ, 0x3 ;  /* 0x0000000900087211 */ /* 0x0c0fe200078f18ff */
[----:B------:R-:W-:Y:S01]  /*0360*/  @!UP1 UMOV UR28, 0xffffffff ;  /* 0xffffffff001c9882 */ /* 0x000fe20000000000 */
[CC--:B------:R-:W-:Y:S01]  /*0370*/  LEA.HI R5, R0.reuse, R9.reuse, RZ, 0x7 ;  /* 0x0000000900057211 */ /* 0x0c0fe200078f38ff */
[----:B------:R-:W-:Y:S01]  /*0380*/  UIMAD UR29, UR20, UR12, UR21 ;  /* 0x0000000c141d72a4 */ /* 0x000fe2000f8e0215 */
[----:B------:R-:W-:Y:S01]  /*0390*/  LEA.HI R10, R0, R9, RZ, 0x6 ;  /* 0x00000009000a7211 */ /* 0x000fe200078f30ff */
[----:B------:R-:W-:Y:S01]  /*03a0*/  UIMAD.WIDE.U32 UR30, UR14, UR28, URZ ;  /* 0x0000001c0e1e72a5 */ /* 0x000fe2000f8e003f */
[--C-:B------:R-:W-:Y:S01]  /*03b0*/  SHF.R.S32.HI R3, RZ, 0x2, R2.reuse ;  /* 0x00000002ff037819 */ /* 0x100fe20000011402 */
[----:B------:R-:W-:Y:S01]  /*03c0*/  UIMAD UR28, UR15, UR28, URZ ;  /* 0x0000001c0f1c72a4 */ /* 0x000fe2000f8e023f */
[----:B------:R-:W-:Y:S01]  /*03d0*/  LOP3.LUT R0, R2, 0x7ffffffc, RZ, 0xc0, !PT ;  /* 0x7ffffffc02007812 */ /* 0x000fe200078ec0ff */
[----:B------:R-:W-:Y:S01]  /*03e0*/  UIADD3 UR17, UR17, UR29, URZ ;  /* 0x0000001d11117290 */ /* 0x000fe2000fffe03f */
[----:B------:R-:W-:Y:S01]  /*03f0*/  SHF.R.S32.HI R2, RZ, 0x1f, R2 ;  /* 0x0000001fff027819 */ /* 0x000fe20000011402 */
[----:B------:R-:W-:Y:S01]  /*0400*/  UMOV UR4, URZ ;  /* 0x0000003f00047c82 */ /* 0x000fe20008000000 */
[----:B------:R-:W-:Y:S01]  /*0410*/  LOP3.LUT R6, R8, 0x1ffffff8, RZ, 0xc0, !PT ;  /* 0x1ffffff808067812 */ /* 0x000fe200078ec0ff */
[C---:B------:R-:W-:Y:S01]  /*0420*/  IMAD.IADD R0, R9.reuse, 0x1, -R0 ;  /* 0x0000000109007824 */ /* 0x040fe200078e0a00 */
[----:B------:R-:W-:Y:S01]  /*0430*/  LOP3.LUT R7, R4, 0xffffffe0, RZ, 0xc0, !PT ;  /* 0xffffffe004077812 */ /* 0x000fe200078ec0ff */
[----:B------:R-:W-:Y:S01]  /*0440*/  UIMAD UR28, UR14, UR4, UR28 ;  /* 0x000000040e1c72a4 */ /* 0x000fe2000f8e021c */
[----:B------:R-:W-:Y:S01]  /*0450*/  LEA.HI R2, R2, R3, RZ, 0x3 ;  /* 0x0000000302027211 */ /* 0x000fe200078f18ff */
[----:B------:R-:W-:Y:S01]  /*0460*/  USHF.R.S32.HI UR22, URZ, 0x1f, UR32 ;  /* 0x0000001f3f167899 */ /* 0x000fe20008011420 */
[----:B------:R-:W-:Y:S01]  /*0470*/  IADD3 R18, -R6, R9, RZ ;  /* 0x0000000906127210 */ /* 0x000fe20007ffe1ff */
[----:B------:R-:W-:Y:S01]  /*0480*/  IMAD.IADD R9, R9, 0x1, -R7 ;  /* 0x0000000109097824 */ /* 0x000fe200078e0a07 */
[--C-:B------:R-:W-:Y:S01]  /*0490*/  SHF.R.S32.HI R6, RZ, 0x5, R4.reuse ;  /* 0x00000005ff067819 */ /* 0x100fe20000011404 */
[----:B------:R-:W-:Y:S01]  /*04a0*/  UIMAD UR4, UR17, UR32, URZ ;  /* 0x00000020110472a4 */ /* 0x000fe2000f8e023f */
[----:B------:R-:W-:Y:S01]  /*04b0*/  SHF.R.S32.HI R7, RZ, 0x1f, R4 ;  /* 0x0000001fff077819 */ /* 0x000fe20000011404 */
[----:B------:R-:W-:Y:S01]  /*04c0*/  UIMAD.WIDE.U32 UR20, UR16, UR32, URZ ;  /* 0x00000020101472a5 */ /* 0x000fe2000f8e003f */
[----:B------:R-:W-:Y:S01]  /*04d0*/  SHF.R.S32.HI R4, RZ, 0x3, R8 ;  /* 0x00000003ff047819 */ /* 0x000fe20000011408 */
[----:B------:R-:W-:Y:S01]  /*04e0*/  USHF.R.S32.HI UR9, URZ, 0x1f, UR7 ;  /* 0x0000001f3f097899 */ /* 0x000fe20008011407 */
[----:B------:R-:W-:Y:S01]  /*04f0*/  LOP3.LUT R2, R2, 0xfffffff8, RZ, 0xc0, !PT ;  /* 0xfffffff802027812 */ /* 0x000fe200078ec0ff */
[----:B------:R-:W-:Y:S01]  /*0500*/  UIADD3 UR23, UP0, UR7, UR23, URZ ;  /* 0x0000001707177290 */ /* 0x000fe2000ff1e03f */
[----:B------:R-:W-:Y:S01]  /*0510*/  IMAD R8, R6, UR26, R9 ;  /* 0x0000001a06087c24 */ /* 0x000fe2000f8e0209 */
[----:B------:R-:W-:Y:S01]  /*0520*/  UIMAD UR4, UR22, UR16, UR4 ;  /* 0x00000010160472a4 */ /* 0x000fe2000f8e0204 */
[----:B------:R-:W-:Y:S01]  /*0530*/  IADD3 R3, R3, -R2, RZ ;  /* 0x8000000203037210 */ /* 0x000fe20007ffe0ff */
[----:B------:R-:W-:Y:S01]  /*0540*/  IMAD.SHL.U32 R2, R4, 0x40, RZ ;  /* 0x0000004004027824 */ /* 0x000fe200078e00ff */
[----:B-1----:R-:W-:Y:S01]  /*0550*/  UIMAD UR33, UR8, UR32, URZ ;  /* 0x00000020082172a4 */ /* 0x002fe2000f8e023f */
[----:B------:R-:W-:Y:S01]  /*0560*/  SHF.L.U32 R18, R18, 0x3, RZ ;  /* 0x0000000312127819 */ /* 0x000fe200000006ff */
[----:B------:R-:W-:Y:S01]  /*0570*/  USEL UR17, UR20, UR30, !UP1 ;  /* 0x0000001e14117287 */ /* 0x000fe2000c800000 */
[----:B------:R-:W-:Y:S01]  /*0580*/  LEA.HI R7, R7, R6, RZ, 0x2 ;  /* 0x0000000607077211 */ /* 0x000fe200078f10ff */
[----:B------:R-:W-:Y:S01]  /*0590*/  UIADD3.X UR12, UR9, UR27, URZ, UP0, !UPT ;  /* 0x0000001b090c7290 */ /* 0x000fe200087fe43f */
[----:B------:R-:W-:Y:S01]  /*05a0*/  LOP3.LUT R9, R2, 0x1c0, RZ, 0xc0, !PT ;  /* 0x000001c002097812 */ /* 0x000fe200078ec0ff */
[----:B------:R-:W-:Y:S01]  /*05b0*/  UIADD3 UR20, UR21, UR4, URZ ;  /* 0x0000000415147290 */ /* 0x000fe2000fffe03f */
[----:B------:R-:W-:Y:S01]  /*05c0*/  LOP3.LUT R7, R7, 0x3ffffc, RZ, 0xc0, !PT ;  /* 0x003ffffc07077812 */ /* 0x000fe200078ec0ff */
[----:B------:R-:W-:Y:S01]  /*05d0*/  UIADD3 UR16, UP0, UR33, UR17, URZ ;  /* 0x0000001121107290 */ /* 0x000fe2000ff1e03f */
[----:B------:R-:W-:Y:S01]  /*05e0*/  LOP3.LUT R2, R9, 0x38, R18, 0xf8, !PT ;  /* 0x0000003809027812 */ /* 0x000fe200078ef812 */
[----:B------:R-:W-:Y:S01]  /*05f0*/  @UP1 UIADD3 UR20, UR31, UR28, URZ ;  /* 0x0000001c1f141290 */ /* 0x000fe2000fffe03f */
[----:B------:R-:W-:Y:S01]  /*0600*/  SHF.R.U32.HI R9, RZ, 0x3, R9 ;  /* 0x00000003ff097819 */ /* 0x000fe20000011609 */
[----:B------:R-:W-:Y:S01]  /*0610*/  UIMAD UR12, UR12, UR14, URZ ;  /* 0x0000000e0c0c72a4 */ /* 0x000fe2000f8e023f */
[----:B------:R-:W-:Y:S01]  /*0620*/  IMAD.IADD R7, R6, 0x1, -R7 ;  /* 0x0000000106077824 */ /* 0x000fe200078e0a07 */
[----:B------:R-:W-:Y:S01]  /*0630*/  ULEA.HI.X.SX32 UR17, UR33, UR20, 0x1, UP0 ;  /* 0x0000001421117291 */ /* 0x000fe200080f0e3f */
[----:B------:R-:W-:Y:S01]  /*0640*/  LOP3.LUT R9, R2, R9, RZ, 0x3c, !PT ;  /* 0x0000000902097212 */ /* 0x000fe200078e3cff */
[----:B------:R-:W-:Y:S01]  /*0650*/  UIMAD UR12, UR15, UR23, UR12 ;  /* 0x000000170f0c72a4 */ /* 0x000fe2000f8e020c */
[----:B------:R-:W-:Y:S01]  /*0660*/  SHF.L.U32 R2, R10, 0x3, RZ ;  /* 0x000000030a027819 */ /* 0x000fe200000006ff */
[----:B------:R-:W-:Y:S01]  /*0670*/  UIMAD.WIDE.U32 UR14, UR14, UR23, UR16 ;  /* 0x000000170e0e72a5 */ /* 0x000fe2000f8e0010 */
[----:B------:R-:W-:Y:S01]  /*0680*/  SHF.R.S32.HI R6, RZ, 0x1f, R8 ;  /* 0x0000001fff067819 */ /* 0x000fe20000011408 */
[----:B------:R-:W-:Y:S01]  /*0690*/  @UP1 UIMAD UR13, UR19, UR13, UR11 ;  /* 0x0000000d130d12a4 */ /* 0x000fe2000f8e020b */
[----:B------:R-:W-:Y:S01]  /*06a0*/  LOP3.LUT R2, R9, 0xfffffe00, R2, 0xf8, !PT ;  /* 0xfffffe0009027812 */ /* 0x000fe200078ef802 */
[----:B------:R-:W-:Y:S01]  /*06b0*/  IMAD.U32 R11, RZ, RZ, UR12 ;  /* 0x0000000cff0b7e24 */ /* 0x000fe2000f8e00ff */
[----:B------:R-:W-:Y:S01]  /*06c0*/  ULDC UR11, c[0x0][0x3e0] ;  /* 0x0000f800000b7ab9 */ /* 0x000fe20000000800 */
[----:B------:R-:W-:Y:S01]  /*06d0*/  IADD3 R9, P0, R8, UR14, RZ ;  /* 0x0000000e08097c10 */ /* 0x000fe2000ff1e0ff */
[----:B------:R-:W-:Y:S01]  /*06e0*/  UISETP.GE.AND UP0, UPT, UR11, 0x1, UPT ;  /* 0x000000010b00788c */ /* 0x000fe2000bf06270 */
[----:B------:R-:W-:Y:S01]  /*06f0*/  LEA R7, R7, R0, 0x9 ;  /* 0x0000000007077211 */ /* 0x000fe200078e48ff */
[----:B------:R-:W-:Y:S01]  /*0700*/  IMAD.SHL.U32 R0, R3, 0x40, RZ ;  /* 0x0000004003007824 */ /* 0x000fe200078e00ff */
[----:B------:R-:W-:Y:S01]  /*0710*/  IADD3.X R6, R6, UR15, R11, P0, !PT ;  /* 0x0000000f06067c10 */ /* 0x000fe200087fe40b */
[----:B------:R-:W-:Y:S01]  /*0720*/  @!UP1 USHF.R.S32.HI UR4, URZ, 0x1f, UR18 ;  /* 0x0000001f3f049899 */ /* 0x000fe20008011412 */
[C---:B------:R-:W-:Y:S01]  /*0730*/  LEA R8, P0, R9.reuse, c[0x0][0x350], 0x2 ;  /* 0x0000d40009087a11 */ /* 0x040fe200078010ff */
[----:B------:R-:W-:Y:S01]  /*0740*/  ULDC.64 UR16, c[0x0][0x380] ;  /* 0x0000e00000107ab9 */ /* 0x000fe20000000a00 */
[----:B------:R-:W-:Y:S01]  /*0750*/  SHF.R.U32.HI R5, RZ, 0x4, R5 ;  /* 0x00000004ff057819 */ /* 0x000fe20000011605 */
[----:B------:R-:W-:Y:S01]  /*0760*/  @!UP1 UIMAD UR4, UR4, UR16, URZ ;  /* 0x00000010040492a4 */ /* 0x000fe2000f8e023f */
[----:B------:R-:W-:Y:S01]  /*0770*/  LEA.HI.X R9, R9, c[0x0][0x354], R6, 0x2, P0 ;  /* 0x0000d50009097a11 */ /* 0x000fe200000f1406 */
[----:B------:R-:W-:Y:S01]  /*0780*/  @!UP1 UIMAD.WIDE.U32 UR14, UR18, UR16, URZ ;  /* 0x00000010120e92a5 */ /* 0x000fe2000f8e003f */
[----:B------:R-:W-:Y:S01]  /*0790*/  PLOP3.LUT P0, PT, PT, PT, UP0, 0x80, 0x0 ;  /* 0x000000000000781c */ /* 0x000fe20003f0f008 */
[----:B------:R-:W-:Y:S01]  /*07a0*/  @!UP1 UIMAD UR18, UR18, UR17, UR4 ;  /* 0x00000011121292a4 */ /* 0x000fe2000f8e0204 */
[----:B------:R-:W-:Y:S01]  /*07b0*/  LOP3.LUT R0, R0, 0x1c0, RZ, 0xc0, !PT ;  /* 0x000001c000007812 */ /* 0x000fe200078ec0ff */
[----:B------:R-:W-:Y:S01]  /*07c0*/  @UP1 UMOV UR27, UR10 ;  /* 0x0000000a001b1c82 */ /* 0x000fe20008000000 */
[----:B------:R-:W-:Y:S01]  /*07d0*/  HFMA2.MMA R6, -RZ, RZ, 0, 0 ;  /* 0x00000000ff067435 */ /* 0x000fe200000001ff */
[----:B------:R-:W-:Y:S01]  /*07e0*/  USHF.R.S32.HI UR4, URZ, 0x1f, UR8 ;  /* 0x0000001f3f047899 */ /* 0x000fe20008011408 */
[----:B------:R-:W-:Y:S01]  /*07f0*/  LOP3.LUT R5, R0, 0x8, R5, 0xf8, !PT ;  /* 0x0000000800057812 */ /* 0x000fe200078ef805 */
[----:B------:R-:W-:Y:S01]  /*0800*/  @!UP1 UIADD3 UR13, UR15, UR18, URZ ;  /* 0x000000120f0d9290 */ /* 0x000fe2000fffe03f */
[----:B------:R-:W-:Y:S01]  /*0810*/  SHF.R.U32.HI R0, RZ, 0x3, R0 ;  /* 0x00000003ff007819 */ /* 0x000fe20000011600 */
[----:B------:R-:W-:Y:S01]  /*0820*/  @!UP1 UMOV UR27, UR14 ;  /* 0x0000000e001b9c82 */ /* 0x000fe20008000000 */
[----:B------:R-:W-:-:S02]  /*0830*/  CS2R R10, SRZ ;  /* 0x00000000000a7805 */ /* 0x000fc4000001ff00 */
[----:B------:R-:W-:Y:S02]  /*0840*/  LOP3.LUT R0, R5, R0, RZ, 0x3c, !PT ;  /* 0x0000000005007212 */ /* 0x000fe400078e3cff */
[----:B------:R-:W-:Y:S02]  /*0850*/  MOV R5, RZ ;  /* 0x000000ff00057202 */ /* 0x000fe40000000f00 */
[----:B------:R-:W-:Y:S02]  /*0860*/  LEA R0, R7, R0, 0x1 ;  /* 0x0000000007007211 */ /* 0x000fe400078e08ff */
[----:B------:R-:W-:Y:S01]  /*0870*/  SHF.R.S32.HI R7, RZ, 0x1f, R4 ;  /* 0x0000001fff077819 */ /* 0x000fe20000011404 */
[----:B------:R-:W-:Y:S05]  /*0880*/  @!P0 BRA `(.L_x_408) ;  /* 0x00000e3000008947 */ /* 0x000fea0003800000 */
[----:B------:R-:W-:Y:S01]  /*0890*/  UISETP.NE.AND UP0, UPT, UR11, 0x1, UPT ;  /* 0x000000010b00788c */ /* 0x000fe2000bf05270 */
[----:B------:R-:W-:Y:S01]  /*08a0*/  IMAD.MOV.U32 R17, RZ, RZ, 0x1 ;  /* 0x00000001ff117424 */ /* 0x000fe200078e00ff */
[----:B------:R-:W-:Y:S01]  /*08b0*/  USHF.L.U32 UR35, UR26, 0x3, URZ ;  /* 0x000000031a237899 */ /* 0x000fe2000800063f */
[----:B------:R-:W-:-:S03]  /*08c0*/  MOV R26, RZ ;  /* 0x000000ff001a7202 */ /* 0x000fc60000000f00 */
[----:B------:R-:W-:Y:S02]  /*08d0*/  PLOP3.LUT P1, PT, PT, PT, UP0, 0x80, 0x0 ;  /* 0x000000000000781c */ /* 0x000fe40003f2f008 */
[----:B------:R-:W-:-:S11]  /*08e0*/  LOP3.LUT P0, RZ, R17, c[0x0][0x3e0], RZ, 0xc0, !PT ;  /* 0x0000f80011ff7a12 */ /* 0x000fd6000780c0ff */
[----:B------:R-:W-:Y:S05]  /*08f0*/  @!P1 BRA `(.L_x_409) ;  /* 0x00000a2000009947 */ /* 0x000fea0003800000 */
[----:B------:R-:W-:Y:S01]  /*0900*/  USHF.L.U32 UR28, UR26, 0x4, URZ ;  /* 0x000000041a1c7899 */ /* 0x000fe2000800063f */
[----:B------:R-:W-:Y:S01]  /*0910*/  HFMA2.MMA R23, -RZ, RZ, 0, 0 ;  /* 0x00000000ff177435 */ /* 0x000fe200000001ff */
[----:B------:R-:W-:Y:S01]  /*0920*/  ULOP3.LUT UR10, UR11, 0x1, URZ, 0xc0, !UPT ;  /* 0x000000010b0a7892 */ /* 0x000fe2000f8ec03f */
[----:B------:R-:W-:Y:S01]  /*0930*/  HFMA2.MMA R6, -RZ, RZ, 0, 0 ;  /* 0x00000000ff067435 */ /* 0x000fe200000001ff */
[----:B------:R-:W-:Y:S01]  /*0940*/  USHF.R.S32.HI UR18, URZ, 0x1f, UR35 ;  /* 0x0000001f3f127899 */ /* 0x000fe20008011423 */
[----:B------:R-:W-:Y:S01]  /*0950*/  IMAD.MOV.U32 R26, RZ, RZ, RZ ;  /* 0x000000ffff1a7224 */ /* 0x000fe200078e00ff */
[----:B------:R-:W-:Y:S01]  /*0960*/  ULDC UR11, c[0x0][0x3e0] ;  /* 0x0000f800000b7ab9 */ /* 0x000fe20000000800 */
[----:B------:R-:W-:Y:S01]  /*0970*/  CS2R R30, SRZ ;  /* 0x00000000001e7805 */ /* 0x000fe2000001ff00 */
[----:B------:R-:W-:Y:S01]  /*0980*/  UIMAD UR29, UR26, 0x18, URZ ;  /* 0x000000181a1d78a4 */ /* 0x000fe2000f8e023f */
[----:B------:R-:W-:Y:S01]  /*0990*/  CS2R R24, SRZ ;  /* 0x0000000000187805 */ /* 0x000fe2000001ff00 */
[----:B------:R-:W-:Y:S01]  /*09a0*/  USHF.L.U32 UR30, UR26, 0x5, URZ ;  /* 0x000000051a1e7899 */ /* 0x000fe2000800063f */
[----:B------:R-:W-:Y:S01]  /*09b0*/  IMAD.MOV.U32 R28, RZ, RZ, RZ ;  /* 0x000000ffff1c7224 */ /* 0x000fe200078e00ff */
[----:B------:R-:W-:Y:S01]  /*09c0*/  UIMAD UR31, UR26, 0x28, URZ ;  /* 0x000000281a1f78a4 */ /* 0x000fe2000f8e023f */
[----:B------:R-:W-:Y:S01]  /*09d0*/  MOV R5, RZ ;  /* 0x000000ff00057202 */ /* 0x000fe20000000f00 */
[----:B------:R-:W-:Y:S01]  /*09e0*/  UIMAD UR32, UR26, 0x30, URZ ;  /* 0x000000301a2078a4 */ /* 0x000fe2000f8e023f */
[----:B------:R-:W-:Y:S01]  /*09f0*/  CS2R R14, SRZ ;  /* 0x00000000000e7805 */ /* 0x000fe2000001ff00 */
[----:B------:R-:W-:Y:S01]  /*0a00*/  UIMAD UR33, UR26, 0x38, URZ ;  /* 0x000000381a2178a4 */ /* 0x000fe2000f8e023f */
[----:B------:R-:W-:Y:S01]  /*0a10*/  CS2R R12, SRZ ;  /* 0x00000000000c7805 */ /* 0x000fe2000001ff00 */
[----:B------:R-:W-:Y:S01]  /*0a20*/  UIADD3 UR34, UR28, 0x20, URZ ;  /* 0x000000201c227890 */ /* 0x000fe2000fffe03f */
[----:B------:R-:W-:Y:S01]  /*0a30*/  CS2R R10, SRZ ;  /* 0x00000000000a7805 */ /* 0x000fe2000001ff00 */
[----:B------:R-:W-:Y:S01]  /*0a40*/  UMOV UR21, 0x1 ;  /* 0x0000000100157882 */ /* 0x000fe20000000000 */
[----:B------:R-:W-:Y:S01]  /*0a50*/  IMAD.MOV.U32 R16, RZ, RZ, RZ ;  /* 0x000000ffff107224 */ /* 0x000fe200078e00ff */
[----:B------:R-:W-:-:S02]  /*0a60*/  ULDC.64 UR22, c[0x0][0x3d8] ;  /* 0x0000f60000167ab9 */ /* 0x000fc40000000a00 */
[----:B------:R-:W-:Y:S02]  /*0a70*/  UIADD3 UR10, -UR10, UR11, URZ ;  /* 0x0000000b0a0a7290 */ /* 0x000fe4000fffe13f */
[----:B------:R-:W-:Y:S02]  /*0a80*/  USHF.R.S32.HI UR11, URZ, 0x1f, UR28 ;  /* 0x0000001f3f0b7899 */ /* 0x000fe4000801141c */
[----:B------:R-:W-:Y:S02]  /*0a90*/  USHF.L.U64.HI UR21, UR22, UR21, UR23 ;  /* 0x0000001516157299 */ /* 0x000fe40008010217 */
[----:B------:R-:W-:Y:S02]  /*0aa0*/  USHF.L.U64.HI UR20, UR35, 0x2, UR18 ;  /* 0x0000000223147899 */ /* 0x000fe40008010212 */
[----:B------:R-:W-:Y:S02]  /*0ab0*/  USHF.R.S32.HI UR12, URZ, 0x1f, UR29 ;  /* 0x0000001f3f0c7899 */ /* 0x000fe4000801141d */
[----:B------:R-:W-:-:S02]  /*0ac0*/  USHF.R.S32.HI UR14, URZ, 0x1f, UR30 ;  /* 0x0000001f3f0e7899 */ /* 0x000fc4000801141e */
[----:B------:R-:W-:Y:S02]  /*0ad0*/  USHF.R.S32.HI UR15, URZ, 0x1f, UR31 ;  /* 0x0000001f3f0f7899 */ /* 0x000fe4000801141f */
[----:B------:R-:W-:Y:S02]  /*0ae0*/  USHF.R.S32.HI UR16, URZ, 0x1f, UR32 ;  /* 0x0000001f3f107899 */ /* 0x000fe40008011420 */
[----:B------:R-:W-:Y:S02]  /*0af0*/  USHF.R.S32.HI UR17, URZ, 0x1f, UR33 ;  /* 0x0000001f3f117899 */ /* 0x000fe40008011421 */
[----:B------:R-:W-:Y:S02]  /*0b00*/  USHF.L.U32 UR23, UR22, 0x1, URZ ;  /* 0x0000000116177899 */ /* 0x000fe4000800063f */
[----:B------:R-:W-:Y:S02]  /*0b10*/  USHF.R.S32.HI UR18, URZ, 0x1f, UR34 ;  /* 0x0000001f3f127899 */ /* 0x000fe40008011422 */
[----:B------:R-:W-:-:S02]  /*0b20*/  USHF.L.U64.HI UR19, UR28, 0x2, UR11 ;  /* 0x000000021c137899 */ /* 0x000fc4000801020b */
[----:B------:R-:W-:Y:S02]  /*0b30*/  USHF.L.U32 UR36, UR35, 0x2, URZ ;  /* 0x0000000223247899 */ /* 0x000fe4000800063f */
[----:B------:R-:W-:Y:S02]  /*0b40*/  USHF.L.U64.HI UR12, UR29, 0x2, UR12 ;  /* 0x000000021d0c7899 */ /* 0x000fe4000801020c */
[----:B------:R-:W-:Y:S02]  /*0b50*/  USHF.L.U64.HI UR14, UR30, 0x2, UR14 ;  /* 0x000000021e0e7899 */ /* 0x000fe4000801020e */
[----:B------:R-:W-:Y:S02]  /*0b60*/  USHF.L.U64.HI UR15, UR31, 0x2, UR15 ;  /* 0x000000021f0f7899 */ /* 0x000fe4000801020f */
[----:B------:R-:W-:Y:S02]  /*0b70*/  USHF.L.U64.HI UR16, UR32, 0x2, UR16 ;  /* 0x0000000220107899 */ /* 0x000fe40008010210 */
[----:B------:R-:W-:-:S02]  /*0b80*/  USHF.L.U64.HI UR17, UR33, 0x2, UR17 ;  /* 0x0000000221117899 */ /* 0x000fc40008010211 */
[----:B------:R-:W-:Y:S02]  /*0b90*/  USHF.L.U64.HI UR11, UR23, 0x2, UR21 ;  /* 0x00000002170b7899 */ /* 0x000fe40008010215 */
[----:B------:R-:W-:Y:S02]  /*0ba0*/  USHF.L.U64.HI UR18, UR34, 0x2, UR18 ;  /* 0x0000000222127899 */ /* 0x000fe40008010212 */
.L_x_410:
[----:B------:R-:W-:Y:S01]  /*0bb0*/  IADD3 R36, P1, R8, UR36, RZ ;  /* 0x0000002408247c10 */ /* 0x000fe2000ff3e0ff */
[----:B------:R-:W-:Y:S01]  /*0bc0*/  IMAD.U32 R33, RZ, RZ, UR26 ;  /* 0x0000001aff217e24 */ /* 0x000fe2000f8e00ff */
[----:B------:R-:W-:Y:S01]  /*0bd0*/  MOV R21, UR26 ;  /* 0x0000001a00157c02 */ /* 0x000fe20008000f00 */
[----:B------:R-:W-:Y:S01]  /*0be0*/  IMAD.U32 R39, RZ, RZ, UR26 ;  /* 0x0000001aff277e24 */ /* 0x000fe2000f8e00ff */
[----:B------:R-:W-:-:S05]  /*0bf0*/  IADD3.X R37, R9, UR20, RZ, P1, !PT ;  /* 0x0000001409257c10 */ /* 0x000fca0008ffe4ff */
[----:B------:R-:W-:-:S05]  /*0c00*/  IMAD.WIDE R32, R33, 0x20, R36 ;  /* 0x0000002021207825 */ /* 0x000fca00078e0224 */
[----:B------:R0:W2:Y:S01]  /*0c10*/  LDG.E R29, [R32.64] ;  /* 0x00000018201d7981 */ /* 0x0000a2000c1e1900 */
[----:B------:R-:W-:-:S05]  /*0c20*/  IMAD.WIDE R20, R21, 0x20, R32 ;  /* 0x0000002015147825 */ /* 0x000fca00078e0220 */
[----:B------:R1:W3:Y:S01]  /*0c30*/  LDG.E R27, [R20.64] ;  /* 0x00000018141b7981 */ /* 0x0002e2000c1e1900 */
[----:B------:R-:W-:-:S05]  /*0c40*/  IMAD.WIDE R38, R39, 0x20, R20 ;  /* 0x0000002027267825 */ /* 0x000fca00078e0214 */
[----:B-1----:R1:W4:Y:S01]  /*0c50*/  LDG.E R20, [R38.64] ;  /* 0x0000001826147981 */ /* 0x002322000c1e1900 */
[----:B------:R-:W-:Y:S01]  /*0c60*/  MOV R17, UR26 ;  /* 0x0000001a00117c02 */ /* 0x000fe20008000f00 */
[----:B------:R-:W-:Y:S02]  /*0c70*/  IMAD.U32 R35, RZ, RZ, UR26 ;  /* 0x0000001aff237e24 */ /* 0x000fe4000f8e00ff */
[----:B------:R5:W4:Y:S02]  /*0c80*/  LDG.E R21, [R36.64+0x80] ;  /* 0x0000801824157981 */ /* 0x000b24000c1e1900 */
[----:B-1----:R-:W-:-:S05]  /*0c90*/  IMAD.WIDE R38, R17, 0x20, R38 ;  /* 0x0000002011267825 */ /* 0x002fca00078e0226 */
[----:B0-----:R0:W4:Y:S02]  /*0ca0*/  LDG.E R33, [R38.64] ;  /* 0x0000001826217981 */ /* 0x001124000c1e1900 */
[----:B0-----:R-:W-:Y:S02]  /*0cb0*/  IMAD.WIDE R38, R17, 0x20, R38 ;  /* 0x0000002011267825 */ /* 0x001fe400078e0226 */
[----:B------:R5:W4:Y:S04]  /*0cc0*/  LDG.E R17, [R36.64] ;  /* 0x0000001824117981 */ /* 0x000b28000c1e1900 */
[----:B------:R-:W-:Y:S01]  /*0cd0*/  IMAD.WIDE R34, R35, 0x20, R38 ;  /* 0x0000002023227825 */ /* 0x000fe200078e0226 */
[----:B------:R0:W4:Y:S04]  /*0ce0*/  LDG.E R32, [R38.64] ;  /* 0x0000001826207981 */ /* 0x000128000c1e1900 */
[----:B------:R1:W4:Y:S01]  /*0cf0*/  LDG.E R22, [R34.64] ;  /* 0x0000001822167981 */ /* 0x000322000c1e1900 */
[----:B-----5:R-:W-:Y:S01]  /*0d00*/  MOV R37, UR35 ;  /* 0x0000002300257c02 */ /* 0x020fe20008000f00 */
[----:B--2---:R-:W-:Y:S01]  /*0d10*/  FADD.FTZ R10, R29, R10 ;  /* 0x0000000a1d0a7221 */ /* 0x004fe20000010000 */
[----:B------:R-:W-:-:S04]  /*0d20*/  MOV R29, UR34 ;  /* 0x00000022001d7c02 */ /* 0x000fc80008000f00 */
[----:B-1----:R-:W-:Y:S01]  /*0d30*/  LEA R34, P1, R29, R8, 0x2 ;  /* 0x000000081d227211 */ /* 0x002fe200078210ff */
[----:B---3--:R-:W-:-:S03]  /*0d40*/  FADD.FTZ R11, R27, R11 ;  /* 0x0000000b1b0b7221 */ /* 0x008fc60000010000 */
[----:B------:R-:W-:Y:S01]  /*0d50*/  IADD3.X R35, R9, UR18, RZ, P1, !PT ;  /* 0x0000001209237c10 */ /* 0x000fe20008ffe4ff */
[----:B------:R-:W-:-:S04]  /*0d60*/  IMAD.U32 R27, RZ, RZ, UR35 ;  /* 0x00000023ff1b7e24 */ /* 0x000fc8000f8e00ff */
[----:B------:R1:W2:Y:S02]  /*0d70*/  LDG.E R29, [R34.64] ;  /* 0x00000018221d7981 */ /* 0x0002a4000c1e1900 */
[----:B-1----:R-:W-:-:S04]  /*0d80*/  IMAD.WIDE R34, R27, 0x4, R34 ;  /* 0x000000041b227825 */ /* 0x002fc800078e0222 */
[----:B----4-:R-:W-:Y:S01]  /*0d90*/  FADD.FTZ R12, R20, R12 ;  /* 0x0000000c140c7221 */ /* 0x010fe20000010000 */
[----:B------:R1:W3:Y:S01]  /*0da0*/  LDG.E R27, [R34.64] ;  /* 0x00000018221b7981 */ /* 0x0002e2000c1e1900 */
[----:B------:R-:W-:-:S05]  /*0db0*/  IMAD.WIDE R36, R37, 0x4, R34 ;  /* 0x0000000425247825 */ /* 0x000fca00078e0222 */
[----:B------:R4:W5:Y:S01]  /*0dc0*/  LDG.E R20, [R36.64] ;  /* 0x0000001824147981 */ /* 0x000962000c1e1900 */
[----:B------:R-:W-:Y:S02]  /*0dd0*/  FADD.FTZ R13, R33, R13 ;  /* 0x0000000d210d7221 */ /* 0x000fe40000010000 */
[----:B------:R-:W-:-:S04]  /*0de0*/  IMAD.U32 R33, RZ, RZ, UR35 ;  /* 0x00000023ff217e24 */ /* 0x000fc8000f8e00ff */
[----:B----4-:R-:W-:-:S05]  /*0df0*/  IMAD.WIDE R36, R33, 0x4, R36 ;  /* 0x0000000421247825 */ /* 0x010fca00078e0224 */
[----:B-1----:R1:W4:Y:S01]  /*0e00*/  LDG.E R34, [R36.64] ;  /* 0x0000001824227981 */ /* 0x002322000c1e1900 */
[----:B0-----:R-:W-:Y:S01]  /*0e10*/  MOV R39, UR35 ;  /* 0x0000002300277c02 */ /* 0x001fe20008000f00 */
[----:B------:R-:W-:Y:S02]  /*0e20*/  FADD.FTZ R28, R21, R28 ;  /* 0x0000001c151c7221 */ /* 0x000fe40000010000 */
[----:B------:R-:W-:Y:S02]  /*0e30*/  IMAD.U32 R21, RZ, RZ, UR22 ;  /* 0x00000016ff157e24 */ /* 0x000fe4000f8e00ff */
[----:B-1----:R-:W-:-:S05]  /*0e40*/  IMAD.WIDE R36, R33, 0x4, R36 ;  /* 0x0000000421247825 */ /* 0x002fca00078e0224 */
[----:B------:R0:W4:Y:S01]  /*0e50*/  LDG.E R33, [R36.64] ;  /* 0x0000001824217981 */ /* 0x000122000c1e1900 */
[----:B------:R-:W-:Y:S01]  /*0e60*/  FADD.FTZ R16, R17, R16 ;  /* 0x0000001011107221 */ /* 0x000fe20000010000 */
[----:B------:R-:W-:Y:S02]  /*0e70*/  MOV R38, c[0x0][0x3dc] ;  /* 0x0000f70000267a02 */ /* 0x000fe40000000f00 */
[----:B------:R-:W4:Y:S01]  /*0e80*/  LDG.E R17, [R8.64] ;  /* 0x0000001808117981 */ /* 0x000f22000c1e1900 */
[----:B------:R-:W-:Y:S02]  /*0e90*/  FADD.FTZ R14, R32, R14 ;  /* 0x0000000e200e7221 */ /* 0x000fe40000010000 */
[----:B0-----:R-:W-:-:S05]  /*0ea0*/  IMAD.WIDE R36, R39, 0x4, R36 ;  /* 0x0000000427247825 */ /* 0x001fca00078e0224 */
[----:B------:R0:W4:Y:S01]  /*0eb0*/  LDG.E R32, [R36.64] ;  /* 0x0000001824207981 */ /* 0x000122000c1e1900 */
[----:B-----5:R-:W-:Y:S01]  /*0ec0*/  FADD.FTZ R25, R20, R25 ;  /* 0x0000001914197221 */ /* 0x020fe20000010000 */
[----:B------:R-:W-:-:S04]  /*0ed0*/  LEA R20, P1, R21, R8, 0x2 ;  /* 0x0000000815147211 */ /* 0x000fc800078210ff */
[----:B------:R-:W-:Y:S02]  /*0ee0*/  LEA.HI.X R21, R21, R9, R38, 0x2, P1 ;  /* 0x0000000915157211 */ /* 0x000fe400008f1426 */
[----:B0-----:R-:W-:-:S04]  /*0ef0*/  IADD3 R36, P1, R20, UR36, RZ ;  /* 0x0000002414247c10 */ /* 0x001fc8000ff3e0ff */
[----:B------:R-:W-:Y:S01]  /*0f00*/  IADD3.X R37, R21, UR20, RZ, P1, !PT ;  /* 0x0000001415257c10 */ /* 0x000fe20008ffe4ff */
[----:B---3--:R-:W-:-:S04]  /*0f10*/  FADD.FTZ R24, R27, R24 ;  /* 0x000000181b187221 */ /* 0x008fc80000010000 */
[----:B------:R0:W3:Y:S01]  /*0f20*/  LDG.E R27, [R36.64] ;  /* 0x00000018241b7981 */ /* 0x0000e2000c1e1900 */
[----:B--2---:R-:W-:Y:S02]  /*0f30*/  FADD.FTZ R23, R29, R23 ;  /* 0x000000171d177221 */ /* 0x004fe40000010000 */
[----:B------:R-:W-:Y:S01]  /*0f40*/  IMAD.U32 R35, RZ, RZ, UR28 ;  /* 0x0000001cff237e24 */ /* 0x000fe2000f8e00ff */
[----:B------:R0:W2:Y:S01]  /*0f50*/  LDG.E R29, [R36.64+0x80] ;  /* 0x00008018241d7981 */ /* 0x0000a2000c1e1900 */
[----:B------:R-:W-:Y:S02]  /*0f60*/  FADD.FTZ R15, R22, R15 ;  /* 0x0000000f160f7221 */ /* 0x000fe40000010000 */
[----:B----4-:R-:W-:Y:S01]  /*0f70*/  FADD.FTZ R31, R34, R31 ;  /* 0x0000001f221f7221 */ /* 0x010fe20000010000 */
[----:B------:R-:W4:Y:S01]  /*0f80*/  LDG.E R22, [R8.64+0x80] ;  /* 0x0000801808167981 */ /* 0x000f22000c1e1900 */
[----:B------:R-:W-:Y:S02]  /*0f90*/  LEA R34, P1, R35, R20, 0x2 ;  /* 0x0000001423227211 */ /* 0x000fe400078210ff */
[----:B------:R-:W-:-:S02]  /*0fa0*/  MOV R39, UR29 ;  /* 0x0000001d00277c02 */ /* 0x000fc40008000f00 */
[----:B------:R-:W-:Y:S02]  /*0fb0*/  IADD3.X R35, R21, UR19, RZ, P1, !PT ;  /* 0x0000001315237c10 */ /* 0x000fe40008ffe4ff */
[----:B0-----:R-:W-:Y:S01]  /*0fc0*/  LEA R36, P1, R39, R20, 0x2 ;  /* 0x0000001427247211 */ /* 0x001fe200078210ff */
[----:B------:R-:W-:Y:S02]  /*0fd0*/  FADD.FTZ R30, R33, R30 ;  /* 0x0000001e211e7221 */ /* 0x000fe40000010000 */
[----:B------:R0:W5:Y:S01]  /*0fe0*/  LDG.E R33, [R34.64] ;  /* 0x0000001822217981 */ /* 0x000162000c1e1900 */
[----:B------:R-:W-:Y:S01]  /*0ff0*/  IADD3.X R37, R21, UR12, RZ, P1, !PT ;  /* 0x0000000c15257c10 */ /* 0x000fe20008ffe4ff */
[----:B------:R-:W-:Y:S02]  /*1000*/  FADD.FTZ R6, R17, R6 ;  /* 0x0000000611067221 */ /* 0x000fe40000010000 */
[----:B------:R-:W-:Y:S02]  /*1010*/  IMAD.U32 R39, RZ, RZ, UR30 ;  /* 0x0000001eff277e24 */ /* 0x000fe4000f8e00ff */
[----:B------:R1:W5:Y:S04]  /*1020*/  LDG.E R17, [R36.64+0x80] ;  /* 0x0000801824117981 */ /* 0x000368000c1e1900 */
[----:B0-----:R0:W5:Y:S01]  /*1030*/  LDG.E R34, [R34.64+0x80] ;  /* 0x0000801822227981 */ /* 0x001162000c1e1900 */
[----:B------:R-:W-:-:S03]  /*1040*/  FADD.FTZ R26, R32, R26 ;  /* 0x0000001a201a7221 */ /* 0x000fc60000010000 */
[----:B------:R1:W5:Y:S02]  /*1050*/  LDG.E R32, [R36.64] ;  /* 0x0000001824207981 */ /* 0x000364000c1e1900 */
[----:B-1----:R-:W-:-:S04]  /*1060*/  LEA R36, P1, R39, R20, 0x2 ;  /* 0x0000001427247211 */ /* 0x002fc800078210ff */
[----:B------:R-:W-:Y:S01]  /*1070*/  IADD3.X R37, R21, UR14, RZ, P1, !PT ;  /* 0x0000000e15257c10 */ /* 0x000fe20008ffe4ff */
[----:B---3--:R-:W-:-:S04]  /*1080*/  FADD.FTZ R16, R16, R27 ;  /* 0x0000001b10107221 */ /* 0x008fc80000010000 */
[----:B------:R1:W3:Y:S01]  /*1090*/  LDG.E R27, [R36.64] ;  /* 0x00000018241b7981 */ /* 0x0002e2000c1e1900 */
[----:B--2---:R-:W-:Y:S01]  /*10a0*/  FADD.FTZ R28, R28, R29 ;  /* 0x0000001d1c1c7221 */ /* 0x004fe20000010000 */
[----:B------:R-:W-:Y:S01]  /*10b0*/  MOV R29, UR31 ;  /* 0x0000001f001d7c02 */ /* 0x000fe20008000f00 */
[----:B----4-:R-:W-:Y:S02]  /*10c0*/  FADD.FTZ R5, R22, R5 ;  /* 0x0000000516057221 */ /* 0x010fe40000010000 */
[----:B------:R1:W2:Y:S01]  /*10d0*/  LDG.E R22, [R36.64+0x80] ;  /* 0x0000801824167981 */ /* 0x0002a2000c1e1900 */
[----:B0-----:R-:W-:Y:S02]  /*10e0*/  MOV R35, UR32 ;  /* 0x0000002000237c02 */ /* 0x001fe40008000f00 */
[----:B-1----:R-:W-:-:S04]  /*10f0*/  LEA R36, P1, R29, R20, 0x2 ;  /* 0x000000141d247211 */ /* 0x002fc800078210ff */
[----:B------:R-:W-:Y:S01]  /*1100*/  IADD3.X R37, R21, UR15, RZ, P1, !PT ;  /* 0x0000000f15257c10 */ /* 0x000fe20008ffe4ff */
[----:B-----5:R-:W-:-:S04]  /*1110*/  FADD.FTZ R10, R10, R33 ;  /* 0x000000210a0a7221 */ /* 0x020fc80000010000 */
[----:B------:R0:W4:Y:S04]  /*1120*/  LDG.E R33, [R36.64] ;  /* 0x0000001824217981 */ /* 0x000128000c1e1900 */
[----:B------:R0:W5:Y:S01]  /*1130*/  LDG.E R29, [R36.64+0x80] ;  /* 0x00008018241d7981 */ /* 0x000162000c1e1900 */
[----:B------:R-:W-:Y:S02]  /*1140*/  FADD.FTZ R24, R24, R17 ;  /* 0x0000001118187221 */ /* 0x000fe40000010000 */
[----:B------:R-:W-:Y:S01]  /*1150*/  IMAD.U32 R17, RZ, RZ, UR33 ;  /* 0x00000021ff117e24 */ /* 0x000fe2000f8e00ff */
[----:B0-----:R-:W-:-:S04]  /*1160*/  LEA R36, P1, R35, R20, 0x2 ;  /* 0x0000001423247211 */ /* 0x001fc800078210ff */
[----:B------:R-:W-:Y:S01]  /*1170*/  IADD3.X R37, R21, UR16, RZ, P1, !PT ;  /* 0x0000001015257c10 */ /* 0x000fe20008ffe4ff */
[----:B------:R-:W-:Y:S02]  /*1180*/  FADD.FTZ R23, R23, R34 ;  /* 0x0000002217177221 */ /* 0x000fe40000010000 */
[----:B------:R-:W-:Y:S02]  /*1190*/  FADD.FTZ R11, R11, R32 ;  /* 0x000000200b0b7221 */ /* 0x000fe40000010000 */
[----:B------:R0:W5:Y:S04]  /*11a0*/  LDG.E R34, [R36.64] ;  /* 0x0000001824227981 */ /* 0x000168000c1e1900 */
[----:B------:R0:W5:Y:S02]  /*11b0*/  LDG.E R32, [R36.64+0x80] ;  /* 0x0000801824207981 */ /* 0x000164000c1e1900 */
[----:B0-----:R-:W-:-:S02]  /*11c0*/  LEA R36, P1, R17, R20, 0x2 ;  /* 0x0000001411247211 */ /* 0x001fc400078210ff */
[----:B------:R0:W5:Y:S02]  /*11d0*/  LDG.E R17, [R20.64] ;  /* 0x0000001814117981 */ /* 0x000164000c1e1900 */
[----:B------:R-:W-:-:S05]  /*11e0*/  IADD3.X R37, R21, UR17, RZ, P1, !PT ;  /* 0x0000001115257c10 */ /* 0x000fca0008ffe4ff */
[----:B------:R-:W5:Y:S04]  /*11f0*/  LDG.E R35, [R36.64] ;  /* 0x0000001824237981 */ /* 0x000f68000c1e1900 */
[----:B0-----:R-:W5:Y:S01]  /*1200*/  LDG.E R20, [R20.64+0x80] ;  /* 0x0000801814147981 */ /* 0x001f62000c1e1900 */
[----:B---3--:R-:W-:-:S03]  /*1210*/  FADD.FTZ R12, R12, R27 ;  /* 0x0000001b0c0c7221 */ /* 0x008fc60000010000 */
[----:B------:R-:W3:Y:S01]  /*1220*/  LDG.E R27, [R36.64+0x80] ;  /* 0x00008018241b7981 */ /* 0x000ee2000c1e1900 */
[----:B------:R-:W-:-:S06]  /*1230*/  UIADD3 UR10, UR10, -0x2, URZ ;  /* 0xfffffffe0a0a7890 */ /* 0x000fcc000fffe03f */
[----:B------:R-:W-:Y:S01]  /*1240*/  ISETP.NE.AND P1, PT, RZ, UR10, PT ;  /* 0x0000000aff007c0c */ /* 0x000fe2000bf25270 */
[----:B--2---:R-:W-:Y:S02]  /*1250*/  FADD.FTZ R25, R25, R22 ;  /* 0x0000001619197221 */ /* 0x004fe40000010000 */
[----:B----4-:R-:W-:Y:S01]  /*1260*/  FADD.FTZ R13, R13, R33 ;  /* 0x000000210d0d7221 */ /* 0x010fe20000010000 */
[----:B------:R-:W-:-:S04]  /*1270*/  MOV R33, UR23 ;  /* 0x0000001700217c02 */ /* 0x000fc80008000f00 */
[----:B------:R-:W-:Y:S01]  /*1280*/  LEA R8, P2, R33, R8, 0x2 ;  /* 0x0000000821087211 */ /* 0x000fe200078410ff */
[----:B-----5:R-:W-:-:S03]  /*1290*/  FADD.FTZ R31, R31, R29 ;  /* 0x0000001d1f1f7221 */ /* 0x020fc60000010000 */
[----:B------:R-:W-:Y:S01]  /*12a0*/  IADD3.X R9, R9, UR11, RZ, P2, !PT ;  /* 0x0000000b09097c10 */ /* 0x000fe200097fe4ff */
[----:B------:R-:W-:Y:S02]  /*12b0*/  FADD.FTZ R14, R14, R34 ;  /* 0x000000220e0e7221 */ /* 0x000fe40000010000 */
[----:B------:R-:W-:Y:S02]  /*12c0*/  FADD.FTZ R30, R30, R32 ;  /* 0x000000201e1e7221 */ /* 0x000fe40000010000 */
[----:B------:R-:W-:Y:S02]  /*12d0*/  FADD.FTZ R6, R6, R17 ;  /* 0x0000001106067221 */ /* 0x000fe40000010000 */
[----:B------:R-:W-:Y:S02]  /*12e0*/  FADD.FTZ R15, R15, R35 ;  /* 0x000000230f0f7221 */ /* 0x000fe40000010000 */
[----:B------:R-:W-:Y:S02]  /*12f0*/  FADD.FTZ R5, R5, R20 ;  /* 0x0000001405057221 */ /* 0x000fe40000010000 */
[----:B---3--:R-:W-:Y:S01]  /*1300*/  FADD.FTZ R26, R26, R27 ;  /* 0x0000001b1a1a7221 */ /* 0x008fe20000010000 */
[----:B------:R-:W-:Y:S05]  /*1310*/  @P1 BRA `(.L_x_410) ;  /* 0xfffff89000001947 */ /* 0x000fea000383ffff */
.L_x_409:
[----:B------:R-:W-:Y:S01]  /*1320*/  MOV R20, R8 ;  /* 0x0000000800147202 */ /* 0x000fe20000000f00 */
[----:B------:R-:W-:Y:S01]  /*1330*/  IMAD.MOV.U32 R21, RZ, RZ, R9 ;  /* 0x000000ffff157224 */ /* 0x000fe200078e0009 */
[----:B------:R-:W-:Y:S05]  /*1340*/  @!P0 BRA `(.L_x_408) ;  /* 0x0000037000008947 */ /* 0x000fea0003800000 */
[----:B------:R-:W-:Y:S02]  /*1350*/  MOV R33, UR35 ;  /* 0x0000002300217c02 */ /* 0x000fe40008000f00 */
[----:B------:R-:W-:-:S03]  /*1360*/  MOV R35, UR26 ;  /* 0x0000001a00237c02 */ /* 0x000fc60008000f00 */
[----:B------:R-:W-:-:S04]  /*1370*/  IMAD.WIDE R32, R33, 0x4, R20 ;  /* 0x0000000421207825 */ /* 0x000fc800078e0214 */
[----:B------:R-:W-:Y:S01]  /*1380*/  IMAD.U32 R9, RZ, RZ, UR26 ;  /* 0x0000001aff097e24 */ /* 0x000fe2000f8e00ff */
[----:B------:R0:W2:Y:S01]  /*1390*/  LDG.E R29, [R32.64] ;  /* 0x00000018201d7981 */ /* 0x0000a2000c1e1900 */
[----:B------:R-:W-:Y:S01]  /*13a0*/  IMAD.WIDE R34, R35, 0x20, R32 ;  /* 0x0000002023227825 */ /* 0x000fe200078e0220 */
[----:B------:R-:W-:Y:S02]  /*13b0*/  MOV R17, UR26 ;  /* 0x0000001a00117c02 */ /* 0x000fe40008000f00 */
[----:B------:R0:W3:Y:S04]  /*13c0*/  LDG.E R36, [R32.64+0x80] ;  /* 0x0000801820247981 */ /* 0x0000e8000c1e1900 */
[----:B------:R1:W4:Y:S02]  /*13d0*/  LDG.E R27, [R34.64] ;  /* 0x00000018221b7981 */ /* 0x000324000c1e1900 */
[----:B-1----:R-:W-:-:S05]  /*13e0*/  IMAD.WIDE R34, R9, 0x20, R34 ;  /* 0x0000002009227825 */ /* 0x002fca00078e0222 */
[----:B------:R1:W5:Y:S02]  /*13f0*/  LDG.E R22, [R34.64] ;  /* 0x0000001822167981 */ /* 0x000364000c1e1900 */
[----:B-1----:R-:W-:-:S05]  /*1400*/  IMAD.WIDE R34, R9, 0x20, R34 ;  /* 0x0000002009227825 */ /* 0x002fca00078e0222 */
[----:B------:R1:W3:Y:S02]  /*1410*/  LDG.E R9, [R34.64] ;  /* 0x0000001822097981 */ /* 0x0002e4000c1e1900 */
[----:B-1----:R-:W-:-:S05]  /*1420*/  IMAD.WIDE R34, R17, 0x20, R34 ;  /* 0x0000002011227825 */ /* 0x002fca00078e0222 */
[----:B------:R1:W3:Y:S01]  /*1430*/  LDG.E R8, [R34.64] ;  /* 0x0000001822087981 */ /* 0x0002e2000c1e1900 */
[----:B0-----:R-:W-:Y:S01]  /*1440*/  MOV R33, UR26 ;  /* 0x0000001a00217c02 */ /* 0x001fe20008000f00 */
[----:B------:R-:W-:Y:S01]  /*1450*/  UIADD3 UR10, UR35, 0x20, UR35 ;  /* 0x00000020230a7890 */ /* 0x000fe2000fffe023 */
[----:B-1----:R-:W-:-:S05]  /*1460*/  IMAD.WIDE R34, R17, 0x20, R34 ;  /* 0x0000002011227825 */ /* 0x002fca00078e0222 */
[----:B------:R-:W-:Y:S01]  /*1470*/  IMAD.U32 R37, RZ, RZ, UR10 ;  /* 0x0000000aff257e24 */ /* 0x000fe2000f8e00ff */
[----:B------:R0:W3:Y:S01]  /*1480*/  LDG.E R17, [R34.64] ;  /* 0x0000001822117981 */ /* 0x0000e2000c1e1900 */
[----:B------:R-:W-:-:S06]  /*1490*/  IMAD.WIDE R32, R33, 0x20, R34 ;  /* 0x0000002021207825 */ /* 0x000fcc00078e0222 */
[----:B------:R1:W3:Y:S04]  /*14a0*/  LDG.E R32, [R32.64] ;  /* 0x0000001820207981 */ /* 0x0002e8000c1e1900 */
[----:B-1----:R1:W3:Y:S01]  /*14b0*/  LDG.E R33, [R20.64+0x80] ;  /* 0x0000801814217981 */ /* 0x0022e2000c1e1900 */
[----:B0-----:R-:W-:Y:S01]  /*14c0*/  MOV R35, UR35 ;  /* 0x0000002300237c02 */ /* 0x001fe20008000f00 */
[----:B--2---:R-:W-:Y:S02]  /*14d0*/  FADD.FTZ R16, R16, R29 ;  /* 0x0000001d10107221 */ /* 0x004fe40000010000 */
[----:B------:R1:W2:Y:S01]  /*14e0*/  LDG.E R29, [R20.64] ;  /* 0x00000018141d7981 */ /* 0x0002a2000c1e1900 */
[----:B----4-:R-:W-:Y:S02]  /*14f0*/  FADD.FTZ R10, R10, R27 ;  /* 0x0000001b0a0a7221 */ /* 0x010fe40000010000 */
[----:B-1----:R-:W-:Y:S01]  /*1500*/  IMAD.WIDE R20, R37, 0x4, R20 ;  /* 0x0000000425147825 */ /* 0x002fe200078e0214 */
[----:B------:R-:W-:-:S04]  /*1510*/  MOV R37, UR35 ;  /* 0x0000002300257c02 */ /* 0x000fc80008000f00 */
[----:B------:R0:W4:Y:S01]  /*1520*/  LDG.E R27, [R20.64] ;  /* 0x00000018141b7981 */ /* 0x000122000c1e1900 */
[----:B-----5:R-:W-:Y:S02]  /*1530*/  FADD.FTZ R11, R11, R22 ;  /* 0x000000160b0b7221 */ /* 0x020fe40000010000 */
[----:B0-----:R-:W-:-:S05]  /*1540*/  IMAD.WIDE R20, R37, 0x4, R20 ;  /* 0x0000000425147825 */ /* 0x001fca00078e0214 */
[----:B------:R0:W5:Y:S01]  /*1550*/  LDG.E R22, [R20.64] ;  /* 0x0000001814167981 */ /* 0x000162000c1e1900 */
[----:B---3--:R-:W-:Y:S02]  /*1560*/  FADD.FTZ R12, R12, R9 ;  /* 0x000000090c0c7221 */ /* 0x008fe40000010000 */
[----:B------:R-:W-:Y:S02]  /*1570*/  IMAD.U32 R9, RZ, RZ, UR35 ;  /* 0x00000023ff097e24 */ /* 0x000fe4000f8e00ff */
[----:B0-----:R-:W-:-:S05]  /*1580*/  IMAD.WIDE R20, R35, 0x4, R20 ;  /* 0x0000000423147825 */ /* 0x001fca00078e0214 */
[----:B------:R0:W3:Y:S01]  /*1590*/  LDG.E R34, [R20.64] ;  /* 0x0000001814227981 */ /* 0x0000e2000c1e1900 */
[----:B------:R-:W-:Y:S02]  /*15a0*/  FADD.FTZ R28, R28, R36 ;  /* 0x000000241c1c7221 */ /* 0x000fe40000010000 */
[----:B0-----:R-:W-:-:S05]  /*15b0*/  IMAD.WIDE R20, R9, 0x4, R20 ;  /* 0x0000000409147825 */ /* 0x001fca00078e0214 */
[----:B------:R0:W3:Y:S01]  /*15c0*/  LDG.E R36, [R20.64] ;  /* 0x0000001814247981 */ /* 0x0000e2000c1e1900 */
[----:B------:R-:W-:Y:S02]  /*15d0*/  FADD.FTZ R13, R13, R8 ;  /* 0x000000080d0d7221 */ /* 0x000fe40000010000 */
[----:B0-----:R-:W-:-:S05]  /*15e0*/  IMAD.WIDE R20, R9, 0x4, R20 ;  /* 0x0000000409147825 */ /* 0x001fca00078e0214 */
[----:B------:R-:W3:Y:S01]  /*15f0*/  LDG.E R35, [R20.64] ;  /* 0x0000001814237981 */ /* 0x000ee2000c1e1900 */
[----:B------:R-:W-:-:S06]  /*1600*/  IMAD.WIDE R8, R9, 0x4, R20 ;  /* 0x0000000409087825 */ /* 0x000fcc00078e0214 */
[----:B------:R-:W3:Y:S01]  /*1610*/  LDG.E R9, [R8.64] ;  /* 0x0000001808097981 */ /* 0x000ee2000c1e1900 */
[----:B------:R-:W-:Y:S02]  /*1620*/  FADD.FTZ R14, R14, R17 ;  /* 0x000000110e0e7221 */ /* 0x000fe40000010000 */
[----:B------:R-:W-:Y:S02]  /*1630*/  FADD.FTZ R15, R15, R32 ;  /* 0x000000200f0f7221 */ /* 0x000fe40000010000 */
[----:B------:R-:W-:Y:S02]  /*1640*/  FADD.FTZ R5, R5, R33 ;  /* 0x0000002105057221 */ /* 0x000fe40000010000 */
[----:B--2---:R-:W-:Y:S02]  /*1650*/  FADD.FTZ R6, R6, R29 ;  /* 0x0000001d06067221 */ /* 0x004fe40000010000 */
[----:B----4-:R-:W-:Y:S02]  /*1660*/  FADD.FTZ R23, R23, R27 ;  /* 0x0000001b17177221 */ /* 0x010fe40000010000 */
[----:B-----5:R-:W-:-:S02]  /*1670*/  FADD.FTZ R24, R24, R22 ;  /* 0x0000001618187221 */ /* 0x020fc40000010000 */
[----:B---3--:R-:W-:Y:S02]  /*1680*/  FADD.FTZ R25, R25, R34 ;  /* 0x0000002219197221 */ /* 0x008fe40000010000 */
[----:B------:R-:W-:Y:S02]  /*1690*/  FADD.FTZ R31, R31, R36 ;  /* 0x000000241f1f7221 */ /* 0x000fe40000010000 */
[----:B------:R-:W-:Y:S02]  /*16a0*/  FADD.FTZ R30, R30, R35 ;  /* 0x000000231e1e7221 */ /* 0x000fe40000010000 */
[----:B------:R-:W-:Y:S02]  /*16b0*/  FADD.FTZ R26, R26, R9 ;  /* 0x000000091a1a7221 */ /* 0x000fe40000010000 */
.L_x_408:
[----:B------:R-:W-:Y:S01]  /*16c0*/  R2P PR, R3, 0x6 ;  /* 0x0000000603007804 */ /* 0x000fe20000000000 */
[----:B------:R-:W-:Y:S01]  /*16d0*/  FMUL.FTZ R5, R5, c[0x0][0x2e0] ;  /* 0x0000b80005057a20 */ /* 0x000fe20000410000 */
[----:B------:R-:W-:Y:S01]  /*16e0*/  MOV R9, 0x20 ;  /* 0x0000002000097802 */ /* 0x000fe20000000f00 */
[----:B------:R-:W-:Y:S01]  /*16f0*/  FMUL.FTZ R28, R28, c[0x0][0x2e0] ;  /* 0x0000b8001c1c7a20 */ /* 0x000fe20000410000 */
[----:B------:R-:W-:Y:S01]  /*1700*/  SHF.L.U32 R0, R0, 0x1, RZ ;  /* 0x0000000100007819 */ /* 0x000fe200000006ff */
[----:B------:R-:W-:Y:S01]  /*1710*/  FMUL.FTZ R3, R6, c[0x0][0x2e0] ;  /* 0x0000b80006037a20 */ /* 0x000fe20000410000 */
[----:B------:R-:W-:Y:S01]  /*1720*/  SEL R9, R9, 0xffffffe0, !P1 ;  /* 0xffffffe009097807 */ /* 0x000fe20004800000 */
[----:B------:R-:W-:Y:S01]  /*1730*/  FMUL.FTZ R16, R16, c[0x0][0x2e0] ;  /* 0x0000b80010107a20 */ /* 0x000fe20000410000 */
[----:B------:R-:W-:Y:S01]  /*1740*/  F2FP.PACK_AB R28, R28, R5 ;  /* 0x000000051c1c723e */ /* 0x000fe200000000ff */
[----:B------:R-:W-:Y:S01]  /*1750*/  FMUL.FTZ R10, R10, c[0x0][0x2e0] ;  /* 0x0000b8000a0a7a20 */ /* 0x000fe20000410000 */
[----:B------:R-:W-:Y:S01]  /*1760*/  IADD3 R20, R0, 0x40, RZ ;  /* 0x0000004000147810 */ /* 0x000fe20007ffe0ff */
[----:B------:R-:W-:Y:S01]  /*1770*/  FMUL.FTZ R11, R11, c[0x0][0x2e0] ;  /* 0x0000b8000b0b7a20 */ /* 0x000fe20000410000 */
[----:B------:R-:W-:Y:S01]  /*1780*/  F2FP.PACK_AB R3, R16, R3 ;  /* 0x000000031003723e */ /* 0x000fe200000000ff */
[----:B------:R-:W-:Y:S01]  /*1790*/  FMUL.FTZ R12, R12, c[0x0][0x2e0] ;  /* 0x0000b8000c0c7a20 */ /* 0x000fe20000410000 */
[----:B------:R-:W-:Y:S01]  /*17a0*/  @P2 IADD3 R20, R0, -0x40, RZ ;  /* 0xffffffc000142810 */ /* 0x000fe20007ffe0ff */
[----:B------:R-:W-:Y:S01]  /*17b0*/  FMUL.FTZ R13, R13, c[0x0][0x2e0] ;  /* 0x0000b8000d0d7a20 */ /* 0x000fe20000410000 */
[----:B------:R-:W-:Y:S01]  /*17c0*/  F2FP.PACK_AB R16, R11, R10 ;  /* 0x0000000a0b10723e */ /* 0x000fe200000000ff */
[----:B------:R-:W-:Y:S01]  /*17d0*/  FMUL.FTZ R14, R14, c[0x0][0x2e0] ;  /* 0x0000b8000e0e7a20 */ /* 0x000fe20000410000 */
[----:B------:R0:W-:Y:S01]  /*17e0*/  STS [R0], R3 ;  /* 0x0000000300007388 */ /* 0x0001e20000000800 */
[----:B------:R-:W-:Y:S01]  /*17f0*/  FMUL.FTZ R15, R15, c[0x0][0x2e0] ;  /* 0x0000b8000f0f7a20 */ /* 0x000fe20000410000 */
[----:B------:R-:W-:Y:S01]  /*1800*/  F2FP.PACK_AB R12, R13, R12 ;  /* 0x0000000c0d0c723e */ /* 0x000fe200000000ff */
[----:B------:R-:W-:Y:S01]  /*1810*/  FMUL.FTZ R23, R23, c[0x0][0x2e0] ;  /* 0x0000b80017177a20 */ /* 0x000fe20000410000 */
[----:B------:R1:W-:Y:S01]  /*1820*/  STS [R0+0x400], R16 ;  /* 0x0004001000007388 */ /* 0x0003e20000000800 */
[----:B------:R-:W-:Y:S01]  /*1830*/  FMUL.FTZ R24, R24, c[0x0][0x2e0] ;  /* 0x0000b80018187a20 */ /* 0x000fe20000410000 */
[----:B------:R-:W-:Y:S01]  /*1840*/  F2FP.PACK_AB R14, R15, R14 ;  /* 0x0000000e0f0e723e */ /* 0x000fe200000000ff */
[----:B------:R-:W-:Y:S01]  /*1850*/  FMUL.FTZ R25, R25, c[0x0][0x2e0] ;  /* 0x0000b80019197a20 */ /* 0x000fe20000410000 */
[----:B------:R-:W-:Y:S01]  /*1860*/  IADD3 R15, R9, R20, RZ ;  /* 0x00000014090f7210 */ /* 0x000fe20007ffe0ff */
[----:B------:R-:W-:Y:S01]  /*1870*/  FMUL.FTZ R6, R31, c[0x0][0x2e0] ;  /* 0x0000b8001f067a20 */ /* 0x000fe20000410000 */
[----:B------:R-:W-:Y:S01]  /*1880*/  F2FP.PACK_AB R23, R24, R23 ;  /* 0x000000171817723e */ /* 0x000fe200000000ff */
[----:B------:R-:W-:Y:S01]  /*1890*/  FMUL.FTZ R30, R30, c[0x0][0x2e0] ;  /* 0x0000b8001e1e7a20 */ /* 0x000fe20000410000 */
[----:B------:R-:W-:Y:S01]  /*18a0*/  SHF.L.U32 R22, R2, 0x1, RZ ;  /* 0x0000000102167819 */ /* 0x000fe200000006ff */
[----:B------:R-:W-:Y:S01]  /*18b0*/  FMUL.FTZ R5, R26, c[0x0][0x2e0] ;  /* 0x0000b8001a057a20 */ /* 0x000fe20000410000 */
[----:B------:R-:W-:Y:S01]  /*18c0*/  F2FP.PACK_AB R6, R6, R25 ;  /* 0x000000190606723e */ /* 0x000fe200000000ff */
[----:B------:R-:W-:Y:S01]  /*18d0*/  IMAD.IADD R13, R0, 0x1, R9 ;  /* 0x00000001000d7824 */ /* 0x000fe200078e0209 */
[----:B------:R-:W-:Y:S01]  /*18e0*/  ULDC.64 UR10, c[0x0][0x398] ;  /* 0x0000e600000a7ab9 */ /* 0x000fe20000000a00 */
[--C-:B------:R-:W-:Y:S01]  /*18f0*/  SHF.R.S32.HI R19, RZ, 0x1f, R18.reuse ;  /* 0x0000001fff137819 */ /* 0x100fe20000011412 */
[----:B------:R-:W-:Y:S01]  /*1900*/  UIMAD UR9, UR9, UR10, URZ ;  /* 0x0000000a090972a4 */ /* 0x000fe2000f8e023f */
[----:B------:R-:W-:Y:S01]  /*1910*/  F2FP.PACK_AB R5, R5, R30 ;  /* 0x0000001e0505723e */ /* 0x000fe200000000ff */
[----:B------:R-:W-:Y:S01]  /*1920*/  STS [R13], R12 ;  /* 0x0000000c0d007388 */ /* 0x000fe20000000800 */
[----:B0-----:R-:W-:Y:S01]  /*1930*/  IMAD.U32 R3, RZ, RZ, UR7 ;  /* 0x00000007ff037e24 */ /* 0x001fe2000f8e00ff */
[----:B------:R-:W-:Y:S01]  /*1940*/  UIMAD UR9, UR7, UR11, UR9 ;  /* 0x0000000b070972a4 */ /* 0x000fe2000f8e0209 */
[----:B------:R-:W-:Y:S01]  /*1950*/  ISETP.GE.AND P0, PT, R18, c[0x0][0x220], PT ;  /* 0x0000880012007a0c */ /* 0x000fe20003f06270 */
[----:B------:R-:W-:Y:S01]  /*1960*/  STS [R13+0x400], R14 ;  /* 0x0004000e0d007388 */ /* 0x000fe20000000800 */
[----:B------:R-:W-:Y:S01]  /*1970*/  IMAD.WIDE.U32 R2, R3, c[0x0][0x398], R18 ;  /* 0x0000e60003027a25 */ /* 0x000fe200078e0012 */
[----:B------:R-:W-:Y:S01]  /*1980*/  UIMAD UR5, UR5, -0x40, UR6 ;  /* 0xffffffc0050578a4 */ /* 0x000fe2000f8e0206 */
[----:B-1----:R-:W-:Y:S01]  /*1990*/  IADD3 R0, R4, 0x20, RZ ;  /* 0x0000002004007810 */ /* 0x002fe20007ffe0ff */
[----:B------:R-:W-:Y:S01]  /*19a0*/  STS [R20], R28 ;  /* 0x0000001c14007388 */ /* 0x000fe20000000800 */
[----:B------:R-:W-:Y:S01]  /*19b0*/  ULDC.64 UR6, c[0x0][0x3b0] ;  /* 0x0000ec0000067ab9 */ /* 0x000fe20000000a00 */
[----:B------:R-:W-:Y:S01]  /*19c0*/  IADD3 R2, P1, R2, UR27, RZ ;  /* 0x0000001b02027c10 */ /* 0x000fe2000ff3e0ff */
[----:B------:R-:W-:Y:S01]  /*19d0*/  UIMAD UR4, UR4, UR6, URZ ;  /* 0x00000006040472a4 */ /* 0x000fe2000f8e023f */
[----:B------:R-:W-:Y:S01]  /*19e0*/  STS [R20+0x400], R23 ;  /* 0x0004001714007388 */ /* 0x000fe20000000800 */
[----:B------:R-:W-:Y:S01]  /*19f0*/  MOV R21, UR8 ;  /* 0x0000000800157c02 */ /* 0x000fe20008000f00 */
[----:B------:R-:W-:Y:S01]  /*1a00*/  BSSY B0, `(.L_x_411) ;  /* 0x0000016000007945 */ /* 0x000fe20003800000 */
[----:B------:R-:W-:Y:S01]  /*1a10*/  UIMAD UR4, UR8, UR7, UR4 ;  /* 0x00000007080472a4 */ /* 0x000fe2000f8e0204 */
[----:B------:R-:W-:Y:S04]  /*1a20*/  STS [R15], R6 ;  /* 0x000000060f007388 */ /* 0x000fe80000000800 */
[----:B------:R0:W-:Y:S04]  /*1a30*/  STS [R15+0x400], R5 ;  /* 0x000400050f007388 */ /* 0x0001e80000000800 */
[----:B------:R-:W-:Y:S01]  /*1a40*/  BAR.SYNC.DEFER_BLOCKING 0x0 ;  /* 0x0000000000007b1d */ /* 0x000fe20000010000 */
[----:B0-----:R-:W-:-:S04]  /*1a50*/  MOV R5, UR9 ;  /* 0x0000000900057c02 */ /* 0x001fc80008000f00 */
[----:B------:R-:W-:Y:S02]  /*1a60*/  IADD3.X R3, R3, UR13, R5, P1, !PT ;  /* 0x0000000d03037c10 */ /* 0x000fe40008ffe405 */
[----:B------:R-:W-:Y:S02]  /*1a70*/  ISETP.GE.OR P1, PT, R0, UR5, P0 ;  /* 0x0000000500007c0c */ /* 0x000fe40008726670 */
[----:B------:R-:W-:Y:S01]  /*1a80*/  ISETP.GE.OR P0, PT, R4, UR5, P0 ;  /* 0x0000000504007c0c */ /* 0x000fe20008706670 */
[----:B------:R-:W-:-:S05]  /*1a90*/  IMAD.WIDE.U32 R20, R21, c[0x0][0x3b0], R2 ;  /* 0x0000ec0015147a25 */ /* 0x000fca00078e0002 */
[----:B------:R-:W-:Y:S01]  /*1aa0*/  IADD3 R17, R21, UR4, RZ ;  /* 0x0000000415117c10 */ /* 0x000fe2000fffe0ff */
[----:B------:R0:W1:Y:S06]  /*1ab0*/  LDS.128 R8, [R22+0x1000] ;  /* 0x0010000016087984 */ /* 0x00006c0000000c00 */
[----:B------:R-:W-:Y:S05]  /*1ac0*/  @P0 BRA `(.L_x_412) ;  /* 0x0000009000000947 */ /* 0x000fea0003800000 */
[----:B------:R-:W2:Y:S01]  /*1ad0*/  LDS.128 R12, [R22] ;  /* 0x00000000160c7984 */ /* 0x000ea20000000c00 */
[----:B------:R-:W-:Y:S02]  /*1ae0*/  IMAD R5, R7, c[0x0][0x398], RZ ;  /* 0x0000e60007057a24 */ /* 0x000fe400078e02ff */
[----:B------:R-:W-:-:S02]  /*1af0*/  IMAD.MOV.U32 R16, RZ, RZ, R20 ;  /* 0x000000ffff107224 */ /* 0x000fc400078e0014 */
[C---:B------:R-:W-:Y:S02]  /*1b00*/  IMAD R5, R4.reuse, c[0x0][0x39c], R5 ;  /* 0x0000e70004057a24 */ /* 0x040fe400078e0205 */
[----:B------:R-:W-:-:S05]  /*1b10*/  IMAD.WIDE.U32 R2, R4, c[0x0][0x398], R16 ;  /* 0x0000e60004027a25 */ /* 0x000fca00078e0010 */
[----:B------:R-:W-:Y:S02]  /*1b20*/  IADD3 R3, R3, R5, RZ ;  /* 0x0000000503037210 */ /* 0x000fe40007ffe0ff */
[----:B------:R-:W-:-:S04]  /*1b30*/  LEA R18, P0, R2, c[0x0][0x338], 0x1 ;  /* 0x0000ce0002127a11 */ /* 0x000fc800078008ff */
[----:B------:R-:W-:-:S05]  /*1b40*/  LEA.HI.X R19, R2, c[0x0][0x33c], R3, 0x1, P0 ;  /* 0x0000cf0002137a11 */ /* 0x000fca00000f0c03 */
[----:B--2---:R2:W-:Y:S04]  /*1b50*/  STG.E.128 [R18.64], R12 ;  /* 0x0000000c12007986 */ /* 0x0045e8000c101d18 */
.L_x_412:
[----:B------:R-:W-:Y:S05]  /*1b60*/  BSYNC B0 ;  /* 0x0000000000007941 */ /* 0x000fea0003800000 */
.L_x_411:
[----:B------:R-:W-:Y:S05]  /*1b70*/  @P1 EXIT ;  /* 0x000000000000194d */ /* 0x000fea0003800000 */
[----:B------:R-:W-:Y:S01]  /*1b80*/  IADD3 R5, P0, R4, 0x20, RZ ;  /* 0x0000002004057810 */ /* 0x000fe20007f1e0ff */
[----:B------:R-:W-:Y:S01]  /*1b90*/  IMAD.MOV.U32 R2, RZ, RZ, R20 ;  /* 0x000000ffff027224 */ /* 0x000fe200078e0014 */
        /* <DEDUP_REMOVED lines=8> */
[----:B-1----:R-:W-:Y:S01]  /*1c20*/  STG.E.128 [R4.64], R8 ;  /* 0x0000000804007986 */ /* 0x002fe2000c101d18 */
[----:B------:R-:W-:Y:S05]  /*1c30*/  EXIT ;  /* 0x000000000000794d */ /* 0x000fea0003800000 */
.L_x_413:
        /* <DEDUP_REMOVED lines=12> */
.L_x_1259:


//--------------------- .text._ZN5flash44flash_bwd_dq_dk_dv_loop_seqk_parallel_kernelI23Flash_bwd_kernel_traitsILi64ELi64ELi128ELi8ELi2ELi4ELi4ELb1ELb0EN7cutlass6half_tE19Flash_kernel_traitsILi64ELi64ELi128ELi8ES3_EELb1ELb1ELb0ELb0ELb0ELb0ELb0EEEvNS_16Flash_bwd_paramsE --------------------------
	.section	.text._ZN5flash44flash_bwd_dq_dk_dv_loop_seqk_parallel_kernelI23Flash_bwd_kernel_traitsILi64ELi64ELi128ELi8ELi2ELi4ELi4ELb1ELb0EN7cutlass6half_tE19Flash_kernel_traitsILi64ELi64ELi128ELi8ES3_EELb1ELb1ELb0ELb0ELb0ELb0ELb0EEEvNS_16Flash_bwd_paramsE,"ax",@progbits
	.sectioninfo	@"SHI_REGISTERS=255"
	.align	128
        .global         _ZN5flash44flash_bwd_dq_dk_dv_loop_seqk_parallel_kernelI23Flash_bwd_kernel_traitsILi64ELi64ELi128ELi8ELi2ELi4ELi4ELb1ELb0EN7cutlass6half_tE19Flash_kernel_traitsILi64ELi64ELi128ELi8ES3_EELb1ELb1ELb0ELb0ELb0ELb0ELb0EEEvNS_16Flash_bwd_paramsE
        .type           _ZN5flash44flash_bwd_dq_dk_dv_loop_seqk_parallel_kernelI23Flash_bwd_kernel_traitsILi64ELi64ELi128ELi8ELi2ELi4ELi4ELb1ELb0EN7cutlass6half_tE19Flash_kernel_traitsILi64ELi64ELi128ELi8ES3_EELb1ELb1ELb0ELb0ELb0ELb0ELb0EEEvNS_16Flash_bwd_paramsE,@function
        .size           _ZN5flash44flash_bwd_dq_dk_dv_loop_seqk_parallel_kernelI23Flash_bwd_kernel_traitsILi64ELi64ELi128ELi8ELi2ELi4ELi4ELb1ELb0EN7cutlass6half_tE19Flash_kernel_traitsILi64ELi64ELi128ELi8ES3_EELb1ELb1ELb0ELb0ELb0ELb0ELb0EEEvNS_16Flash_bwd_paramsE,(.L_x_1260 - _ZN5flash44flash_bwd_dq_dk_dv_loop_seqk_parallel_kernelI23Flash_bwd_kernel_traitsILi64ELi64ELi128ELi8ELi2ELi4ELi4ELb1ELb0EN7cutlass6half_tE19Flash_kernel_traitsILi64ELi64ELi128ELi8ES3_EELb1ELb1ELb0ELb0ELb0ELb0ELb0EEEvNS_16Flash_bwd_paramsE)
        .other          _ZN5flash44flash_bwd_dq_dk_dv_loop_seqk_parallel_kernelI23Flash_bwd_kernel_traitsILi64ELi64ELi128ELi8ELi2ELi4ELi4ELb1ELb0EN7cutlass6half_tE19Flash_kernel_traitsILi64ELi64ELi128ELi8ES3_EELb1ELb1ELb0ELb0ELb0ELb0ELb0EEEvNS_16Flash_bwd_paramsE,@"STO_CUDA_ENTRY STV_DEFAULT"
_ZN5flash44flash_bwd_dq_dk_dv_loop_seqk_parallel_kernelI23Flash_bwd_kernel_traitsILi64ELi64ELi128ELi8ELi2ELi4ELi4ELb1ELb0EN7cutlass6half_tE19Flash_kernel_traitsILi64ELi64ELi128ELi8ES3_EELb1ELb1ELb0ELb0ELb0ELb0ELb0EEEvNS_16Flash_bwd_paramsE:
.text._ZN5flash44flash_bwd_dq_dk_dv_loop_seqk_parallel_kernelI23Flash_bwd_kernel_traitsILi64ELi64ELi128ELi8ELi2ELi4ELi4ELb1ELb0EN7cutlass6half_tE19Flash_kernel_traitsILi64ELi64ELi128ELi8ES3_EELb1ELb1ELb0ELb0ELb0ELb0ELb0EEEvNS_16Flash_bwd_paramsE:
        /* <DEDUP_REMOVED lines=14> */
[----:B-1----:R-:W-:-:S04]  /*00e0*/  SHF.R.S32.HI R4, RZ, 0x1f, R11 ;  /* 0x0000001fff047819 */ /* 0x002fc8000001140b */
[CC--:B------:R-:W-:Y:S02]  /*00f0*/  LEA.HI R2, R4.reuse, R11.reuse, RZ, 0x5 ;  /* 0x0000000b04027211 */ /* 0x0c0fe400078f28ff */
[CC--:B------:R-:W-:Y:S02]  /*0100*/  LEA.HI R13, R4.reuse, R11.reuse, RZ, 0x3 ;  /* 0x0000000b040d7211 */ /* 0x0c0fe400078f18ff */
[-C--:B------:R-:W-:Y:S02]  /*0110*/  LEA.HI R0, R4, R11.reuse, RZ, 0x2 ;  /* 0x0000000b04007211 */ /* 0x080fe400078f10ff */
[----:B------:R-:W-:Y:S02]  /*0120*/  LOP3.LUT R5, R2, 0xffffffe0, RZ, 0xc0, !PT ;  /* 0xffffffe002057812 */ /* 0x000fe400078ec0ff */
[----:B------:R-:W-:Y:S02]  /*0130*/  LOP3.LUT R6, R13, 0xfffffff8, RZ, 0xc0, !PT ;  /* 0xfffffff80d067812 */ /* 0x000fe400078ec0ff */
[CC--:B------:R-:W-:Y:S01]  /*0140*/  LEA.HI R235, R4.reuse, R11.reuse, RZ, 0x6 ;  /* 0x0000000b04eb7211 */ /* 0x0c0fe200078f30ff */
[C---:B------:R-:W-:Y:S01]  /*0150*/  IMAD.IADD R12, R11.reuse, 0x1, -R5 ;  /* 0x000000010b0c7824 */ /* 0x040fe200078e0a05 */
[CC--:B------:R-:W-:Y:S01]  /*0160*/  LEA.HI R3, R4.reuse, R11.reuse, RZ, 0x4 ;  /* 0x0000000b04037211 */ /* 0x0c0fe200078f20ff */
[----:B------:R-:W-:Y:S01]  /*0170*/  IMAD.IADD R5, R11, 0x1, -R6 ;  /* 0x000000010b057824 */ /* 0x000fe200078e0a06 */
[----:B------:R-:W-:-:S02]  /*0180*/  LEA.HI R15, R4, R11, RZ, 0x7 ;  /* 0x0000000b040f7211 */ /* 0x000fc400078f38ff */
[----:B------:R-:W-:Y:S01]  /*0190*/  LOP3.LUT R4, R0, 0x7ffffffc, RZ, 0xc0, !PT ;  /* 0x7ffffffc00047812 */ /* 0x000fe200078ec0ff */
[----:B------:R-:W-:Y:S01]  /*01a0*/  IMAD.SHL.U32 R210, R5, 0x8, RZ ;  /* 0x0000000805d27824 */ /* 0x000fe200078e00ff */
[--C-:B------:R-:W-:Y:S02]  /*01b0*/  SHF.R.S32.HI R8, RZ, 0x2, R0.reuse ;  /* 0x00000002ff087819 */ /* 0x100fe40000011400 */
[----:B------:R-:W-:Y:S01]  /*01c0*/  SHF.R.S32.HI R6, RZ, 0x1f, R0 ;  /* 0x0000001fff067819 */ /* 0x000fe20000011400 */
[----:B------:R-:W-:Y:S01]  /*01d0*/  IMAD.IADD R16, R11, 0x1, -R4 ;  /* 0x000000010b107824 */ /* 0x000fe200078e0a04 */
[--C-:B------:R-:W-:Y:S02]  /*01e0*/  SHF.R.S32.HI R0, RZ, 0x5, R2.reuse ;  /* 0x00000005ff007819 */ /* 0x100fe40000011402 */
[----:B------:R-:W-:Y:S02]  /*01f0*/  SHF.R.S32.HI R4, RZ, 0x1f, R2 ;  /* 0x0000001fff047819 */ /* 0x000fe40000011402 */
[----:B------:R-:W-:-:S02]  /*0200*/  LOP3.LUT R7, R3, 0xfffffff0, RZ, 0xc0, !PT ;  /* 0xfffffff003077812 */ /* 0x000fc400078ec0ff */
[-C--:B------:R-:W-:Y:S02]  /*0210*/  LEA.HI R9, R2, R0.reuse, RZ, 0x1 ;  /* 0x0000000002097211 */ /* 0x080fe400078f08ff */
[----:B------:R-:W-:Y:S01]  /*0220*/  SHF.R.S32.HI R218, RZ, 0x3, R13 ;  /* 0x00000003ffda7819 */ /* 0x000fe2000001140d */
[----:B------:R-:W-:Y:S01]  /*0230*/  IMAD.IADD R11, R11, 0x1, -R7 ;  /* 0x000000010b0b7824 */ /* 0x000fe200078e0a07 */
[----:B------:R-:W-:Y:S02]  /*0240*/  LEA.HI R2, R4, R0, RZ, 0x2 ;  /* 0x0000000004027211 */ /* 0x000fe400078f10ff */
[----:B------:R-:W-:Y:S01]  /*0250*/  SHF.R.S32.HI R7, RZ, 0x4, R3 ;  /* 0x00000004ff077819 */ /* 0x000fe20000011403 */
[----:B------:R-:W-:Y:S01]  /*0260*/  IMAD.SHL.U32 R10, R218, 0x40, RZ ;  /* 0x00000040da0a7824 */ /* 0x000fe200078e00ff */
[----:B------:R-:W-:Y:S02]  /*0270*/  LEA.HI R4, R6, R8, RZ, 0x3 ;  /* 0x0000000806047211 */ /* 0x000fe400078f18ff */
[----:B------:R-:W-:-:S02]  /*0280*/  LOP3.LUT R9, R9, 0xfffffffe, RZ, 0xc0, !PT ;  /* 0xfffffffe09097812 */ /* 0x000fc400078ec0ff */
[----:B------:R-:W-:Y:S02]  /*0290*/  LOP3.LUT R2, R2, 0xfffffffc, RZ, 0xc0, !PT ;  /* 0xfffffffc02027812 */ /* 0x000fe400078ec0ff */
[----:B------:R-:W-:Y:S01]  /*02a0*/  LEA.HI R6, R3, R7, RZ, 0x1 ;  /* 0x0000000703067211 */ /* 0x000fe200078f08ff */
[----:B------:R-:W-:Y:S01]  /*02b0*/  IMAD.IADD R238, R0, 0x1, -R9 ;  /* 0x0000000100ee7824 */ /* 0x000fe200078e0a09 */
[----:B------:R-:W-:Y:S01]  /*02c0*/  LOP3.LUT R3, R4, 0xfffffff8, RZ, 0xc0, !PT ;  /* 0xfffffff804037812 */ /* 0x000fe200078ec0ff */
[----:B------:R-:W-:Y:S01]  /*02d0*/  IMAD.IADD R168, R0, 0x1, -R2 ;  /* 0x0000000100a87824 */ /* 0x000fe200078e0a02 */
[----:B------:R-:W-:Y:S01]  /*02e0*/  LOP3.LUT R0, R10, 0x1c0, RZ, 0xc0, !PT ;  /* 0x000001c00a007812 */ /* 0x000fe200078ec0ff */
[----:B------:R-:W-:Y:S01]  /*02f0*/  IMAD.SHL.U32 R10, R16, 0x2, RZ ;  /* 0x00000002100a7824 */ /* 0x000fe200078e00ff */
[----:B------:R-:W-:Y:S01]  /*0300*/  LOP3.LUT R4, R6, 0xfffffffe, RZ, 0xc0, !PT ;  /* 0xfffffffe06047812 */ /* 0x000fe200078ec0ff */
[----:B------:R-:W-:Y:S01]  /*0310*/  IMAD.IADD R8, R8, 0x1, -R3 ;  /* 0x0000000108087824 */ /* 0x000fe200078e0a03 */
[----:B------:R-:W-:-:S02]  /*0320*/  SHF.R.U32.HI R3, RZ, 0x3, R0 ;  /* 0x00000003ff037819 */ /* 0x000fc40000011600 */
[----:B------:R-:W-:Y:S01]  /*0330*/  LOP3.LUT R2, R0, 0x38, R210, 0xf8, !PT ;  /* 0x0000003800027812 */ /* 0x000fe200078ef8d2 */
[----:B------:R-:W-:Y:S01]  /*0340*/  IMAD.IADD R14, R7, 0x1, -R4 ;  /* 0x00000001070e7824 */ /* 0x000fe200078e0a04 */
[----:B------:R-:W-:Y:S01]  /*0350*/  SHF.R.S32.HI R4, RZ, 0x1f, R12 ;  /* 0x0000001fff047819 */ /* 0x000fe2000001140c */
[----:B------:R-:W-:Y:S01]  /*0360*/  IMAD.SHL.U32 R0, R5, 0x40, RZ ;  /* 0x0000004005007824 */ /* 0x000fe200078e00ff */
[----:B------:R-:W-:Y:S01]  /*0370*/  LOP3.LUT R236, R2, R3, RZ, 0x3c, !PT ;  /* 0x0000000302ec7212 */ /* 0x000fe200078e3cff */
[----:B------:R-:W-:Y:S01]  /*0380*/  IMAD.SHL.U32 R2, R168, 0x10, RZ ;  /* 0x00000010a8027824 */ /* 0x000fe200078e00ff */
[----:B------:R-:W-:Y:S02]  /*0390*/  SHF.R.S32.HI R3, RZ, 0x1f, R11 ;  /* 0x0000001fff037819 */ /* 0x000fe4000001140b */
[----:B------:R-:W-:Y:S02]  /*03a0*/  LEA.HI R215, R4, R12, RZ, 0x2 ;  /* 0x0000000c04d77211 */ /* 0x000fe400078f10ff */
[----:B------:R-:W-:-:S02]  /*03b0*/  LOP3.LUT R0, R0, 0x1c0, RZ, 0xc0, !PT ;  /* 0x000001c000007812 */ /* 0x000fc400078ec0ff */
[----:B------:R-:W-:Y:S02]  /*03c0*/  LEA.HI R12, R3, R11, RZ, 0x3 ;  /* 0x0000000b030c7211 */ /* 0x000fe400078f18ff */
[C---:B------:R-:W-:Y:S02]  /*03d0*/  LOP3.LUT P4, RZ, R5.reuse, 0x2, RZ, 0xc0, !PT ;  /* 0x0000000205ff7812 */ /* 0x040fe4000788c0ff */
[----:B------:R-:W-:Y:S02]  /*03e0*/  LOP3.LUT P3, RZ, R5, 0x4, RZ, 0xc0, !PT ;  /* 0x0000000405ff7812 */ /* 0x000fe4000786c0ff */
[----:B------:R-:W-:Y:S01]  /*03f0*/  LOP3.LUT R6, R0, 0x30, R2, 0xf8, !PT ;  /* 0x0000003000067812 */ /* 0x000fe200078ef802 */
[----:B------:R-:W-:Y:S01]  /*0400*/  IMAD.SHL.U32 R2, R14, 0x200, RZ ;  /* 0x000002000e027824 */ /* 0x000fe200078e00ff */
[----:B------:R-:W-:Y:S02]  /*0410*/  LOP3.LUT R5, R12, 0xfffffff8, RZ, 0xc0, !PT ;  /* 0xfffffff80c057812 */ /* 0x000fe400078ec0ff */
[----:B------:R-:W-:-:S02]  /*0420*/  SHF.R.S32.HI R235, RZ, 0x6, R235 ;  /* 0x00000006ffeb7819 */ /* 0x000fc400000114eb */
[----:B------:R-:W-:Y:S01]  /*0430*/  LOP3.LUT R3, R0, 0x8, R13, 0xf8, !PT ;  /* 0x0000000800037812 */ /* 0x000fe200078ef80d */
[----:B------:R-:W-:Y:S01]  /*0440*/  IMAD.IADD R11, R11, 0x1, -R5 ;  /* 0x000000010b0b7824 */ /* 0x000fe200078e0a05 */
[----:B------:R-:W-:Y:S01]  /*0450*/  SHF.R.U32.HI R4, RZ, 0x3, R0 ;  /* 0x00000003ff047819 */ /* 0x000fe20000011600 */
[----:B------:R-:W-:Y:S01]  /*0460*/  IMAD R236, R235, 0x200, R236 ;  /* 0x00000200ebec7824 */ /* 0x000fe200078e02ec */
[----:B------:R-:W-:Y:S02]  /*0470*/  LOP3.LUT R6, R6, 0x8, R13, 0xf8, !PT ;  /* 0x0000000806067812 */ /* 0x000fe400078ef80d */
[----:B------:R-:W-:Y:S01]  /*0480*/  LOP3.LUT R0, R3, R4, RZ, 0x3c, !PT ;  /* 0x0000000403007212 */ /* 0x000fe200078e3cff */
[----:B------:R-:W-:Y:S01]  /*0490*/  IMAD R3, R235, 0x800, R2 ;  /* 0x00000800eb037824 */ /* 0x000fe200078e0202 */
[----:B------:R-:W-:Y:S02]  /*04a0*/  SHF.R.S32.HI R5, RZ, 0x7, R15 ;  /* 0x00000007ff057819 */ /* 0x000fe4000001140f */
[----:B------:R-:W-:Y:S01]  /*04b0*/  LOP3.LUT R7, R8, 0x1, RZ, 0xc0, !PT ;  /* 0x0000000108077812 */ /* 0x000fe200078ec0ff */
[----:B------:R-:W-:Y:S01]  /*04c0*/  IMAD.IADD R0, R3, 0x1, R0 ;  /* 0x0000000103007824 */ /* 0x000fe200078e0200 */
[----:B------:R-:W-:Y:S01]  /*04d0*/  LOP3.LUT R4, R2, R6, R4, 0xf6, !PT ;  /* 0x0000000602047212 */ /* 0x000fe200078ef604 */
[----:B------:R-:W-:Y:S01]  /*04e0*/  IMAD.SHL.U32 R2, R8, 0x40, RZ ;  /* 0x0000004008027824 */ /* 0x000fe200078e00ff */
[----:B------:R-:W-:Y:S01]  /*04f0*/  ISETP.NE.U32.AND P0, PT, R7, 0x1, PT ;  /* 0x000000010700780c */ /* 0x000fe20003f05070 */
[----:B------:R-:W-:Y:S01]  /*0500*/  IMAD.SHL.U32 R3, R5, 0x8, RZ ;  /* 0x0000000805037824 */ /* 0x000fe200078e00ff */
[----:B------:R-:W-:Y:S01]  /*0510*/  SHF.R.S32.HI R215, RZ, 0x2, R215 ;  /* 0x00000002ffd77819 */ /* 0x000fe200000114d7 */
[----:B------:R-:W-:Y:S01]  /*0520*/  IMAD.SHL.U32 R7, R235, 0x20, RZ ;  /* 0x00000020eb077824 */ /* 0x000fe200078e00ff */
[----:B------:R-:W-:Y:S01]  /*0530*/  LOP3.LUT R2, R2, 0x1c0, RZ, 0xc0, !PT ;  /* 0x000001c002027812 */ /* 0x000fe200078ec0ff */
[----:B------:R-:W-:Y:S01]  /*0540*/  IMAD.SHL.U32 R6, R14, 0x10, RZ ;  /* 0x000000100e067824 */ /* 0x000fe200078e00ff */
[----:B------:R-:W-:Y:S01]  /*0550*/  LOP3.LUT R3, R3, 0x8, RZ, 0xc0, !PT ;  /* 0x0000000803037812 */ /* 0x000fe200078ec0ff */
[----:B------:R-:W-:Y:S01]  /*0560*/  IMAD R9, R5, 0x1000, R10 ;  /* 0x0000100005097824 */ /* 0x000fe200078e020a */
[----:B------:R-:W-:Y:S01]  /*0570*/  SHF.R.U32.HI R5, RZ, 0x3, R2 ;  /* 0x00000003ff057819 */ /* 0x000fe20000011602 */
[----:B------:R-:W-:Y:S01]  /*0580*/  IMAD R215, R238, 0x10, R215 ;  /* 0x00000010eed77824 */ /* 0x000fe200078e02d7 */
[----:B------:R-:W-:Y:S01]  /*0590*/  LOP3.LUT R7, R2, 0x20, R7, 0xf8, !PT ;  /* 0x0000002002077812 */ /* 0x000fe200078ef807 */
[----:B------:R-:W-:Y:S01]  /*05a0*/  IMAD.SHL.U32 R174, R0, 0x2, RZ ;  /* 0x0000000200ae7824 */ /* 0x000fe200078e00ff */
[----:B------:R-:W-:Y:S01]  /*05b0*/  R2P PR, R8, 0x6 ;  /* 0x0000000608007804 */ /* 0x000fe20000000000 */
[----:B------:R-:W-:Y:S01]  /*05c0*/  IMAD.SHL.U32 R8, R11, 0x40, RZ ;  /* 0x000000400b087824 */ /* 0x000fe200078e00ff */
[----:B------:R-:W-:-:S02]  /*05d0*/  LOP3.LUT R11, R3, 0x10, R6, 0xf8, !PT ;  /* 0x00000010030b7812 */ /* 0x000fc400078ef806 */
[----:B------:R-:W-:Y:S01]  /*05e0*/  LOP3.LUT R13, R5, R2, R3, 0x1e, !PT ;  /* 0x00000002050d7212 */ /* 0x000fe200078e1e03 */
[----:B------:R-:W-:Y:S01]  /*05f0*/  IMAD R2, R238, 0x400, R9 ;  /* 0x00000400ee027824 */ /* 0x000fe200078e0209 */
[----:B------:R-:W-:Y:S01]  /*0600*/  LOP3.LUT R6, R7, R5, RZ, 0x3c, !PT ;  /* 0x0000000507067212 */ /* 0x000fe200078e3cff */
[----:B------:R-:W-:Y:S01]  /*0610*/  IMAD.SHL.U32 R7, R12, 0x40, RZ ;  /* 0x000000400c077824 */ /* 0x000fe200078e00ff */
[----:B------:R-:W-:Y:S01]  /*0620*/  LOP3.LUT R3, R8, 0x1c0, RZ, 0xc0, !PT ;  /* 0x000001c008037812 */ /* 0x000fe200078ec0ff */
[----:B------:R-:W-:Y:S01]  /*0630*/  IMAD.SHL.U32 R8, R14, 0x8, RZ ;  /* 0x000000080e087824 */ /* 0x000fe200078e00ff */
[----:B------:R-:W-:Y:S01]  /*0640*/  SEL R195, R195, 0x10, !P0 ;  /* 0x00000010c3c37807 */ /* 0x000fe20004000000 */
[----:B------:R-:W-:Y:S01]  /*0650*/  IMAD.IADD R201, R6, 0x1, R2 ;  /* 0x0000000106c97824 */ /* 0x000fe200078e0202 */
[----:B------:R-:W-:Y:S01]  /*0660*/  SHF.R.U32.HI R5, RZ, 0x3, R3 ;  /* 0x00000003ff057819 */ /* 0x000fe20000011603 */
[----:B------:R-:W-:Y:S01]  /*0670*/  IMAD R6, R168, 0x400, R10 ;  /* 0x00000400a8067824 */ /* 0x000fe200078e020a */
[----:B------:R-:W-:Y:S01]  /*0680*/  LOP3.LUT R8, R3, 0x8, R8, 0xf8, !PT ;  /* 0x0000000803087812 */ /* 0x000fe200078ef808 */
[----:B------:R-:W-:Y:S01]  /*0690*/  IMAD.SHL.U32 R201, R201, 0x2, RZ ;  /* 0x00000002c9c97824 */ /* 0x000fe200078e00ff */
[----:B------:R-:W-:Y:S01]  /*06a0*/  LOP3.LUT R2, R7, 0xfffffe00, RZ, 0xc0, !PT ;  /* 0xfffffe0007027812 */ /* 0x000fe200078ec0ff */
[----:B------:R-:W-:Y:S01]  /*06b0*/  IMAD.IADD R6, R6, 0x1, R13 ;  /* 0x0000000106067824 */ /* 0x000fe200078e020d */
[----:B------:R-:W-:Y:S01]  /*06c0*/  LOP3.LUT R3, R5, R11, R3, 0x1e, !PT ;  /* 0x0000000b05037212 */ /* 0x000fe200078e1e03 */
[----:B------:R-:W-:Y:S01]  /*06d0*/  IMAD.IADD R202, R201, 0x1, R195 ;  /* 0x00000001c9ca7824 */ /* 0x000fe200078e02c3 */
[----:B------:R-:W-:Y:S01]  /*06e0*/  LOP3.LUT R5, R8, R5, RZ, 0x3c, !PT ;  /* 0x0000000508057212 */ /* 0x000fe200078e3cff */
[--C-:B------:R-:W-:Y:S01]  /*06f0*/  IMAD R177, R238, 0x400, R2.reuse ;  /* 0x00000400eeb17824 */ /* 0x100fe200078e0202 */
[----:B------:R-:W-:Y:S01]  /*0700*/  LEA R241, R6, 0x6000, 0x1 ;  /* 0x0000600006f17811 */ /* 0x000fe200078e08ff */
[----:B------:R-:W-:Y:S01]  /*0710*/  IMAD R168, R168, 0x400, R2 ;  /* 0x00000400a8a87824 */ /* 0x000fe200078e0202 */
[----:B------:R-:W-:Y:S01]  /*0720*/  LOP3.LUT R176, R3, R2, RZ, 0xfc, !PT ;  /* 0x0000000203b07212 */ /* 0x000fe200078efcff */
[----:B------:R-:W-:Y:S01]  /*0730*/  IMAD.IADD R177, R177, 0x1, R5 ;  /* 0x00000001b1b17824 */ /* 0x000fe200078e0205 */
[----:B------:R-:W-:Y:S01]  /*0740*/  IADD3 R17, R241, 0x420, RZ ;  /* 0x00000420f1117810 */ /* 0x000fe20007ffe0ff */
[----:B------:R-:W-:Y:S01]  /*0750*/  IMAD.IADD R168, R5, 0x1, R168 ;  /* 0x0000000105a87824 */ /* 0x000fe200078e02a8 */
[C---:B------:R-:W-:Y:S01]  /*0760*/  @P1 IADD3 R17, R241.reuse, 0x3e0, RZ ;  /* 0x000003e0f1111810 */ /* 0x040fe20007ffe0ff */
[----:B------:R-:W-:Y:S01]  /*0770*/  IMAD.MOV.U32 R5, RZ, RZ, 0x20 ;  /* 0x00000020ff057424 */ /* 0x000fe200078e00ff */
[C---:B------:R-:W-:Y:S01]  /*0780*/  IADD3 R242, R241.reuse, 0x40, RZ ;  /* 0x00000040f1f27810 */ /* 0x040fe20007ffe0ff */
[----:B------:R-:W-:Y:S01]  /*0790*/  IMAD.MOV.U32 R2, RZ, RZ, 0x40 ;  /* 0x00000040ff027424 */ /* 0x000fe200078e00ff */
[----:B------:R-:W-:Y:S01]  /*07a0*/  @P2 IADD3 R242, R241, -0x40, RZ ;  /* 0xffffffc0f1f22810 */ /* 0x000fe20007ffe0ff */
[----:B------:R1:W-:Y:S01]  /*07b0*/  STL [R1], R17 ;  /* 0x0000001101007387 */ /* 0x0003e20000100800 */
[----:B------:R-:W-:Y:S01]  /*07c0*/  SEL R172, R5, 0xffffffe0, !P4 ;  /* 0xffffffe005ac7807 */ /* 0x000fe20006000000 */
[----:B------:R-:W-:Y:S01]  /*07d0*/  IMAD.SHL.U32 R3, R4, 0x2, RZ ;  /* 0x0000000204037824 */ /* 0x000fe200078e00ff */
[----:B------:R-:W-:-:S02]  /*07e0*/  SEL R2, R2, 0xffffffc0, !P3 ;  /* 0xffffffc002027807 */ /* 0x000fc40005800000 */
[----:B------:R-:W-:Y:S01]  /*07f0*/  SEL R5, R5, 0xffffffe0, !P1 ;  /* 0xffffffe005057807 */ /* 0x000fe20004800000 */
[----:B------:R-:W-:Y:S01]  /*0800*/  IMAD R173, R0, 0x2, R172 ;  /* 0x0000000200ad7824 */ /* 0x000fe200078e02ac */
[----:B------:R-:W-:Y:S01]  /*0810*/  LEA R168, R168, 0xa000, 0x1 ;  /* 0x0000a000a8a87811 */ /* 0x000fe200078e08ff */
[----:B------:R-:W-:Y:S02]  /*0820*/  IMAD R171, R0, 0x2, R2 ;  /* 0x0000000200ab7824 */ /* 0x000fe400078e0202 */
[----:B------:R-:W-:Y:S02]  /*0830*/  IMAD.IADD R200, R201, 0x1, R5 ;  /* 0x00000001c9c87824 */ /* 0x000fe400078e0205 */
[----:B------:R-:W-:Y:S02]  /*0840*/  IMAD.IADD R172, R172, 0x1, R171 ;  /* 0x00000001acac7824 */ /* 0x000fe400078e02ab */
[----:B------:R-:W-:Y:S02]  /*0850*/  IMAD.IADD R244, R5, 0x1, R241 ;  /* 0x0000000105f47824 */ /* 0x000fe400078e02f1 */
[----:B------:R-:W-:-:S02]  /*0860*/  IMAD.IADD R195, R195, 0x1, R200 ;  /* 0x00000001c3c37824 */ /* 0x000fc400078e02c8 */
[----:B--2---:R-:W-:Y:S02]  /*0870*/  IMAD.IADD R243, R5, 0x1, R242 ;  /* 0x0000000105f37824 */ /* 0x004fe400078e02f2 */
.L_x_482:
        /* <DEDUP_REMOVED lines=19> */
[----:B------:R-:W-:-:S05]  /*09b0*/  @P3 IADD3.X R7, R8, c[0x0][0x254], RZ, P0, !PT ;  /* 0x0000950008073a10 */ /* 0x000fca00007fe4ff */
        /* <DEDUP_REMOVED lines=10> */
[----:B--2---:R-:W2:Y:S02]  /*0a60*/  @P4 LDG.E R2, [R4.64+0x4] ;  /* 0x0000040804024981 */ /* 0x004ea4000c1e1900 */
[----:B--2--5:R-:W-:-:S06]  /*0a70*/  @P4 IADD3 R2, R2, -R239, RZ ;  /* 0x800000ef02024210 */ /* 0x024fcc0007ffe0ff */
[----:B------:R2:W5:Y:S02]  /*0a80*/  @!P4 LDG.E R2, [R4.64] ;  /* 0x000000080402c981 */ /* 0x000564000c1e1900 */
.L_x_414:
[----:B--2---:R-:W-:-:S04]  /*0a90*/  ISETP.NE.U32.AND P1, PT, RZ, c[0x0][0x258], PT ;  /* 0x00009600ff007a0c */ /* 0x004fc80003f25070 */
        /* <DEDUP_REMOVED lines=31> */
[----:B-1----:R-:W-:Y:S01]  /*0c90*/  SHF.R.S32.HI R17, RZ, 0x1f, R10 ;  /* 0x0000001fff117819 */ /* 0x002fe2000001140a */
        /* <DEDUP_REMOVED lines=12> */
.L_x_416:
        /* <DEDUP_REMOVED lines=15> */
.L_x_417:
[----:B------:R-:W-:Y:S01]  /*0e50*/  IABS R11, c[0x0][0x1c8] ;  /* 0x00007200000b7a13 */ /* 0x000fe20000000000 */
[----:B------:R-:W1:Y:S01]  /*0e60*/  S2R R35, SR_CTAID.Z ;  /* 0x0000000000237919 */ /* 0x000e620000002700 */
[----:B------:R-:W2:Y:S01]  /*0e70*/  LDC.U8 R16, c[0x0][0x328] ;  /* 0x0000ca00ff107b82 */ /* 0x000ea20000000000 */
[----:B------:R-:W-:Y:S01]  /*0e80*/  IMAD.MOV.U32 R14, RZ, RZ, c[0x0][0x224] ;  /* 0x00008900ff0e7624 */ /* 0x000fe200078e00ff */
[----:B------:R-:W3:Y:S01]  /*0e90*/  I2F.RP R4, R11 ;  /* 0x0000000b00047306 */ /* 0x000ee20000209400 */
[C---:B------:R-:W-:Y:S01]  /*0ea0*/  @P1 IMAD.WIDE.U32 R6, R0.reuse, c[0x0][0x370], RZ ;  /* 0x0000dc0000061a25 */ /* 0x040fe200078e00ff */
[----:B------:R-:W4:Y:S02]  /*0eb0*/  S2R R19, SR_CTAID.X ;  /* 0x0000000000137919 */ /* 0x000f240000002500 */
[----:B------:R-:W-:Y:S01]  /*0ec0*/  SHF.R.S32.HI R14, RZ, 0x1f, R14 ;  /* 0x0000001fff0e7819 */ /* 0x000fe2000001140e */
[----:B------:R-:W-:Y:S01]  /*0ed0*/  @P1 IMAD R13, R0, c[0x0][0x374], R7 ;  /* 0x0000dd00000d1a24 */ /* 0x000fe200078e0207 */
[----:B------:R-:W-:Y:S01]  /*0ee0*/  @P1 MOV R12, R6 ;  /* 0x00000006000c1202 */ /* 0x000fe20000000f00 */
[----:B------:R-:W-:Y:S01]  /*0ef0*/  @!P1 IMAD.WIDE.U32 R6, R252, c[0x0][0x368], RZ ;  /* 0x0000da00fc069a25 */ /* 0x000fe200078e00ff */
[----:B------:R-:W5:Y:S03]  /*0f00*/  LDC.U8 R25, c[0x0][0x3d0] ;  /* 0x0000f400ff197b82 */ /* 0x000f660000000000 */
[----:B------:R-:W-:-:S02]  /*0f10*/  IMAD.MOV.U32 R31, RZ, RZ, c[0x0][0x22c] ;  /* 0x00008b00ff1f7624 */ /* 0x000fc400078e00ff */
[----:B------:R-:W-:Y:S02]  /*0f20*/  @!P1 IMAD.MOV.U32 R12, RZ, RZ, R6 ;  /* 0x000000ffff0c9224 */ /* 0x000fe400078e0006 */
[----:B------:R-:W-:Y:S01]  /*0f30*/  IMAD.WIDE R20, R31, c[0x0][0x1c0], RZ ;  /* 0x000070001f147a25 */ /* 0x000fe200078e02ff */
[----:B---3--:R-:W3:Y:S01]  /*0f40*/  MUFU.RCP R4, R4 ;  /* 0x0000000400047308 */ /* 0x008ee20000001000 */
[----:B-1----:R-:W-:Y:S02]  /*0f50*/  IABS R8, R35 ;  /* 0x0000002300087213 */ /* 0x002fe40000000000 */
[----:B------:R-:W-:Y:S02]  /*0f60*/  LOP3.LUT R9, R35, c[0x0][0x1c8], RZ, 0x3c, !PT ;  /* 0x0000720023097a12 */ /* 0x000fe400078e3cff */
[----:B--2---:R-:W-:Y:S02]  /*0f70*/  ISETP.NE.AND P3, PT, R16, RZ, PT ;  /* 0x000000ff1000720c */ /* 0x004fe40003f65270 */
        /* <DEDUP_REMOVED lines=20> */
[----:B------:R-:W-:Y:S02]  /*10c0*/  IMAD.SHL.U32 R8, R252, 0x80, RZ ;  /* 0x00000080fc087824 */ /* 0x000fe400078e00ff */
[-C--:B------:R-:W-:Y:S01]  /*10d0*/  IMAD R6, R21, R14.reuse, RZ ;  /* 0x0000000e15067224 */ /* 0x080fe200078e02ff */
[----:B------:R-:W-:Y:S01]  /*10e0*/  IADD3 R5, R15, R5, RZ ;  /* 0x000000050f057210 */ /* 0x000fe20007ffe0ff */
[----:B------:R-:W-:Y:S01]  /*10f0*/  IMAD.WIDE.U32 R14, R20, R14, RZ ;  /* 0x0000000e140e7225 */ /* 0x000fe200078e00ff */
[----:B------:R-:W-:-:S03]  /*1100*/  SEL R8, R8, RZ, P2 ;  /* 0x000000ff08087207 */ /* 0x000fc60001000000 */
[----:B------:R-:W-:Y:S01]  /*1110*/  @!P5 IADD3 R4, R4, -R11, RZ ;  /* 0x8000000b0404d210 */ /* 0x000fe20007ffe0ff */
[----:B------:R-:W-:Y:S01]  /*1120*/  IMAD R5, R20, R5, R6 ;  /* 0x0000000514057224 */ /* 0x000fe200078e0206 */
[----:B------:R-:W-:Y:S01]  /*1130*/  IADD3 R8, P2, R10, R8, RZ ;  /* 0x000000080a087210 */ /* 0x000fe20007f5e0ff */
[----:B------:R-:W-:Y:S01]  /*1140*/  IMAD.WIDE.U32 R6, R20, R0, RZ ;  /* 0x0000000014067225 */ /* 0x000fe200078e00ff */
[----:B------:R-:W-:Y:S02]  /*1150*/  ISETP.GE.U32.AND P6, PT, R4, R11, PT ;  /* 0x0000000b0400720c */ /* 0x000fe40003fc6070 */
[----:B------:R-:W-:Y:S01]  /*1160*/  @!P5 IADD3 R2, R2, 0x1, RZ ;  /* 0x000000010202d810 */ /* 0x000fe20007ffe0ff */
[----:B------:R-:W-:Y:S01]  /*1170*/  IMAD.X R4, R17, 0x1, R9, P2 ;  /* 0x0000000111047824 */ /* 0x000fe200010e0609 */
[----:B------:R-:W-:Y:S01]  /*1180*/  ISETP.NE.AND P5, PT, RZ, c[0x0][0x1c8], PT ;  /* 0x00007200ff007a0c */ /* 0x000fe20003fa5270 */
[C---:B------:R-:W-:Y:S01]  /*1190*/  IMAD R16, R21.reuse, R8, RZ ;  /* 0x0000000815107224 */ /* 0x040fe200078e02ff */
[----:B------:R-:W-:Y:S01]  /*11a0*/  SEL R18, R14, R6, !P1 ;  /* 0x000000060e127207 */ /* 0x000fe20004800000 */
[----:B------:R-:W-:Y:S01]  /*11b0*/  IMAD R11, R21, R0, RZ ;  /* 0x00000000150b7224 */ /* 0x000fe200078e02ff */
[----:B------:R-:W-:Y:S01]  /*11c0*/  IADD3 R15, R15, R5, RZ ;  /* 0x000000050f0f7210 */ /* 0x000fe20007ffe0ff */
[----:B------:R-:W-:Y:S01]  /*11d0*/  IMAD R6, R20, R4, R16 ;  /* 0x0000000414067224 */ /* 0x000fe200078e0210 */
[----:B-----5:R-:W-:Y:S01]  /*11e0*/  ISETP.NE.AND P2, PT, R25, RZ, PT ;  /* 0x000000ff1900720c */ /* 0x020fe20003f45270 */
[----:B------:R-:W-:Y:S01]  /*11f0*/  @P3 IMAD R4, R252, c[0x0][0x214], RZ ;  /* 0x00008500fc043a24 */ /* 0x000fe200078e02ff */
[----:B------:R-:W-:Y:S01]  /*1200*/  @P1 IADD3 R15, R7, R11, RZ ;  /* 0x0000000b070f1210 */ /* 0x000fe20007ffe0ff */
[----:B------:R-:W-:Y:S01]  /*1210*/  IMAD.WIDE.U32 R8, R20, R8, RZ ;  /* 0x0000000814087225 */ /* 0x000fe200078e00ff */
[----:B------:R-:W-:-:S02]  /*1220*/  @P6 IADD3 R2, R2, 0x1, RZ ;  /* 0x0000000102026810 */ /* 0x000fc40007ffe0ff */
[----:B------:R-:W-:Y:S01]  /*1230*/  @P3 SEL R4, R4, R0, !P1 ;  /* 0x0000000004043207 */ /* 0x000fe20004800000 */
[----:B----4-:R-:W-:Y:S01]  /*1240*/  IMAD.WIDE.U32 R20, R19, c[0x0][0x3d8], RZ ;  /* 0x0000f60013147a25 */ /* 0x010fe200078e00ff */
[----:B------:R-:W-:-:S03]  /*1250*/  IADD3 R11, R9, R6, RZ ;  /* 0x00000006090b7210 */ /* 0x000fc60007ffe0ff */
[----:B------:R-:W-:Y:S01]  /*1260*/  IMAD.MOV.U32 R14, RZ, RZ, R2 ;  /* 0x000000ffff0e7224 */ /* 0x000fe200078e0002 */
[----:B------:R-:W-:Y:S01]  /*1270*/  SEL R20, R20, RZ, P2 ;  /* 0x000000ff14147207 */ /* 0x000fe20001000000 */
[----:B------:R-:W-:Y:S01]  /*1280*/  IMAD R5, R19, c[0x0][0x3dc], R21 ;  /* 0x0000f70013057a24 */ /* 0x000fe200078e0215 */
[----:B------:R-:W-:Y:S01]  /*1290*/  SHF.R.S32.HI R21, RZ, 0x1f, R234 ;  /* 0x0000001fff157819 */ /* 0x000fe200000114ea */
[C---:B------:R-:W-:Y:S01]  /*12a0*/  IMAD R16, R35.reuse, c[0x0][0x22c], RZ ;  /* 0x00008b0023107a24 */ /* 0x040fe200078e02ff */
[----:B------:R-:W-:Y:S01]  /*12b0*/  @!P4 IADD3 R14, -R14, RZ, RZ ;  /* 0x000000ff0e0ec210 */ /* 0x000fe20007ffe1ff */
[----:B------:R-:W-:Y:S01]  /*12c0*/  @!P3 IMAD R7, R252, c[0x0][0x1c0], R35 ;  /* 0x00007000fc07ba24 */ /* 0x000fe200078e0223 */
[----:B------:R-:W-:Y:S01]  /*12d0*/  @!P5 LOP3.LUT R14, RZ, c[0x0][0x1c8], RZ, 0x33, !PT ;  /* 0x00007200ff0eda12 */ /* 0x000fe200078e33ff */
        /* <DEDUP_REMOVED lines=13> */
.L_x_418:
[----:B------:R-:W-:-:S04]  /*13b0*/  IMAD R0, R252, c[0x0][0x1c0], R35 ;  /* 0x00007000fc007a24 */ /* 0x000fc800078e0223 */
[----:B------:R-:W-:Y:S02]  /*13c0*/  IMAD R0, R0, c[0x0][0x224], RZ ;  /* 0x0000890000007a24 */ /* 0x000fe400078e02ff */
.L_x_419:
[----:B------:R-:W1:Y:S01]  /*13d0*/  S2R R32, SR_TID.X ;  /* 0x0000000000207919 */ /* 0x000e620000002100 */
[----:B------:R-:W-:Y:S01]  /*13e0*/  IMAD R31, R31, c[0x0][0x1c0], RZ ;  /* 0x000070001f1f7a24 */ /* 0x000fe200078e02ff */
[----:B------:R-:W-:Y:S01]  /*13f0*/  IADD3 R4, P4, R210, R12, RZ ;  /* 0x0000000cd2047210 */ /* 0x000fe20007f9e0ff */
[----:B------:R-:W-:Y:S01]  /*1400*/  IMAD R6, R17, c[0x0][0x370], RZ ;  /* 0x0000dc0011067a24 */ /* 0x000fe200078e02ff */
[----:B------:R-:W-:Y:S01]  /*1410*/  SHF.R.S32.HI R211, RZ, 0x1f, R210 ;  /* 0x0000001fffd37819 */ /* 0x000fe200000114d2 */
[----:B------:R-:W-:Y:S01]  /*1420*/  IMAD.SHL.U32 R224, R31, 0x40, RZ ;  /* 0x000000401fe07824 */ /* 0x000fe200078e00ff */
[----:B------:R-:W-:Y:S01]  /*1430*/  BSSY B1, `(.L_x_415) ;  /* 0x000073a000017945 */ /* 0x000fe20003800000 */
[----:B------:R-:W-:Y:S02]  /*1440*/  IMAD.IADD R208, R10, 0x1, R2 ;  /* 0x000000010ad07824 */ /* 0x000fe400078e0202 */
[----:B------:R-:W-:Y:S01]  /*1450*/  IMAD.X R5, R211, 0x1, R13, P4 ;  /* 0x00000001d3057824 */ /* 0x000fe200020e060d */
[----:B------:R-:W-:Y:S01]  /*1460*/  IADD3 R8, P3, P1, R8, R224, R16 ;  /* 0x000000e008087210 */ /* 0x000fe2000797e010 */
[C---:B------:R-:W-:Y:S01]  /*1470*/  IMAD.IADD R16, R10.reuse, 0x1, R0 ;  /* 0x000000010a107824 */ /* 0x040fe200078e0200 */
[----:B------:R-:W-:Y:S01]  /*1480*/  SHF.R.S32.HI R7, RZ, 0x1f, R224 ;  /* 0x0000001fff077819 */ /* 0x000fe200000114e0 */
[----:B------:R-:W-:Y:S01]  /*1490*/  IMAD R0, R10, c[0x0][0x374], R6 ;  /* 0x0000dd000a007a24 */ /* 0x000fe200078e0206 */
[----:B------:R-:W-:Y:S01]  /*14a0*/  IADD3 R6, P4, R218, R10, RZ ;  /* 0x0000000ada067210 */ /* 0x000fe20007f9e0ff */
[----:B------:R-:W-:Y:S01]  /*14b0*/  IMAD.WIDE.U32 R4, R10, c[0x0][0x370], R4 ;  /* 0x0000dc000a047a25 */ /* 0x000fe200078e0004 */
[----:B------:R-:W-:-:S02]  /*14c0*/  IADD3.X R13, R11, R7, R29, P3, P1 ;  /* 0x000000070b0d7210 */ /* 0x000fc40001fe241d */
[----:B------:R-:W-:Y:S01]  /*14d0*/  IADD3 R11, P3, P1, R20, R8, R18 ;  /* 0x00000008140b7210 */ /* 0x000fe2000797e012 */
[----:B------:R-:W-:Y:S01]  /*14e0*/  IMAD.IADD R5, R5, 0x1, R0 ;  /* 0x0000000105057824 */ /* 0x000fe200078e0200 */
[----:B------:R-:W-:Y:S01]  /*14f0*/  SHF.R.S32.HI R29, RZ, 0x1f, R218 ;  /* 0x0000001fff1d7819 */ /* 0x000fe200000114da */
[----:B------:R-:W-:Y:S01]  /*1500*/  IMAD R10, R33, c[0x0][0x378], RZ ;  /* 0x0000de00210a7a24 */ /* 0x000fe200078e02ff */
[----:B------:R-:W-:Y:S01]  /*1510*/  IADD3 R0, -R203, R229, R234 ;  /* 0x000000e5cb007210 */ /* 0x000fe20007ffe1ea */
[----:B------:R-:W-:Y:S01]  /*1520*/  IMAD.WIDE.U32 R4, R35, c[0x0][0x378], R4 ;  /* 0x0000de0023047a25 */ /* 0x000fe200078e0004 */
[----:B-1----:R-:W-:Y:S02]  /*1530*/  SHF.R.S32.HI R34, RZ, 0x1f, R32 ;  /* 0x0000001fff227819 */ /* 0x002fe40000011420 */
[----:B------:R-:W-:Y:S01]  /*1540*/  IADD3 R0, R0, -c[0x0][0x2e8], RZ ;  /* 0x8000ba0000007a10 */ /* 0x000fe20007ffe0ff */
[----:B------:R-:W-:Y:S01]  /*1550*/  IMAD.X R7, R29, 0x1, R17, P4 ;  /* 0x000000011d077824 */ /* 0x000fe200020e0611 */
[-C--:B------:R-:W-:Y:S01]  /*1560*/  LEA.HI R8, R34, R32.reuse, RZ, 0x5 ;  /* 0x0000002022087211 */ /* 0x080fe200078f28ff */
[----:B------:R-:W-:Y:S01]  /*1570*/  IMAD R10, R35, c[0x0][0x37c], R10 ;  /* 0x0000df00230a7a24 */ /* 0x000fe200078e020a */
[----:B------:R-:W-:Y:S01]  /*1580*/  SHF.R.S32.HI R9, RZ, 0x1f, R0 ;  /* 0x0000001fff097819 */ /* 0x000fe20000011400 */
[----:B------:R-:W-:Y:S01]  /*1590*/  IMAD R7, R7, c[0x0][0x190], RZ ;  /* 0x0000640007077a24 */ /* 0x000fe200078e02ff */
[----:B------:R-:W-:Y:S01]  /*15a0*/  LOP3.LUT R2, R8, 0xffffffe0, RZ, 0xc0, !PT ;  /* 0xffffffe008027812 */ /* 0x000fe200078ec0ff */
[----:B------:R-:W-:Y:S01]  /*15b0*/  IMAD.IADD R5, R5, 0x1, R10 ;  /* 0x0000000105057824 */ /* 0x000fe200078e020a */
[----:B------:R-:W-:Y:S01]  /*15c0*/  SHF.R.S32.HI R8, RZ, 0x5, R8 ;  /* 0x00000005ff087819 */ /* 0x000fe20000011408 */
[----:B------:R-:W-:Y:S01]  /*15d0*/  IMAD R12, R6, c[0x0][0x194], R7 ;  /* 0x00006500060c7a24 */ /* 0x000fe200078e0207 */
[----:B------:R-:W-:Y:S01]  /*15e0*/  IADD3 R17, -R2, R32, RZ ;  /* 0x0000002002117210 */ /* 0x000fe20007ffe1ff */
[----:B------:R-:W-:Y:S01]  /*15f0*/  IMAD.WIDE.U32 R6, R6, c[0x0][0x190], R210 ;  /* 0x0000640006067a25 */ /* 0x000fe200078e00d2 */
[----:B------:R-:W-:-:S02]  /*1600*/  LEA.HI R9, R9, R0, RZ, 0x6 ;  /* 0x0000000009097211 */ /* 0x000fc400078f30ff */
[----:B------:R-:W-:Y:S01]  /*1610*/  IADD3.X R0, R19, R13, R15, P3, P1 ;  /* 0x0000000d13007210 */ /* 0x000fe20001fe240f */
[----:B------:R-:W-:Y:S01]  /*1620*/  IMAD R2, R8, R31, R17 ;  /* 0x0000001f08027224 */ /* 0x000fe200078e0211 */
[----:B------:R-:W-:Y:S01]  /*1630*/  IADD3 R6, P4, R26, R6, RZ ;  /* 0x000000061a067210 */ /* 0x000fe20007f9e0ff */
[----:B------:R-:W-:Y:S02]  /*1640*/  IMAD R10, R33, c[0x0][0x1a8], RZ ;  /* 0x00006a00210a7a24 */ /* 0x000fe400078e02ff */
[----:B------:R-:W-:Y:S01]  /*1650*/  IMAD.WIDE.U32 R4, R218, c[0x0][0x370], R4 ;  /* 0x0000dc00da047a25 */ /* 0x000fe200078e0004 */
[----:B------:R-:W-:Y:S02]  /*1660*/  IADD3 R8, P1, R2, R11, RZ ;  /* 0x0000000b02087210 */ /* 0x000fe40007f3e0ff */
[----:B------:R-:W-:Y:S01]  /*1670*/  IADD3.X R7, R22, R7, R12, P4, !PT ;  /* 0x0000000716077210 */ /* 0x000fe200027fe40c */
[----:B------:R-:W-:Y:S01]  /*1680*/  IMAD R10, R35, c[0x0][0x1ac], R10 ;  /* 0x00006b00230a7a24 */ /* 0x000fe200078e020a */
[----:B------:R-:W-:Y:S01]  /*1690*/  LEA.HI.X.SX32 R204, R2, R0, 0x1, P1 ;  /* 0x0000000002cc7211 */ /* 0x000fe200008f0eff */
[----:B------:R-:W-:Y:S01]  /*16a0*/  IMAD R2, R29, c[0x0][0x370], RZ ;  /* 0x0000dc001d027a24 */ /* 0x000fe200078e02ff */
[----:B------:R-:W-:Y:S01]  /*16b0*/  SHF.R.S32.HI R0, RZ, 0x6, R9 ;  /* 0x00000006ff007819 */ /* 0x000fe20000011409 */
[----:B------:R-:W-:Y:S01]  /*16c0*/  IMAD.WIDE.U32 R6, R35, c[0x0][0x1a8], R6 ;  /* 0x00006a0023067a25 */ /* 0x000fe200078e0006 */
[----:B------:R-:W-:-:S02]  /*16d0*/  LEA R196, P3, R4, c[0x0][0x330], 0x1 ;  /* 0x0000cc0004c47a11 */ /* 0x000fc400078608ff */
[----:B------:R-:W-:Y:S01]  /*16e0*/  IMNMX R225, RZ, R0, !PT ;  /* 0x00000000ffe17217 */ /* 0x000fe20007800200 */
[----:B------:R-:W-:Y:S01]  /*16f0*/  IMAD R0, R218, c[0x0][0x374], R2 ;  /* 0x0000dd00da007a24 */ /* 0x000fe200078e0202 */
[----:B------:R-:W-:Y:S01]  /*1700*/  IADD3 R10, R7, R10, RZ ;  /* 0x0000000a070a7210 */ /* 0x000fe20007ffe0ff */
[----:B------:R-:W-:Y:S01]  /*1710*/  IMAD.MOV.U32 R209, RZ, RZ, 0x4 ;  /* 0x00000004ffd17424 */ /* 0x000fe200078e00ff */
[----:B------:R-:W-:Y:S01]  /*1720*/  ISETP.GT.AND P5, PT, R194, R225, PT ;  /* 0x000000e1c200720c */ /* 0x000fe20003fa4270 */
[----:B------:R-:W-:Y:S01]  /*1730*/  IMAD.IADD R0, R5, 0x1, R0 ;  /* 0x0000000105007824 */ /* 0x000fe200078e0200 */
[----:B------:R-:W-:Y:S01]  /*1740*/  LEA R198, P4, R6, c[0x0][0x160], 0x1 ;  /* 0x0000580006c67a11 */ /* 0x000fe200078808ff */
[-C--:B------:R-:W-:Y:S01]  /*1750*/  IMAD.WIDE R12, R16, R209.reuse, c[0x0][0x3c8] ;  /* 0x0000f200100c7625 */ /* 0x080fe200078e02d1 */
[----:B------:R-:W-:Y:S02]  /*1760*/  LEA R205, P1, R8, c[0x0][0x350], 0x2 ;  /* 0x0000d40008cd7a11 */ /* 0x000fe400078210ff */
[----:B------:R-:W-:Y:S01]  /*1770*/  LEA.HI.X R199, R6, c[0x0][0x164], R10, 0x1, P4 ;  /* 0x0000590006c77a11 */ /* 0x000fe200020f0c0a */
[----:B------:R-:W-:Y:S01]  /*1780*/  IMAD.MOV.U32 R217, RZ, RZ, R12 ;  /* 0x000000ffffd97224 */ /* 0x000fe200078e000c */
[----:B------:R-:W-:Y:S01]  /*1790*/  LEA.HI.X R197, R4, c[0x0][0x334], R0, 0x1, P3 ;  /* 0x0000cd0004c57a11 */ /* 0x000fe200018f0c00 */
[----:B------:R-:W-:Y:S01]  /*17a0*/  IMAD.MOV.U32 R216, RZ, RZ, R13 ;  /* 0x000000ffffd87224 */ /* 0x000fe200078e000d */
[----:B------:R-:W-:Y:S01]  /*17b0*/  LEA.HI.X R204, R8, c[0x0][0x354], R204, 0x2, P1 ;  /* 0x0000d50008cc7a11 */ /* 0x000fe200008f14cc */
[----:B------:R-:W-:Y:S01]  /*17c0*/  IMAD.WIDE R208, R208, R209, c[0x0][0x200] ;  /* 0x00008000d0d07625 */ /* 0x000fe200078e02d1 */
[----:B------:R-:W-:Y:S01]  /*17d0*/  IADD3 R194, R194, -0x1, RZ ;  /* 0xffffffffc2c27810 */ /* 0x000fe20007ffe0ff */
        /* <DEDUP_REMOVED lines=16> */
.L_x_421:
        /* <DEDUP_REMOVED lines=15> */
.L_x_422:
        /* <DEDUP_REMOVED lines=23> */
.L_x_424:
[----:B------:R-:W-:Y:S05]  /*1b40*/  BSYNC B0 ;  /* 0x0000000000007941 */ /* 0x000fea0003800000 */
.L_x_423:
        /* <DEDUP_REMOVED lines=15> */
.L_x_426:
[----:B------:R-:W-:Y:S05]  /*1c40*/  BSYNC B0 ;  /* 0x0000000000007941 */ /* 0x000fea0003800000 */
.L_x_425:
        /* <DEDUP_REMOVED lines=15> */
.L_x_428:
[----:B------:R-:W-:Y:S05]  /*1d40*/  BSYNC B0 ;  /* 0x0000000000007941 */ /* 0x000fea0003800000 */
.L_x_427:
        /* <DEDUP_REMOVED lines=14> */
.L_x_430:
[----:B------:R-:W-:Y:S05]  /*1e30*/  BSYNC B0 ;  /* 0x0000000000007941 */ /* 0x000fea0003800000 */
.L_x_429:
        /* <DEDUP_REMOVED lines=20> */
.L_x_432:
[----:B------:R-:W-:Y:S05]  /*1f80*/  BSYNC B0 ;  /* 0x0000000000007941 */ /* 0x000fea0003800000 */
.L_x_431:
        /* <DEDUP_REMOVED lines=13> */
.L_x_434:
[----:B------:R-:W-:Y:S05]  /*2060*/  BSYNC B0 ;  /* 0x0000000000007941 */ /* 0x000fea0003800000 */
.L_x_433:
        /* <DEDUP_REMOVED lines=13> */
.L_x_436:
[----:B------:R-:W-:Y:S05]  /*2140*/  BSYNC B0 ;  /* 0x0000000000007941 */ /* 0x000fea0003800000 */
.L_x_435:
        /* <DEDUP_REMOVED lines=12> */
.L_x_420:
        /* <DEDUP_REMOVED lines=10> */
[----:B------:R-:W-:Y:S01]  /*22b0*/  IMAD R2, R234, c[0x0][0x1a4], R2 ;  /* 0x00006900ea027a24 */ /* 0x000fe200078e0202 */
[----:B------:R-:W-:-:S02]  /*22c0*/  P2R R12, PR, RZ, 0x8 ;  /* 0x00000008ff0c7803 */ /* 0x000fc40000000000 */
        /* <DEDUP_REMOVED lines=24> */
.L_x_439:
[----:B------:R-:W-:Y:S05]  /*2450*/  BSYNC B0 ;  /* 0x0000000000007941 */ /* 0x000fea0003800000 */
.L_x_438:
        /* <DEDUP_REMOVED lines=22> */
.L_x_441:
[----:B------:R-:W-:Y:S05]  /*25c0*/  BSYNC B0 ;  /* 0x0000000000007941 */ /* 0x000fea0003800000 */
.L_x_440:
        /* <DEDUP_REMOVED lines=22> */
.L_x_443:
[----:B------:R-:W-:Y:S05]  /*2730*/  BSYNC B0 ;  /* 0x0000000000007941 */ /* 0x000fea0003800000 */
.L_x_442:
        /* <DEDUP_REMOVED lines=21> */
.L_x_445:
[----:B------:R-:W-:Y:S05]  /*2890*/  BSYNC B0 ;  /* 0x0000000000007941 */ /* 0x000fea0003800000 */
.L_x_444:
        /* <DEDUP_REMOVED lines=13> */
.L_x_447:
[----:B------:R-:W-:Y:S05]  /*2970*/  BSYNC B0 ;  /* 0x0000000000007941 */ /* 0x000fea0003800000 */
.L_x_446:
        /* <DEDUP_REMOVED lines=15> */
.L_x_449:
[----:B------:R-:W-:Y:S05]  /*2a70*/  BSYNC B0 ;  /* 0x0000000000007941 */ /* 0x000fea0003800000 */
.L_x_448:
[----:B---3--:R-:W-:Y:S01]  /*2a80*/  IADD3 R4, R236, 0x1000, RZ ;  /* 0x00001000ec047810 */ /* 0x008fe20007ffe0ff */
        /* <DEDUP_REMOVED lines=18> */
.L_x_451:
[----:B------:R-:W-:Y:S05]  /*2bb0*/  BSYNC B0 ;  /* 0x0000000000007941 */ /* 0x000fea0003800000 */
.L_x_450:
        /* <DEDUP_REMOVED lines=20> */
.L_x_453:
[----:B------:R-:W-:Y:S05]  /*2d00*/  BSYNC B0 ;  /* 0x0000000000007941 */ /* 0x000fea0003800000 */
.L_x_452:
[C---:B-1----:R-:W-:Y:S01]  /*2d10*/  IADD3 R4, R215.reuse, 0x8, RZ ;  /* 0x00000008d7047810 */ /* 0x042fe20007ffe0ff */
[----:B------:R-:W-:Y:S01]  /*2d20*/  IMAD.MOV.U32 R213, RZ, RZ, 0x7f800000 ;  /* 0x7f800000ffd57424 */ /* 0x000fe200078e00ff */
[CC--:B------:R-:W-:Y:S02]  /*2d30*/  ISETP.GE.AND P0, PT, R215.reuse, R2.reuse, PT ;  /* 0x00000002d700720c */ /* 0x0c0fe40003f06270 */
[----:B------:R-:W-:Y:S01]  /*2d40*/  ISETP.GE.AND P2, PT, R4, R2, PT ;  /* 0x000000020400720c */ /* 0x000fe20003f46270 */
[C---:B------:R-:W-:Y:S01]  /*2d50*/  IMAD.WIDE R4, R215.reuse, 0x4, R208 ;  /* 0x00000004d7047825 */ /* 0x040fe200078e02d0 */
[----:B------:R-:W-:Y:S02]  /*2d60*/  MOV R214, 0x7f800000 ;  /* 0x7f80000000d67802 */ /* 0x000fe40000000f00 */
[C---:B------:R-:W-:Y:S02]  /*2d70*/  IADD3 R6, R215.reuse, 0x28, RZ ;  /* 0x00000028d7067810 */ /* 0x040fe40007ffe0ff */
[----:B------:R-:W-:-:S02]  /*2d80*/  IADD3 R7, R215, 0x20, RZ ;  /* 0x00000020d7077810 */ /* 0x000fc40007ffe0ff */
[----:B------:R-:W-:-:S03]  /*2d90*/  ISETP.NE.AND P3, PT, R12, RZ, PT ;  /* 0x000000ff0c00720c */ /* 0x000fc60003f65270 */
[----:B------:R1:W5:Y:S01]  /*2da0*/  @!P0 LDG.E R213, [R4.64] ;  /* 0x0000000804d58981 */ /* 0x000362000c1e1900 */
[----:B------:R-:W-:-:S03]  /*2db0*/  ISETP.GE.AND P0, PT, R6, R2, PT ;  /* 0x000000020600720c */ /* 0x000fc60003f06270 */
[----:B------:R1:W5:Y:S01]  /*2dc0*/  @!P2 LDG.E R214, [R4.64+0x20] ;  /* 0x0000200804d6a981 */ /* 0x000362000c1e1900 */
[----:B------:R-:W-:Y:S01]  /*2dd0*/  ISETP.GE.AND P2, PT, R7, R2, PT ;  /* 0x000000020700720c */ /* 0x000fe20003f46270 */
[----:B------:R-:W-:Y:S01]  /*2de0*/  IMAD.MOV.U32 R212, RZ, RZ, 0x7f800000 ;  /* 0x7f800000ffd47424 */ /* 0x000fe200078e00ff */
[----:B------:R-:W-:Y:S01]  /*2df0*/  MOV R207, 0x7f800000 ;  /* 0x7f80000000cf7802 */ /* 0x000fe20000000f00 */
[----:B------:R-:W-:Y:S02]  /*2e00*/  IMAD R2, R21, c[0x0][0x198], RZ ;  /* 0x0000660015027a24 */ /* 0x000fe400078e02ff */
[----:B------:R2:W-:Y:S04]  /*2e10*/  @P3 STS.128 [R0+0x6000], RZ ;  /* 0x006000ff00003388 */ /* 0x0005e80000000c00 */
[----:B------:R-:W-:-:S04]  /*2e20*/  @!P0 IMAD.WIDE R6, R6, 0x4, R208 ;  /* 0x0000000406068825 */ /* 0x000fc800078e02d0 */
[----:B------:R1:W5:Y:S01]  /*2e30*/  @!P2 LDG.E R207, [R4.64+0x80] ;  /* 0x0000800804cfa981 */ /* 0x000362000c1e1900 */
[----:B------:R-:W-:-:S03]  /*2e40*/  IMAD R2, R234, c[0x0][0x19c], R2 ;  /* 0x00006700ea027a24 */ /* 0x000fc600078e0202 */
[----:B------:R2:W5:Y:S01]  /*2e50*/  @!P0 LDG.E R212, [R6.64] ;  /* 0x0000000806d48981 */ /* 0x000562000c1e1900 */
[----:B------:R-:W-:Y:S01]  /*2e60*/  BSSY B0, `(.L_x_454) ;  /* 0x0000018000007945 */ /* 0x000fe20003800000 */
[----:B-1----:R-:W-:-:S05]  /*2e70*/  IMAD.WIDE.U32 R4, R234, c[0x0][0x198], R210 ;  /* 0x00006600ea047a25 */ /* 0x002fca00078e00d2 */
[----:B------:R-:W-:-:S04]  /*2e80*/  IADD3 R4, P0, R27, R4, RZ ;  /* 0x000000041b047210 */ /* 0x000fc80007f1e0ff */
[----:B------:R-:W-:Y:S01]  /*2e90*/  IADD3.X R5, R28, R5, R2, P0, !PT ;  /* 0x000000051c057210 */ /* 0x000fe200007fe402 */
[----:B------:R-:W-:-:S04]  /*2ea0*/  IMAD R2, R25, c[0x0][0x1b0], RZ ;  /* 0x00006c0019027a24 */ /* 0x000fc800078e02ff */
[C---:B------:R-:W-:Y:S02]  /*2eb0*/  IMAD R2, R14.reuse, c[0x0][0x1b4], R2 ;  /* 0x00006d000e027a24 */ /* 0x040fe400078e0202 */
[----:B------:R-:W-:-:S04]  /*2ec0*/  IMAD.WIDE.U32 R4, R14, c[0x0][0x1b0], R4 ;  /* 0x00006c000e047a25 */ /* 0x000fc800078e0004 */
[----:B------:R-:W-:Y:S01]  /*2ed0*/  IMAD.IADD R10, R5, 0x1, R2 ;  /* 0x00000001050a7824 */ /* 0x000fe200078e0202 */
[----:B------:R-:W-:Y:S05]  /*2ee0*/  @P3 BRA `(.L_x_455) ;  /* 0x000000f000003947 */ /* 0x000fea0003800000 */
[----:B--2---:R-:W-:-:S13]  /*2ef0*/  ISETP.GE.AND P0, PT, R210, c[0x0][0x220], PT ;  /* 0x00008800d2007a0c */ /* 0x004fda0003f06270 */
        /* <DEDUP_REMOVED lines=14> */
.L_x_455:
[----:B--2---:R-:W-:Y:S05]  /*2fe0*/  BSYNC B0 ;  /* 0x0000000000007941 */ /* 0x004fea0003800000 */
.L_x_454:
        /* <DEDUP_REMOVED lines=20> */
.L_x_457:
[----:B------:R-:W-:Y:S05]  /*3130*/  BSYNC B0 ;  /* 0x0000000000007941 */ /* 0x000fea0003800000 */
.L_x_456:
        /* <DEDUP_REMOVED lines=20> */
.L_x_459:
[----:B------:R-:W-:Y:S05]  /*3280*/  BSYNC B0 ;  /* 0x0000000000007941 */ /* 0x000fea0003800000 */
.L_x_458:
        /* <DEDUP_REMOVED lines=19> */
.L_x_461:
[----:B------:R-:W-:Y:S05]  /*33c0*/  BSYNC B0 ;  /* 0x0000000000007941 */ /* 0x000fea0003800000 */
.L_x_460:
[----:B------:R-:W0:Y:S01]  /*33d0*/  LDGDEPBAR ;  /* 0x00000000000079af */ /* 0x000e220000000000 */
[----:B-1----:R-:W-:Y:S02]  /*33e0*/  IMAD.MOV.U32 R8, RZ, RZ, c[0x0][0x308] ;  /* 0x0000c200ff087624 */ /* 0x002fe400078e00ff */
[----:B------:R-:W-:Y:S01]  /*33f0*/  IMAD.MOV.U32 R9, RZ, RZ, c[0x0][0x30c] ;  /* 0x0000c300ff097624 */ /* 0x000fe200078e00ff */
[----:B------:R-:W-:-:S04]  /*3400*/  DEPBAR.LE SB0, 0x1 ;  /* 0x000080400000791a */ /* 0x000fc80000000000 */
[----:B------:R-:W-:Y:S06]  /*3410*/  BAR.SYNC.DEFER_BLOCKING 0x0 ;  /* 0x0000000000007b1d */ /* 0x000fec0000010000 */
[----:B--2---:R1:W2:Y:S01]  /*3420*/  LDG.E.64 R4, [R8.64+0x8] ;  /* 0x0000080808047981 */ /* 0x0042a2000c1e1b00 */
[----:B----4-:R-:W-:-:S03]  /*3430*/  LEA.HI R0, R34, R32, RZ, 0x4 ;  /* 0x0000002022007211 */ /* 0x010fc600078f20ff */
[----:B------:R4:W3:Y:S04]  /*3440*/  LDSM.16.M88.4 R132, [R174+0xa000] ;  /* 0x00a00000ae84783b */ /* 0x0008e80000000200 */
[----:B------:R4:W2:Y:S04]  /*3450*/  LDSM.16.M88.4 R136, [R174+0xa800] ;  /* 0x00a80000ae88783b */ /* 0x0008a80000000200 */
[----:B------:R4:W2:Y:S04]  /*3460*/  LDSM.16.M88.4 R140, [R173+0xa000] ;  /* 0x00a00000ad8c783b */ /* 0x0008a80000000200 */
[----:B------:R4:W2:Y:S04]  /*3470*/  LDSM.16.M88.4 R144, [R173+0xa800] ;  /* 0x00a80000ad90783b */ /* 0x0008a80000000200 */
[----:B------:R4:W2:Y:S04]  /*3480*/  LDSM.16.M88.4 R148, [R171+0xa000] ;  /* 0x00a00000ab94783b */ /* 0x0008a80000000200 */
[----:B------:R4:W2:Y:S04]  /*3490*/  LDSM.16.M88.4 R152, [R171+0xa800] ;  /* 0x00a80000ab98783b */ /* 0x0008a80000000200 */
[----:B-1----:R-:W3:Y:S01]  /*34a0*/  LDG.E.64 R8, [R8.64] ;  /* 0x0000000808087981 */ /* 0x002ee2000c1e1b00 */
[----:B------:R-:W-:Y:S01]  /*34b0*/  LOP3.LUT R0, R0, 0xfffffff0, RZ, 0xc0, !PT ;  /* 0xfffffff000007812 */ /* 0x000fe200078ec0ff */
[----:B------:R-:W-:Y:S01]  /*34c0*/  IMAD.SHL.U32 R240, R31, 0x10, RZ ;  /* 0x000000101ff07824 */ /* 0x000fe200078e00ff */
[----:B------:R-:W-:Y:S01]  /*34d0*/  SHF.L.U32 R167, R177, 0x1, RZ ;  /* 0x00000001b1a77819 */ /* 0x000fe200000006ff */
[----:B------:R4:W1:Y:S01]  /*34e0*/  LDSM.16.M88.4 R156, [R172+0xa000] ;  /* 0x00a00000ac9c783b */ /* 0x0008620000000200 */
[----:B------:R-:W-:Y:S01]  /*34f0*/  IMAD R7, R252, c[0x0][0x1c0], R35 ;  /* 0x00007000fc077a24 */ /* 0x000fe200078e0223 */
[C---:B------:R-:W-:Y:S01]  /*3500*/  SHF.L.U32 R248, R31.reuse, 0x5, RZ ;  /* 0x000000051ff87819 */ /* 0x040fe200000006ff */
[----:B------:R-:W-:Y:S01]  /*3510*/  IMAD.IADD R0, R32, 0x1, -R0 ;  /* 0x0000000120007824 */ /* 0x000fe200078e0a00 */
[----:B------:R4:W1:Y:S01]  /*3520*/  LDSM.16.M88.4 R160, [R172+0xa800] ;  /* 0x00a80000aca0783b */ /* 0x0008620000000200 */
[----:B------:R-:W-:Y:S01]  /*3530*/  IMAD.SHL.U32 R227, R31, 0x8, RZ ;  /* 0x000000081fe37824 */ /* 0x000fe200078e00ff */
[----:B------:R-:W-:Y:S01]  /*3540*/  IADD3 R237, R240, 0x20, RZ ;  /* 0x00000020f0ed7810 */ /* 0x000fe20007ffe0ff */
[----:B------:R-:W-:Y:S01]  /*3550*/  IMAD.MOV.U32 R175, RZ, RZ, 0x20 ;  /* 0x00000020ffaf7424 */ /* 0x000fe200078e00ff */
[----:B------:R-:W-:Y:S01]  /*3560*/  SHF.R.S32.HI R2, RZ, 0x1f, R0 ;  /* 0x0000001fff027819 */ /* 0x000fe20000011400 */
[----:B------:R-:W-:Y:S01]  /*3570*/  IMAD.MOV.U32 R164, RZ, RZ, 0x40 ;  /* 0x00000040ffa47424 */ /* 0x000fe200078e00ff */
[----:B------:R-:W-:Y:S01]  /*3580*/  IADD3 R233, R227, R237, RZ ;  /* 0x000000ede3e97210 */ /* 0x000fe20007ffe0ff */
[----:B------:R-:W-:Y:S01]  /*3590*/  IMAD.MOV R224, RZ, RZ, -R224 ;  /* 0x000000ffffe07224 */ /* 0x000fe200078e0ae0 */
[----:B------:R-:W-:Y:S01]  /*35a0*/  LEA.HI R2, R2, R0, RZ, 0x3 ;  /* 0x0000000002027211 */ /* 0x000fe200078f18ff */
[----:B------:R-:W-:Y:S01]  /*35b0*/  IMAD R249, R31, 0x18, RZ ;  /* 0x000000181ff97824 */ /* 0x000fe200078e02ff */
[----:B------:R-:W-:Y:S01]  /*35c0*/  IADD3 R250, R227, R233, RZ ;  /* 0x000000e9e3fa7210 */ /* 0x000fe20007ffe0ff */
[----:B------:R-:W-:Y:S01]  /*35d0*/  IMAD R247, R31, 0x28, RZ ;  /* 0x000000281ff77824 */ /* 0x000fe200078e02ff */
[----:B------:R-:W-:Y:S01]  /*35e0*/  LOP3.LUT R6, R2, 0xfffffff8, RZ, 0xc0, !PT ;  /* 0xfffffff802067812 */ /* 0x000fe200078ec0ff */
[----:B------:R-:W-:Y:S01]  /*35f0*/  IMAD.SHL.U32 R2, R7, 0x20, RZ ;  /* 0x0000002007027824 */ /* 0x000fe200078e00ff */
[----:B------:R-:W-:Y:S01]  /*3600*/  CS2R R94, SRZ ;  /* 0x00000000005e7805 */ /* 0x000fe2000001ff00 */
[----:B------:R-:W-:Y:S01]  /*3610*/  IMAD.IADD R222, R227, 0x1, R250 ;  /* 0x00000001e3de7824 */ /* 0x000fe200078e02fa */
[----:B------:R-:W-:Y:S01]  /*3620*/  IADD3 R0, R0, -R6, RZ ;  /* 0x8000000600007210 */ /* 0x000fe20007ffe0ff */
[----:B------:R-:W-:Y:S01]  /*3630*/  IMAD R246, R31, 0x30, RZ ;  /* 0x000000301ff67824 */ /* 0x000fe200078e02ff */
[----:B------:R-:W-:Y:S01]  /*3640*/  SHF.R.S32.HI R6, RZ, 0x1f, R17 ;  /* 0x0000001fff067819 */ /* 0x000fe20000011411 */
[----:B------:R-:W-:Y:S01]  /*3650*/  IMAD.IADD R219, R227, 0x1, R222 ;  /* 0x00000001e3db7824 */ /* 0x000fe200078e02de */
[C---:B------:R-:W-:Y:S01]  /*3660*/  LOP3.LUT P0, RZ, R0.reuse, 0x2, RZ, 0xc0, !PT ;  /* 0x0000000200ff7812 */ /* 0x040fe2000780c0ff */
[----:B------:R-:W-:Y:S01]  /*3670*/  IMAD R245, R31, 0x38, RZ ;  /* 0x000000381ff57824 */ /* 0x000fe200078e02ff */
[----:B------:R-:W-:Y:S01]  /*3680*/  LOP3.LUT P2, RZ, R0, 0x4, RZ, 0xc0, !PT ;  /* 0x0000000400ff7812 */ /* 0x000fe2000784c0ff */
[----:B------:R-:W-:Y:S01]  /*3690*/  IMAD.MOV.U32 R206, RZ, RZ, R193 ;  /* 0x000000ffffce7224 */ /* 0x000fe200078e00c1 */
        /* <DEDUP_REMOVED lines=34> */
[----:B------:R-:W-:Y:S01]  /*38c0*/  IMAD.SHL.U32 R166, R0, 0x2, RZ ;  /* 0x0000000200a67824 */ /* 0x000fe200078e00ff */
[----:B------:R-:W-:Y:S01]  /*38d0*/  SEL R164, R164, 0xffffffc0, !P2 ;  /* 0xffffffc0a4a47807 */ /* 0x000fe20005000000 */
[----:B------:R-:W-:Y:S01]  /*38e0*/  IMAD.SHL.U32 R251, R235, 0x20, RZ ;  /* 0x00000020ebfb7824 */ /* 0x000fe200078e00ff */
[----:B------:R-:W-:Y:S01]  /*38f0*/  IADD3 R230, R234, 0x80, RZ ;  /* 0x00000080eae67810 */ /* 0x000fe20007ffe0ff */
[----:B------:R-:W-:Y:S01]  /*3900*/  IMAD.IADD R169, R168, 0x1, R175 ;  /* 0x00000001a8a97824 */ /* 0x000fe200078e02af */
[----:B------:R-:W-:Y:S01]  /*3910*/  IADD3 R170, R167, R175, RZ ;  /* 0x000000afa7aa7210 */ /* 0x000fe20007ffe0ff */
[----:B------:R-:W-:Y:S01]  /*3920*/  IMAD.IADD R223, R227, 0x1, R219 ;  /* 0x00000001e3df7824 */ /* 0x000fe200078e02db */
[----:B--2---:R-:W-:-:S02]  /*3930*/  IADD3 R220, P4, P3, R2, R4, R17 ;  /* 0x0000000402dc7210 */ /* 0x004fc40007b9e011 */
[----:B------:R-:W-:Y:S02]  /*3940*/  SHF.R.S32.HI R2, RZ, 0x1f, R2 ;  /* 0x0000001fff027819 */ /* 0x000fe40000011402 */
[----:B------:R-:W-:Y:S01]  /*3950*/  IADD3 R4, R229, 0x80, R234 ;  /* 0x00000080e5047810 */ /* 0x000fe20007ffe0ea */
[----:B------:R-:W-:Y:S01]  /*3960*/  IMAD.WIDE.U32 R220, R220, -0x2daee0ad, RZ ;  /* 0xd2511f53dcdc7825 */ /* 0x000fe200078e00ff */
[----:B------:R-:W-:Y:S02]  /*3970*/  IADD3.X R232, R2, R5, R6, P4, P3 ;  /* 0x0000000502e87210 */ /* 0x000fe400027e6406 */
[----:B------:R-:W-:Y:S01]  /*3980*/  IADD3 R2, R176, 0x1000, RZ ;  /* 0x00001000b0027810 */ /* 0x000fe20007ffe0ff */
[----:B------:R-:W-:-:S03]  /*3990*/  IMAD.IADD R231, R4, 0x1, -R203 ;  /* 0x0000000104e77824 */ /* 0x000fc600078e0acb */
[----:B------:R-:W-:-:S05]  /*39a0*/  SEL R2, R2, R176, !P1 ;  /* 0x000000b002027207 */ /* 0x000fca0004800000 */
[----:B------:R-:W-:Y:S01]  /*39b0*/  IMAD.SHL.U32 R165, R2, 0x2, RZ ;  /* 0x0000000202a57824 */ /* 0x000fe200078e00ff */
[----:B---3--:R4:W2:Y:S08]  /*39c0*/  R2UR UR6, R9 ;  /* 0x00000000090673c2 */ /* 0x0088b000000e0000 */
[----:B-1----:R4:W3:Y:S01]  /*39d0*/  R2UR UR7, R8 ;  /* 0x00000000080773c2 */ /* 0x0028e200000e0000 */
[----:B------:R-:W-:-:S07]  /*39e0*/  DEPBAR.LE SB2, 0x0, {4,3} ;  /* 0x0000a0180000791a */ /* 0x000fce0000000000 */
.L_x_464:
[----:B-----5:R-:W-:Y:S01]  /*39f0*/  FSETP.NEU.FTZ.AND P0, PT, R213, -INF , PT ;  /* 0xff800000d500780b */ /* 0x020fe20003f1d000 */
[----:B------:R-:W0:Y:S01]  /*3a00*/  LDGDEPBAR ;  /* 0x00000000000079af */ /* 0x000e220000000000 */
[----:B------:R-:W-:Y:S01]  /*3a10*/  IMAD.IADD R0, R166, 0x1, R175 ;  /* 0x00000001a6007824 */ /* 0x000fe200078e02af */
[----:B------:R-:W-:Y:S01]  /*3a20*/  UIADD3 UR4, UR7, 0x3c6ef372, URZ ;  /* 0x3c6ef37207047890 */ /* 0x000fe2000fffe03f */
[----:B------:R-:W-:Y:S01]  /*3a30*/  IMAD.SHL.U32 R2, R194, 0x40, RZ ;  /* 0x00000040c2027824 */ /* 0x000fe200078e00ff */
[----:B------:R-:W-:Y:S04]  /*3a40*/  UIADD3 UR5, UR7, -0x61c88647, URZ ;  /* 0x9e3779b907057890 */ /* 0x000fe8000fffe03f */
[----:B------:R-:W-:Y:S04]  /*3a50*/  ISETP.GE.AND P6, PT, R2, R231, PT ;  /* 0x000000e70200720c */ /* 0x000fe80003fc6270 */
[-C--:B------:R-:W-:Y:S01]  /*3a60*/  ISETP.LT.AND P6, PT, R230, R203.reuse, P6 ;  /* 0x000000cbe600720c */ /* 0x080fe200037c1270 */
        /* <DEDUP_REMOVED lines=16> */
[--C-:B-1----:R-:W-:Y:S01]  /*3b70*/  IMAD.IADD R0, R0, 0x1, R164.reuse ;  /* 0x0000000100007824 */ /* 0x102fe200078e02a4 */
[-C--:B---3--:R-:W-:Y:S08]  /*3b80*/  HMMA.16816.F32 R20, R32, R100.reuse, RZ ;  /* 0x000000642014723c */ /* 0x088ff000000018ff */
[C---:B------:R-:W-:Y:S07]  /*3b90*/  HMMA.16816.F32 R24, R28.reuse, R100, RZ ;  /* 0x000000641c18723c */ /* 0x040fee00000018ff */
[----:B------:R-:W-:Y:S01]  /*3ba0*/  IMAD.IADD R100, R166, 0x1, R164 ;  /* 0x00000001a6647824 */ /* 0x000fe200078e02a4 */
[-C--:B------:R-:W-:Y:S01]  /*3bb0*/  HMMA.16816.F32 R28, R28, R102.reuse, RZ ;  /* 0x000000661c1c723c */ /* 0x080fe200000018ff */
[----:B------:R-:W-:Y:S03]  /*3bc0*/  IMAD.MOV.U32 R164, RZ, RZ, 0x40 ;  /* 0x00000040ffa47424 */ /* 0x000fe600078e00ff */
[----:B------:R-:W1:Y:S02]  /*3bd0*/  LDSM.16.M88.4 R120, [R100] ;  /* 0x000000006478783b */ /* 0x000e640000000200 */
[----:B------:R-:W-:Y:S02]  /*3be0*/  SEL R164, R164, 0xffffffc0, !P2 ;  /* 0xffffffc0a4a47807 */ /* 0x000fe40005000000 */
[----:B------:R-:W-:Y:S04]  /*3bf0*/  HMMA.16816.F32 R32, R32, R102, RZ ;  /* 0x000000662020723c */ /* 0x000fe800000018ff */
[----:B------:R-:W3:Y:S04]  /*3c00*/  LDSM.16.M88.4 R100, [R100+0x1000] ;  /* 0x001000006464783b */ /* 0x000ee80000000200 */
[-C--:B----4-:R-:W-:Y:S08]  /*3c10*/  HMMA.16816.F32 R4, R104, R108.reuse, R4 ;  /* 0x0000006c6804723c */ /* 0x090ff00000001804 */
[C---:B------:R-:W-:Y:S08]  /*3c20*/  HMMA.16816.F32 R8, R112.reuse, R108, R8 ;  /* 0x0000006c7008723c */ /* 0x040ff00000001808 */
[-C--:B------:R-:W-:Y:S08]  /*3c30*/  HMMA.16816.F32 R12, R112, R110.reuse, R12 ;  /* 0x0000006e700c723c */ /* 0x080ff0000000180c */
[C---:B------:R-:W-:Y:S01]  /*3c40*/  HMMA.16816.F32 R16, R104.reuse, R110, R16 ;  /* 0x0000006e6810723c */ /* 0x040fe20000001810 */
[----:B------:R-:W-:Y:S07]  /*3c50*/  LDSM.16.M88.4 R108, [R172+0x6000] ;  /* 0x00600000ac6c783b */ /* 0x000fee0000000200 */
[-C--:B--2---:R-:W-:Y:S08]  /*3c60*/  HMMA.16816.F32 R20, R104, R116.reuse, R20 ;  /* 0x000000746814723c */ /* 0x084ff00000001814 */
[C---:B------:R-:W-:Y:S07]  /*3c70*/  HMMA.16816.F32 R24, R112.reuse, R116, R24 ;  /* 0x000000747018723c */ /* 0x040fee0000001818 */
[----:B------:R-:W-:Y:S01]  /*3c80*/  IMAD R116, R194, 0x4, R238 ;  /* 0x00000004c2747824 */ /* 0x000fe200078e02ee */
[-C--:B------:R-:W-:Y:S07]  /*3c90*/  HMMA.16816.F32 R28, R112, R118.reuse, R28 ;  /* 0x00000076701c723c */ /* 0x080fee000000181c */
[----:B------:R-:W-:Y:S01]  /*3ca0*/  IADD3 R114, R116, 0x2, RZ ;  /* 0x0000000274727810 */ /* 0x000fe20007ffe0ff */
[----:B------:R-:W-:Y:S01]  /*3cb0*/  HMMA.16816.F32 R32, R104, R118, R32 ;  /* 0x000000766820723c */ /* 0x000fe20000001820 */
[----:B------:R-:W2:Y:S03]  /*3cc0*/  LDSM.16.M88.4 R104, [R0] ;  /* 0x000000000068783b */ /* 0x000ea60000000200 */
[----:B------:R-:W-:Y:S02]  /*3cd0*/  IMAD R112, R226, 0x4, R235 ;  /* 0x00000004e2707824 */ /* 0x000fe400078e02eb */
[----:B------:R-:W-:Y:S02]  /*3ce0*/  IMAD.WIDE.U32 R114, R114, -0x326172a9, RZ ;  /* 0xcd9e8d5772727825 */ /* 0x000fe400078e00ff */
[-C--:B-1----:R-:W-:Y:S01]  /*3cf0*/  HMMA.16816.F32 R4, R120, R124.reuse, R4 ;  /* 0x0000007c7804723c */ /* 0x082fe20000001804 */
[----:B------:R-:W-:Y:S01]  /*3d00*/  LOP3.LUT R112, R221, UR6, R112, 0x96, !PT ;  /* 0x00000006dd707c12 */ /* 0x000fe2000f8e9670 */
[----:B------:R-:W1:Y:S02]  /*3d10*/  @!P6 S2R R119, SR_TID.X ;  /* 0x000000000077e919 */ /* 0x000e640000002100 */
[----:B------:R-:W-:Y:S04]  /*3d20*/  IMAD.WIDE.U32 R116, R116, -0x326172a9, RZ ;  /* 0xcd9e8d5774747825 */ /* 0x000fe800078e00ff */
[C---:B---3--:R-:W-:Y:S01]  /*3d30*/  HMMA.16816.F32 R8, R100.reuse, R124, R8 ;  /* 0x0000007c6408723c */ /* 0x048fe20000001808 */
[----:B------:R-:W-:Y:S07]  /*3d40*/  IMAD.WIDE.U32 R112, R112, -0x326172a9, RZ ;  /* 0xcd9e8d5770707825 */ /* 0x000fee00078e00ff */
[-C--:B------:R-:W-:Y:S08]  /*3d50*/  HMMA.16816.F32 R12, R100, R126.reuse, R12 ;  /* 0x0000007e640c723c */ /* 0x080ff0000000180c */
[C---:B------:R-:W-:Y:S08]  /*3d60*/  HMMA.16816.F32 R16, R120.reuse, R126, R16 ;  /* 0x0000007e7810723c */ /* 0x040ff00000001810 */
[-C--:B------:R-:W-:Y:S08]  /*3d70*/  HMMA.16816.F32 R20, R120, R128.reuse, R20 ;  /* 0x000000807814723c */ /* 0x080ff00000001814 */
[C---:B------:R-:W-:Y:S07]  /*3d80*/  HMMA.16816.F32 R24, R100.reuse, R128, R24 ;  /* 0x000000806418723c */ /* 0x040fee0000001818 */
[C---:B------:R-:W-:Y:S01]  /*3d90*/  LOP3.LUT R128, R113.reuse, UR5, R116, 0x96, !PT ;  /* 0x0000000571807c12 */ /* 0x040fe2000f8e9674 */
[-C--:B------:R-:W-:Y:S01]  /*3da0*/  HMMA.16816.F32 R28, R100, R130.reuse, R28 ;  /* 0x00000082641c723c */ /* 0x080fe2000000181c */
[----:B------:R3:W4:Y:S03]  /*3db0*/  LDSM.16.M88.4 R100, [R0+0x1000] ;  /* 0x001000000064783b */ /* 0x0007260000000200 */
[----:B------:R-:W-:Y:S04]  /*3dc0*/  IMAD.WIDE.U32 R128, R128, -0x2daee0ad, RZ ;  /* 0xd2511f5380807825 */ /* 0x000fe800078e00ff */
[----:B------:R-:W-:Y:S07]  /*3dd0*/  HMMA.16816.F32 R32, R120, R130, R32 ;  /* 0x000000827820723c */ /* 0x000fee0000001820 */
[----:B------:R-:W-:Y:S01]  /*3de0*/  LOP3.LUT R122, R112, UR4, RZ, 0x3c, !PT ;  /* 0x00000004707a7c12 */ /* 0x000fe2000f8e3cff */
[-C--:B--2---:R-:W-:Y:S01]  /*3df0*/  HMMA.16816.F32 R4, R104, R108.reuse, R4 ;  /* 0x0000006c6804723c */ /* 0x084fe20000001804 */
[----:B------:R-:W-:Y:S01]  /*3e00*/  LOP3.LUT R130, R113, UR5, R114, 0x96, !PT ;  /* 0x0000000571827c12 */ /* 0x000fe2000f8e9672 */
[----:B------:R-:W-:Y:S02]  /*3e10*/  UIADD3 UR4, UR6, 0x76cf5d0a, URZ ;  /* 0x76cf5d0a06047890 */ /* 0x000fe4000fffe03f */
[----:B-1----:R-:W-:Y:S01]  /*3e20*/  @!P6 IMAD.SHL.U32 R112, R119, 0x2, RZ ;  /* 0x000000027770e824 */ /* 0x002fe200078e00ff */
[----:B------:R-:W-:Y:S01]  /*3e30*/  UIADD3 UR5, UR6, -0x4498517b, URZ ;  /* 0xbb67ae8506057890 */ /* 0x000fe2000fffe03f */
[----:B------:R-:W-:Y:S01]  /*3e40*/  IMAD.WIDE.U32 R130, R130, -0x2daee0ad, RZ ;  /* 0xd2511f5382827825 */ /* 0x000fe200078e00ff */
[----:B---3--:R-:W-:Y:S05]  /*3e50*/  LOP3.LUT R0, R232, UR7, RZ, 0x3c, !PT ;  /* 0x00000007e8007c12 */ /* 0x008fea000f8e3cff */
[-C--:B------:R-:W-:Y:S01]  /*3e60*/  LOP3.LUT R118, R117, R0.reuse, RZ, 0x3c, !PT ;  /* 0x0000000075767212 */ /* 0x080fe200078e3cff */
[----:B------:R-:W-:Y:S01]  /*3e70*/  FMUL.FTZ R117, R213, 1.4426950216293334961 ;  /* 0x3fb8aa3bd5757820 */ /* 0x000fe20000410000 */
[----:B------:R-:W-:Y:S02]  /*3e80*/  LOP3.LUT R120, R115, R0, RZ, 0x3c, !PT ;  /* 0x0000000073787212 */ /* 0x000fe400078e3cff */
[----:B------:R-:W-:Y:S01]  /*3e90*/  @!P6 IADD3 R0, -R229, 0x1, R215 ;  /* 0x00000001e500e810 */ /* 0x000fe20007ffe1d7 */
[----:B------:R-:W-:Y:S01]  /*3ea0*/  IMAD.WIDE.U32 R114, R118, -0x2daee0ad, RZ ;  /* 0xd2511f5376727825 */ /* 0x000fe200078e00ff */
[----:B------:R-:W-:Y:S02]  /*3eb0*/  FSEL R117, R117, RZ, P0 ;  /* 0x000000ff75757208 */ /* 0x000fe40000000000 */
[----:B------:R-:W-:Y:S02]  /*3ec0*/  @!P6 IADD3 R2, R2, R0, R203 ;  /* 0x000000000202e210 */ /* 0x000fe40007ffe0cb */
[----:B------:R-:W-:Y:S01]  /*3ed0*/  @!P6 LOP3.LUT R0, R251, 0x6, R112, 0xf8, !PT ;  /* 0x00000006fb00e812 */ /* 0x000fe200078ef870 */
[----:B------:R-:W-:Y:S01]  /*3ee0*/  IMAD.WIDE.U32 R112, R120, -0x2daee0ad, RZ ;  /* 0xd2511f5378707825 */ /* 0x000fe200078e00ff */
[-C--:B------:R-:W-:Y:S01]  /*3ef0*/  @!P6 IMNMX R116, R2, R203.reuse, PT ;  /* 0x000000cb0274e217 */ /* 0x080fe20003800200 */
[C---:B----4-:R-:W-:Y:S01]  /*3f00*/  HMMA.16816.F32 R8, R100.reuse, R108, R8 ;  /* 0x0000006c6408723c */ /* 0x050fe20000001808 */
[----:B------:R-:W-:Y:S01]  /*3f10*/  LOP3.LUT R119, R220, UR5, RZ, 0x3c, !PT ;  /* 0x00000005dc777c12 */ /* 0x000fe2000f8e3cff */
[----:B------:R-:W-:Y:S01]  /*3f20*/  @!P6 IMAD R0, R226, 0x80, R0 ;  /* 0x00000080e200e824 */ /* 0x000fe200078e0200 */
[----:B------:R-:W-:Y:S01]  /*3f30*/  LOP3.LUT R124, R131, UR4, R112, 0x96, !PT ;  /* 0x00000004837c7c12 */ /* 0x000fe2000f8e9670 */
[----:B------:R-:W-:Y:S01]  /*3f40*/  UIADD3 UR5, UR6, 0x32370b8f, URZ ;  /* 0x32370b8f06057890 */ /* 0x000fe2000fffe03f */
[----:B------:R-:W-:Y:S02]  /*3f50*/  @!P6 IADD3 R112, R2, 0x8, RZ ;  /* 0x000000080270e810 */ /* 0x000fe40007ffe0ff */
[CC--:B------:R-:W-:Y:S01]  /*3f60*/  @!P6 ISETP.GE.AND P0, PT, R0.reuse, R116.reuse, PT ;  /* 0x000000740000e20c */ /* 0x0c0fe20003f06270 */
[-C--:B------:R-:W-:Y:S01]  /*3f70*/  HMMA.16816.F32 R12, R100, R110.reuse, R12 ;  /* 0x0000006e640c723c */ /* 0x080fe2000000180c */
[----:B------:R-:W-:Y:S03]  /*3f80*/  @!P6 IADD3 R118, R0, 0x1, RZ ;  /* 0x000000010076e810 */ /* 0x000fe60007ffe0ff */
[----:B------:R-:W-:Y:S01]  /*3f90*/  @!P6 FSEL R4, R4, -INF , !P0 ;  /* 0xff8000000404e808 */ /* 0x000fe20004000000 */
[----:B------:R-:W-:Y:S01]  /*3fa0*/  FMUL.FTZ R109, R214, 1.4426950216293334961 ;  /* 0x3fb8aa3bd66d7820 */ /* 0x000fe20000410000 */
[----:B------:R-:W-:Y:S01]  /*3fb0*/  @!P6 ISETP.GE.AND P0, PT, R118, R116, PT ;  /* 0x000000747600e20c */ /* 0x000fe20003f06270 */
[----:B------:R-:W-:Y:S01]  /*3fc0*/  IMAD.WIDE.U32 R124, R124, -0x326172a9, RZ ;  /* 0xcd9e8d577c7c7825 */ /* 0x000fe200078e00ff */
[----:B------:R-:W-:Y:S01]  /*3fd0*/  @!P6 IMNMX R108, R112, R203, PT ;  /* 0x000000cb706ce217 */ /* 0x000fe20003800200 */
[C---:B------:R-:W-:Y:S03]  /*3fe0*/  HMMA.16816.F32 R16, R104.reuse, R110, R16 ;  /* 0x0000006e6810723c */ /* 0x040fe60000001810 */
[----:B------:R-:W-:Y:S01]  /*3ff0*/  @!P6 FSEL R5, R5, -INF , !P0 ;  /* 0xff8000000505e808 */ /* 0x000fe20004000000 */
[--C-:B------:R-:W-:Y:S01]  /*4000*/  FFMA.FTZ R4, R4, c[0x0][0x23c], -R117.reuse ;  /* 0x00008f0004047a23 */ /* 0x100fe20000010875 */
[----:B------:R-:W-:Y:S02]  /*4010*/  FSETP.NEU.FTZ.AND P0, PT, R214, -INF , PT ;  /* 0xff800000d600780b */ /* 0x000fe40003f1d000 */
[-C--:B------:R-:W-:Y:S01]  /*4020*/  @!P6 ISETP.GE.AND P1, PT, R0, R108.reuse, PT ;  /* 0x0000006c0000e20c */ /* 0x080fe20003f26270 */
[----:B------:R-:W-:Y:S01]  /*4030*/  FFMA.FTZ R5, R5, c[0x0][0x23c], -R117 ;  /* 0x00008f0005057a23 */ /* 0x000fe20000010875 */
[----:B------:R-:W-:Y:S01]  /*4040*/  FSEL R109, R109, RZ, P0 ;  /* 0x000000ff6d6d7208 */ /* 0x000fe20000000000 */
[----:B------:R-:W-:Y:S01]  /*4050*/  MUFU.EX2 R191, R4 ;  /* 0x0000000400bf7308 */ /* 0x000fe20000000800 */
[----:B------:R-:W-:Y:S02]  /*4060*/  @!P6 ISETP.GE.AND P0, PT, R118, R108, PT ;  /* 0x0000006c7600e20c */ /* 0x000fe40003f06270 */
[----:B------:R-:W-:Y:S02]  /*4070*/  @!P6 FSEL R6, R6, -INF , !P1 ;  /* 0xff8000000606e808 */ /* 0x000fe40004800000 */
[C---:B------:R-:W-:Y:S02]  /*4080*/  LOP3.LUT R120, R119.reuse, R115, RZ, 0x3c, !PT ;  /* 0x0000007377787212 */ /* 0x040fe400078e3cff */
[----:B------:R-:W-:Y:S01]  /*4090*/  LOP3.LUT R121, R119, R113, RZ, 0x3c, !PT ;  /* 0x0000007177797212 */ /* 0x000fe200078e3cff */
[--C-:B------:R-:W-:Y:S01]  /*40a0*/  FFMA.FTZ R6, R6, c[0x0][0x23c], -R109.reuse ;  /* 0x00008f0006067a23 */ /* 0x100fe2000001086d */
[----:B------:R-:W-:Y:S01]  /*40b0*/  @!P6 IADD3 R119, R2, 0x20, RZ ;  /* 0x000000200277e810 */ /* 0x000fe20007ffe0ff */
[----:B------:R1:W-:Y:S01]  /*40c0*/  MUFU.EX2 R186, R5 ;  /* 0x0000000500ba7308 */ /* 0x0003e20000000800 */
[----:B------:R-:W-:Y:S01]  /*40d0*/  LOP3.LUT R126, R129, UR4, R114, 0x96, !PT ;  /* 0x00000004817e7c12 */ /* 0x000fe2000f8e9672 */
[----:B------:R-:W-:Y:S01]  /*40e0*/  UIADD3 UR4, UR7, -0x255992d5, URZ ;  /* 0xdaa66d2b07047890 */ /* 0x000fe2000fffe03f */
[----:B------:R-:W-:Y:S01]  /*40f0*/  @!P6 FSEL R7, R7, -INF , !P0 ;  /* 0xff8000000707e808 */ /* 0x000fe20004000000 */
[----:B------:R-:W2:Y:S01]  /*4100*/  LDSM.16.M88.4 R112, [R172+0x6800] ;  /* 0x00680000ac70783b */ /* 0x000ea20000000200 */
[----:B------:R-:W-:Y:S01]  /*4110*/  FSETP.NEU.FTZ.AND P1, PT, R207, -INF , PT ;  /* 0xff800000cf00780b */ /* 0x000fe20003f3d000 */
[----:B------:R-:W-:Y:S01]  /*4120*/  IMAD.WIDE.U32 R126, R126, -0x326172a9, RZ ;  /* 0xcd9e8d577e7e7825 */ /* 0x000fe200078e00ff */
[----:B------:R-:W-:Y:S03]  /*4130*/  FSETP.NEU.FTZ.AND P0, PT, R212, -INF , PT ;  /* 0xff800000d400780b */ /* 0x000fe60003f1d000 */
[----:B------:R3:W-:Y:S01]  /*4140*/  MUFU.EX2 R190, R6 ;  /* 0x0000000600be7308 */ /* 0x0007e20000000800 */
[----:B------:R-:W-:Y:S09]  /*4150*/  FFMA.FTZ R7, R7, c[0x0][0x23c], -R109 ;  /* 0x00008f0007077a23 */ /* 0x000ff2000001086d */
[----:B------:R4:W-:Y:S01]  /*4160*/  MUFU.EX2 R188, R7 ;  /* 0x0000000700bc7308 */ /* 0x0009e20000000800 */
[----:B-1----:R-:W-:Y:S04]  /*4170*/  IMAD.WIDE.U32 R4, R120, -0x326172a9, RZ ;  /* 0xcd9e8d5778047825 */ /* 0x002fe800078e00ff */
[----:B------:R-:W-:Y:S01]  /*4180*/  IMAD.WIDE.U32 R120, R121, -0x326172a9, RZ ;  /* 0xcd9e8d5779787825 */ /* 0x000fe200078e00ff */
[----:B------:R-:W-:Y:S02]  /*4190*/  LOP3.LUT R123, R122, R5, RZ, 0x3c, !PT ;  /* 0x000000057a7b7212 */ /* 0x000fe400078e3cff */
[----:B------:R-:W-:Y:S01]  /*41a0*/  @!P6 IMNMX R5, R119, R203, PT ;  /* 0x000000cb7705e217 */ /* 0x000fe20003800200 */
[----:B------:R-:W-:Y:S01]  /*41b0*/  FMUL.FTZ R119, R212, 1.4426950216293334961 ;  /* 0x3fb8aa3bd4777820 */ /* 0x000fe20000410000 */
[----:B------:R-:W-:Y:S01]  /*41c0*/  LOP3.LUT R127, R127, UR4, R4, 0x96, !PT ;  /* 0x000000047f7f7c12 */ /* 0x000fe2000f8e9604 */
[----:B---3--:R-:W-:Y:S01]  /*41d0*/  FMUL.FTZ R6, R207, 1.4426950216293334961 ;  /* 0x3fb8aa3bcf067820 */ /* 0x008fe20000410000 */
[-C--:B------:R-:W-:Y:S02]  /*41e0*/  @!P6 ISETP.GE.AND P3, PT, R0, R5.reuse, PT ;  /* 0x000000050000e20c */ /* 0x080fe40003f66270 */
[----:B------:R-:W-:Y:S02]  /*41f0*/  @!P6 IADD3 R4, R2, 0x28, RZ ;  /* 0x000000280204e810 */ /* 0x000fe40007ffe0ff */
[----:B------:R-:W-:Y:S02]  /*4200*/  FSEL R6, R6, RZ, P1 ;  /* 0x000000ff06067208 */ /* 0x000fe40000800000 */
[----:B------:R-:W-:Y:S02]  /*4210*/  @!P6 FSEL R8, R8, -INF , !P3 ;  /* 0xff8000000808e808 */ /* 0x000fe40005800000 */
[----:B------:R-:W-:Y:S01]  /*4220*/  @!P6 ISETP.GE.AND P1, PT, R118, R5, PT ;  /* 0x000000057600e20c */ /* 0x000fe20003f26270 */
[-C--:B--2---:R-:W-:Y:S01]  /*4230*/  HMMA.16816.F32 R20, R104, R112.reuse, R20 ;  /* 0x000000706814723c */ /* 0x084fe20000001814 */
[----:B----4-:R-:W-:Y:S01]  /*4240*/  @!P6 IADD3 R7, R0, 0x8, RZ ;  /* 0x000000080007e810 */ /* 0x010fe20007ffe0ff */
[--C-:B------:R-:W-:Y:S01]  /*4250*/  FFMA.FTZ R8, R8, c[0x0][0x23c], -R6.reuse ;  /* 0x00008f0008087a23 */ /* 0x100fe20000010806 */
[----:B------:R-:W-:Y:S02]  /*4260*/  @!P6 IMNMX R4, R4, R203, PT ;  /* 0x000000cb0404e217 */ /* 0x000fe40003800200 */
[----:B------:R-:W-:Y:S01]  /*4270*/  @!P6 FSEL R9, R9, -INF , !P1 ;  /* 0xff8000000909e808 */ /* 0x000fe20004800000 */
[----:B------:R1:W-:Y:S01]  /*4280*/  MUFU.EX2 R189, R8 ;  /* 0x0000000800bd7308 */ /* 0x0003e20000000800 */
[----:B------:R-:W-:Y:S01]  /*4290*/  @!P6 ISETP.GE.AND P3, PT, R7, R5, PT ;  /* 0x000000050700e20c */ /* 0x000fe20003f66270 */
[C---:B------:R-:W-:Y:S01]  /*42a0*/  HMMA.16816.F32 R24, R100.reuse, R112, R24 ;  /* 0x000000706418723c */ /* 0x040fe20000001818 */
[----:B------:R-:W-:Y:S02]  /*42b0*/  FSEL R2, R119, RZ, P0 ;  /* 0x000000ff77027208 */ /* 0x000fe40000000000 */
[-C--:B------:R-:W-:Y:S01]  /*42c0*/  @!P6 ISETP.GE.AND P0, PT, R0, R4.reuse, PT ;  /* 0x000000040000e20c */ /* 0x080fe20003f06270 */
[--C-:B------:R-:W-:Y:S01]  /*42d0*/  FFMA.FTZ R9, R9, c[0x0][0x23c], -R6.reuse ;  /* 0x00008f0009097a23 */ /* 0x100fe20000010806 */
[C---:B------:R-:W-:Y:S02]  /*42e0*/  @!P6 ISETP.GE.AND P4, PT, R7.reuse, R4, PT ;  /* 0x000000040700e20c */ /* 0x040fe40003f86270 */
[----:B------:R-:W-:Y:S01]  /*42f0*/  @!P6 FSEL R12, R12, -INF , !P3 ;  /* 0xff8000000c0ce808 */ /* 0x000fe20005800000 */
[-C--:B------:R-:W-:Y:S01]  /*4300*/  HMMA.16816.F32 R28, R100, R114.reuse, R28 ;  /* 0x00000072641c723c */ /* 0x080fe2000000181c */
[----:B------:R-:W-:Y:S01]  /*4310*/  @!P6 FSEL R10, R10, -INF , !P0 ;  /* 0xff8000000a0ae808 */ /* 0x000fe20004000000 */
[----:B------:R2:W-:Y:S01]  /*4320*/  MUFU.EX2 R185, R9 ;  /* 0x0000000900b97308 */ /* 0x0005e20000000800 */
[----:B------:R-:W-:Y:S01]  /*4330*/  @!P6 ISETP.GE.AND P0, PT, R7, R116, PT ;  /* 0x000000740700e20c */ /* 0x000fe20003f06270 */
[----:B------:R-:W-:Y:S01]  /*4340*/  FFMA.FTZ R12, R12, c[0x0][0x23c], -R6 ;  /* 0x00008f000c0c7a23 */ /* 0x000fe20000010806 */
[----:B------:R-:W-:Y:S01]  /*4350*/  @!P6 FSEL R14, R14, -INF , !P4 ;  /* 0xff8000000e0ee808 */ /* 0x000fe20006000000 */
[--C-:B------:R-:W-:Y:S01]  /*4360*/  FFMA.FTZ R10, R10, c[0x0][0x23c], -R2.reuse ;  /* 0x00008f000a0a7a23 */ /* 0x100fe20000010802 */
[----:B------:R-:W-:Y:S01]  /*4370*/  @!P6 FSEL R16, R16, -INF , !P0 ;  /* 0xff8000001010e808 */ /* 0x000fe20004000000 */
[----:B------:R-:W-:Y:S01]  /*4380*/  HMMA.16816.F32 R32, R104, R114, R32 ;  /* 0x000000726820723c */ /* 0x000fe20000001820 */
[-C--:B------:R-:W-:Y:S03]  /*4390*/  @!P6 ISETP.GE.AND P1, PT, R118, R4.reuse, PT ;  /* 0x000000047600e20c */ /* 0x080fe60003f26270 */
[----:B------:R-:W-:Y:S01]  /*43a0*/  LOP3.LUT R122, R122, R121, RZ, 0x3c, !PT ;  /* 0x000000797a7a7212 */ /* 0x000fe200078e3cff */
[--C-:B------:R-:W-:Y:S01]  /*43b0*/  FFMA.FTZ R14, R14, c[0x0][0x23c], -R2.reuse ;  /* 0x00008f000e0e7a23 */ /* 0x100fe20000010802 */
[----:B-1----:R-:W-:Y:S01]  /*43c0*/  @!P6 IADD3 R8, R0, 0x9, RZ ;  /* 0x000000090008e810 */ /* 0x002fe20007ffe0ff */
[----:B------:R-:W-:Y:S01]  /*43d0*/  FFMA.FTZ R16, R16, c[0x0][0x23c], -R117 ;  /* 0x00008f0010107a23 */ /* 0x000fe20000010875 */
[----:B------:R-:W-:Y:S01]  /*43e0*/  @!P6 FSEL R11, R11, -INF , !P1 ;  /* 0xff8000000b0be808 */ /* 0x000fe20004800000 */
[----:B------:R-:W-:Y:S01]  /*43f0*/  IMAD.WIDE.U32 R100, R127, -0x2daee0ad, RZ ;  /* 0xd2511f537f647825 */ /* 0x000fe200078e00ff */
[C---:B------:R-:W-:Y:S01]  /*4400*/  @!P6 ISETP.GE.AND P3, PT, R8.reuse, R4, PT ;  /* 0x000000040800e20c */ /* 0x040fe20003f66270 */
[----:B------:R-:W-:Y:S01]  /*4410*/  MUFU.EX2 R183, R14 ;  /* 0x0000000e00b77308 */ /* 0x000fe20000000800 */
[CC--:B------:R-:W-:Y:S01]  /*4420*/  @!P6 ISETP.GE.AND P5, PT, R8.reuse, R5.reuse, PT ;  /* 0x000000050800e20c */ /* 0x0c0fe20003fa6270 */
[--C-:B------:R-:W-:Y:S01]  /*4430*/  FFMA.FTZ R11, R11, c[0x0][0x23c], -R2.reuse ;  /* 0x00008f000b0b7a23 */ /* 0x100fe20000010802 */
[----:B------:R-:W-:Y:S02]  /*4440*/  @!P6 FSEL R15, R15, -INF , !P3 ;  /* 0xff8000000f0fe808 */ /* 0x000fe40005800000 */
[----:B------:R-:W-:Y:S02]  /*4450*/  @!P6 ISETP.GE.AND P1, PT, R7, R108, PT ;  /* 0x0000006c0700e20c */ /* 0x000fe40003f26270 */
[----:B------:R-:W-:Y:S01]  /*4460*/  @!P6 FSEL R13, R13, -INF , !P5 ;  /* 0xff8000000d0de808 */ /* 0x000fe20006800000 */
[----:B------:R-:W-:Y:S01]  /*4470*/  FFMA.FTZ R15, R15, c[0x0][0x23c], -R2 ;  /* 0x00008f000f0f7a23 */ /* 0x000fe20000010802 */
[C---:B------:R-:W-:Y:S01]  /*4480*/  @!P6 ISETP.GE.AND P5, PT, R8.reuse, R116, PT ;  /* 0x000000740800e20c */ /* 0x040fe20003fa6270 */
[----:B------:R-:W-:Y:S01]  /*4490*/  MUFU.EX2 R180, R16 ;  /* 0x0000001000b47308 */ /* 0x000fe20000000800 */
[----:B------:R-:W-:Y:S01]  /*44a0*/  @!P6 ISETP.GE.AND P4, PT, R8, R108, PT ;  /* 0x0000006c0800e20c */ /* 0x000fe20003f86270 */
[--C-:B------:R-:W-:Y:S01]  /*44b0*/  FFMA.FTZ R13, R13, c[0x0][0x23c], -R6.reuse ;  /* 0x00008f000d0d7a23 */ /* 0x100fe20000010806 */
[C---:B------:R-:W-:Y:S02]  /*44c0*/  @!P6 IADD3 R7, R0.reuse, 0x10, RZ ;  /* 0x000000100007e810 */ /* 0x040fe40007ffe0ff */
[----:B------:R-:W-:Y:S02]  /*44d0*/  @!P6 IADD3 R8, R0, 0x11, RZ ;  /* 0x000000110008e810 */ /* 0x000fe40007ffe0ff */
[-C--:B------:R-:W-:Y:S02]  /*44e0*/  @!P6 ISETP.GE.AND P3, PT, R7, R116.reuse, PT ;  /* 0x000000740700e20c */ /* 0x080fe40003f66270 */
[----:B------:R-:W-:Y:S01]  /*44f0*/  @!P6 FSEL R19, R19, -INF , !P4 ;  /* 0xff8000001313e808 */ /* 0x000fe20006000000 */
[----:B------:R1:W-:Y:S01]  /*4500*/  MUFU.EX2 R184, R15 ;  /* 0x0000000f00b87308 */ /* 0x0003e20000000800 */
[----:B------:R-:W-:Y:S02]  /*4510*/  @!P6 ISETP.GE.AND P4, PT, R8, R116, PT ;  /* 0x000000740800e20c */ /* 0x000fe40003f86270 */
[----:B------:R-:W-:Y:S01]  /*4520*/  @!P6 ISETP.GE.AND P0, PT, R7, R108, PT ;  /* 0x0000006c0700e20c */ /* 0x000fe20003f06270 */
[----:B------:R-:W-:Y:S01]  /*4530*/  FFMA.FTZ R19, R19, c[0x0][0x23c], -R109 ;  /* 0x00008f0013137a23 */ /* 0x000fe2000001086d */
[----:B------:R-:W-:Y:S02]  /*4540*/  @!P6 FSEL R17, R17, -INF , !P5 ;  /* 0xff8000001111e808 */ /* 0x000fe40006800000 */
[CC--:B------:R-:W-:Y:S02]  /*4550*/  @!P6 ISETP.GE.AND P5, PT, R7.reuse, R5.reuse, PT ;  /* 0x000000050700e20c */ /* 0x0c0fe40003fa6270 */
[----:B------:R-:W-:Y:S01]  /*4560*/  @!P6 FSEL R18, R18, -INF , !P1 ;  /* 0xff8000001212e808 */ /* 0x000fe20004800000 */
[----:B------:R3:W-:Y:S01]  /*4570*/  MUFU.EX2 R192, R10 ;  /* 0x0000000a00c07308 */ /* 0x0007e20000000800 */
[----:B------:R-:W-:Y:S01]  /*4580*/  @!P6 ISETP.GE.AND P1, PT, R7, R4, PT ;  /* 0x000000040700e20c */ /* 0x000fe20003f26270 */
[----:B------:R-:W-:Y:S01]  /*4590*/  FFMA.FTZ R179, R17, c[0x0][0x23c], -R117 ;  /* 0x00008f0011b37a23 */ /* 0x000fe20000010875 */
[----:B------:R-:W-:Y:S01]  /*45a0*/  @!P6 FSEL R20, R20, -INF , !P3 ;  /* 0xff8000001414e808 */ /* 0x000fe20005800000 */
[----:B------:R-:W-:Y:S01]  /*45b0*/  FFMA.FTZ R18, R18, c[0x0][0x23c], -R109 ;  /* 0x00008f0012127a23 */ /* 0x000fe2000001086d */
[----:B------:R-:W-:Y:S02]  /*45c0*/  @!P6 ISETP.GE.AND P3, PT, R8, R108, PT ;  /* 0x0000006c0800e20c */ /* 0x000fe40003f66270 */
[----:B------:R-:W-:Y:S01]  /*45d0*/  @!P6 FSEL R21, R21, -INF , !P4 ;  /* 0xff8000001515e808 */ /* 0x000fe20006000000 */
[--C-:B------:R-:W-:Y:S01]  /*45e0*/  FFMA.FTZ R20, R20, c[0x0][0x23c], -R117.reuse ;  /* 0x00008f0014147a23 */ /* 0x100fe20000010875 */
[-C--:B------:R-:W-:Y:S01]  /*45f0*/  @!P6 ISETP.GE.AND P4, PT, R8, R5.reuse, PT ;  /* 0x000000050800e20c */ /* 0x080fe20003f86270 */
[----:B------:R4:W-:Y:S01]  /*4600*/  MUFU.EX2 R182, R12 ;  /* 0x0000000c00b67308 */ /* 0x0009e20000000800 */
[C---:B------:R-:W-:Y:S01]  /*4610*/  @!P6 IADD3 R7, R0.reuse, 0x18, RZ ;  /* 0x000000180007e810 */ /* 0x040fe20007ffe0ff */
[----:B------:R-:W-:Y:S01]  /*4620*/  FFMA.FTZ R21, R21, c[0x0][0x23c], -R117 ;  /* 0x00008f0015157a23 */ /* 0x000fe20000010875 */
[----:B------:R-:W-:Y:S02]  /*4630*/  @!P6 IADD3 R0, R0, 0x19, RZ ;  /* 0x000000190000e810 */ /* 0x000fe40007ffe0ff */
[----:B------:R-:W-:Y:S02]  /*4640*/  @!P6 FSEL R22, R22, -INF , !P0 ;  /* 0xff8000001616e808 */ /* 0x000fe40004000000 */
[-C--:B------:R-:W-:Y:S01]  /*4650*/  @!P6 ISETP.GE.AND P0, PT, R8, R4.reuse, PT ;  /* 0x000000040800e20c */ /* 0x080fe20003f06270 */
[----:B--2---:R-:W-:Y:S01]  /*4660*/  IMAD.WIDE.U32 R8, R123, -0x2daee0ad, RZ ;  /* 0xd2511f537b087825 */ /* 0x004fe200078e00ff */
[----:B------:R-:W-:Y:S01]  /*4670*/  @!P6 FSEL R23, R23, -INF , !P3 ;  /* 0xff8000001717e808 */ /* 0x000fe20005800000 */
[----:B------:R2:W-:Y:S01]  /*4680*/  MUFU.EX2 R187, R11 ;  /* 0x0000000b00bb7308 */ /* 0x0005e20000000800 */
[-C--:B------:R-:W-:Y:S01]  /*4690*/  @!P6 ISETP.GE.AND P3, PT, R7, R5.reuse, PT ;  /* 0x000000050700e20c */ /* 0x080fe20003f66270 */
[--C-:B------:R-:W-:Y:S01]  /*46a0*/  FFMA.FTZ R22, R22, c[0x0][0x23c], -R109.reuse ;  /* 0x00008f0016167a23 */ /* 0x100fe2000001086d */
[----:B------:R-:W-:Y:S01]  /*46b0*/  @!P6 FSEL R24, R24, -INF , !P5 ;  /* 0xff8000001818e808 */ /* 0x000fe20006800000 */
[----:B------:R-:W-:Y:S01]  /*46c0*/  FFMA.FTZ R23, R23, c[0x0][0x23c], -R109 ;  /* 0x00008f0017177a23 */ /* 0x000fe2000001086d */
[----:B------:R-:W-:Y:S02]  /*46d0*/  @!P6 ISETP.GE.AND P5, PT, R0, R5, PT ;  /* 0x000000050000e20c */ /* 0x000fe40003fa6270 */
[----:B------:R-:W-:Y:S01]  /*46e0*/  @!P6 FSEL R25, R25, -INF , !P4 ;  /* 0xff8000001919e808 */ /* 0x000fe20006000000 */
[--C-:B------:R-:W-:Y:S01]  /*46f0*/  FFMA.FTZ R24, R24, c[0x0][0x23c], -R6.reuse ;  /* 0x00008f0018187a23 */ /* 0x100fe20000010806 */
[-C--:B------:R-:W-:Y:S01]  /*4700*/  @!P6 ISETP.GE.AND P4, PT, R7, R4.reuse, PT ;  /* 0x000000040700e20c */ /* 0x080fe20003f86270 */
[----:B------:R2:W-:Y:S01]  /*4710*/  MUFU.EX2 R181, R13 ;  /* 0x0000000d00b57308 */ /* 0x0005e20000000800 */
[----:B------:R-:W-:Y:S01]  /*4720*/  @!P6 FSEL R26, R26, -INF , !P1 ;  /* 0xff8000001a1ae808 */ /* 0x000fe20004800000 */
[----:B------:R-:W-:Y:S01]  /*4730*/  FFMA.FTZ R25, R25, c[0x0][0x23c], -R6 ;  /* 0x00008f0019197a23 */ /* 0x000fe20000010806 */
[----:B------:R-:W-:Y:S01]  /*4740*/  @!P6 ISETP.GE.AND P1, PT, R0, R4, PT ;  /* 0x000000040000e20c */ /* 0x000fe20003f26270 */
[----:B------:R-:W-:Y:S01]  /*4750*/  IMAD.WIDE.U32 R4, R122, -0x2daee0ad, RZ ;  /* 0xd2511f537a047825 */ /* 0x000fe200078e00ff */
[----:B------:R-:W-:Y:S01]  /*4760*/  LOP3.LUT R120, R125, UR4, R120, 0x96, !PT ;  /* 0x000000047d787c12 */ /* 0x000fe2000f8e9678 */
[----:B------:R-:W-:Y:S01]  /*4770*/  UIADD3 UR4, UR6, -0x126145ec, URZ ;  /* 0xed9eba1406047890 */ /* 0x000fe2000fffe03f */
[----:B------:R-:W-:Y:S01]  /*4780*/  LOP3.LUT R9, R9, UR5, R128, 0x96, !PT ;  /* 0x0000000509097c12 */ /* 0x000fe2000f8e9680 */
[----:B------:R-:W-:Y:S01]  /*4790*/  FFMA.FTZ R26, R26, c[0x0][0x23c], -R2 ;  /* 0x00008f001a1a7a23 */ /* 0x000fe20000010802 */
[----:B------:R-:W-:Y:S01]  /*47a0*/  LOP3.LUT R5, R5, UR5, R130, 0x96, !PT ;  /* 0x0000000505057c12 */ /* 0x000fe2000f8e9682 */
[----:B------:R2:W-:Y:S01]  /*47b0*/  MUFU.EX2 R131, R19 ;  /* 0x0000001300837308 */ /* 0x0005e20000000800 */
[----:B------:R-:W-:Y:S01]  /*47c0*/  @!P6 FSEL R28, R28, -INF , !P3 ;  /* 0xff8000001c1ce808 */ /* 0x000fe20005800000 */
[----:B-1----:R-:W-:Y:S01]  /*47d0*/  IMAD.WIDE.U32 R14, R120, -0x2daee0ad, RZ ;  /* 0xd2511f53780e7825 */ /* 0x002fe200078e00ff */
[----:B------:R-:W-:Y:S01]  /*47e0*/  LOP3.LUT R16, R101, UR4, R8, 0x96, !PT ;  /* 0x0000000465107c12 */ /* 0x000fe2000f8e9608 */
[----:B------:R-:W-:Y:S01]  /*47f0*/  UIADD3 UR5, UR7, 0x78dde6e4, URZ ;  /* 0x78dde6e407057890 */ /* 0x000fe2000fffe03f */
[----:B------:R-:W-:Y:S01]  /*4800*/  @!P6 ISETP.GE.AND P3, PT, R0, R116, PT ;  /* 0x000000740000e20c */ /* 0x000fe20003f66270 */
[----:B------:R-:W-:Y:S01]  /*4810*/  IMAD.WIDE.U32 R8, R9, -0x326172a9, RZ ;  /* 0xcd9e8d5709087825 */ /* 0x000fe200078e00ff */
[----:B------:R-:W-:Y:S01]  /*4820*/  LOP3.LUT R102, R15, UR4, R4, 0x96, !PT ;  /* 0x000000040f667c12 */ /* 0x000fe2000f8e9604 */
[----:B------:R-:W-:Y:S01]  /*4830*/  UIADD3 UR4, UR7, 0x1715609d, URZ ;  /* 0x1715609d07047890 */ /* 0x000fe2000fffe03f */
[----:B------:R-:W-:Y:S01]  /*4840*/  @!P6 FSEL R30, R30, -INF , !P4 ;  /* 0xff8000001e1ee808 */ /* 0x000fe20006000000 */
[----:B------:R1:W-:Y:S01]  /*4850*/  MUFU.EX2 R130, R20 ;  /* 0x0000001400827308 */ /* 0x0003e20000000800 */
[----:B---3--:R-:W-:Y:S01]  /*4860*/  LOP3.LUT R10, R9, UR5, R126, 0x96, !PT ;  /* 0x00000005090a7c12 */ /* 0x008fe2000f8e967e */
[----:B------:R-:W-:Y:S01]  /*4870*/  IMAD.WIDE.U32 R4, R5, -0x326172a9, RZ ;  /* 0xcd9e8d5705047825 */ /* 0x000fe200078e00ff */
[-C--:B------:R-:W-:Y:S02]  /*4880*/  @!P6 ISETP.GE.AND P4, PT, R0, R108.reuse, PT ;  /* 0x0000006c0000e20c */ /* 0x080fe40003f86270 */
[----:B------:R-:W-:Y:S01]  /*4890*/  @!P6 FSEL R29, R29, -INF , !P5 ;  /* 0xff8000001d1de808 */ /* 0x000fe20006800000 */
[----:B------:R-:W-:Y:S01]  /*48a0*/  IMAD.WIDE.U32 R16, R16, -0x326172a9, RZ ;  /* 0xcd9e8d5710107825 */ /* 0x000fe200078e00ff */
[----:B----4-:R-:W-:Y:S01]  /*48b0*/  LOP3.LUT R12, R5, UR5, R124, 0x96, !PT ;  /* 0x00000005050c7c12 */ /* 0x010fe2000f8e967c */
[----:B------:R-:W-:Y:S01]  /*48c0*/  UIADD3 UR5, UR6, -0x56f99767, URZ ;  /* 0xa906689906057890 */ /* 0x000fe2000fffe03f */
[----:B------:R-:W-:Y:S01]  /*48d0*/  @!P6 ISETP.GE.AND P5, PT, R7, R108, PT ;  /* 0x0000006c0700e20c */ /* 0x000fe20003fa6270 */
[----:B------:R-:W-:Y:S01]  /*48e0*/  IMAD.WIDE.U32 R102, R102, -0x326172a9, RZ ;  /* 0xcd9e8d5766667825 */ /* 0x000fe200078e00ff */
[----:B------:R-:W-:Y:S01]  /*48f0*/  LOP3.LUT R8, R17, UR4, R8, 0x96, !PT ;  /* 0x0000000411087c12 */ /* 0x000fe2000f8e9608 */
[----:B------:R3:W-:Y:S01]  /*4900*/  MUFU.EX2 R178, R18 ;  /* 0x0000001200b27308 */ /* 0x0007e20000000800 */
[----:B------:R-:W-:Y:S01]  /*4910*/  @!P6 FSEL R27, R27, -INF , !P0 ;  /* 0xff8000001b1be808 */ /* 0x000fe20004000000 */
[----:B--2---:R-:W-:Y:S01]  /*4920*/  IMAD.WIDE.U32 R10, R10, -0x2daee0ad, RZ ;  /* 0xd2511f530a0a7825 */ /* 0x004fe200078e00ff */
[----:B------:R-:W-:Y:S01]  /*4930*/  LOP3.LUT R4, R103, UR4, R4, 0x96, !PT ;  /* 0x0000000467047c12 */ /* 0x000fe2000f8e9604 */
[----:B------:R-:W-:Y:S01]  /*4940*/  UIADD3 UR4, UR6, 0x646e171e, URZ ;  /* 0x646e171e06047890 */ /* 0x000fe2000fffe03f */
[----:B------:R-:W-:Y:S01]  /*4950*/  @!P6 ISETP.GE.AND P0, PT, R7, R116, PT ;  /* 0x000000740700e20c */ /* 0x000fe20003f06270 */
[----:B------:R-:W-:Y:S01]  /*4960*/  IMAD.WIDE.U32 R12, R12, -0x2daee0ad, RZ ;  /* 0xd2511f530c0c7825 */ /* 0x000fe200078e00ff */
[----:B------:R-:W-:Y:S02]  /*4970*/  LOP3.LUT R100, R11, UR5, R100, 0x96, !PT ;  /* 0x000000050b647c12 */ /* 0x000fe4000f8e9664 */
[----:B------:R-:W-:Y:S01]  /*4980*/  @!P6 FSEL R31, R31, -INF , !P1 ;  /* 0xff8000001f1fe808 */ /* 0x000fe20004800000 */
[----:B------:R-:W-:Y:S01]  /*4990*/  IMAD.WIDE.U32 R8, R8, -0x2daee0ad, RZ ;  /* 0xd2511f5308087825 */ /* 0x000fe200078e00ff */
[----:B------:R-:W-:Y:S01]  /*49a0*/  LOP3.LUT R14, R13, UR5, R14, 0x96, !PT ;  /* 0x000000050d0e7c12 */ /* 0x000fe2000f8e960e */
[----:B------:R-:W-:Y:S01]  /*49b0*/  UIADD3 UR5, UR7, -0x4ab325aa, URZ ;  /* 0xb54cda5607057890 */ /* 0x000fe2000fffe03f */
[----:B------:R-:W-:Y:S01]  /*49c0*/  @!P6 FSEL R32, R32, -INF , !P0 ;  /* 0xff8000002020e808 */ /* 0x000fe20004000000 */
[----:B------:R-:W-:Y:S01]  /*49d0*/  IMAD.WIDE.U32 R4, R4, -0x2daee0ad, RZ ;  /* 0xd2511f5304047825 */ /* 0x000fe200078e00ff */
[----:B------:R-:W-:Y:S01]  /*49e0*/  LOP3.LUT R11, R9, UR4, R10, 0x96, !PT ;  /* 0x00000004090b7c12 */ /* 0x000fe2000f8e960a */
[----:B------:R-:W-:Y:S01]  /*49f0*/  MUFU.EX2 R179, R179 ;  /* 0x000000b300b37308 */ /* 0x000fe20000000800 */
[----:B------:R-:W-:Y:S01]  /*4a00*/  LOP3.LUT R0, R8, 0xff, RZ, 0xc0, !PT ;  /* 0x000000ff08007812 */ /* 0x000fe200078ec0ff */
[--C-:B------:R-:W-:Y:S01]  /*4a10*/  FFMA.FTZ R28, R28, c[0x0][0x23c], -R6.reuse ;  /* 0x00008f001c1c7a23 */ /* 0x100fe20000010806 */
[----:B------:R-:W-:Y:S01]  /*4a20*/  LOP3.LUT R19, R8, 0xffff, RZ, 0xc0, !PT ;  /* 0x0000ffff08137812 */ /* 0x000fe200078ec0ff */
[----:B------:R-:W-:Y:S01]  /*4a30*/  FFMA.FTZ R6, R29, c[0x0][0x23c], -R6 ;  /* 0x00008f001d067a23 */ /* 0x000fe20000010806 */
[--C-:B------:R-:W-:Y:S01]  /*4a40*/  SHF.R.U32.HI R103, RZ, 0x18, R8.reuse ;  /* 0x00000018ff677819 */ /* 0x100fe20000011608 */
[----:B------:R-:W-:Y:S01]  /*4a50*/  FFMA.FTZ R32, R32, c[0x0][0x23c], -R117 ;  /* 0x00008f0020207a23 */ /* 0x000fe20000010875 */
[----:B------:R-:W-:Y:S01]  /*4a60*/  SHF.R.U32.HI R110, RZ, 0x10, R8 ;  /* 0x00000010ff6e7819 */ /* 0x000fe20000011608 */
[----:B------:R-:W-:Y:S01]  /*4a70*/  IMAD.WIDE.U32 R8, R100, -0x326172a9, RZ ;  /* 0xcd9e8d5764087825 */ /* 0x000fe200078e00ff */
[----:B------:R-:W-:Y:S01]  /*4a80*/  LOP3.LUT R10, R5, UR4, R12, 0x96, !PT ;  /* 0x00000004050a7c12 */ /* 0x000fe2000f8e960c */
[----:B------:R-:W2:Y:S01]  /*4a90*/  MUFU.EX2 R119, R32 ;  /* 0x0000002000777308 */ /* 0x000ea20000000800 */
[----:B------:R-:W-:Y:S01]  /*4aa0*/  LOP3.LUT R100, R4, 0xff, RZ, 0xc0, !PT ;  /* 0x000000ff04647812 */ /* 0x000fe200078ec0ff */
[----:B------:R-:W-:Y:S01]  /*4ab0*/  FFMA.FTZ R30, R30, c[0x0][0x23c], -R2 ;  /* 0x00008f001e1e7a23 */ /* 0x000fe20000010802 */
[----:B------:R-:W-:Y:S01]  /*4ac0*/  SHF.R.U32.HI R101, RZ, 0x18, R4 ;  /* 0x00000018ff657819 */ /* 0x000fe20000011604 */
[----:B------:R-:W-:Y:S01]  /*4ad0*/  ULDC.U8 UR4, c[0x0][0x2d8] ;  /* 0x0000b60000047ab9 */ /* 0x000fe20000000000 */
[----:B------:R-:W-:Y:S01]  /*4ae0*/  LOP3.LUT R108, R4, 0xffff, RZ, 0xc0, !PT ;  /* 0x0000ffff046c7812 */ /* 0x000fe200078ec0ff */
[----:B------:R-:W-:Y:S01]  /*4af0*/  FFMA.FTZ R27, R27, c[0x0][0x23c], -R2 ;  /* 0x00008f001b1b7a23 */ /* 0x000fe20000010802 */
[----:B-1----:R-:W-:Y:S01]  /*4b00*/  SHF.R.U32.HI R20, RZ, 0x10, R4 ;  /* 0x00000010ff147819 */ /* 0x002fe20000011604 */
[----:B------:R-:W-:Y:S01]  /*4b10*/  IMAD.WIDE.U32 R4, R14, -0x326172a9, RZ ;  /* 0xcd9e8d570e047825 */ /* 0x000fe200078e00ff */
[----:B------:R-:W-:Y:S01]  /*4b20*/  LOP3.LUT R7, R9, UR5, R16, 0x96, !PT ;  /* 0x0000000509077c12 */ /* 0x000fe2000f8e9610 */
[----:B------:R-:W-:Y:S01]  /*4b30*/  MUFU.EX2 R122, R28 ;  /* 0x0000001c007a7308 */ /* 0x000fe20000000800 */
[----:B------:R-:W-:Y:S01]  /*4b40*/  LOP3.LUT R16, R8, 0xffff, RZ, 0xc0, !PT ;  /* 0x0000ffff08107812 */ /* 0x000fe200078ec0ff */
[----:B------:R-:W-:Y:S01]  /*4b50*/  FFMA.FTZ R2, R31, c[0x0][0x23c], -R2 ;  /* 0x00008f001f027a23 */ /* 0x000fe20000010802 */
[C---:B------:R-:W-:Y:S02]  /*4b60*/  LOP3.LUT R9, R4.reuse, 0xffff, RZ, 0xc0, !PT ;  /* 0x0000ffff04097812 */ /* 0x040fe400078ec0ff */
[----:B------:R-:W-:Y:S02]  /*4b70*/  LOP3.LUT R12, R4, 0xff, RZ, 0xc0, !PT ;  /* 0x000000ff040c7812 */ /* 0x000fe400078ec0ff */
[--C-:B------:R-:W-:Y:S02]  /*4b80*/  SHF.R.U32.HI R13, RZ, 0x10, R4.reuse ;  /* 0x00000010ff0d7819 */ /* 0x100fe40000011604 */
[----:B------:R-:W-:Y:S01]  /*4b90*/  SHF.R.U32.HI R14, RZ, 0x18, R4 ;  /* 0x00000018ff0e7819 */ /* 0x000fe20000011604 */
[----:B------:R-:W-:Y:S01]  /*4ba0*/  MUFU.EX2 R120, R30 ;  /* 0x0000001e00787308 */ /* 0x000fe20000000800 */
[----:B------:R-:W-:Y:S02]  /*4bb0*/  LOP3.LUT R4, R7, 0xffff, RZ, 0xc0, !PT ;  /* 0x0000ffff07047812 */ /* 0x000fe400078ec0ff */
[----:B------:R-:W-:Y:S02]  /*4bc0*/  LOP3.LUT R15, R8, 0xff, RZ, 0xc0, !PT ;  /* 0x000000ff080f7812 */ /* 0x000fe400078ec0ff */
[----:B------:R-:W-:Y:S02]  /*4bd0*/  SHF.R.U32.HI R4, RZ, 0x8, R4 ;  /* 0x00000008ff047819 */ /* 0x000fe40000011604 */
[--C-:B------:R-:W-:Y:S02]  /*4be0*/  SHF.R.U32.HI R17, RZ, 0x18, R8.reuse ;  /* 0x00000018ff117819 */ /* 0x100fe40000011608 */
[----:B---3--:R-:W-:Y:S01]  /*4bf0*/  SHF.R.U32.HI R18, RZ, 0x10, R8 ;  /* 0x00000010ff127819 */ /* 0x008fe20000011608 */
[----:B------:R-:W-:Y:S01]  /*4c00*/  MUFU.EX2 R121, R6 ;  /* 0x0000000600797308 */ /* 0x000fe20000000800 */
[----:B------:R-:W-:Y:S02]  /*4c10*/  ISETP.LE.U32.AND P1, PT, R0, UR4, PT ;  /* 0x0000000400007c0c */ /* 0x000fe4000bf23070 */
[----:B------:R-:W-:Y:S02]  /*4c20*/  LOP3.LUT R0, R5, UR5, R102, 0x96, !PT ;  /* 0x0000000505007c12 */ /* 0x000fe4000f8e9666 */
[----:B------:R-:W-:Y:S02]  /*4c30*/  LOP3.LUT R8, R7, 0xff, RZ, 0xc0, !PT ;  /* 0x000000ff07087812 */ /* 0x000fe400078ec0ff */
[----:B------:R-:W-:Y:S02]  /*4c40*/  SHF.R.U32.HI R5, RZ, 0x10, R7 ;  /* 0x00000010ff057819 */ /* 0x000fe40000011607 */
[----:B------:R-:W-:Y:S01]  /*4c50*/  LOP3.LUT R4, R4, 0xffff, RZ, 0xc0, !PT ;  /* 0x0000ffff04047812 */ /* 0x000fe200078ec0ff */
[----:B------:R-:W-:Y:S01]  /*4c60*/  MUFU.EX2 R113, R2 ;  /* 0x0000000200717308 */ /* 0x000fe20000000800 */
[----:B------:R-:W-:Y:S02]  /*4c70*/  ISETP.LE.U32.AND P0, PT, R8, UR4, PT ;  /* 0x0000000408007c0c */ /* 0x000fe4000bf03070 */
[----:B------:R-:W-:Y:S01]  /*4c80*/  LOP3.LUT R5, R5, 0xff, RZ, 0xc0, !PT ;  /* 0x000000ff05057812 */ /* 0x000fe200078ec0ff */
[----:B--2---:R-:W-:Y:S01]  /*4c90*/  @!P1 FADD.FTZ R119, -R119, -RZ ;  /* 0x800000ff77779221 */ /* 0x004fe20000010100 */
[----:B------:R-:W-:Y:S02]  /*4ca0*/  @!P6 FSEL R34, R34, -INF , !P5 ;  /* 0xff8000002222e808 */ /* 0x000fe40006800000 */
[----:B------:R-:W-:Y:S02]  /*4cb0*/  ISETP.LE.U32.AND P5, PT, R4, UR4, PT ;  /* 0x0000000404007c0c */ /* 0x000fe4000bfa3070 */
[----:B------:R-:W-:Y:S01]  /*4cc0*/  LOP3.LUT R4, R0, 0xffff, RZ, 0xc0, !PT ;  /* 0x0000ffff00047812 */ /* 0x000fe200078ec0ff */
[----:B------:R-:W-:Y:S01]  /*4cd0*/  FFMA.FTZ R34, R34, c[0x0][0x23c], -R109 ;  /* 0x00008f0022227a23 */ /* 0x000fe2000001086d */
[----:B------:R-:W-:Y:S01]  /*4ce0*/  @!P6 FSEL R33, R33, -INF , !P3 ;  /* 0xff8000002121e808 */ /* 0x000fe20005800000 */
[----:B------:R-:W-:Y:S01]  /*4cf0*/  MUFU.EX2 R129, R21 ;  /* 0x0000001500817308 */ /* 0x000fe20000000800 */
[----:B------:R-:W-:Y:S01]  /*4d00*/  ISETP.LE.U32.AND P3, PT, R5, UR4, PT ;  /* 0x0000000405007c0c */ /* 0x000fe2000bf63070 */
[----:B------:R-:W-:Y:S01]  /*4d10*/  @!P0 FADD.FTZ R191, -R191, -RZ ;  /* 0x800000ffbfbf8221 */ /* 0x000fe20000010100 */
[----:B------:R-:W-:Y:S01]  /*4d20*/  LOP3.LUT R5, R0, 0xff, RZ, 0xc0, !PT ;  /* 0x000000ff00057812 */ /* 0x000fe200078ec0ff */
[----:B------:R-:W-:Y:S01]  /*4d30*/  FFMA.FTZ R117, R33, c[0x0][0x23c], -R117 ;  /* 0x00008f0021757a23 */ /* 0x000fe20000010875 */
[----:B------:R-:W-:Y:S02]  /*4d40*/  SHF.R.U32.HI R4, RZ, 0x8, R4 ;  /* 0x00000008ff047819 */ /* 0x000fe40000011604 */
[----:B------:R-:W-:Y:S01]  /*4d50*/  @!P6 FSEL R35, R35, -INF , !P4 ;  /* 0xff8000002323e808 */ /* 0x000fe20006000000 */
[----:B------:R-:W-:Y:S01]  /*4d60*/  @!P5 FADD.FTZ R186, -R186, -RZ ;  /* 0x800000ffbabad221 */ /* 0x000fe20000010100 */
[----:B------:R-:W-:Y:S01]  /*4d70*/  ISETP.LE.U32.AND P6, PT, R5, UR4, PT ;  /* 0x0000000405007c0c */ /* 0x000fe2000bfc3070 */
[----:B------:R-:W-:Y:S01]  /*4d80*/  MUFU.EX2 R118, R117 ;  /* 0x0000007500767308 */ /* 0x000fe20000000800 */
[----:B------:R-:W-:Y:S01]  /*4d90*/  LOP3.LUT R4, R4, 0xffff, RZ, 0xc0, !PT ;  /* 0x0000ffff04047812 */ /* 0x000fe200078ec0ff */
[----:B------:R-:W-:Y:S01]  /*4da0*/  FFMA.FTZ R109, R35, c[0x0][0x23c], -R109 ;  /* 0x00008f00236d7a23 */ /* 0x000fe2000001086d */
[--C-:B------:R-:W-:Y:S01]  /*4db0*/  SHF.R.U32.HI R5, RZ, 0x10, R0.reuse ;  /* 0x00000010ff057819 */ /* 0x100fe20000011600 */
[----:B------:R-:W-:Y:S01]  /*4dc0*/  @!P3 FADD.FTZ R190, -R190, -RZ ;  /* 0x800000ffbebeb221 */ /* 0x000fe20000010100 */
[----:B------:R-:W-:Y:S02]  /*4dd0*/  ISETP.LE.U32.AND P0, PT, R4, UR4, PT ;  /* 0x0000000404007c0c */ /* 0x000fe4000bf03070 */
[----:B------:R-:W-:Y:S02]  /*4de0*/  LOP3.LUT R4, R5, 0xff, RZ, 0xc0, !PT ;  /* 0x000000ff05047812 */ /* 0x000fe400078ec0ff */
[----:B------:R-:W-:Y:S01]  /*4df0*/  SHF.R.U32.HI R0, RZ, 0x18, R0 ;  /* 0x00000018ff007819 */ /* 0x000fe20000011600 */
[----:B------:R-:W-:Y:S01]  /*4e00*/  MUFU.EX2 R117, R34 ;  /* 0x0000002200757308 */ /* 0x000fe20000000800 */
[----:B------:R-:W-:Y:S01]  /*4e10*/  ISETP.LE.U32.AND P3, PT, R4, UR4, PT ;  /* 0x0000000404007c0c */ /* 0x000fe2000bf63070 */
[----:B------:R-:W-:Y:S01]  /*4e20*/  @!P6 FADD.FTZ R189, -R189, -RZ ;  /* 0x800000ffbdbde221 */ /* 0x000fe20000010100 */
[----:B------:R-:W-:Y:S02]  /*4e30*/  SHF.R.U32.HI R7, RZ, 0x18, R7 ;  /* 0x00000018ff077819 */ /* 0x000fe40000011607 */
[----:B------:R-:W-:Y:S02]  /*4e40*/  ISETP.LE.U32.AND P5, PT, R0, UR4, PT ;  /* 0x0000000400007c0c */ /* 0x000fe4000bfa3070 */
[----:B------:R-:W-:Y:S01]  /*4e50*/  SHF.R.U32.HI R0, RZ, 0x8, R9 ;  /* 0x00000008ff007819 */ /* 0x000fe20000011609 */
[----:B------:R-:W-:Y:S01]  /*4e60*/  @!P0 FADD.FTZ R185, -R185, -RZ ;  /* 0x800000ffb9b98221 */ /* 0x000fe20000010100 */
[----:B------:R-:W-:Y:S01]  /*4e70*/  ISETP.LE.U32.AND P4, PT, R7, UR4, PT ;  /* 0x0000000407007c0c */ /* 0x000fe2000bf83070 */
[----:B------:R-:W1:Y:S01]  /*4e80*/  MUFU.EX2 R127, R23 ;  /* 0x00000017007f7308 */ /* 0x000e620000000800 */
[----:B------:R-:W-:Y:S02]  /*4e90*/  LOP3.LUT R4, R13, 0xff, RZ, 0xc0, !PT ;  /* 0x000000ff0d047812 */ /* 0x000fe400078ec0ff */
[----:B------:R-:W-:Y:S01]  /*4ea0*/  LOP3.LUT R0, R0, 0xffff, RZ, 0xc0, !PT ;  /* 0x0000ffff00007812 */ /* 0x000fe200078ec0ff */
[----:B------:R-:W-:Y:S01]  /*4eb0*/  @!P3 FADD.FTZ R192, -R192, -RZ ;  /* 0x800000ffc0c0b221 */ /* 0x000fe20000010100 */
[----:B------:R-:W-:Y:S02]  /*4ec0*/  ISETP.LE.U32.AND P3, PT, R4, UR4, PT ;  /* 0x0000000404007c0c */ /* 0x000fe4000bf63070 */
[----:B------:R-:W-:Y:S01]  /*4ed0*/  ISETP.LE.U32.AND P0, PT, R0, UR4, PT ;  /* 0x0000000400007c0c */ /* 0x000fe2000bf03070 */
[----:B------:R-:W-:Y:S01]  /*4ee0*/  @!P5 FADD.FTZ R187, -R187, -RZ ;  /* 0x800000ffbbbbd221 */ /* 0x000fe20000010100 */
[----:B------:R-:W-:Y:S01]  /*4ef0*/  ISETP.LE.U32.AND P5, PT, R14, UR4, PT ;  /* 0x000000040e007c0c */ /* 0x000fe2000bfa3070 */
[----:B------:R-:W-:Y:S01]  /*4f00*/  MUFU.EX2 R125, R25 ;  /* 0x00000019007d7308 */ /* 0x000fe20000000800 */
[----:B------:R-:W-:Y:S01]  /*4f10*/  SHF.R.U32.HI R0, RZ, 0x8, R16 ;  /* 0x00000008ff007819 */ /* 0x000fe20000011610 */
[----:B------:R-:W-:Y:S01]  /*4f20*/  @!P4 FADD.FTZ R188, -R188, -RZ ;  /* 0x800000ffbcbcc221 */ /* 0x000fe20000010100 */
[----:B------:R-:W-:Y:S02]  /*4f30*/  ISETP.LE.U32.AND P4, PT, R12, UR4, PT ;  /* 0x000000040c007c0c */ /* 0x000fe4000bf83070 */
[----:B------:R-:W-:Y:S02]  /*4f40*/  ISETP.LE.U32.AND P6, PT, R15, UR4, PT ;  /* 0x000000040f007c0c */ /* 0x000fe4000bfc3070 */
[----:B------:R-:W-:Y:S01]  /*4f50*/  LOP3.LUT R0, R0, 0xffff, RZ, 0xc0, !PT ;  /* 0x0000ffff00007812 */ /* 0x000fe200078ec0ff */
[----:B------:R-:W-:Y:S01]  /*4f60*/  @!P3 FADD.FTZ R183, -R183, -RZ ;  /* 0x800000ffb7b7b221 */ /* 0x000fe20000010100 */
[----:B------:R-:W-:Y:S01]  /*4f70*/  LOP3.LUT R4, R11, 0xff, RZ, 0xc0, !PT ;  /* 0x000000ff0b047812 */ /* 0x000fe200078ec0ff */
[----:B------:R-:W-:Y:S01]  /*4f80*/  @!P0 FADD.FTZ R181, -R181, -RZ ;  /* 0x800000ffb5b58221 */ /* 0x000fe20000010100 */
[----:B------:R-:W-:Y:S01]  /*4f90*/  ISETP.LE.U32.AND P3, PT, R0, UR4, PT ;  /* 0x0000000400007c0c */ /* 0x000fe2000bf63070 */
[----:B------:R-:W-:Y:S01]  /*4fa0*/  @!P5 FADD.FTZ R184, -R184, -RZ ;  /* 0x800000ffb8b8d221 */ /* 0x000fe20000010100 */
[----:B------:R-:W-:Y:S01]  /*4fb0*/  ISETP.LE.U32.AND P0, PT, R4, UR4, PT ;  /* 0x0000000404007c0c */ /* 0x000fe2000bf03070 */
[----:B------:R-:W-:Y:S01]  /*4fc0*/  MUFU.EX2 R123, R27 ;  /* 0x0000001b007b7308 */ /* 0x000fe20000000800 */
[----:B------:R-:W-:Y:S01]  /*4fd0*/  LOP3.LUT R4, R18, 0xff, RZ, 0xc0, !PT ;  /* 0x000000ff12047812 */ /* 0x000fe200078ec0ff */
[----:B------:R-:W-:Y:S01]  /*4fe0*/  @!P4 FADD.FTZ R182, -R182, -RZ ;  /* 0x800000ffb6b6c221 */ /* 0x000fe20000010100 */
[----:B------:R-:W-:Y:S01]  /*4ff0*/  LOP3.LUT R0, R11, 0xffff, RZ, 0xc0, !PT ;  /* 0x0000ffff0b007812 */ /* 0x000fe200078ec0ff */
[----:B------:R-:W-:Y:S01]  /*5000*/  @!P6 FADD.FTZ R180, -R180, -RZ ;  /* 0x800000ffb4b4e221 */ /* 0x000fe20000010100 */
[----:B------:R-:W-:Y:S02]  /*5010*/  ISETP.LE.U32.AND P5, PT, R4, UR4, PT ;  /* 0x0000000404007c0c */ /* 0x000fe4000bfa3070 */
[--C-:B------:R-:W-:Y:S02]  /*5020*/  SHF.R.U32.HI R4, RZ, 0x18, R11.reuse ;  /* 0x00000018ff047819 */ /* 0x100fe4000001160b */
[----:B------:R-:W-:Y:S01]  /*5030*/  SHF.R.U32.HI R0, RZ, 0x8, R0 ;  /* 0x00000008ff007819 */ /* 0x000fe20000011600 */
[----:B------:R-:W-:Y:S01]  /*5040*/  @!P3 FADD.FTZ R179, -R179, -RZ ;  /* 0x800000ffb3b3b221 */ /* 0x000fe20000010100 */
[----:B------:R-:W-:Y:S01]  /*5050*/  ISETP.LE.U32.AND P6, PT, R4, UR4, PT ;  /* 0x0000000404007c0c */ /* 0x000fe2000bfc3070 */
[----:B------:R-:W-:Y:S01]  /*5060*/  @!P0 FADD.FTZ R130, -R130, -RZ ;  /* 0x800000ff82828221 */ /* 0x000fe20000010100 */
[----:B------:R-:W-:Y:S01]  /*5070*/  ISETP.LE.U32.AND P4, PT, R17, UR4, PT ;  /* 0x0000000411007c0c */ /* 0x000fe2000bf83070 */
[----:B------:R-:W2:Y:S01]  /*5080*/  MUFU.EX2 R128, R22 ;  /* 0x0000001600807308 */ /* 0x000ea20000000800 */
[----:B------:R-:W-:Y:S02]  /*5090*/  LOP3.LUT R4, R0, 0xffff, RZ, 0xc0, !PT ;  /* 0x0000ffff00047812 */ /* 0x000fe400078ec0ff */
[----:B------:R-:W-:Y:S01]  /*50a0*/  SHF.R.U32.HI R0, RZ, 0x10, R11 ;  /* 0x00000010ff007819 */ /* 0x000fe2000001160b */
[----:B------:R-:W-:Y:S01]  /*50b0*/  @!P5 FADD.FTZ R178, -R178, -RZ ;  /* 0x800000ffb2b2d221 */ /* 0x000fe20000010100 */
[----:B------:R-:W-:Y:S02]  /*50c0*/  ISETP.LE.U32.AND P3, PT, R4, UR4, PT ;  /* 0x0000000404007c0c */ /* 0x000fe4000bf63070 */
[----:B------:R-:W-:Y:S02]  /*50d0*/  LOP3.LUT R0, R0, 0xff, RZ, 0xc0, !PT ;  /* 0x000000ff00007812 */ /* 0x000fe400078ec0ff */
[----:B------:R-:W-:Y:S01]  /*50e0*/  LOP3.LUT R5, R10, 0xffff, RZ, 0xc0, !PT ;  /* 0x0000ffff0a057812 */ /* 0x000fe200078ec0ff */
[----:B-1----:R-:W-:Y:S01]  /*50f0*/  @!P6 FADD.FTZ R127, -R127, -RZ ;  /* 0x800000ff7f7fe221 */ /* 0x002fe20000010100 */
[----:B------:R-:W-:Y:S01]  /*5100*/  ISETP.LE.U32.AND P5, PT, R0, UR4, PT ;  /* 0x0000000400007c0c */ /* 0x000fe2000bfa3070 */
[----:B------:R-:W-:Y:S01]  /*5110*/  @!P4 FADD.FTZ R131, -R131, -RZ ;  /* 0x800000ff8383c221 */ /* 0x000fe20000010100 */
[----:B------:R-:W-:Y:S01]  /*5120*/  LOP3.LUT R4, R10, 0xff, RZ, 0xc0, !PT ;  /* 0x000000ff0a047812 */ /* 0x000fe200078ec0ff */
[----:B------:R-:W1:Y:S01]  /*5130*/  MUFU.EX2 R126, R24 ;  /* 0x00000018007e7308 */ /* 0x000e620000000800 */
[--C-:B------:R-:W-:Y:S02]  /*5140*/  SHF.R.U32.HI R0, RZ, 0x10, R10.reuse ;  /* 0x00000010ff007819 */ /* 0x100fe4000001160a */
[----:B------:R-:W-:Y:S01]  /*5150*/  SHF.R.U32.HI R5, RZ, 0x8, R5 ;  /* 0x00000008ff057819 */ /* 0x000fe20000011605 */
[----:B------:R-:W-:Y:S01]  /*5160*/  @!P3 FADD.FTZ R129, -R129, -RZ ;  /* 0x800000ff8181b221 */ /* 0x000fe20000010100 */
[----:B------:R-:W-:Y:S02]  /*5170*/  ISETP.LE.U32.AND P4, PT, R4, UR4, PT ;  /* 0x0000000404007c0c */ /* 0x000fe4000bf83070 */
[----:B------:R-:W-:Y:S02]  /*5180*/  LOP3.LUT R4, R0, 0xff, RZ, 0xc0, !PT ;  /* 0x000000ff00047812 */ /* 0x000fe400078ec0ff */
[----:B------:R-:W-:Y:S01]  /*5190*/  LOP3.LUT R0, R5, 0xffff, RZ, 0xc0, !PT ;  /* 0x0000ffff05007812 */ /* 0x000fe200078ec0ff */
[----:B------:R-:W3:Y:S01]  /*51a0*/  MUFU.EX2 R124, R26 ;  /* 0x0000001a007c7308 */ /* 0x000ee20000000800 */
[----:B------:R-:W-:Y:S01]  /*51b0*/  SHF.R.U32.HI R10, RZ, 0x18, R10 ;  /* 0x00000018ff0a7819 */ /* 0x000fe2000001160a */
[----:B--2---:R-:W-:Y:S01]  /*51c0*/  @!P5 FADD.FTZ R128, -R128, -RZ ;  /* 0x800000ff8080d221 */ /* 0x004fe20000010100 */
[----:B------:R-:W-:Y:S02]  /*51d0*/  ISETP.LE.U32.AND P3, PT, R0, UR4, PT ;  /* 0x0000000400007c0c */ /* 0x000fe4000bf63070 */
[----:B------:R-:W-:Y:S02]  /*51e0*/  ISETP.LE.U32.AND P6, PT, R10, UR4, PT ;  /* 0x000000040a007c0c */ /* 0x000fe4000bfc3070 */
[----:B------:R-:W-:Y:S02]  /*51f0*/  SHF.R.U32.HI R0, RZ, 0x8, R19 ;  /* 0x00000008ff007819 */ /* 0x000fe40000011613 */
[----:B------:R-:W-:Y:S01]  /*5200*/  ISETP.LE.U32.AND P0, PT, R4, UR4, PT ;  /* 0x0000000404007c0c */ /* 0x000fe2000bf03070 */
[----:B------:R-:W2:Y:S01]  /*5210*/  MUFU.EX2 R116, R109 ;  /* 0x0000006d00747308 */ /* 0x000ea20000000800 */
[----:B------:R-:W-:Y:S02]  /*5220*/  LOP3.LUT R0, R0, 0xffff, RZ, 0xc0, !PT ;  /* 0x0000ffff00007812 */ /* 0x000fe400078ec0ff */
[----:B------:R-:W-:Y:S01]  /*5230*/  LOP3.LUT R4, R110, 0xff, RZ, 0xc0, !PT ;  /* 0x000000ff6e047812 */ /* 0x000fe200078ec0ff */
[----:B-1----:R-:W-:Y:S01]  /*5240*/  @!P4 FADD.FTZ R126, -R126, -RZ ;  /* 0x800000ff7e7ec221 */ /* 0x002fe20000010100 */
[----:B------:R-:W-:Y:S01]  /*5250*/  F2FP.RELU.PACK_AB R6, R188, R190 ;  /* 0x000000bebc06723e */ /* 0x000fe200000008ff */
[----:B------:R-:W-:Y:S01]  /*5260*/  @!P3 FADD.FTZ R125, -R125, -RZ ;  /* 0x800000ff7d7db221 */ /* 0x000fe20000010100 */
[----:B------:R-:W-:Y:S01]  /*5270*/  ISETP.LE.U32.AND P3, PT, R0, UR4, PT ;  /* 0x0000000400007c0c */ /* 0x000fe2000bf63070 */
[----:B------:R-:W-:Y:S01]  /*5280*/  @!P6 FADD.FTZ R123, -R123, -RZ ;  /* 0x800000ff7b7be221 */ /* 0x000fe20000010100 */
[----:B------:R-:W-:Y:S01]  /*5290*/  SHF.R.U32.HI R0, RZ, 0x8, R108 ;  /* 0x00000008ff007819 */ /* 0x000fe2000001166c */
[----:B------:R1:W-:Y:S01]  /*52a0*/  STS [R201+0xe400], R6 ;  /* 0x00e40006c9007388 */ /* 0x0003e20000000800 */
[----:B------:R-:W-:Y:S01]  /*52b0*/  ISETP.LE.U32.AND P6, PT, R4, UR4, PT ;  /* 0x0000000404007c0c */ /* 0x000fe2000bfc3070 */
[----:B------:R-:W-:Y:S01]  /*52c0*/  IMAD.IADD R108, R167, 0x1, R164 ;  /* 0x00000001a76c7824 */ /* 0x000fe200078e02a4 */
[----:B------:R-:W-:Y:S01]  /*52d0*/  LOP3.LUT R4, R0, 0xffff, RZ, 0xc0, !PT ;  /* 0x0000ffff00047812 */ /* 0x000fe200078ec0ff */
[----:B---3--:R-:W-:Y:S01]  /*52e0*/  @!P0 FADD.FTZ R124, -R124, -RZ ;  /* 0x800000ff7c7c8221 */ /* 0x008fe20000010100 */
[----:B------:R-:W-:Y:S02]  /*52f0*/  F2FP.RELU.PACK_AB R0, R186, R191 ;  /* 0x000000bfba00723e */ /* 0x000fe400000008ff */
[----:B------:R-:W-:Y:S02]  /*5300*/  LOP3.LUT R5, R20, 0xff, RZ, 0xc0, !PT ;  /* 0x000000ff14057812 */ /* 0x000fe400078ec0ff */
[----:B------:R-:W-:Y:S01]  /*5310*/  F2FP.RELU.PACK_AB R2, R187, R192 ;  /* 0x000000c0bb02723e */ /* 0x000fe200000008ff */
[----:B------:R3:W-:Y:S01]  /*5320*/  STS [R201+0xe000], R0 ;  /* 0x00e00000c9007388 */ /* 0x0007e20000000800 */
[----:B------:R-:W-:Y:S01]  /*5330*/  @!P3 FADD.FTZ R118, -R118, -RZ ;  /* 0x800000ff7676b221 */ /* 0x000fe20000010100 */
[----:B------:R-:W-:Y:S02]  /*5340*/  ISETP.LE.U32.AND P3, PT, R4, UR4, PT ;  /* 0x0000000404007c0c */ /* 0x000fe4000bf63070 */
[----:B------:R-:W-:Y:S01]  /*5350*/  F2FP.RELU.PACK_AB R4, R179, R180 ;  /* 0x000000b4b304723e */ /* 0x000fe200000008ff */
[----:B------:R-:W-:Y:S01]  /*5360*/  @!P6 FADD.FTZ R117, -R117, -RZ ;  /* 0x800000ff7575e221 */ /* 0x000fe20000010100 */
[----:B------:R-:W-:Y:S02]  /*5370*/  ISETP.LE.U32.AND P1, PT, R5, UR4, PT ;  /* 0x0000000405007c0c */ /* 0x000fe4000bf23070 */
[----:B------:R-:W-:Y:S01]  /*5380*/  F2FP.RELU.PACK_AB R5, R185, R189 ;  /* 0x000000bdb905723e */ /* 0x000fe200000008ff */
[----:B------:R4:W-:Y:S01]  /*5390*/  STS [R202+0xe000], R4 ;  /* 0x00e00004ca007388 */ /* 0x0009e20000000800 */
[----:B------:R-:W-:Y:S02]  /*53a0*/  ISETP.LE.U32.AND P5, PT, R103, UR4, PT ;  /* 0x0000000467007c0c */ /* 0x000fe4000bfa3070 */
[----:B------:R-:W-:Y:S02]  /*53b0*/  ISETP.LE.U32.AND P4, PT, R100, UR4, PT ;  /* 0x0000000464007c0c */ /* 0x000fe4000bf83070 */
[----:B------:R-:W-:Y:S01]  /*53c0*/  ISETP.LE.U32.AND P0, PT, R101, UR4, PT ;  /* 0x0000000465007c0c */ /* 0x000fe2000bf03070 */
[----:B------:R-:W-:Y:S01]  /*53d0*/  @!P3 FADD.FTZ R121, -R121, -RZ ;  /* 0x800000ff7979b221 */ /* 0x000fe20000010100 */
[----:B-1----:R-:W-:Y:S02]  /*53e0*/  F2FP.RELU.PACK_AB R6, R181, R182 ;  /* 0x000000b6b506723e */ /* 0x002fe400000008ff */
[----:B------:R-:W-:Y:S01]  /*53f0*/  FSETP.GE.FTZ.AND P3, PT, R186, RZ, PT ;  /* 0x000000ffba00720b */ /* 0x000fe20003f76000 */
[----:B------:R-:W-:Y:S01]  /*5400*/  @!P1 FADD.FTZ R120, -R120, -RZ ;  /* 0x800000ff78789221 */ /* 0x000fe20000010100 */
[----:B------:R-:W-:Y:S02]  /*5410*/  FSETP.GE.FTZ.AND P1, PT, R180, RZ, PT ;  /* 0x000000ffb400720b */ /* 0x000fe40003f36000 */
[----:B------:R-:W-:Y:S01]  /*5420*/  ISETP.GT.AND P6, PT, R194, R225, PT ;  /* 0x000000e1c200720c */ /* 0x000fe20003fc4270 */
[----:B--2---:R-:W-:Y:S01]  /*5430*/  @!P5 FADD.FTZ R116, -R116, -RZ ;  /* 0x800000ff7474d221 */ /* 0x004fe20000010100 */
[----:B------:R-:W-:Y:S01]  /*5440*/  FSETP.GE.FTZ.AND P5, PT, R127, RZ, PT ;  /* 0x000000ff7f00720b */ /* 0x000fe20003fb6000 */
[----:B------:R-:W-:Y:S01]  /*5450*/  @!P4 FADD.FTZ R122, -R122, -RZ ;  /* 0x800000ff7a7ac221 */ /* 0x000fe20000010100 */
[----:B---3--:R-:W-:Y:S01]  /*5460*/  F2FP.RELU.PACK_AB R0, R131, R178 ;  /* 0x000000b28300723e */ /* 0x008fe200000008ff */
[----:B------:R-:W-:Y:S01]  /*5470*/  @!P0 FADD.FTZ R113, -R113, -RZ ;  /* 0x800000ff71718221 */ /* 0x000fe20000010100 */
[----:B------:R-:W-:Y:S03]  /*5480*/  FSETP.GE.FTZ.AND P4, PT, R191, RZ, PT ;  /* 0x000000ffbf00720b */ /* 0x000fe60003f96000 */
[----:B------:R1:W-:Y:S01]  /*5490*/  STS [R202+0xe400], R0 ;  /* 0x00e40000ca007388 */ /* 0x0003e20000000800 */
[----:B----4-:R-:W-:Y:S03]  /*54a0*/  F2FP.RELU.PACK_AB R4, R129, R130 ;  /* 0x000000828104723e */ /* 0x010fe600000008ff */
[----:B------:R2:W-:Y:S04]  /*54b0*/  STS [R201+0xf000], R5 ;  /* 0x00f00005c9007388 */ /* 0x0005e80000000800 */
[----:B------:R3:W-:Y:S04]  /*54c0*/  STS [R201+0xf400], R2 ;  /* 0x00f40002c9007388 */ /* 0x0007e80000000800 */
[----:B------:R4:W-:Y:S01]  /*54d0*/  STS [R202+0xf000], R6 ;  /* 0x00f00006ca007388 */ /* 0x0009e20000000800 */
[----:B-1----:R-:W-:Y:S02]  /*54e0*/  F2FP.RELU.PACK_AB R0, R118, R119 ;  /* 0x000000777600723e */ /* 0x002fe400000008ff */
[----:B--2---:R-:W-:Y:S02]  /*54f0*/  F2FP.RELU.PACK_AB R5, R184, R183 ;  /* 0x000000b7b805723e */ /* 0x004fe400000008ff */
[----:B---3--:R-:W-:Y:S03]  /*5500*/  F2FP.RELU.PACK_AB R2, R127, R128 ;  /* 0x000000807f02723e */ /* 0x008fe600000008ff */
        /* <DEDUP_REMOVED lines=8> */
[----:B------:R-:W-:Y:S01]  /*5590*/  STS [R195+0xe400], R4 ;  /* 0x00e40004c3007388 */ /* 0x000fe20000000800 */
[----:B----4-:R-:W-:Y:S03]  /*55a0*/  F2FP.RELU.PACK_AB R0, R113, R120 ;  /* 0x000000787100723e */ /* 0x010fe600000008ff */
[----:B------:R-:W-:Y:S04]  /*55b0*/  STS [R200+0xf000], R6 ;  /* 0x00f00006c8007388 */ /* 0x000fe80000000800 */
[----:B------:R-:W-:Y:S04]  /*55c0*/  STS [R200+0xf400], R5 ;  /* 0x00f40005c8007388 */ /* 0x000fe80000000800 */
[----:B------:R-:W-:Y:S04]  /*55d0*/  STS [R195+0xf000], R2 ;  /* 0x00f00002c3007388 */ /* 0x000fe80000000800 */
[----:B------:R1:W-:Y:S04]  /*55e0*/  STS [R195+0xf400], R0 ;  /* 0x00f40000c3007388 */ /* 0x0003e80000000800 */
[----:B------:R-:W2:Y:S08]  /*55f0*/  LDSM.16.M88.4 R32, [R167+0x4000] ;  /* 0x00400000a720783b */ /* 0x000eb00000000200 */
[----:B------:R-:W3:Y:S08]  /*5600*/  LDSM.16.M88.4 R28, [R167+0x5000] ;  /* 0x00500000a71c783b */ /* 0x000ef00000000200 */
[----:B------:R-:W4:Y:S01]  /*5610*/  LDSM.16.M88.4 R100, [R170+0x4000] ;  /* 0x00400000aa64783b */ /* 0x000f220000000200 */
[----:B-1----:R-:W-:Y:S07]  /*5620*/  IMAD.IADD R0, R164, 0x1, R170 ;  /* 0x00000001a4007824 */ /* 0x002fee00078e02aa */
        /* <DEDUP_REMOVED lines=9> */
[-C--:B----4-:R-:W-:Y:S08]  /*56c0*/  HMMA.16816.F32 R4, R100, R140.reuse, R4 ;  /* 0x0000008c6404723c */ /* 0x090ff00000001804 */
        /* <DEDUP_REMOVED lines=8> */
[----:B------:R-:W2:Y:S06]  /*5750*/  LDSM.16.M88.4 R108, [R108+0x5000] ;  /* 0x005000006c6c783b */ /* 0x000eac0000000200 */
[----:B------:R-:W-:Y:S02]  /*5760*/  IMAD.MOV.U32 R100, RZ, RZ, R217 ;  /* 0x000000ffff647224 */ /* 0x000fe400078e00d9 */
[----:B------:R-:W-:Y:S03]  /*5770*/  IMAD.MOV.U32 R101, RZ, RZ, R216 ;  /* 0x000000ffff657224 */ /* 0x000fe600078e00d8 */
[C---:B------:R-:W-:Y:S04]  /*5780*/  LEA R114, P0, R215.reuse, R100, 0x2 ;  /* 0x00000064d7727211 */ /* 0x040fe800078010ff */
[----:B------:R-:W-:Y:S02]  /*5790*/  LEA.HI.X.SX32 R115, R215, R101, 0x2, P0 ;  /* 0x00000065d7737211 */ /* 0x000fe400000f16ff */
[----:B------:R-:W3:Y:S01]  /*57a0*/  LDSM.16.M88.4 R100, [R0+0x4000] ;  /* 0x004000000064783b */ /* 0x000ee20000000200 */
[----:B------:R-:W-:Y:S07]  /*57b0*/  FSETP.GE.FTZ.AND P0, PT, R179, RZ, PT ;  /* 0x000000ffb300720b */ /* 0x000fee0003f16000 */
[----:B------:R-:W4:Y:S04]  /*57c0*/  LDG.E R112, [R114.64] ;  /* 0x0000000872707981 */ /* 0x000f28000c1e1900 */
[----:B------:R-:W4:Y:S01]  /*57d0*/  LDG.E R2, [R114.64+0x80] ;  /* 0x0000800872027981 */ /* 0x000f22000c1e1900 */
[-C--:B-1----:R-:W-:Y:S08]  /*57e0*/  HMMA.16816.F32 R4, R104, R148.reuse, R4 ;  /* 0x000000946804723c */ /* 0x082ff00000001804 */
[C---:B--2---:R-:W-:Y:S08]  /*57f0*/  HMMA.16816.F32 R8, R108.reuse, R148, R8 ;  /* 0x000000946c08723c */ /* 0x044ff00000001808 */
[-C--:B------:R-:W-:Y:S08]  /*5800*/  HMMA.16816.F32 R12, R108, R150.reuse, R12 ;  /* 0x000000966c0c723c */ /* 0x080ff0000000180c */
[C---:B------:R-:W-:Y:S08]  /*5810*/  HMMA.16816.F32 R16, R104.reuse, R150, R16 ;  /* 0x000000966810723c */ /* 0x040ff00000001810 */
[-C--:B------:R-:W-:Y:S08]  /*5820*/  HMMA.16816.F32 R20, R104, R152.reuse, R20 ;  /* 0x000000986814723c */ /* 0x080ff00000001814 */
[C---:B------:R-:W-:Y:S08]  /*5830*/  HMMA.16816.F32 R24, R108.reuse, R152, R24 ;  /* 0x000000986c18723c */ /* 0x040ff00000001818 */
[-C--:B------:R-:W-:Y:S01]  /*5840*/  HMMA.16816.F32 R28, R108, R154.reuse, R28 ;  /* 0x0000009a6c1c723c */ /* 0x080fe2000000181c */
[----:B------:R-:W2:Y:S07]  /*5850*/  LDG.E R108, [R114.64+0x20] ;  /* 0x00002008726c7981 */ /* 0x000eae000c1e1900 */
[----:B------:R-:W-:Y:S01]  /*5860*/  HMMA.16816.F32 R32, R104, R154, R32 ;  /* 0x0000009a6820723c */ /* 0x000fe20000001820 */
[----:B------:R1:W1:Y:S07]  /*5870*/  LDSM.16.M88.4 R104, [R0+0x5000] ;  /* 0x005000000068783b */ /* 0x00026e0000000200 */
[-C--:B---3--:R-:W-:Y:S01]  /*5880*/  HMMA.16816.F32 R4, R100, R156.reuse, R4 ;  /* 0x0000009c6404723c */ /* 0x088fe20000001804 */
[----:B-1----:R-:W3:Y:S07]  /*5890*/  LDG.E R0, [R114.64+0xa0] ;  /* 0x0000a00872007981 */ /* 0x002eee000c1e1900 */
[C---:B------:R-:W-:Y:S08]  /*58a0*/  HMMA.16816.F32 R8, R104.reuse, R156, R8 ;  /* 0x0000009c6808723c */ /* 0x040ff00000001808 */
[-C--:B------:R-:W-:Y:S08]  /*58b0*/  HMMA.16816.F32 R12, R104, R158.reuse, R12 ;  /* 0x0000009e680c723c */ /* 0x080ff0000000180c */
[C---:B------:R-:W-:Y:S08]  /*58c0*/  HMMA.16816.F32 R16, R100.reuse, R158, R16 ;  /* 0x0000009e6410723c */ /* 0x040ff00000001810 */
[-C--:B------:R-:W-:Y:S08]  /*58d0*/  HMMA.16816.F32 R20, R100, R160.reuse, R20 ;  /* 0x000000a06414723c */ /* 0x080ff00000001814 */
[C---:B------:R-:W-:Y:S08]  /*58e0*/  HMMA.16816.F32 R24, R104.reuse, R160, R24 ;  /* 0x000000a06818723c */ /* 0x040ff00000001818 */
[-C--:B------:R-:W-:Y:S08]  /*58f0*/  HMMA.16816.F32 R28, R104, R162.reuse, R28 ;  /* 0x000000a2681c723c */ /* 0x080ff0000000181c */
[----:B------:R-:W-:Y:S07]  /*5900*/  HMMA.16816.F32 R32, R100, R162, R32 ;  /* 0x000000a26420723c */ /* 0x000fee0000001820 */
[C---:B----4-:R-:W-:Y:S02]  /*5910*/  FADD.FTZ R101, -R112.reuse, R4 ;  /* 0x0000000470657221 */ /* 0x050fe40000010100 */
[C---:B------:R-:W-:Y:S03]  /*5920*/  FADD.FTZ R4, -R112.reuse, R17 ;  /* 0x0000001170047221 */ /* 0x040fe60000010100 */
[C---:B------:R-:W-:Y:S01]  /*5930*/  FADD.FTZ R100, -R112.reuse, R5 ;  /* 0x0000000570647221 */ /* 0x040fe20000010100 */
[-C--:B------:R-:W-:Y:S01]  /*5940*/  FSEL R17, R101, R112.reuse, P4 ;  /* 0x0000007065117208 */ /* 0x080fe20002000000 */
[----:B------:R-:W-:Y:S01]  /*5950*/  FADD.FTZ R5, -R112, R16 ;  /* 0x0000001070057221 */ /* 0x000fe20000010100 */
[-C--:B------:R-:W-:Y:S01]  /*5960*/  FSEL R4, R4, R112.reuse, P0 ;  /* 0x0000007004047208 */ /* 0x080fe20000000000 */
[----:B------:R-:W-:Y:S01]  /*5970*/  FADD.FTZ R20, -R112, R20 ;  /* 0x0000001470147221 */ /* 0x000fe20000010100 */
[----:B------:R-:W-:Y:S01]  /*5980*/  FSETP.GE.FTZ.AND P0, PT, R130, RZ, PT ;  /* 0x000000ff8200720b */ /* 0x000fe20003f16000 */
[----:B------:R-:W-:Y:S01]  /*5990*/  FADD.FTZ R21, -R112, R21 ;  /* 0x0000001570157221 */ /* 0x000fe20000010100 */
[----:B------:R-:W-:Y:S01]  /*59a0*/  FSEL R5, R5, R112, P1 ;  /* 0x0000007005057208 */ /* 0x000fe20000800000 */
[----:B------:R-:W-:Y:S01]  /*59b0*/  FMUL.FTZ R179, R179, R4 ;  /* 0x00000004b3b37220 */ /* 0x000fe20000410000 */
[----:B------:R-:W-:Y:S01]  /*59c0*/  FSETP.GE.FTZ.AND P1, PT, R118, RZ, PT ;  /* 0x000000ff7600720b */ /* 0x000fe20003f36000 */
[----:B------:R-:W-:Y:S01]  /*59d0*/  FADD.FTZ R12, -R2, R12 ;  /* 0x0000000c020c7221 */ /* 0x000fe20000010100 */
[-C--:B------:R-:W-:Y:S01]  /*59e0*/  FSEL R20, R20, R112.reuse, P0 ;  /* 0x0000007014147208 */ /* 0x080fe20000000000 */
[----:B------:R-:W-:Y:S01]  /*59f0*/  FMUL.FTZ R180, R180, R5 ;  /* 0x00000005b4b47220 */ /* 0x000fe20000410000 */
[----:B------:R-:W-:Y:S01]  /*5a00*/  FSETP.GE.FTZ.AND P0, PT, R190, RZ, PT ;  /* 0x000000ffbe00720b */ /* 0x000fe20003f16000 */
[----:B------:R-:W-:Y:S01]  /*5a10*/  FADD.FTZ R5, -R112, R32 ;  /* 0x0000002070057221 */ /* 0x000fe20000010100 */
[-C--:B------:R-:W-:Y:S01]  /*5a20*/  FSEL R16, R100, R112.reuse, P3 ;  /* 0x0000007064107208 */ /* 0x080fe20001800000 */
[C---:B------:R-:W-:Y:S01]  /*5a30*/  FADD.FTZ R25, -R2.reuse, R25 ;  /* 0x0000001902197221 */ /* 0x040fe20000010100 */
[----:B------:R-:W-:Y:S01]  /*5a40*/  FSETP.GE.FTZ.AND P3, PT, R119, RZ, PT ;  /* 0x000000ff7700720b */ /* 0x000fe20003f76000 */
[C---:B------:R-:W-:Y:S01]  /*5a50*/  FADD.FTZ R13, -R2.reuse, R13 ;  /* 0x0000000d020d7221 */ /* 0x040fe20000010100 */
[----:B------:R-:W-:Y:S01]  /*5a60*/  FSETP.GE.FTZ.AND P4, PT, R129, RZ, PT ;  /* 0x000000ff8100720b */ /* 0x000fe20003f96000 */
[C---:B------:R-:W-:Y:S01]  /*5a70*/  FADD.FTZ R24, -R2.reuse, R24 ;  /* 0x0000001802187221 */ /* 0x040fe20000010100 */
[-C--:B------:R-:W-:Y:S01]  /*5a80*/  FSEL R5, R5, R112.reuse, P3 ;  /* 0x0000007005057208 */ /* 0x080fe20001800000 */
[----:B------:R-:W-:Y:S01]  /*5a90*/  FADD.FTZ R28, -R2, R28 ;  /* 0x0000001c021c7221 */ /* 0x000fe20000010100 */
[----:B------:R-:W-:Y:S01]  /*5aa0*/  FSEL R21, R21, R112, P4 ;  /* 0x0000007015157208 */ /* 0x000fe20002000000 */
[----:B------:R-:W-:Y:S01]  /*5ab0*/  @P1 FADD.FTZ R112, -R112, R33 ;  /* 0x0000002170701221 */ /* 0x000fe20000010100 */
[----:B------:R-:W-:Y:S01]  /*5ac0*/  FSETP.GE.FTZ.AND P1, PT, R131, RZ, PT ;  /* 0x000000ff8300720b */ /* 0x000fe20003f36000 */
[----:B------:R-:W-:Y:S01]  /*5ad0*/  FMUL.FTZ R119, R119, R5 ;  /* 0x0000000577777220 */ /* 0x000fe20000410000 */
[----:B------:R-:W-:Y:S01]  /*5ae0*/  FSETP.GE.FTZ.AND P3, PT, R178, RZ, PT ;  /* 0x000000ffb200720b */ /* 0x000fe20003f76000 */
[----:B------:R-:W-:Y:S01]  /*5af0*/  FMUL.FTZ R191, R191, R17 ;  /* 0x00000011bfbf7220 */ /* 0x000fe20000410000 */
[----:B------:R-:W-:Y:S01]  /*5b00*/  FSETP.GE.FTZ.AND P4, PT, R117, RZ, PT ;  /* 0x000000ff7500720b */ /* 0x000fe20003f96000 */
[----:B------:R-:W-:Y:S02]  /*5b10*/  FMUL.FTZ R186, R186, R16 ;  /* 0x00000010baba7220 */ /* 0x000fe40000410000 */
[----:B------:R-:W-:Y:S02]  /*5b20*/  FMUL.FTZ R20, R130, R20 ;  /* 0x0000001482147220 */ /* 0x000fe40000410000 */
[----:B------:R-:W-:Y:S02]  /*5b30*/  FMUL.FTZ R21, R129, R21 ;  /* 0x0000001581157220 */ /* 0x000fe40000410000 */
[----:B------:R-:W-:Y:S02]  /*5b40*/  FMUL.FTZ R112, R118, R112 ;  /* 0x0000007076707220 */ /* 0x000fe40000410000 */
[C---:B--2---:R-:W-:Y:S02]  /*5b50*/  FADD.FTZ R4, -R108.reuse, R6 ;  /* 0x000000066c047221 */ /* 0x044fe40000010100 */
[C---:B------:R-:W-:Y:S02]  /*5b60*/  FADD.FTZ R6, -R108.reuse, R7 ;  /* 0x000000076c067221 */ /* 0x040fe40000010100 */
[----:B------:R-:W-:Y:S01]  /*5b70*/  FADD.FTZ R5, -R108, R19 ;  /* 0x000000136c057221 */ /* 0x000fe20000010100 */
[-C--:B------:R-:W-:Y:S01]  /*5b80*/  FSEL R4, R4, R108.reuse, P0 ;  /* 0x0000006c04047208 */ /* 0x080fe20000000000 */
[----:B------:R-:W-:Y:S01]  /*5b90*/  FADD.FTZ R18, -R108, R18 ;  /* 0x000000126c127221 */ /* 0x000fe20000010100 */
[----:B------:R-:W-:Y:S01]  /*5ba0*/  FSETP.GE.FTZ.AND P0, PT, R188, RZ, PT ;  /* 0x000000ffbc00720b */ /* 0x000fe20003f16000 */
[----:B------:R-:W-:Y:S01]  /*5bb0*/  FADD.FTZ R7, -R108, R23 ;  /* 0x000000176c077221 */ /* 0x000fe20000010100 */
[----:B------:R-:W-:Y:S01]  /*5bc0*/  FSEL R5, R5, R108, P1 ;  /* 0x0000006c05057208 */ /* 0x000fe20000800000 */
[----:B------:R-:W-:Y:S01]  /*5bd0*/  FMUL.FTZ R190, R190, R4 ;  /* 0x00000004bebe7220 */ /* 0x000fe20000410000 */
[----:B------:R-:W-:Y:S01]  /*5be0*/  FSEL R6, R6, R108, P0 ;  /* 0x0000006c06067208 */ /* 0x000fe20000000000 */
[----:B------:R-:W-:Y:S01]  /*5bf0*/  FADD.FTZ R4, -R108, R22 ;  /* 0x000000166c047221 */ /* 0x000fe20000010100 */
[----:B------:R-:W-:Y:S01]  /*5c00*/  FSETP.GE.FTZ.AND P0, PT, R128, RZ, PT ;  /* 0x000000ff8000720b */ /* 0x000fe20003f16000 */
[----:B------:R-:W-:Y:S01]  /*5c10*/  FMUL.FTZ R131, R131, R5 ;  /* 0x0000000583837220 */ /* 0x000fe20000410000 */
[----:B------:R-:W-:Y:S01]  /*5c20*/  FSETP.GE.FTZ.AND P1, PT, R189, RZ, PT ;  /* 0x000000ffbd00720b */ /* 0x000fe20003f36000 */
[----:B------:R-:W-:Y:S01]  /*5c30*/  FMUL.FTZ R188, R188, R6 ;  /* 0x00000006bcbc7220 */ /* 0x000fe20000410000 */
[-C--:B------:R-:W-:Y:S01]  /*5c40*/  FSEL R4, R4, R108.reuse, P0 ;  /* 0x0000006c04047208 */ /* 0x080fe20000000000 */
[----:B------:R-:W-:Y:S01]  /*5c50*/  FADD.FTZ R5, -R2, R8 ;  /* 0x0000000802057221 */ /* 0x000fe20000010100 */
[----:B------:R-:W-:Y:S02]  /*5c60*/  FSEL R6, R18, R108, P3 ;  /* 0x0000006c12067208 */ /* 0x000fe40001800000 */
[----:B------:R-:W-:Y:S01]  /*5c70*/  FSETP.GE.FTZ.AND P3, PT, R116, RZ, PT ;  /* 0x000000ff7400720b */ /* 0x000fe20003f76000 */
[----:B------:R-:W-:Y:S01]  /*5c80*/  FMUL.FTZ R128, R128, R4 ;  /* 0x0000000480807220 */ /* 0x000fe20000410000 */
        /* <DEDUP_REMOVED lines=9> */
[----:B---3--:R-:W-:Y:S01]  /*5d20*/  FADD.FTZ R5, -R0, R11 ;  /* 0x0000000b00057221 */ /* 0x008fe20000010100 */
[----:B------:R-:W-:Y:S01]  /*5d30*/  FSEL R12, R12, R2, P1 ;  /* 0x000000020c0c7208 */ /* 0x000fe20000800000 */
[----:B------:R-:W-:Y:S01]  /*5d40*/  FMUL.FTZ R17, R185, R4 ;  /* 0x00000004b9117220 */ /* 0x000fe20000410000 */
[----:B------:R-:W-:Y:S01]  /*5d50*/  FSETP.GE.FTZ.AND P1, PT, R125, RZ, PT ;  /* 0x000000ff7d00720b */ /* 0x000fe20003f36000 */
[----:B------:R-:W-:Y:S01]  /*5d60*/  FADD.FTZ R4, -R0, R14 ;  /* 0x0000000e00047221 */ /* 0x000fe20000010100 */
[----:B------:R-:W-:Y:S01]  /*5d70*/  FSEL R7, R7, R108, P5 ;  /* 0x0000006c07077208 */ /* 0x000fe20002800000 */
[----:B------:R-:W-:Y:S01]  /*5d80*/  FMUL.FTZ R182, R182, R12 ;  /* 0x0000000cb6b67220 */ /* 0x000fe20000410000 */
[----:B------:R-:W-:Y:S01]  /*5d90*/  FSEL R6, R6, R108, P4 ;  /* 0x0000006c06067208 */ /* 0x000fe20002000000 */
[----:B------:R-:W-:Y:S01]  /*5da0*/  @P3 FADD.FTZ R108, -R108, R35 ;  /* 0x000000236c6c3221 */ /* 0x000fe20000010100 */
        /* <DEDUP_REMOVED lines=8> */
[----:B------:R-:W-:Y:S01]  /*5e30*/  FSEL R13, R13, R2, P4 ;  /* 0x000000020d0d7208 */ /* 0x000fe20002000000 */
[----:B------:R-:W-:Y:S01]  /*5e40*/  FMUL.FTZ R108, R116, R108 ;  /* 0x0000006c746c7220 */ /* 0x000fe20000410000 */
[-C--:B------:R-:W-:Y:S01]  /*5e50*/  FSEL R24, R24, R2.reuse, P3 ;  /* 0x0000000218187208 */ /* 0x080fe20001800000 */
[----:B------:R-:W-:Y:S01]  /*5e60*/  FMUL.FTZ R9, R125, R25 ;  /* 0x000000197d097220 */ /* 0x000fe20000410000 */
[----:B------:R-:W-:Y:S01]  /*5e70*/  FSEL R28, R28, R2, P1 ;  /* 0x000000021c1c7208 */ /* 0x000fe20000800000 */
[----:B------:R-:W-:Y:S01]  /*5e80*/  @P0 FADD.FTZ R2, -R2, R29 ;  /* 0x0000001d02020221 */ /* 0x000fe20000010100 */
[----:B------:R-:W-:Y:S01]  /*5e90*/  FSETP.GE.FTZ.AND P0, PT, R183, RZ, PT ;  /* 0x000000ffb700720b */ /* 0x000fe20003f16000 */
[----:B------:R-:W-:Y:S01]  /*5ea0*/  FMUL.FTZ R13, R181, R13 ;  /* 0x0000000db50d7220 */ /* 0x000fe20000410000 */
[----:B------:R-:W-:Y:S01]  /*5eb0*/  FSETP.GE.FTZ.AND P1, PT, R187, RZ, PT ;  /* 0x000000ffbb00720b */ /* 0x000fe20003f36000 */
[----:B------:R-:W-:Y:S01]  /*5ec0*/  FMUL.FTZ R121, R121, R2 ;  /* 0x0000000279797220 */ /* 0x000fe20000410000 */
[----:B------:R-:W-:Y:S01]  /*5ed0*/  FSEL R4, R4, R0, P0 ;  /* 0x0000000004047208 */ /* 0x000fe20000000000 */
[----:B------:R-:W-:Y:S01]  /*5ee0*/  FADD.FTZ R2, -R0, R30 ;  /* 0x0000001e00027221 */ /* 0x000fe20000010100 */
[----:B------:R-:W-:Y:S01]  /*5ef0*/  FSETP.GE.FTZ.AND P0, PT, R113, RZ, PT ;  /* 0x000000ff7100720b */ /* 0x000fe20003f16000 */
[----:B------:R-:W-:Y:S01]  /*5f00*/  FMUL.FTZ R24, R126, R24 ;  /* 0x000000187e187220 */ /* 0x000fe20000410000 */
[----:B------:R-:W-:Y:S01]  /*5f10*/  FSEL R5, R5, R0, P1 ;  /* 0x0000000005057208 */ /* 0x000fe20000800000 */
[----:B------:R-:W-:Y:S01]  /*5f20*/  FMUL.FTZ R12, R183, R4 ;  /* 0x00000004b70c7220 */ /* 0x000fe20000410000 */
[----:B------:R-:W-:Y:S01]  /*5f30*/  FSETP.GE.FTZ.AND P3, PT, R192, RZ, PT ;  /* 0x000000ffc000720b */ /* 0x000fe20003f76000 */
[----:B------:R-:W-:Y:S01]  /*5f40*/  FADD.FTZ R4, -R0, R27 ;  /* 0x0000001b00047221 */ /* 0x000fe20000010100 */
[----:B------:R-:W-:Y:S01]  /*5f50*/  FSETP.GE.FTZ.AND P5, PT, R184, RZ, PT ;  /* 0x000000ffb800720b */ /* 0x000fe20003fb6000 */
[----:B------:R-:W-:Y:S01]  /*5f60*/  FMUL.FTZ R16, R187, R5 ;  /* 0x00000005bb107220 */ /* 0x000fe20000410000 */
[----:B------:R-:W-:Y:S01]  /*5f70*/  FSEL R7, R7, R0, P3 ;  /* 0x0000000007077208 */ /* 0x000fe20001800000 */
[----:B------:R-:W-:Y:S01]  /*5f80*/  FADD.FTZ R5, -R0, R26 ;  /* 0x0000001a00057221 */ /* 0x000fe20000010100 */
[----:B------:R-:W-:Y:S01]  /*5f90*/  FSETP.GE.FTZ.AND P4, PT, R124, RZ, PT ;  /* 0x000000ff7c00720b */ /* 0x000fe20003f96000 */
[----:B------:R-:W-:Y:S01]  /*5fa0*/  FMUL.FTZ R28, R122, R28 ;  /* 0x0000001c7a1c7220 */ /* 0x000fe20000410000 */
[----:B------:R-:W-:Y:S01]  /*5fb0*/  FSETP.GE.FTZ.AND P3, PT, R123, RZ, PT ;  /* 0x000000ff7b00720b */ /* 0x000fe20003f76000 */
[----:B------:R-:W-:Y:S01]  /*5fc0*/  FMUL.FTZ R7, R192, R7 ;  /* 0x00000007c0077220 */ /* 0x000fe20000410000 */
[----:B------:R-:W-:Y:S01]  /*5fd0*/  FSETP.GE.FTZ.AND P1, PT, R120, RZ, PT ;  /* 0x000000ff7800720b */ /* 0x000fe20003f36000 */
[----:B------:R-:W-:Y:S01]  /*5fe0*/  IMAD.MOV.U32 R122, RZ, RZ, R205 ;  /* 0x000000ffff7a7224 */ /* 0x000fe200078e00cd */
[-C--:B------:R-:W-:Y:S02]  /*5ff0*/  FSEL R6, R6, R0.reuse, P5 ;  /* 0x0000000006067208 */ /* 0x080fe40002800000 */
[-C--:B------:R-:W-:Y:S02]  /*6000*/  FSEL R5, R5, R0.reuse, P4 ;  /* 0x0000000005057208 */ /* 0x080fe40002000000 */
[----:B------:R-:W-:Y:S01]  /*6010*/  FSEL R4, R4, R0, P3 ;  /* 0x0000000004047208 */ /* 0x000fe20001800000 */
[----:B------:R-:W-:Y:S01]  /*6020*/  FMUL.FTZ R6, R184, R6 ;  /* 0x00000006b8067220 */ /* 0x000fe20000410000 */
[----:B------:R-:W-:Y:S01]  /*6030*/  FSEL R2, R2, R0, P1 ;  /* 0x0000000002027208 */ /* 0x000fe20000800000 */
[----:B------:R-:W-:Y:S02]  /*6040*/  @P0 FADD.FTZ R0, -R0, R31 ;  /* 0x0000001f00000221 */ /* 0x000fe40000010100 */
[----:B------:R-:W-:Y:S02]  /*6050*/  FMUL.FTZ R124, R124, R5 ;  /* 0x000000057c7c7220 */ /* 0x000fe40000410000 */
        /* <DEDUP_REMOVED lines=39> */
.L_x_462:
        /* <DEDUP_REMOVED lines=109> */
.L_x_463:
        /* <DEDUP_REMOVED lines=53> */
[----:B------:R-:W2:Y:S04]  /*6cf0*/  LDSM.16.MT88.4 R24, [R2+0x9800] ;  /* 0x009800000218783b */ /* 0x000ea80000004200 */
[----:B------:R-:W-:Y:S03]  /*6d00*/  LDSM.16.MT88.4 R100, [R3+0xd000] ;  /* 0x00d000000364783b */ /* 0x000fe60000004200 */
[C---:B------:R-:W-:Y:S08]  /*6d10*/  HMMA.16816.F32 R4, R108.reuse, R112, R4 ;  /* 0x000000706c04723c */ /* 0x040ff00000001804 */
[C---:B------:R-:W-:Y:S08]  /*6d20*/  HMMA.16816.F32 R8, R108.reuse, R114, R8 ;  /* 0x000000726c08723c */ /* 0x040ff00000001808 */
[C---:B-1----:R-:W-:Y:S07]  /*6d30*/  HMMA.16816.F32 R12, R108.reuse, R20, R12 ;  /* 0x000000146c0c723c */ /* 0x042fee000000180c */
[----:B------:R-:W-:Y:S01]  /*6d40*/  IMAD.MOV.U32 R20, RZ, RZ, R205 ;  /* 0x000000ffff147224 */ /* 0x000fe200078e00cd */
[----:B------:R-:W-:Y:S04]  /*6d50*/  HMMA.16816.F32 R16, R108, R22, R16 ;  /* 0x000000166c10723c */ /* 0x000fe80000001810 */
[----:B------:R-:W-:Y:S03]  /*6d60*/  IMAD.MOV.U32 R21, RZ, RZ, R204 ;  /* 0x000000ffff157224 */ /* 0x000fe600078e00cc */
[----:B------:R-:W-:Y:S01]  /*6d70*/  @P6 IADD3 R22, R215, -0x40, RZ ;  /* 0xffffffc0d7166810 */ /* 0x000fe20007ffe0ff */
[C---:B------:R-:W-:Y:S05]  /*6d80*/  HMMA.16816.F32 R4, R28.reuse, R32, R4 ;  /* 0x000000201c04723c */ /* 0x040fea0000001804 */
[----:B------:R-:W-:Y:S03]  /*6d90*/  @P6 IMAD.WIDE R22, R22, 0x4, R208 ;  /* 0x0000000416166825 */ /* 0x000fe600078e02d0 */
[C---:B------:R-:W-:Y:S01]  /*6da0*/  HMMA.16816.F32 R8, R28.reuse, R34, R8 ;  /* 0x000000221c08723c */ /* 0x040fe20000001808 */
[----:B------:R-:W-:Y:S04]  /*6db0*/  LDSM.16.MT88.4 R32, [R3+0xc800] ;  /* 0x00c800000320783b */ /* 0x000fe80000004200 */
[----:B------:R1:W5:Y:S03]  /*6dc0*/  @P6 LDG.E R213, [R22.64] ;  /* 0x0000000816d56981 */ /* 0x000366000c1e1900 */
[C---:B--2---:R-:W-:Y:S01]  /*6dd0*/  HMMA.16816.F32 R12, R28.reuse, R24, R12 ;  /* 0x000000181c0c723c */ /* 0x044fe2000000180c */
[----:B------:R1:W5:Y:S04]  /*6de0*/  @P6 LDG.E R214, [R22.64+0x20] ;  /* 0x0000200816d66981 */ /* 0x000368000c1e1900 */
[----:B------:R1:W5:Y:S02]  /*6df0*/  @P6 LDG.E R207, [R22.64+0x80] ;  /* 0x0000800816cf6981 */ /* 0x000364000c1e1900 */
[CC--:B------:R-:W-:Y:S01]  /*6e00*/  LEA R24, P1, R227.reuse, R20.reuse, 0x2 ;  /* 0x00000014e3187211 */ /* 0x0c0fe200078210ff */
[----:B------:R-:W-:Y:S01]  /*6e10*/  HMMA.16816.F32 R16, R28, R26, R16 ;  /* 0x0000001a1c10723c */ /* 0x000fe20000001810 */
[----:B------:R1:W5:Y:S03]  /*6e20*/  @P6 LDG.E R212, [R22.64+0xa0] ;  /* 0x0000a00816d46981 */ /* 0x000366000c1e1900 */
[-C--:B------:R-:W-:Y:S01]  /*6e30*/  LEA.HI.X.SX32 R25, R227, R21.reuse, 0x2, P1 ;  /* 0x00000015e3197211 */ /* 0x080fe200008f16ff */
[----:B------:R2:W-:Y:S04]  /*6e40*/  RED.E.ADD.F32.FTZ.RN.STRONG.GPU [R20.64], R4 ;  /* 0x000000041400798e */ /* 0x0005e8000c10e788 */
[----:B------:R3:W-:Y:S04]  /*6e50*/  RED.E.ADD.F32.FTZ.RN.STRONG.GPU [R24.64], R5 ;  /* 0x000000051800798e */ /* 0x0007e8000c10e788 */
[----:B------:R-:W-:Y:S01]  /*6e60*/  LDSM.16.MT88.4 R28, [R3+0xa800] ;  /* 0x00a80000031c783b */ /* 0x000fe20000004200 */
[CC--:B-1----:R-:W-:Y:S04]  /*6e70*/  LEA R22, P0, R240.reuse, R20.reuse, 0x2 ;  /* 0x00000014f0167211 */ /* 0x0c2fe800078010ff */
[-C--:B------:R-:W-:Y:S02]  /*6e80*/  LEA.HI.X.SX32 R23, R240, R21.reuse, 0x2, P0 ;  /* 0x00000015f0177211 */ /* 0x080fe400000f16ff */
[CC--:B--2---:R-:W-:Y:S02]  /*6e90*/  LEA R4, P1, R249.reuse, R20.reuse, 0x2 ;  /* 0x00000014f9047211 */ /* 0x0c4fe400078210ff */
[CC--:B------:R-:W-:Y:S01]  /*6ea0*/  LEA R26, P0, R248.reuse, R20.reuse, 0x2 ;  /* 0x00000014f81a7211 */ /* 0x0c0fe200078010ff */
[----:B------:R1:W-:Y:S01]  /*6eb0*/  RED.E.ADD.F32.FTZ.RN.STRONG.GPU [R22.64], R6 ;  /* 0x000000061600798e */ /* 0x0003e2000c10e788 */
[-C--:B---3--:R-:W-:Y:S02]  /*6ec0*/  LEA.HI.X.SX32 R5, R249, R21.reuse, 0x2, P1 ;  /* 0x00000015f9057211 */ /* 0x088fe400008f16ff */
[-C--:B------:R-:W-:Y:S03]  /*6ed0*/  LEA.HI.X.SX32 R27, R248, R21.reuse, 0x2, P0 ;  /* 0x00000015f81b7211 */ /* 0x080fe600000f16ff */
[----:B------:R2:W-:Y:S04]  /*6ee0*/  RED.E.ADD.F32.FTZ.RN.STRONG.GPU [R4.64], R7 ;  /* 0x000000070400798e */ /* 0x0005e8000c10e788 */
[----:B------:R3:W-:Y:S01]  /*6ef0*/  RED.E.ADD.F32.FTZ.RN.STRONG.GPU [R26.64], R8 ;  /* 0x000000081a00798e */ /* 0x0007e2000c10e788 */
[CC--:B-1----:R-:W-:Y:S02]  /*6f00*/  LEA R22, P3, R247.reuse, R20.reuse, 0x2 ;  /* 0x00000014f7167211 */ /* 0x0c2fe400078610ff */
[CC--:B------:R-:W-:Y:S02]  /*6f10*/  LEA R6, P1, R246.reuse, R20.reuse, 0x2 ;  /* 0x00000014f6067211 */ /* 0x0c0fe400078210ff */
[-C--:B------:R-:W-:Y:S02]  /*6f20*/  LEA.HI.X.SX32 R23, R247, R21.reuse, 0x2, P3 ;  /* 0x00000015f7177211 */ /* 0x080fe400018f16ff */
[CC--:B--2---:R-:W-:Y:S02]  /*6f30*/  LEA R4, P0, R245.reuse, R20.reuse, 0x2 ;  /* 0x00000014f5047211 */ /* 0x0c4fe400078010ff */
[-C--:B------:R-:W-:Y:S01]  /*6f40*/  LEA.HI.X.SX32 R7, R246, R21.reuse, 0x2, P1 ;  /* 0x00000015f6077211 */ /* 0x080fe200008f16ff */
[----:B------:R1:W-:Y:S01]  /*6f50*/  RED.E.ADD.F32.FTZ.RN.STRONG.GPU [R22.64], R9 ;  /* 0x000000091600798e */ /* 0x0003e2000c10e788 */
[-C--:B------:R-:W-:Y:S02]  /*6f60*/  LEA.HI.X.SX32 R5, R245, R21.reuse, 0x2, P0 ;  /* 0x00000015f5057211 */ /* 0x080fe400000f16ff */
[CC--:B---3--:R-:W-:Y:S01]  /*6f70*/  LEA R26, P0, R237.reuse, R20.reuse, 0x2 ;  /* 0x00000014ed1a7211 */ /* 0x0c8fe200078010ff */
[----:B------:R2:W-:Y:S01]  /*6f80*/  RED.E.ADD.F32.FTZ.RN.STRONG.GPU [R6.64], R10 ;  /* 0x0000000a0600798e */ /* 0x0005e2000c10e788 */
[CC--:B------:R-:W-:Y:S02]  /*6f90*/  LEA R8, P3, R222.reuse, R20.reuse, 0x2 ;  /* 0x00000014de087211 */ /* 0x0c0fe400078610ff */
[-C--:B------:R-:W-:Y:S01]  /*6fa0*/  LEA.HI.X.SX32 R27, R237, R21.reuse, 0x2, P0 ;  /* 0x00000015ed1b7211 */ /* 0x080fe200000f16ff */
[----:B------:R3:W-:Y:S04]  /*6fb0*/  RED.E.ADD.F32.FTZ.RN.STRONG.GPU [R4.64], R11 ;  /* 0x0000000b0400798e */ /* 0x0007e8000c10e788 */
[----:B------:R-:W-:Y:S04]  /*6fc0*/  RED.E.ADD.F32.FTZ.RN.STRONG.GPU [R20.64+0x80], R12 ;  /* 0x0000800c1400798e */ /* 0x000fe8000c10e788 */
[----:B------:R-:W-:Y:S04]  /*6fd0*/  RED.E.ADD.F32.FTZ.RN.STRONG.GPU [R24.64+0x80], R13 ;  /* 0x0000800d1800798e */ /* 0x000fe8000c10e788 */
[----:B------:R-:W-:Y:S04]  /*6fe0*/  RED.E.ADD.F32.FTZ.RN.STRONG.GPU [R26.64], R14 ;  /* 0x0000000e1a00798e */ /* 0x000fe8000c10e788 */
[----:B------:R-:W-:Y:S01]  /*6ff0*/  LDSM.16.MT88.4 R24, [R0] ;  /* 0x000000000018783b */ /* 0x000fe20000004200 */
[CC--:B-1----:R-:W-:Y:S02]  /*7000*/  LEA R22, P5, R233.reuse, R20.reuse, 0x2 ;  /* 0x00000014e9167211 */ /* 0x0c2fe400078a10ff */
[-C--:B------:R-:W-:Y:S02]  /*7010*/  LEA.HI.X.SX32 R9, R222, R21.reuse, 0x2, P3 ;  /* 0x00000015de097211 */ /* 0x080fe400018f16ff */
[CC--:B--2---:R-:W-:Y:S02]  /*7020*/  LEA R10, P4, R250.reuse, R20.reuse, 0x2 ;  /* 0x00000014fa0a7211 */ /* 0x0c4fe400078810ff */
[-C--:B------:R-:W-:Y:S02]  /*7030*/  LEA.HI.X.SX32 R23, R233, R21.reuse, 0x2, P5 ;  /* 0x00000015e9177211 */ /* 0x080fe400028f16ff */
[-C--:B---3--:R-:W-:Y:S02]  /*7040*/  LEA.HI.X.SX32 R11, R250, R21.reuse, 0x2, P4 ;  /* 0x00000015fa0b7211 */ /* 0x088fe400020f16ff */
[-C--:B------:R-:W-:Y:S01]  /*7050*/  LEA R6, P1, R219, R20.reuse, 0x2 ;  /* 0x00000014db067211 */ /* 0x080fe200078210ff */
[----:B------:R-:W-:Y:S01]  /*7060*/  RED.E.ADD.F32.FTZ.RN.STRONG.GPU [R22.64], R15 ;  /* 0x0000000f1600798e */ /* 0x000fe2000c10e788 */
        /* <DEDUP_REMOVED lines=13> */
[----:B------:R-:W3:Y:S04]  /*7140*/  LDSM.16.MT88.4 R12, [R165+0x800] ;  /* 0x00080000a50c783b */ /* 0x000ee80000004200 */
[----:B------:R-:W4:Y:S01]  /*7150*/  LDSM.16.MT88.4 R16, [R0+0x800] ;  /* 0x000800000010783b */ /* 0x000f220000004200 */
        /* <DEDUP_REMOVED lines=12> */
[-C--:B---3--:R-:W-:Y:S08]  /*7220*/  HMMA.16816.F32 R68, R28, R12.reuse, R68 ;  /* 0x0000000c1c44723c */ /* 0x088ff00000001844 */
[C---:B------:R-:W-:Y:S08]  /*7230*/  HMMA.16816.F32 R72, R32.reuse, R12, R72 ;  /* 0x0000000c2048723c */ /* 0x040ff00000001848 */
[-C--:B------:R-:W-:Y:S08]  /*7240*/  HMMA.16816.F32 R76, R32, R14.reuse, R76 ;  /* 0x0000000e204c723c */ /* 0x080ff0000000184c */
[C---:B------:R-:W-:Y:S01]  /*7250*/  HMMA.16816.F32 R80, R28.reuse, R14, R80 ;  /* 0x0000000e1c50723c */ /* 0x040fe20000001850 */
[----:B------:R-:W3:Y:S07]  /*7260*/  LDSM.16.MT88.4 R12, [R3+0xb800] ;  /* 0x00b80000030c783b */ /* 0x000eee0000004200 */
[-C--:B----4-:R-:W-:Y:S08]  /*7270*/  HMMA.16816.F32 R84, R28, R16.reuse, R84 ;  /* 0x000000101c54723c */ /* 0x090ff00000001854 */
[C---:B------:R-:W-:Y:S08]  /*7280*/  HMMA.16816.F32 R88, R32.reuse, R16, R88 ;  /* 0x000000102058723c */ /* 0x040ff00000001858 */
[-C--:B------:R-:W-:Y:S01]  /*7290*/  HMMA.16816.F32 R92, R32, R18.reuse, R92 ;  /* 0x00000012205c723c */ /* 0x080fe2000000185c */
[----:B------:R-:W4:Y:S07]  /*72a0*/  LDSM.16.MT88.4 R32, [R3+0xd800] ;  /* 0x00d800000320783b */ /* 0x000f2e0000004200 */
[----:B------:R-:W-:Y:S01]  /*72b0*/  HMMA.16816.F32 R96, R28, R18, R96 ;  /* 0x000000121c60723c */ /* 0x000fe20000001860 */
[----:B------:R2:W3:Y:S07]  /*72c0*/  LDSM.16.MT88.4 R16, [R0+0x1800] ;  /* 0x001800000010783b */ /* 0x0004ee0000004200 */
[-C--:B-1----:R-:W-:Y:S08]  /*72d0*/  HMMA.16816.F32 R68, R8, R20.reuse, R68 ;  /* 0x000000140844723c */ /* 0x082ff00000001844 */
[C---:B------:R-:W-:Y:S08]  /*72e0*/  HMMA.16816.F32 R72, R100.reuse, R20, R72 ;  /* 0x000000146448723c */ /* 0x040ff00000001848 */
[-C--:B------:R-:W-:Y:S04]  /*72f0*/  HMMA.16816.F32 R76, R100, R22.reuse, R76 ;  /* 0x00000016644c723c */ /* 0x080fe8000000184c */
[----:B--2---:R-:W-:Y:S04]  /*7300*/  LOP3.LUT R0, R194, 0x1, RZ, 0xc0, !PT ;  /* 0x00000001c2007812 */ /* 0x004fe800078ec0ff */
[C---:B------:R-:W-:Y:S04]  /*7310*/  HMMA.16816.F32 R80, R8.reuse, R22, R80 ;  /* 0x000000160850723c */ /* 0x040fe80000001850 */
[----:B------:R-:W-:Y:S02]  /*7320*/  ISETP.NE.U32.AND P0, PT, R0, 0x1, PT ;  /* 0x000000010000780c */ /* 0x000fe40003f05070 */
[C---:B------:R-:W-:Y:S02]  /*7330*/  IADD3 R0, R165.reuse, -0x2000, RZ ;  /* 0xffffe000a5007810 */ /* 0x040fe40007ffe0ff */
[-C--:B------:R-:W-:Y:S08]  /*7340*/  HMMA.16816.F32 R84, R8, R4.reuse, R84 ;  /* 0x000000040854723c */ /* 0x080ff00000001854 */
[C---:B------:R-:W-:Y:S04]  /*7350*/  HMMA.16816.F32 R88, R100.reuse, R4, R88 ;  /* 0x000000046458723c */ /* 0x040fe80000001858 */
[----:B------:R-:W-:Y:S03]  /*7360*/  @P0 IADD3 R0, R165, 0x2000, RZ ;  /* 0x00002000a5000810 */ /* 0x000fe60007ffe0ff */
[----:B------:R-:W-:Y:S01]  /*7370*/  @P6 IADD3 R4, P3, R208, -0x100, RZ ;  /* 0xffffff00d0046810 */ /* 0x000fe20007f7e0ff */
[-C--:B------:R-:W-:Y:S04]  /*7380*/  HMMA.16816.F32 R92, R100, R6.reuse, R92 ;  /* 0x00000006645c723c */ /* 0x080fe8000000185c */
[----:B------:R-:W-:Y:S01]  /*7390*/  IADD3 R5, R194, -0x1, RZ ;  /* 0xffffffffc2057810 */ /* 0x000fe20007ffe0ff */
[----:B------:R-:W-:Y:S01]  /*73a0*/  IMAD.MOV.U32 R165, RZ, RZ, R0 ;  /* 0x000000ffffa57224 */ /* 0x000fe200078e0000 */
[----:B------:R-:W-:Y:S01]  /*73b0*/  @P6 IADD3.X R2, R209, -0x1, RZ, P3, !PT ;  /* 0xffffffffd1026810 */ /* 0x000fe20001ffe4ff */
[----:B------:R-:W-:Y:S01]  /*73c0*/  @P6 IMAD.MOV.U32 R208, RZ, RZ, R4 ;  /* 0x000000ffffd06224 */ /* 0x000fe200078e0004 */
[----:B------:R-:W-:Y:S04]  /*73d0*/  HMMA.16816.F32 R96, R8, R6, R96 ;  /* 0x000000060860723c */ /* 0x000fe80000001860 */
[----:B------:R-:W-:Y:S02]  /*73e0*/  IMAD.MOV.U32 R194, RZ, RZ, R5 ;  /* 0x000000ffffc27224 */ /* 0x000fe400078e0005 */
[----:B------:R-:W-:Y:S02]  /*73f0*/  @P6 IMAD.MOV.U32 R209, RZ, RZ, R2 ;  /* 0x000000ffffd16224 */ /* 0x000fe400078e0002 */
[-C--:B---3--:R-:W-:Y:S08]  /*7400*/  HMMA.16816.F32 R68, R12, R24.reuse, R68 ;  /* 0x000000180c44723c */ /* 0x088ff00000001844 */
[C---:B----4-:R-:W-:Y:S08]  /*7410*/  HMMA.16816.F32 R72, R32.reuse, R24, R72 ;  /* 0x000000182048723c */ /* 0x050ff00000001848 */
        /* <DEDUP_REMOVED lines=9> */
[----:B------:R-:W-:Y:S01]  /*74b0*/  ISETP.NE.AND P0, PT, R239, -0x1, PT ;  /* 0xffffffffef00780c */ /* 0x000fe20003f05270 */
[----:B------:R-:W-:-:S02]  /*74c0*/  FMUL.FTZ R32, R69, c[0x0][0x2e0] ;  /* 0x0000b80045207a20 */ /* 0x000fc40000410000 */
[----:B------:R-:W-:Y:S02]  /*74d0*/  FMUL.FTZ R70, R70, c[0x0][0x2e0] ;  /* 0x0000b80046467a20 */ /* 0x000fe40000410000 */
        /* <DEDUP_REMOVED lines=95> */
[----:B------:R-:W-:-:S04]  /*7ad0*/  F2FP.PACK_AB R0, R0, R62 ;  /* 0x0000003e0000723e */ /* 0x000fc800000000ff */
[----:B------:R-:W-:Y:S01]  /*7ae0*/  F2FP.PACK_AB R2, R2, R60 ;  /* 0x0000003c0202723e */ /* 0x000fe200000000ff */
        /* <DEDUP_REMOVED lines=27> */
[----:B------:R2:W-:Y:S04]  /*7ca0*/  STS [R243+0x6400], R0 ;  /* 0x00640000f3007388 */ /* 0x0005e80000000800 */
[----:B------:R3:W-:Y:S01]  /*7cb0*/  STS [R243+0x6000], R2 ;  /* 0x00600002f3007388 */ /* 0x0007e20000000800 */
[----:B-1----:R-:W-:-:S02]  /*7cc0*/  SHF.R.S32.HI R6, RZ, 0x1f, R252 ;  /* 0x0000001fff067819 */ /* 0x002fc400000114fc */
[----:B--2---:R-:W-:-:S05]  /*7cd0*/  @P0 IADD3 R0, R228, R239, RZ ;  /* 0x000000efe4000210 */ /* 0x004fca0007ffe0ff */
[----:B------:R-:W-:-:S04]  /*7ce0*/  @P0 IMAD.WIDE.U32 R4, R0, c[0x0][0x3a0], RZ ;  /* 0x0000e80000040a25 */ /* 0x000fc800078e00ff */
[----:B------:R-:W-:Y:S01]  /*7cf0*/  @P0 IMAD R8, R0, c[0x0][0x3a4], R5 ;  /* 0x0000e90000080a24 */ /* 0x000fe200078e0205 */
[----:B---3--:R-:W-:Y:S01]  /*7d00*/  @P0 MOV R2, R4 ;  /* 0x0000000400020202 */ /* 0x008fe20000000f00 */
        /* <DEDUP_REMOVED lines=11> */
.L_x_465:
        /* <DEDUP_REMOVED lines=15> */
.L_x_466:
[----:B------:R-:W-:Y:S01]  /*7eb0*/  BAR.SYNC.DEFER_BLOCKING 0x0 ;  /* 0x0000000000007b1d */ /* 0x000fe20000010000 */
[----:B------:R-:W-:Y:S01]  /*7ec0*/  SHF.R.S32.HI R14, RZ, 0x1f, R234 ;  /* 0x0000001fff0e7819 */ /* 0x000fe200000114ea */
[--C-:B------:R-:W-:Y:S01]  /*7ed0*/  IMAD.MOV.U32 R6, RZ, RZ, R210.reuse ;  /* 0x000000ffff067224 */ /* 0x100fe200078e00d2 */
[----:B------:R-:W-:Y:S01]  /*7ee0*/  SHF.R.S32.HI R7, RZ, 0x1f, R210 ;  /* 0x0000001fff077819 */ /* 0x000fe200000114d2 */
[----:B------:R-:W-:Y:S01]  /*7ef0*/  IMAD R13, R226, -0x80, R203 ;  /* 0xffffff80e20d7824 */ /* 0x000fe200078e02cb */
[----:B------:R-:W-:Y:S01]  /*7f00*/  ISETP.GE.AND P1, PT, R210, c[0x0][0x220], PT ;  /* 0x00008800d2007a0c */ /* 0x000fe20003f26270 */
[----:B------:R-:W1:Y:S01]  /*7f10*/  S2R R31, SR_CTAID.Z ;  /* 0x00000000001f7919 */ /* 0x000e620000002700 */
        /* <DEDUP_REMOVED lines=31> */
.L_x_468:
[----:B------:R-:W-:Y:S05]  /*8110*/  BSYNC B0 ;  /* 0x0000000000007941 */ /* 0x000fea0003800000 */
.L_x_467:
        /* <DEDUP_REMOVED lines=10> */
[----:B--2---:R-:W-:-:S03]  /*81c0*/  LEA R10, P0, R8, c[0x0][0x340], 0x1 ;  /* 0x0000d000080a7a11 */ /* 0x004fc600078008ff */
[----:B------:R-:W-:-:S05]  /*81d0*/  IMAD R0, R0, c[0x0][0x3a4], R2 ;  /* 0x0000e90000007a24 */ /* 0x000fca00078e0202 */
[----:B------:R-:W-:-:S04]  /*81e0*/  IADD3 R0, R0, R9, RZ ;  /* 0x0000000900007210 */ /* 0x000fc80007ffe0ff */
[----:B------:R-:W-:-:S05]  /*81f0*/  LEA.HI.X R11, R8, c[0x0][0x344], R0, 0x1, P0 ;  /* 0x0000d100080b7a11 */ /* 0x000fca00000f0c00 */
[----:B---3--:R2:W-:Y:S02]  /*8200*/  STG.E.128 [R10.64], R16 ;  /* 0x000000100a007986 */ /* 0x0085e4000c101d08 */
.L_x_470:
[----:B------:R-:W-:Y:S05]  /*8210*/  BSYNC B0 ;  /* 0x0000000000007941 */ /* 0x000fea0003800000 */
.L_x_469:
        /* <DEDUP_REMOVED lines=14> */
[----:B----4-:R2:W-:Y:S02]  /*8300*/  STG.E.128 [R10.64], R20 ;  /* 0x000000140a007986 */ /* 0x0105e4000c101d08 */
.L_x_472:
[----:B------:R-:W-:Y:S05]  /*8310*/  BSYNC B0 ;  /* 0x0000000000007941 */ /* 0x000fea0003800000 */
.L_x_471:
        /* <DEDUP_REMOVED lines=14> */
.L_x_474:
[----:B------:R-:W-:Y:S05]  /*8400*/  BSYNC B0 ;  /* 0x0000000000007941 */ /* 0x000fea0003800000 */
.L_x_473:
        /* <DEDUP_REMOVED lines=20> */
.L_x_476:
[----:B------:R-:W-:Y:S05]  /*8550*/  BSYNC B0 ;  /* 0x0000000000007941 */ /* 0x000fea0003800000 */
.L_x_475:
        /* <DEDUP_REMOVED lines=13> */
.L_x_478:
[----:B------:R-:W-:Y:S05]  /*8630*/  BSYNC B0 ;  /* 0x0000000000007941 */ /* 0x000fea0003800000 */
.L_x_477:
        /* <DEDUP_REMOVED lines=13> */
.L_x_480:
[----:B------:R-:W-:Y:S05]  /*8710*/  BSYNC B0 ;  /* 0x0000000000007941 */ /* 0x000fea0003800000 */
.L_x_479:
        /* <DEDUP_REMOVED lines=11> */
.L_x_437:
[----:B------:R-:W-:Y:S05]  /*87d0*/  BSYNC B1 ;  /* 0x0000000000017941 */ /* 0x000fea0003800000 */
.L_x_415:
        /* <DEDUP_REMOVED lines=9> */
.L_x_481:
[----:B------:R-:W-:Y:S05]  /*8870*/  EXIT ;  /* 0x000000000000794d */ /* 0x000fea0003800000 */
.L_x_483:
        /* <DEDUP_REMOVED lines=16> */
.L_x_1260:


//--------------------- .text._ZN5flash44flash_bwd_dq_dk_dv_loop_seqk_parallel_kernelI23Flash_bwd_kernel_traitsILi64ELi64ELi128ELi8ELi2ELi4ELi4ELb1ELb0EN7cutlass6half_tE19Flash_kernel_traitsILi64ELi64ELi128ELi8ES3_EELb0ELb1ELb0ELb0ELb0ELb0ELb1EEEvNS_16Flash_bwd_paramsE --------------------------
	.section	.text._ZN5flash44flash_bwd_dq_dk_dv_loop_seqk_parallel_kernelI23Flash_bwd_kernel_traitsILi64ELi64ELi128ELi8ELi2ELi4ELi4ELb1ELb0EN7cutlass6half_tE19Flash_kernel_traitsILi64ELi64ELi128ELi8ES3_EELb0ELb1ELb0ELb0ELb0ELb0ELb1EEEvNS_16Flash_bwd_paramsE,"ax",@progbits
	.sectioninfo	@"SHI_REGISTERS=255"
	.align	128
        .global         _ZN5flash44flash_bwd_dq_dk_dv_loop_seqk_parallel_kernelI23Flash_bwd_kernel_traitsILi64ELi64ELi128ELi8ELi2ELi4ELi4ELb1ELb0EN7cutlass6half_tE19Flash_kernel_traitsILi64ELi64ELi128ELi8ES3_EELb0ELb1ELb0ELb0ELb0ELb0ELb1EEEvNS_16Flash_bwd_paramsE
        .type           _ZN5flash44flash_bwd_dq_dk_dv_loop_seqk_parallel_kernelI23Flash_bwd_kernel_traitsILi64ELi64ELi128ELi8ELi2ELi4ELi4ELb1ELb0EN7cutlass6half_tE19Flash_kernel_traitsILi64ELi64ELi128ELi8ES3_EELb0ELb1ELb0ELb0ELb0ELb0ELb1EEEvNS_16Flash_bwd_paramsE,@function
        .size           _ZN5flash44flash_bwd_dq_dk_dv_loop_seqk_parallel_kernelI23Flash_bwd_kernel_traitsILi64ELi64ELi128ELi8ELi2ELi4ELi4ELb1ELb0EN7cutlass6half_tE19Flash_kernel_traitsILi64ELi64ELi128ELi8ES3_EELb0ELb1ELb0ELb0ELb0ELb0ELb1EEEvNS_16Flash_bwd_paramsE,(.L_x_1261 - _ZN5flash44flash_bwd_dq_dk_dv_loop_seqk_parallel_kernelI23Flash_bwd_kernel_traitsILi64ELi64ELi128ELi8ELi2ELi4ELi4ELb1ELb0EN7cutlass6half_tE19Flash_kernel_traitsILi64ELi64ELi128ELi8ES3_EELb0ELb1ELb0ELb0ELb0ELb0ELb1EEEvNS_16Flash_bwd_paramsE)
        .other          _ZN5flash44flash_bwd_dq_dk_dv_loop_seqk_parallel_kernelI23Flash_bwd_kernel_traitsILi64ELi64ELi128ELi8ELi2ELi4ELi4ELb1ELb0EN7cutlass6half_tE19Flash_kernel_traitsILi64ELi64ELi128ELi8ES3_EELb0ELb1ELb0ELb0ELb0ELb0ELb1EEEvNS_16Flash_bwd_paramsE,@"STO_CUDA_ENTRY STV_DEFAULT"
_ZN5flash44flash_bwd_dq_dk_dv_loop_seqk_parallel_kernelI23Flash_bwd_kernel_traitsILi64ELi64ELi128ELi8ELi2ELi4ELi4ELb1ELb0EN7cutlass6half_tE19Flash_kernel_traitsILi64ELi64ELi128ELi8ES3_EELb0ELb1ELb0ELb0ELb0ELb0ELb1EEEvNS_16Flash_bwd_paramsE:
.text._ZN5flash44flash_bwd_dq_dk_dv_loop_seqk_parallel_kernelI23Flash_bwd_kernel_traitsILi64ELi64ELi128ELi8ELi2ELi4ELi4ELb1ELb0EN7cutlass6half_tE19Flash_kernel_traitsILi64ELi64ELi128ELi8ES3_EELb0ELb1ELb0ELb0ELb0ELb0ELb1EEEvNS_16Flash_bwd_paramsE:
        /* <DEDUP_REMOVED lines=13> */
[----:B------:R-:W-:Y:S01]  /*00d0*/  UMOV UR8, 0x80 ;  /* 0x0000008000087882 */ /* 0x000fe20000000000 */
[----:B------:R-:W-:Y:S01]  /*00e0*/  IMAD.MOV.U32 R187, RZ, RZ, -0x10 ;  /* 0xfffffff0ffbb7424 */ /* 0x000fe200078e00ff */
[----:B------:R-:W-:Y:S02]  /*00f0*/  ULDC UR7, c[0x0][0x210] ;  /* 0x0000840000077ab9 */ /* 0x000fe40000000800 */
[----:B------:R-:W-:Y:S02]  /*0100*/  ULDC UR6, c[0x0][0x234] ;  /* 0x00008d0000067ab9 */ /* 0x000fe40000000800 */
[----:B------:R-:W-:Y:S01]  /*0110*/  UIMAD UR6, UR8, UR7, UR6 ;  /* 0x00000007080672a4 */ /* 0x000fe2000f8e0206 */
[----:B------:R-:W3:Y:S01]  /*0120*/  S2UR UR45, SR_CTAID.Y ;  /* 0x00000000002d79c3 */ /* 0x000ee20000002600 */
[----:B------:R-:W-:-:S02]  /*0130*/  ULDC UR14, c[0x0][0x1c8] ;  /* 0x00007200000e7ab9 */ /* 0x000fc40000000800 */
[----:B------:R-:W-:Y:S02]  /*0140*/  ULDC.U8 UR10, c[0x0][0x328] ;  /* 0x0000ca00000a7ab9 */ /* 0x000fe40000000000 */
[----:B------:R-:W-:Y:S02]  /*0150*/  UISETP.NE.AND UP5, UPT, UR10, URZ, UPT ;  /* 0x0000003f0a00728c */ /* 0x000fe4000bfa5270 */
[----:B------:R-:W-:Y:S02]  /*0160*/  ULDC UR9, c[0x0][0x1c0] ;  /* 0x0000700000097ab9 */ /* 0x000fe40000000800 */
[----:B------:R-:W-:Y:S02]  /*0170*/  ULDC UR12, c[0x0][0x214] ;  /* 0x00008500000c7ab9 */ /* 0x000fe40000000800 */
[----:B------:R-:W-:Y:S02]  /*0180*/  ULDC UR16, c[0x0][0x224] ;  /* 0x0000890000107ab9 */ /* 0x000fe40000000800 */
[----:B------:R-:W-:Y:S01]  /*0190*/  ULDC UR17, c[0x0][0x224] ;  /* 0x0000890000117ab9 */ /* 0x000fe20000000800 */
[----:B-1----:R-:W-:Y:S01]  /*01a0*/  SHF.R.S32.HI R12, RZ, 0x1f, R9 ;  /* 0x0000001fff0c7819 */ /* 0x002fe20000011409 */
[----:B--2---:R-:W-:Y:S01]  /*01b0*/  ULOP3.LUT UR8, UR49, UR14, URZ, 0x3c, !UPT ;  /* 0x0000000e31087292 */ /* 0x004fe2000f8e3c3f */
[----:B------:R-:W-:Y:S01]  /*01c0*/  IMAD.SHL.U32 R246, R9, 0x2, RZ ;  /* 0x0000000209f67824 */ /* 0x000fe200078e00ff */
[----:B------:R-:W-:Y:S01]  /*01d0*/  USHF.R.S32.HI UR7, URZ, 0x1f, UR17 ;  /* 0x0000001f3f077899 */ /* 0x000fe20008011411 */
[CC--:B------:R-:W-:Y:S01]  /*01e0*/  LEA.HI R8, R12.reuse, R9.reuse, RZ, 0x5 ;  /* 0x000000090c087211 */ /* 0x0c0fe200078f28ff */
[----:B------:R-:W-:Y:S01]  /*01f0*/  ULDC UR58, c[0x0][0x22c] ;  /* 0x00008b00003a7ab9 */ /* 0x000fe20000000800 */
[----:B------:R-:W-:Y:S01]  /*0200*/  LEA.HI R7, R12, R9, RZ, 0x4 ;  /* 0x000000090c077211 */ /* 0x000fe200078f20ff */
[----:B------:R-:W-:Y:S01]  /*0210*/  UIMAD UR59, UR49, UR58, URZ ;  /* 0x0000003a313b72a4 */ /* 0x000fe2000f8e023f */
[--C-:B------:R-:W-:Y:S01]  /*0220*/  SHF.R.S32.HI R3, RZ, 0x5, R8.reuse ;  /* 0x00000005ff037819 */ /* 0x100fe20000011408 */
[----:B---3--:R-:W-:Y:S01]  /*0230*/  @UP5 UIMAD UR10, UR45, UR12, URZ ;  /* 0x0000000c2d0a52a4 */ /* 0x008fe2000f8e023f */
[----:B------:R-:W-:Y:S01]  /*0240*/  SHF.R.S32.HI R0, RZ, 0x1f, R8 ;  /* 0x0000001fff007819 */ /* 0x000fe20000011408 */
[----:B------:R-:W-:Y:S01]  /*0250*/  ULDC UR50, c[0x0][0x1c0] ;  /* 0x0000700000327ab9 */ /* 0x000fe20000000800 */
[-C--:B------:R-:W-:Y:S01]  /*0260*/  LEA.HI R2, R8, R3.reuse, RZ, 0x1 ;  /* 0x0000000308027211 */ /* 0x080fe200078f08ff */
[----:B------:R-:W-:Y:S01]  /*0270*/  UIMAD.WIDE UR50, UR58, UR50, URZ ;  /* 0x000000323a3272a5 */ /* 0x000fe2000f8e023f */
[----:B------:R-:W-:Y:S01]  /*0280*/  LEA.HI R0, R0, R3, RZ, 0x2 ;  /* 0x0000000300007211 */ /* 0x000fe200078f10ff */
[----:B------:R-:W-:Y:S01]  /*0290*/  UIMAD.WIDE.U32 UR60, UR45, UR17, URZ ;  /* 0x000000112d3c72a5 */ /* 0x000fe2000f8e003f */
[----:B------:R-:W-:Y:S01]  /*02a0*/  SHF.R.S32.HI R4, RZ, 0x4, R7 ;  /* 0x00000004ff047819 */ /* 0x000fe20000011407 */
[----:B------:R-:W-:Y:S01]  /*02b0*/  ULDC UR15, c[0x0][0x1c0] ;  /* 0x00007000000f7ab9 */ /* 0x000fe20000000800 */
[----:B------:R-:W-:Y:S01]  /*02c0*/  LOP3.LUT R0, R0, 0xfffffffc, RZ, 0xc0, !PT ;  /* 0xfffffffc00007812 */ /* 0x000fe200078ec0ff */
[----:B------:R-:W-:Y:S01]  /*02d0*/  ULDC UR13, c[0x0][0x1c0] ;  /* 0x00007000000d7ab9 */ /* 0x000fe20000000800 */
[----:B------:R-:W-:Y:S01]  /*02e0*/  LOP3.LUT R2, R2, 0xfffffffe, RZ, 0xc0, !PT ;  /* 0xfffffffe02027812 */ /* 0x000fe200078ec0ff */
[----:B------:R-:W-:Y:S01]  /*02f0*/  UIMAD UR58, UR58, UR13, URZ ;  /* 0x0000000d3a3a72a4 */ /* 0x000fe2000f8e023f */
[-C--:B------:R-:W-:Y:S01]  /*0300*/  LEA.HI R15, R12, R9.reuse, RZ, 0x2 ;  /* 0x000000090c0f7211 */ /* 0x080fe200078f10ff */
[----:B------:R-:W-:Y:S01]  /*0310*/  IMAD.IADD R175, R3, 0x1, -R0 ;  /* 0x0000000103af7824 */ /* 0x000fe200078e0a00 */
[----:B------:R-:W-:Y:S01]  /*0320*/  LEA.HI R0, R7, R4, RZ, 0x1 ;  /* 0x0000000407007211 */ /* 0x000fe200078f08ff */
[----:B------:R-:W-:Y:S01]  /*0330*/  IMAD.IADD R184, R3, 0x1, -R2 ;  /* 0x0000000103b87824 */ /* 0x000fe200078e0a02 */
[--C-:B------:R-:W-:Y:S01]  /*0340*/  SHF.R.S32.HI R5, RZ, 0x2, R15.reuse ;  /* 0x00000002ff057819 */ /* 0x100fe2000001140f */
[----:B------:R-:W-:Y:S01]  /*0350*/  USHF.L.U32 UR20, UR58, 0x4, URZ ;  /* 0x000000043a147899 */ /* 0x000fe2000800063f */
[----:B------:R-:W-:Y:S01]  /*0360*/  LOP3.LUT R2, R0, 0xfffffffe, RZ, 0xc0, !PT ;  /* 0xfffffffe00027812 */ /* 0x000fe200078ec0ff */
[----:B------:R-:W-:Y:S01]  /*0370*/  USHF.L.U32 UR14, UR58, 0x3, URZ ;  /* 0x000000033a0e7899 */ /* 0x000fe2000800063f */
[----:B------:R-:W-:Y:S01]  /*0380*/  SHF.R.S32.HI R3, RZ, 0x1f, R15 ;  /* 0x0000001fff037819 */ /* 0x000fe2000001140f */
[----:B------:R-:W-:Y:S01]  /*0390*/  UIADD3 UR19, UR20, 0x20, URZ ;  /* 0x0000002014137890 */ /* 0x000fe2000fffe03f */
[----:B------:R-:W-:Y:S01]  /*03a0*/  LEA.HI R14, R12, R9, RZ, 0x3 ;  /* 0x000000090c0e7211 */ /* 0x000fe200078f18ff */
[----:B------:R-:W-:Y:S01]  /*03b0*/  IMAD.IADD R10, R4, 0x1, -R2 ;  /* 0x00000001040a7824 */ /* 0x000fe200078e0a02 */
[----:B------:R-:W-:Y:S01]  /*03c0*/  LEA.HI R0, R3, R5, RZ, 0x3 ;  /* 0x0000000503007211 */ /* 0x000fe200078f18ff */
[----:B------:R-:W-:Y:S01]  /*03d0*/  IMAD.U32 R2, RZ, RZ, UR6 ;  /* 0x00000006ff027e24 */ /* 0x000fe2000f8e00ff */
[----:B------:R-:W-:Y:S01]  /*03e0*/  SHF.R.S32.HI R239, RZ, 0x3, R14 ;  /* 0x00000003ffef7819 */ /* 0x000fe2000001140e */
[----:B------:R-:W-:Y:S01]  /*03f0*/  UIMAD UR6, UR45, UR9, UR49 ;  /* 0x000000092d0672a4 */ /* 0x000fe2000f8e0231 */
[----:B------:R-:W-:Y:S01]  /*0400*/  LOP3.LUT R0, R0, 0xfffffff8, RZ, 0xc0, !PT ;  /* 0xfffffff800007812 */ /* 0x000fe200078ec0ff */
[----:B------:R-:W-:Y:S01]  /*0410*/  USHF.R.S32.HI UR9, URZ, 0x1f, UR49 ;  /* 0x0000001f3f097899 */ /* 0x000fe20008011431 */
[----:B------:R1:W-:Y:S01]  /*0420*/  STL [R1+0x8], R2 ;  /* 0x0000080201007387 */ /* 0x0003e20000100800 */
[----:B------:R-:W-:Y:S01]  /*0430*/  IMAD.SHL.U32 R3, R239, 0x40, RZ ;  /* 0x00000040ef037824 */ /* 0x000fe200078e00ff */
[----:B------:R-:W-:Y:S01]  /*0440*/  USHF.L.U32 UR55, UR58, 0x6, URZ ;  /* 0x000000063a377899 */ /* 0x000fe2000800063f */
[----:B------:R-:W-:Y:S01]  /*0450*/  IMAD.IADD R6, R5, 0x1, -R0 ;  /* 0x0000000105067824 */ /* 0x000fe200078e0a00 */
[----:B------:R-:W-:Y:S01]  /*0460*/  LOP3.LUT R0, R14, 0xfffffff8, RZ, 0xc0, !PT ;  /* 0xfffffff80e007812 */ /* 0x000fe200078ec0ff */
[----:B------:R-:W-:Y:S01]  /*0470*/  UIADD3 UR18, UR14, UR19, URZ ;  /* 0x000000130e127290 */ /* 0x000fe2000fffe03f */
[----:B------:R-:W-:Y:S01]  /*0480*/  LOP3.LUT R3, R3, 0x1c0, RZ, 0xc0, !PT ;  /* 0x000001c003037812 */ /* 0x000fe200078ec0ff */
[----:B------:R-:W-:-:S02]  /*0490*/  ULDC.U8 UR11, c[0x0][0x3d0] ;  /* 0x0000f400000b7ab9 */ /* 0x000fc40000000000 */
[----:B------:R-:W-:Y:S01]  /*04a0*/  IMAD.IADD R0, R9, 0x1, -R0 ;  /* 0x0000000109007824 */ /* 0x000fe200078e0a00 */
[----:B------:R-:W-:Y:S01]  /*04b0*/  SHF.R.U32.HI R4, RZ, 0x3, R3 ;  /* 0x00000003ff047819 */ /* 0x000fe20000011603 */
[----:B------:R-:W-:Y:S02]  /*04c0*/  UIADD3 UR17, UR14, UR18, URZ ;  /* 0x000000120e117290 */ /* 0x000fe4000fffe03f */
[C---:B------:R-:W-:Y:S01]  /*04d0*/  IMAD.SHL.U32 R220, R0.reuse, 0x8, RZ ;  /* 0x0000000800dc7824 */ /* 0x040fe200078e00ff */
[C---:B------:R-:W-:Y:S01]  /*04e0*/  LOP3.LUT P4, RZ, R0.reuse, 0x2, RZ, 0xc0, !PT ;  /* 0x0000000200ff7812 */ /* 0x040fe2000788c0ff */
[----:B------:R-:W-:Y:S01]  /*04f0*/  ULDC.64 UR4, c[0x0][0x118] ;  /* 0x0000460000047ab9 */ /* 0x000fe20000000a00 */
[C---:B------:R-:W-:Y:S01]  /*0500*/  LOP3.LUT P3, RZ, R0.reuse, 0x4, RZ, 0xc0, !PT ;  /* 0x0000000400ff7812 */ /* 0x040fe2000786c0ff */
[----:B------:R-:W-:Y:S01]  /*0510*/  IMAD.SHL.U32 R0, R0, 0x40, RZ ;  /* 0x0000004000007824 */ /* 0x000fe200078e00ff */
[----:B------:R-:W-:Y:S01]  /*0520*/  LOP3.LUT R3, R3, 0x38, R220, 0xf8, !PT ;  /* 0x0000003803037812 */ /* 0x000fe200078ef8dc */
[----:B------:R-:W-:-:S02]  /*0530*/  UISETP.NE.AND UP6, UPT, UR11, URZ, UPT ;  /* 0x0000003f0b00728c */ /* 0x000fc4000bfc5270 */
[----:B------:R-:W-:Y:S01]  /*0540*/  UIMAD.WIDE.U32 UR56, UR50, UR60, URZ ;  /* 0x0000003c323872a5 */ /* 0x000fe2000f8e003f */
[----:B------:R-:W-:Y:S01]  /*0550*/  LOP3.LUT R243, R3, R4, RZ, 0x3c, !PT ;  /* 0x0000000403f37212 */ /* 0x000fe200078e3cff */
[----:B------:R-:W-:Y:S01]  /*0560*/  UIMAD UR26, UR58, 0x18, URZ ;  /* 0x000000183a1a78a4 */ /* 0x000fe2000f8e023f */
[----:B------:R-:W-:Y:S01]  /*0570*/  LOP3.LUT R0, R0, 0x1c0, RZ, 0xc0, !PT ;  /* 0x000001c000007812 */ /* 0x000fe200078ec0ff */
[----:B------:R-:W-:Y:S01]  /*0580*/  USHF.L.U32 UR25, UR58, 0x5, URZ ;  /* 0x000000053a197899 */ /* 0x000fe2000800063f */
[----:B-1----:R-:W-:Y:S01]  /*0590*/  LOP3.LUT R2, R7, 0xfffffff0, RZ, 0xc0, !PT ;  /* 0xfffffff007027812 */ /* 0x002fe200078ec0ff */
[----:B------:R-:W-:Y:S01]  /*05a0*/  UIMAD UR24, UR58, 0x28, URZ ;  /* 0x000000283a1878a4 */ /* 0x000fe2000f8e023f */
[----:B------:R-:W-:Y:S01]  /*05b0*/  LOP3.LUT R178, R0, 0x8, R14, 0xf8, !PT ;  /* 0x0000000800b27812 */ /* 0x000fe200078ef80e */
[----:B------:R-:W-:Y:S02]  /*05c0*/  UIMAD UR23, UR58, 0x30, URZ ;  /* 0x000000303a1778a4 */ /* 0x000fe4000f8e023f */
[----:B------:R-:W-:Y:S01]  /*05d0*/  IMAD.IADD R2, R9, 0x1, -R2 ;  /* 0x0000000109027824 */ /* 0x000fe200078e0a02 */
[----:B------:R-:W-:-:S02]  /*05e0*/  UIMAD UR22, UR58, 0x38, URZ ;  /* 0x000000383a1678a4 */ /* 0x000fc4000f8e023f */
[----:B------:R-:W-:Y:S02]  /*05f0*/  UMOV UR54, 0xffffe000 ;  /* 0xffffe00000367882 */ /* 0x000fe40000000000 */
[----:B------:R-:W-:-:S04]  /*0600*/  SHF.R.S32.HI R5, RZ, 0x1f, R2 ;  /* 0x0000001fff057819 */ /* 0x000fc80000011402 */
[----:B------:R-:W-:Y:S01]  /*0610*/  LEA.HI R11, R5, R2, RZ, 0x3 ;  /* 0x00000002050b7211 */ /* 0x000fe200078f18ff */
[----:B------:R-:W-:Y:S01]  /*0620*/  IMAD.U32 R5, RZ, RZ, UR8 ;  /* 0x00000008ff057e24 */ /* 0x000fe2000f8e00ff */
[----:B------:R-:W-:Y:S02]  /*0630*/  USHF.R.S32.HI UR8, URZ, 0x1f, UR49 ;  /* 0x0000001f3f087899 */ /* 0x000fe40008011431 */
[----:B------:R-:W-:Y:S02]  /*0640*/  LOP3.LUT R3, R11, 0xfffffff8, RZ, 0xc0, !PT ;  /* 0xfffffff80b037812 */ /* 0x000fe400078ec0ff */
[----:B------:R1:W-:Y:S02]  /*0650*/  STL [R1+0x1c], R5 ;  /* 0x00001c0501007387 */ /* 0x0003e40000100800 */
[----:B------:R-:W-:Y:S01]  /*0660*/  IMAD.U32 R4, RZ, RZ, UR8 ;  /* 0x00000008ff047e24 */ /* 0x000fe2000f8e00ff */
[----:B------:R-:W-:Y:S01]  /*0670*/  USHF.L.U32 UR8, UR45, 0x7, URZ ;  /* 0x000000072d087899 */ /* 0x000fe2000800063f */
[----:B------:R-:W-:Y:S01]  /*0680*/  IMAD.IADD R13, R2, 0x1, -R3 ;  /* 0x00000001020d7824 */ /* 0x000fe200078e0a03 */
[----:B------:R-:W-:Y:S01]  /*0690*/  LEA.HI R2, R12, R9, RZ, 0x6 ;  /* 0x000000090c027211 */ /* 0x000fe200078f30ff */
[----:B------:R-:W-:Y:S01]  /*06a0*/  IMAD.SHL.U32 R3, R175, 0x10, RZ ;  /* 0x00000010af037824 */ /* 0x000fe200078e00ff */
[----:B------:R-:W-:-:S02]  /*06b0*/  LOP3.LUT R4, R6, 0x1, RZ, 0xc0, !PT ;  /* 0x0000000106047812 */ /* 0x000fc400078ec0ff */
[----:B------:R-:W-:Y:S02]  /*06c0*/  SHF.R.S32.HI R2, RZ, 0x6, R2 ;  /* 0x00000006ff027819 */ /* 0x000fe40000011402 */
[----:B------:R-:W-:-:S03]  /*06d0*/  ISETP.NE.U32.AND P0, PT, R4, 0x1, PT ;  /* 0x000000010400780c */ /* 0x000fc60003f05070 */
[----:B------:R-:W-:Y:S01]  /*06e0*/  IMAD R243, R2, 0x200, R243 ;  /* 0x0000020002f37824 */ /* 0x000fe200078e02f3 */
[----:B------:R-:W-:Y:S02]  /*06f0*/  R2P PR, R6, 0x6 ;  /* 0x0000000606007804 */ /* 0x000fe40000000000 */
[----:B------:R-:W-:Y:S01]  /*0700*/  SEL R187, R187, 0x10, !P0 ;  /* 0x00000010bbbb7807 */ /* 0x000fe20004000000 */
[----:B-1----:R-:W-:Y:S01]  /*0710*/  IMAD.U32 R5, RZ, RZ, UR8 ;  /* 0x00000008ff057e24 */ /* 0x002fe2000f8e00ff */
[----:B------:R-:W-:Y:S01]  /*0720*/  USHF.R.S32.HI UR8, URZ, 0x1f, UR45 ;  /* 0x0000001f3f087899 */ /* 0x000fe2000801142d */
[----:B------:R-:W-:Y:S01]  /*0730*/  LOP3.LUT R5, R0, 0x30, R3, 0xf8, !PT ;  /* 0x0000003000057812 */ /* 0x000fe200078ef803 */
[----:B------:R-:W-:Y:S01]  /*0740*/  IMAD.SHL.U32 R3, R10, 0x200, RZ ;  /* 0x000002000a037824 */ /* 0x000fe200078e00ff */
[----:B------:R-:W-:Y:S02]  /*0750*/  SHF.R.U32.HI R0, RZ, 0x3, R0 ;  /* 0x00000003ff007819 */ /* 0x000fe40000011600 */
[----:B------:R-:W-:Y:S01]  /*0760*/  LOP3.LUT R5, R5, 0x8, R14, 0xf8, !PT ;  /* 0x0000000805057812 */ /* 0x000fe200078ef80e */
[----:B------:R-:W-:Y:S01]  /*0770*/  IMAD.U32 R7, RZ, RZ, UR8 ;  /* 0x00000008ff077e24 */ /* 0x000fe2000f8e00ff */
[----:B------:R-:W-:Y:S01]  /*0780*/  LOP3.LUT R178, R178, R0, RZ, 0x3c, !PT ;  /* 0x00000000b2b27212 */ /* 0x000fe200078e3cff */
[----:B------:R-:W-:Y:S01]  /*0790*/  IMAD.U32 R7, RZ, RZ, UR9 ;  /* 0x00000009ff077e24 */ /* 0x000fe2000f8e00ff */
[----:B------:R-:W-:Y:S01]  /*07a0*/  UIMAD UR9, UR6, UR16, URZ ;  /* 0x00000010060972a4 */ /* 0x000fe2000f8e023f */
[----:B------:R-:W-:Y:S01]  /*07b0*/  IMAD R4, R2, 0x800, R3 ;  /* 0x0000080002047824 */ /* 0x000fe200078e0203 */
[----:B------:R-:W-:Y:S01]  /*07c0*/  LOP3.LUT R3, R3, R5, R0, 0xf6, !PT ;  /* 0x0000000503037212 */ /* 0x000fe200078ef600 */
[----:B------:R-:W-:Y:S01]  /*07d0*/  IMAD.U32 R0, RZ, RZ, UR10 ;  /* 0x0000000aff007e24 */ /* 0x000fe2000f8e00ff */
[----:B------:R-:W-:Y:S01]  /*07e0*/  UIMAD UR6, UR7, UR45, URZ ;  /* 0x0000002d070672a4 */ /* 0x000fe2000f8e023f */
[----:B------:R-:W-:Y:S01]  /*07f0*/  IMAD.IADD R178, R4, 0x1, R178 ;  /* 0x0000000104b27824 */ /* 0x000fe200078e02b2 */
[----:B------:R-:W-:Y:S01]  /*0800*/  LOP3.LUT R5, R8, 0xffffffe0, RZ, 0xc0, !PT ;  /* 0xffffffe008057812 */ /* 0x000fe200078ec0ff */
[----:B------:R-:W-:Y:S01]  /*0810*/  IMAD.U32 R7, RZ, RZ, UR9 ;  /* 0x00000009ff077e24 */ /* 0x000fe2000f8e00ff */
[----:B------:R1:W-:Y:S01]  /*0820*/  STL [R1+0x18], R0 ;  /* 0x0000180001007387 */ /* 0x0003e20000100800 */
[----:B------:R-:W-:Y:S01]  /*0830*/  LEA.HI R4, R12, R9, RZ, 0x7 ;  /* 0x000000090c047211 */ /* 0x000fe200078f38ff */
[----:B------:R-:W-:Y:S01]  /*0840*/  IMAD.SHL.U32 R2, R2, 0x20, RZ ;  /* 0x0000002002027824 */ /* 0x000fe200078e00ff */
[----:B------:R-:W-:Y:S01]  /*0850*/  @!UP5 UIMAD UR8, UR45, UR15, UR49 ;  /* 0x0000000f2d08d2a4 */ /* 0x000fe2000f8e0231 */
[----:B------:R2:W-:Y:S01]  /*0860*/  STL [R1+0x14], R7 ;  /* 0x0000140701007387 */ /* 0x0005e20000100800 */
[----:B------:R-:W-:Y:S01]  /*0870*/  SHF.R.S32.HI R4, RZ, 0x7, R4 ;  /* 0x00000007ff047819 */ /* 0x000fe20000011404 */
[----:B------:R-:W-:Y:S01]  /*0880*/  IMAD.IADD R12, R9, 0x1, -R5 ;  /* 0x00000001090c7824 */ /* 0x000fe200078e0a05 */
[----:B------:R-:W-:Y:S01]  /*0890*/  LOP3.LUT R246, R2, 0x6, R246, 0xf8, !PT ;  /* 0x0000000602f67812 */ /* 0x000fe200078ef8f6 */
[----:B------:R-:W-:Y:S01]  /*08a0*/  IMAD.SHL.U32 R178, R178, 0x2, RZ ;  /* 0x00000002b2b27824 */ /* 0x000fe200078e00ff */
[----:B------:R-:W-:Y:S01]  /*08b0*/  UIADD3 UR16, UR14, UR17, URZ ;  /* 0x000000110e107290 */ /* 0x000fe2000fffe03f */
[----:B------:R-:W-:-:S03]  /*08c0*/  IMAD.SHL.U32 R3, R3, 0x2, RZ ;  /* 0x0000000203037824 */ /* 0x000fc600078e00ff */
[----:B------:R-:W-:-:S04]  /*08d0*/  UIADD3 UR15, UR14, UR16, URZ ;  /* 0x000000100e0f7290 */ /* 0x000fc8000fffe03f */
[----:B------:R-:W-:Y:S01]  /*08e0*/  UIADD3 UR21, UR14, UR15, URZ ;  /* 0x0000000f0e157290 */ /* 0x000fe2000fffe03f */
[----:B-1----:R-:W-:Y:S01]  /*08f0*/  LOP3.LUT R0, R15, 0x7ffffffc, RZ, 0xc0, !PT ;  /* 0x7ffffffc0f007812 */ /* 0x002fe200078ec0ff */
[----:B--2---:R-:W-:Y:S01]  /*0900*/  IMAD.U32 R7, RZ, RZ, UR6 ;  /* 0x00000006ff077e24 */ /* 0x004fe2000f8e00ff */
[----:B------:R-:W-:-:S03]  /*0910*/  USHF.R.S32.HI UR6, URZ, 0x1f, UR59 ;  /* 0x0000001f3f067899 */ /* 0x000fc6000801143b */
[----:B------:R-:W-:Y:S01]  /*0920*/  IMAD.IADD R0, R9, 0x1, -R0 ;  /* 0x0000000109007824 */ /* 0x000fe200078e0a00 */
[----:B------:R1:W-:Y:S02]  /*0930*/  STL [R1+0x10], R7 ;  /* 0x0000100701007387 */ /* 0x0003e40000100800 */
[----:B------:R-:W-:Y:S01]  /*0940*/  IMAD.U32 R5, RZ, RZ, UR6 ;  /* 0x00000006ff057e24 */ /* 0x000fe2000f8e00ff */
[----:B------:R-:W-:Y:S01]  /*0950*/  UIMAD UR6, UR51, UR60, URZ ;  /* 0x0000003c330672a4 */ /* 0x000fe2000f8e023f */
[----:B------:R-:W-:Y:S01]  /*0960*/  IMAD.SHL.U32 R5, R6, 0x40, RZ ;  /* 0x0000004006057824 */ /* 0x000fe200078e00ff */
[----:B------:R-:W-:Y:S01]  /*0970*/  STL [R1+0x4], R12 ;  /* 0x0000040c01007387 */ /* 0x000fe20000100800 */
[----:B------:R-:W-:-:S03]  /*0980*/  IMAD.SHL.U32 R6, R0, 0x2, RZ ;  /* 0x0000000200067824 */ /* 0x000fc600078e00ff */
[----:B------:R-:W-:Y:S01]  /*0990*/  LOP3.LUT R0, R5, 0x1c0, RZ, 0xc0, !PT ;  /* 0x000001c005007812 */ /* 0x000fe200078ec0ff */
[----:B------:R-:W-:Y:S02]  /*09a0*/  IMAD R8, R4, 0x1000, R6 ;  /* 0x0000100004087824 */ /* 0x000fe400078e0206 */
[----:B------:R-:W-:Y:S01]  /*09b0*/  IMAD.U32 R14, RZ, RZ, UR6 ;  /* 0x00000006ff0e7e24 */ /* 0x000fe2000f8e00ff */
[----:B------:R-:W-:Y:S01]  /*09c0*/  @!UP5 UIMAD UR6, UR8, UR12, URZ ;  /* 0x0000000c0806d2a4 */ /* 0x000fe2000f8e023f */
[----:B------:R-:W-:Y:S02]  /*09d0*/  IMAD R8, R184, 0x400, R8 ;  /* 0x00000400b8087824 */ /* 0x000fe400078e0208 */
[----:B-1----:R-:W-:Y:S02]  /*09e0*/  IMAD.SHL.U32 R7, R4, 0x8, RZ ;  /* 0x0000000804077824 */ /* 0x002fe400078e00ff */
[----:B------:R-:W-:-:S03]  /*09f0*/  IMAD.SHL.U32 R4, R10, 0x10, RZ ;  /* 0x000000100a047824 */ /* 0x000fc600078e00ff */
[----:B------:R-:W-:Y:S02]  /*0a00*/  LOP3.LUT R5, R7, 0x8, RZ, 0xc0, !PT ;  /* 0x0000000807057812 */ /* 0x000fe400078ec0ff */
[----:B------:R-:W-:Y:S02]  /*0a10*/  LOP3.LUT R7, R0, 0x20, R2, 0xf8, !PT ;  /* 0x0000002000077812 */ /* 0x000fe400078ef802 */
[----:B------:R-:W-:Y:S02]  /*0a20*/  SHF.R.U32.HI R2, RZ, 0x3, R0 ;  /* 0x00000003ff027819 */ /* 0x000fe40000011600 */
[----:B------:R-:W-:Y:S02]  /*0a30*/  LOP3.LUT R9, R5, 0x10, R4, 0xf8, !PT ;  /* 0x0000001005097812 */ /* 0x000fe400078ef804 */
[----:B------:R-:W-:Y:S02]  /*0a40*/  LOP3.LUT R7, R7, R2, RZ, 0x3c, !PT ;  /* 0x0000000207077212 */ /* 0x000fe400078e3cff */
[----:B------:R-:W-:Y:S01]  /*0a50*/  LOP3.LUT R5, R2, R0, R5, 0x1e, !PT ;  /* 0x0000000002057212 */ /* 0x000fe200078e1e05 */
[----:B------:R-:W-:-:S02]  /*0a60*/  IMAD.SHL.U32 R2, R13, 0x40, RZ ;  /* 0x000000400d027824 */ /* 0x000fc400078e00ff */
[----:B------:R-:W-:Y:S02]  /*0a70*/  IMAD R0, R175, 0x400, R6 ;  /* 0x00000400af007824 */ /* 0x000fe400078e0206 */
[----:B------:R-:W-:Y:S01]  /*0a80*/  IMAD.SHL.U32 R6, R11, 0x40, RZ ;  /* 0x000000400b067824 */ /* 0x000fe200078e00ff */
[----:B------:R-:W-:Y:S01]  /*0a90*/  LOP3.LUT R2, R2, 0x1c0, RZ, 0xc0, !PT ;  /* 0x000001c002027812 */ /* 0x000fe200078ec0ff */
[----:B------:R-:W-:Y:S01]  /*0aa0*/  IMAD.IADD R248, R0, 0x1, R5 ;  /* 0x0000000100f87824 */ /* 0x000fe200078e0205 */
[----:B------:R-:W-:Y:S01]  /*0ab0*/  SHF.R.S32.HI R5, RZ, 0x1f, R12 ;  /* 0x0000001fff057819 */ /* 0x000fe2000001140c */
[----:B------:R-:W-:Y:S01]  /*0ac0*/  IMAD.SHL.U32 R0, R10, 0x8, RZ ;  /* 0x000000080a007824 */ /* 0x000fe200078e00ff */
[----:B------:R-:W-:Y:S01]  /*0ad0*/  SHF.R.U32.HI R4, RZ, 0x3, R2 ;  /* 0x00000003ff047819 */ /* 0x000fe20000011602 */
[----:B------:R-:W-:Y:S01]  /*0ae0*/  IMAD.IADD R8, R7, 0x1, R8 ;  /* 0x0000000107087824 */ /* 0x000fe200078e0208 */
[----:B------:R-:W-:Y:S02]  /*0af0*/  LEA R248, R248, 0x6000, 0x1 ;  /* 0x00006000f8f87811 */ /* 0x000fe400078e08ff */
[----:B------:R-:W-:Y:S01]  /*0b00*/  LOP3.LUT R7, R2, 0x8, R0, 0xf8, !PT ;  /* 0x0000000802077812 */ /* 0x000fe200078ef800 */
[----:B------:R-:W-:Y:S01]  /*0b10*/  IMAD.SHL.U32 R189, R8, 0x2, RZ ;  /* 0x0000000208bd7824 */ /* 0x000fe200078e00ff */
[----:B------:R-:W-:-:S02]  /*0b20*/  LOP3.LUT R2, R4, R9, R2, 0x1e, !PT ;  /* 0x0000000904027212 */ /* 0x000fc400078e1e02 */
[----:B------:R-:W-:Y:S01]  /*0b30*/  LOP3.LUT R0, R6, 0xfffffe00, RZ, 0xc0, !PT ;  /* 0xfffffe0006007812 */ /* 0x000fe200078ec0ff */
[----:B------:R-:W-:Y:S01]  /*0b40*/  IMAD.IADD R190, R189, 0x1, R187 ;  /* 0x00000001bdbe7824 */ /* 0x000fe200078e02bb */
[----:B------:R-:W-:Y:S02]  /*0b50*/  IADD3 R6, R248, 0x420, RZ ;  /* 0x00000420f8067810 */ /* 0x000fe40007ffe0ff */
[----:B------:R-:W-:Y:S01]  /*0b60*/  LOP3.LUT R183, R2, R0, RZ, 0xfc, !PT ;  /* 0x0000000002b77212 */ /* 0x000fe200078efcff */
[----:B------:R-:W-:Y:S01]  /*0b70*/  IMAD.U32 R2, RZ, RZ, UR6 ;  /* 0x00000006ff027e24 */ /* 0x000fe2000f8e00ff */
[----:B------:R-:W-:Y:S01]  /*0b80*/  LEA.HI R5, R5, R12, RZ, 0x2 ;  /* 0x0000000c05057211 */ /* 0x000fe200078f10ff */
[----:B------:R-:W-:Y:S01]  /*0b90*/  IMAD R175, R175, 0x400, R0 ;  /* 0x00000400afaf7824 */ /* 0x000fe200078e0200 */
[----:B------:R-:W-:Y:S01]  /*0ba0*/  @P1 IADD3 R6, R248, 0x3e0, RZ ;  /* 0x000003e0f8061810 */ /* 0x000fe20007ffe0ff */
[----:B------:R-:W-:Y:S01]  /*0bb0*/  USHF.R.S32.HI UR6, URZ, 0x1f, UR55 ;  /* 0x0000001f3f067899 */ /* 0x000fe20008011437 */
[----:B------:R-:W-:Y:S01]  /*0bc0*/  SHF.R.S32.HI R5, RZ, 0x2, R5 ;  /* 0x00000002ff057819 */ /* 0x000fe20000011405 */
[----:B------:R1:W-:Y:S01]  /*0bd0*/  STL [R1+0xc], R2 ;  /* 0x00000c0201007387 */ /* 0x0003e20000100800 */
[----:B------:R-:W-:-:S02]  /*0be0*/  LOP3.LUT R4, R7, R4, RZ, 0x3c, !PT ;  /* 0x0000000407047212 */ /* 0x000fc400078e3cff */
[----:B------:R-:W-:Y:S01]  /*0bf0*/  IADD3 R249, R248, 0x40, RZ ;  /* 0x00000040f8f97810 */ /* 0x000fe20007ffe0ff */
[----:B------:R2:W-:Y:S01]  /*0c00*/  STL [R1], R6 ;  /* 0x0000000601007387 */ /* 0x0005e20000100800 */
[----:B------:R-:W-:Y:S01]  /*0c10*/  IMAD R247, R184, 0x10, R5 ;  /* 0x00000010b8f77824 */ /* 0x000fe200078e0205 */
[----:B------:R-:W-:Y:S01]  /*0c20*/  @P2 IADD3 R249, R248, -0x40, RZ ;  /* 0xffffffc0f8f92810 */ /* 0x000fe20007ffe0ff */
[----:B------:R-:W-:Y:S02]  /*0c30*/  IMAD R184, R184, 0x400, R0 ;  /* 0x00000400b8b87824 */ /* 0x000fe400078e0200 */
[----:B------:R-:W-:Y:S02]  /*0c40*/  IMAD.MOV.U32 R5, RZ, RZ, 0x20 ;  /* 0x00000020ff057424 */ /* 0x000fe400078e00ff */
[----:B------:R-:W-:Y:S02]  /*0c50*/  IMAD.MOV.U32 R0, RZ, RZ, 0x40 ;  /* 0x00000040ff007424 */ /* 0x000fe400078e00ff */
[----:B------:R-:W-:Y:S01]  /*0c60*/  IMAD.IADD R184, R184, 0x1, R4 ;  /* 0x00000001b8b87824 */ /* 0x000fe200078e0204 */
[C---:B------:R-:W-:Y:S01]  /*0c70*/  SEL R180, R5.reuse, 0xffffffe0, !P4 ;  /* 0xffffffe005b47807 */ /* 0x040fe20006000000 */
[----:B------:R-:W-:Y:S01]  /*0c80*/  IMAD.IADD R175, R4, 0x1, R175 ;  /* 0x0000000104af7824 */ /* 0x000fe200078e02af */
[----:B------:R-:W-:Y:S01]  /*0c90*/  SEL R0, R0, 0xffffffc0, !P3 ;  /* 0xffffffc000007807 */ /* 0x000fe20005800000 */
[----:B------:R-:W-:Y:S01]  /*0ca0*/  IMAD.U32 R4, RZ, RZ, UR6 ;  /* 0x00000006ff047e24 */ /* 0x000fe2000f8e00ff */
[----:B------:R-:W-:Y:S01]  /*0cb0*/  SEL R5, R5, 0xffffffe0, !P1 ;  /* 0xffffffe005057807 */ /* 0x000fe20004800000 */
[C---:B------:R-:W-:Y:S01]  /*0cc0*/  IMAD.IADD R181, R178.reuse, 0x1, R180 ;  /* 0x00000001b2b57824 */ /* 0x040fe200078e02b4 */
[----:B------:R-:W-:Y:S01]  /*0cd0*/  LEA R175, R175, 0xa000, 0x1 ;  /* 0x0000a000afaf7811 */ /* 0x000fe200078e08ff */
[----:B------:R-:W-:-:S02]  /*0ce0*/  IMAD.IADD R179, R178, 0x1, R0 ;  /* 0x00000001b2b37824 */ /* 0x000fc400078e0200 */
[----:B------:R-:W-:Y:S01]  /*0cf0*/  IMAD.IADD R188, R189, 0x1, R5 ;  /* 0x00000001bdbc7824 */ /* 0x000fe200078e0205 */
[----:B-1----:R-:W-:Y:S01]  /*0d00*/  IADD3 R2, R247, -0x40, RZ ;  /* 0xffffffc0f7027810 */ /* 0x002fe20007ffe0ff */
[----:B------:R-:W-:Y:S02]  /*0d10*/  IMAD.IADD R180, R180, 0x1, R179 ;  /* 0x00000001b4b47824 */ /* 0x000fe400078e02b3 */
[----:B------:R-:W-:Y:S01]  /*0d20*/  IMAD.IADD R251, R5, 0x1, R248 ;  /* 0x0000000105fb7824 */ /* 0x000fe200078e02f8 */
[----:B------:R-:W-:Y:S01]  /*0d30*/  SHF.R.S32.HI R4, RZ, 0x1f, R2 ;  /* 0x0000001fff047819 */ /* 0x000fe20000011402 */
[C---:B------:R-:W-:Y:S02]  /*0d40*/  IMAD.SHL.U32 R244, R2.reuse, 0x4, RZ ;  /* 0x0000000402f47824 */ /* 0x040fe400078e00ff */
[----:B------:R-:W-:Y:S01]  /*0d50*/  IMAD.IADD R187, R187, 0x1, R188 ;  /* 0x00000001bbbb7824 */ /* 0x000fe200078e02bc */
[----:B------:R-:W-:Y:S01]  /*0d60*/  SHF.L.U64.HI R245, R2, 0x2, R4 ;  /* 0x0000000202f57819 */ /* 0x000fe20000010204 */
[----:B--2---:R-:W-:-:S02]  /*0d70*/  IMAD.IADD R250, R5, 0x1, R249 ;  /* 0x0000000105fa7824 */ /* 0x004fc400078e02f9 */
.L_x_552:
[----:B------:R-:W-:Y:S02]  /*0d80*/  USHF.L.U32 UR12, UR45, 0x2, URZ ;  /* 0x000000022d0c7899 */ /* 0x000fe4000800063f */
[----:B------:R-:W-:-:S02]  /*0d90*/  ULDC.64 UR10, c[0x0][0x240] ;  /* 0x00009000000a7ab9 */ /* 0x000fc40000000a00 */
[----:B------:R-:W-:Y:S02]  /*0da0*/  UISETP.NE.U32.AND UP1, UPT, URZ, UR10, UPT ;  /* 0x0000000a3f00728c */ /* 0x000fe4000bf25070 */
[----:B------:R-:W-:Y:S02]  /*0db0*/  UIADD3 UR6, UP2, UR12, UR10, URZ ;  /* 0x0000000a0c067290 */ /* 0x000fe4000ff5e03f */
[----:B------:R-:W-:Y:S02]  /*0dc0*/  USHF.R.S32.HI UR53, URZ, 0x1f, UR45 ;  /* 0x0000001f3f357899 */ /* 0x000fe4000801142d */
[----:B------:R-:W-:Y:S02]  /*0dd0*/  UISETP.NE.AND.EX UP1, UPT, URZ, UR11, UPT, UP1 ;  /* 0x0000000b3f00728c */ /* 0x000fe4000bf25310 */
[----:B------:R-:W-:Y:S01]  /*0de0*/  ULDC.64 UR8, c[0x0][0x250] ;  /* 0x0000940000087ab9 */ /* 0x000fe20000000a00 */
[----:B------:R-:W-:Y:S01]  /*0df0*/  IMAD.U32 R6, RZ, RZ, UR6 ;  /* 0x00000006ff067e24 */ /* 0x000fe2000f8e00ff */
[----:B------:R-:W-:-:S02]  /*0e00*/  UISETP.NE.U32.AND UP3, UPT, URZ, UR8, UPT ;  /* 0x000000083f00728c */ /* 0x000fc4000bf65070 */
[----:B------:R-:W-:Y:S01]  /*0e10*/  USHF.L.U64.HI UR7, UR45, 0x2, UR53 ;  /* 0x000000022d077899 */ /* 0x000fe20008010235 */
[----:B------:R-:W-:Y:S01]  /*0e20*/  PLOP3.LUT P2, PT, PT, PT, UP1, 0x80, 0x0 ;  /* 0x000000000000781c */ /* 0x000fe20003f4f018 */
[----:B------:R-:W-:Y:S02]  /*0e30*/  ULDC.U8 UR6, c[0x0][0x312] ;  /* 0x0000c48000067ab9 */ /* 0x000fe40000000000 */
[----:B------:R-:W-:Y:S02]  /*0e40*/  UISETP.NE.AND UP4, UPT, UR6, URZ, UPT ;  /* 0x0000003f0600728c */ /* 0x000fe4000bf85270 */
[----:B------:R-:W-:Y:S02]  /*0e50*/  UISETP.NE.AND.EX UP3, UPT, URZ, UR9, UPT, UP3 ;  /* 0x000000093f00728c */ /* 0x000fe4000bf65330 */
[----:B------:R-:W-:-:S03]  /*0e60*/  UIADD3.X UR6, UR7, UR11, URZ, UP2, !UPT ;  /* 0x0000000b07067290 */ /* 0x000fc600097fe43f */
[----:B------:R-:W-:Y:S01]  /*0e70*/  ULDC.64 UR10, c[0x0][0x248] ;  /* 0x00009200000a7ab9 */ /* 0x000fe20000000a00 */
[----:B------:R-:W-:Y:S01]  /*0e80*/  PLOP3.LUT P0, PT, PT, PT, UP3, 0x80, 0x0 ;  /* 0x000000000000781c */ /* 0x000fe20003f0f038 */
[----:B------:R-:W-:Y:S01]  /*0e90*/  UISETP.EQ.U32.AND UP2, UPT, URZ, UR10, UPT ;  /* 0x0000000a3f00728c */ /* 0x000fe2000bf42070 */
[----:B------:R-:W-:-:S03]  /*0ea0*/  IMAD.U32 R7, RZ, RZ, UR6 ;  /* 0x00000006ff077e24 */ /* 0x000fc6000f8e00ff */
[----:B------:R-:W-:Y:S02]  /*0eb0*/  @UP3 UIADD3 UR8, UP0, UR12, UR8, URZ ;  /* 0x000000080c083290 */ /* 0x000fe4000ff1e03f */
[----:B-12---:R1:W2:Y:S01]  /*0ec0*/  @P2 LDG.E R2, [R6.64] ;  /* 0x0000000406022981 */ /* 0x0062a2000c1e1900 */
[----:B------:R-:W-:Y:S02]  /*0ed0*/  UISETP.EQ.OR.EX UP2, UPT, URZ, UR11, !UP4, UP2 ;  /* 0x0000000b3f00728c */ /* 0x000fe4000e742720 */
[----:B------:R-:W-:Y:S01]  /*0ee0*/  @UP3 UIADD3.X UR9, UR7, UR9, URZ, UP0, !UPT ;  /* 0x0000000907093290 */ /* 0x000fe200087fe43f */
[----:B------:R-:W-:Y:S01]  /*0ef0*/  MOV R8, UR8 ;  /* 0x0000000800087c02 */ /* 0x000fe20008000f00 */
[----:B------:R-:W-:Y:S02]  /*0f00*/  UIADD3 UR10, UP0, UR12, UR10, URZ ;  /* 0x0000000a0c0a7290 */ /* 0x000fe4000ff1e03f */
[----:B------:R-:W-:Y:S02]  /*0f10*/  PLOP3.LUT P1, PT, PT, PT, UP2, 0x80, 0x0 ;  /* 0x000000000000781c */ /* 0x000fe40003f2f028 */
[----:B------:R-:W-:Y:S01]  /*0f20*/  IMAD.U32 R9, RZ, RZ, UR9 ;  /* 0x00000009ff097e24 */ /* 0x000fe2000f8e00ff */
[----:B------:R-:W-:Y:S01]  /*0f30*/  UIADD3.X UR11, UR7, UR11, URZ, UP0, !UPT ;  /* 0x0000000b070b7290 */ /* 0x000fe200087fe43f */
[----:B----4-:R-:W-:-:S03]  /*0f40*/  IMAD.U32 R4, RZ, RZ, UR10 ;  /* 0x0000000aff047e24 */ /* 0x010fc6000f8e00ff */
[----:B---3--:R-:W3:Y:S02]  /*0f50*/  @P0 LDG.E R8, [R8.64] ;  /* 0x0000000408080981 */ /* 0x008ee4000c1e1900 */
[----:B------:R-:W-:-:S05]  /*0f60*/  MOV R5, UR11 ;  /* 0x0000000b00057c02 */ /* 0x000fca0008000f00 */
[----:B------:R-:W4:Y:S04]  /*0f70*/  @!P1 LDG.E R0, [R4.64] ;  /* 0x0000000404009981 */ /* 0x000f28000c1e1900 */
[----:B-1---5:R-:W5:Y:S01]  /*0f80*/  @P2 LDG.E R6, [R6.64+0x4] ;  /* 0x0000040406062981 */ /* 0x022f62000c1e1900 */
[----:B------:R-:W-:Y:S02]  /*0f90*/  UMOV UR6, 0xffffffff ;  /* 0xffffffff00067882 */ /* 0x000fe40000000000 */
[----:B------:R-:W-:Y:S02]  /*0fa0*/  UMOV UR27, URZ ;  /* 0x0000003f001b7c82 */ /* 0x000fe40008000000 */
[----:B------:R-:W-:Y:S01]  /*0fb0*/  UMOV UR34, 0xffffffff ;  /* 0xffffffff00227882 */ /* 0x000fe20000000000 */
[----:B--2---:R-:W1:Y:S08]  /*0fc0*/  @P2 R2UR UR6, R2 ;  /* 0x00000000020623c2 */ /* 0x004e7000000e0000 */
[----:B-----5:R-:W1:Y:S08]  /*0fd0*/  @P2 R2UR UR8, R6 ;  /* 0x00000000060823c2 */ /* 0x020e7000000e0000 */
[----:B---3--:R2:W3:Y:S01]  /*0fe0*/  @P0 R2UR UR27, R8 ;  /* 0x00000000081b03c2 */ /* 0x0084e200000e0000 */
[----:B------:R-:W-:-:S04]  /*0ff0*/  ISETP.NE.U32.AND P0, PT, RZ, c[0x0][0x248], PT ;  /* 0x00009200ff007a0c */ /* 0x000fc80003f05070 */
[----:B------:R-:W-:-:S03]  /*1000*/  ISETP.NE.AND.EX P0, PT, RZ, c[0x0][0x24c], PT, P0 ;  /* 0x00009300ff007a0c */ /* 0x000fc60003f05300 */
[----:B----4-:R2:W4:Y:S01]  /*1010*/  @!P1 R2UR UR34, R0 ;  /* 0x00000000002293c2 */ /* 0x01052200000e0000 */
[----:B-1----:R-:W-:-:S03]  /*1020*/  @UP1 UIADD3 UR33, UR8, -UR6, URZ ;  /* 0x8000000608211290 */ /* 0x002fc6000fffe03f */
[----:B------:R-:W-:-:S04]  /*1030*/  ULDC UR8, c[0x0][0x218] ;  /* 0x0000860000087ab9 */ /* 0x000fc80000000800 */
[----:B------:R-:W-:Y:S02]  /*1040*/  @!UP1 ULDC UR33, c[0x0][0x214] ;  /* 0x0000850000219ab9 */ /* 0x000fe40000000800 */
[----:B------:R-:W-:Y:S05]  /*1050*/  @!P0 BRA `(.L_x_484) ;  /* 0x0000007000008947 */ /* 0x000fea0003800000 */
[----:B---3--:R-:W-:-:S13]  /*1060*/  PLOP3.LUT P0, PT, PT, PT, UP4, 0x80, 0x0 ;  /* 0x000000000000781c */ /* 0x008fda0003f0f048 */
[----:B--2---:R-:W2:Y:S04]  /*1070*/  @P0 LDG.E R0, [R4.64+0x4] ;  /* 0x0000040404000981 */ /* 0x004ea8000c1e1900 */
[----:B------:R-:W3:Y:S01]  /*1080*/  @!P0 LDG.E R4, [R4.64] ;  /* 0x0000000404048981 */ /* 0x000ee2000c1e1900 */
[----:B--2---:R-:W1:Y:S02]  /*1090*/  @P0 R2UR UR8, R0 ;  /* 0x00000000000803c2 */ /* 0x004e6400000e0000 */
[----:B-1--4-:R-:W-:-:S11]  /*10a0*/  @UP4 UIADD3 UR8, UR8, -UR34, URZ ;  /* 0x8000002208084290 */ /* 0x012fd6000fffe03f */
[----:B---3--:R1:W2:Y:S01]  /*10b0*/  @!P0 R2UR UR8, R4 ;  /* 0x00000000040883c2 */ /* 0x0082a200000e0000 */
[----:B------:R-:W-:-:S07]  /*10c0*/  DEPBAR.LE SB1, 0x0, {2} ;  /* 0x000090040000791a */ /* 0x000fce0000000000 */
.L_x_484:
[----:B---3--:R-:W-:Y:S02]  /*10d0*/  ULDC.64 UR10, c[0x0][0x258] ;  /* 0x00009600000a7ab9 */ /* 0x008fe40000000a00 */
[----:B------:R-:W-:Y:S02]  /*10e0*/  UISETP.NE.U32.AND UP2, UPT, URZ, UR10, UPT ;  /* 0x0000000a3f00728c */ /* 0x000fe4000bf45070 */
[----:B------:R-:W-:Y:S02]  /*10f0*/  ULDC UR9, c[0x0][0x21c] ;  /* 0x0000870000097ab9 */ /* 0x000fe40000000800 */
[----:B------:R-:W-:-:S06]  /*1100*/  UISETP.NE.AND.EX UP2, UPT, URZ, UR11, UPT, UP2 ;  /* 0x0000000b3f00728c */ /* 0x000fcc000bf45320 */
[----:B------:R-:W-:-:S05]  /*1110*/  PLOP3.LUT P0, PT, PT, PT, UP2, 0x80, 0x0 ;  /* 0x000000000000781c */ /* 0x000fca0003f0f028 */
[----:B------:R-:W-:-:S04]  /*1120*/  @UP2 UIADD3 UR10, UP0, UR12, UR10, URZ ;  /* 0x0000000a0c0a2290 */ /* 0x000fc8000ff1e03f */
[----:B------:R-:W-:Y:S02]  /*1130*/  @UP2 UIADD3.X UR11, UR7, UR11, URZ, UP0, !UPT ;  /* 0x0000000b070b2290 */ /* 0x000fe400087fe43f */
[----:B------:R-:W-:-:S04]  /*1140*/  IMAD.U32 R4, RZ, RZ, UR10 ;  /* 0x0000000aff047e24 */ /* 0x000fc8000f8e00ff */
[----:B------:R-:W-:Y:S01]  /*1150*/  IMAD.U32 R5, RZ, RZ, UR11 ;  /* 0x0000000bff057e24 */ /* 0x000fe2000f8e00ff */
[----:B------:R-:W-:Y:S02]  /*1160*/  ULDC.64 UR10, c[0x0][0x268] ;  /* 0x00009a00000a7ab9 */ /* 0x000fe40000000a00 */
[----:B------:R-:W-:Y:S02]  /*1170*/  @!UP2 UISETP.NE.U32.AND UP0, UPT, URZ, UR10, UPT ;  /* 0x0000000a3f00a28c */ /* 0x000fe4000bf05070 */
[----:B--2---:R-:W2:Y:S02]  /*1180*/  @P0 LDG.E R0, [R4.64] ;  /* 0x0000000404000981 */ /* 0x004ea4000c1e1900 */
[----:B------:R-:W-:-:S04]  /*1190*/  @!UP2 UISETP.NE.AND.EX UP0, UPT, URZ, UR11, UPT, UP0 ;  /* 0x0000000b3f00a28c */ /* 0x000fc8000bf05300 */
[----:B------:R-:W-:Y:S02]  /*11a0*/  @!UP2 USEL UR9, URZ, UR9, !UP0 ;  /* 0x000000093f09a287 */ /* 0x000fe4000c000000 */
[----:B------:R-:W-:Y:S01]  /*11b0*/  USHF.L.U32 UR29, UR28, 0x7, URZ ;  /* 0x000000071c1d7899 */ /* 0x000fe2000800063f */
[----:B--2---:R-:W1:Y:S02]  /*11c0*/  @P0 R2UR UR7, R0 ;  /* 0x00000000000703c2 */ /* 0x004e6400000e0000 */
[----:B-1----:R-:W-:Y:S02]  /*11d0*/  @UP2 UIADD3 UR7, UR7, -UR27, URZ ;  /* 0x8000001b07072290 */ /* 0x002fe4000fffe03f */
[----:B------:R-:W-:-:S04]  /*11e0*/  @!UP2 UIADD3 UR7, UR9, UR8, -UR27 ;  /* 0x000000080907a290 */ /* 0x000fc8000fffe81b */
[----:B------:R-:W-:-:S06]  /*11f0*/  UISETP.GT.AND UP0, UPT, UR7, UR29, UPT ;  /* 0x0000001d0700728c */ /* 0x000fcc000bf04270 */
[----:B------:R-:W-:-:S13]  /*1200*/  PLOP3.LUT P0, PT, PT, PT, UP0, 0x80, 0x0 ;  /* 0x000000000000781c */ /* 0x000fda0003f0f008 */
[----:B------:R-:W-:Y:S05]  /*1210*/  @!P0 BRA `(.L_x_485) ;  /* 0x00007ac000008947 */ /* 0x000fea0003800000 */
[----:B------:R-:W-:Y:S02]  /*1220*/  ULDC.64 UR10, c[0x0][0x178] ;  /* 0x00005e00000a7ab9 */ /* 0x000fe40000000a00 */
[----:B------:R-:W-:Y:S02]  /*1230*/  UIMAD UR8, UR53, UR10, URZ ;  /* 0x0000000a350872a4 */ /* 0x000fe4000f8e023f */
[----:B------:R-:W-:Y:S02]  /*1240*/  UISETP.NE.AND UP2, UPT, UR6, -0x1, UPT ;  /* 0xffffffff0600788c */ /* 0x000fe4000bf45270 */
[----:B------:R-:W-:Y:S02]  /*1250*/  UIMAD UR8, UR45, UR11, UR8 ;  /* 0x0000000b2d0872a4 */ /* 0x000fe4000f8e0208 */
[----:B------:R-:W-:Y:S02]  /*1260*/  UIMAD.WIDE.U32 UR10, UR45, UR10, URZ ;  /* 0x0000000a2d0a72a5 */ /* 0x000fe4000f8e003f */
[----:B------:R-:W-:-:S02]  /*1270*/  ULDC.64 UR12, c[0x0][0x190] ;  /* 0x00006400000c7ab9 */ /* 0x000fc40000000a00 */
[----:B------:R-:W-:Y:S02]  /*1280*/  UIADD3 UR48, UR11, UR8, URZ ;  /* 0x000000080b307290 */ /* 0x000fe4000fffe03f */
[----:B------:R-:W-:Y:S02]  /*1290*/  UIMAD.WIDE.U32 UR8, UR6, UR12, URZ ;  /* 0x0000000c060872a5 */ /* 0x000fe4000f8e003f */
[----:B----4-:R-:W-:Y:S02]  /*12a0*/  UISETP.NE.AND UP0, UPT, UR34, -0x1, UPT ;  /* 0xffffffff2200788c */ /* 0x010fe4000bf05270 */
[----:B------:R-:W-:Y:S02]  /*12b0*/  USEL UR52, UR10, UR8, !UP2 ;  /* 0x000000080a347287 */ /* 0x000fe4000d000000 */
[----:B------:R-:W-:Y:S02]  /*12c0*/  UIMAD UR8, UR6, UR13, URZ ;  /* 0x0000000d060872a4 */ /* 0x000fe4000f8e023f */
[----:B------:R-:W-:Y:S01]  /*12d0*/  PLOP3.LUT P1, PT, PT, PT, UP0, 0x80, 0x0 ;  /* 0x000000000000781c */ /* 0x000fe20003f2f008 */
[----:B------:R-:W-:-:S02]  /*12e0*/  ULDC.64 UR12, c[0x0][0x198] ;  /* 0x00006600000c7ab9 */ /* 0x000fc40000000a00 */
[----:B------:R-:W-:Y:S02]  /*12f0*/  @UP2 UIADD3 UR48, UR9, UR8, URZ ;  /* 0x0000000809302290 */ /* 0x000fe4000fffe03f */
[----:B------:R-:W-:Y:S02]  /*1300*/  UIADD3 UR8, UR33, 0x3f, URZ ;  /* 0x0000003f21087890 */ /* 0x000fe4000fffe03f */
[----:B------:R-:W-:Y:S02]  /*1310*/  @UP0 UIADD3 UR10, UR27, UR34, URZ ;  /* 0x000000221b0a0290 */ /* 0x000fe4000fffe03f */
[----:B------:R-:W-:-:S04]  /*1320*/  USHF.R.S32.HI UR11, URZ, 0x1f, UR8 ;  /* 0x0000001f3f0b7899 */ /* 0x000fc80008011408 */
[----:B------:R-:W-:Y:S02]  /*1330*/  ULEA.HI UR11, UR11, UR8, URZ, 0x6 ;  /* 0x000000080b0b7291 */ /* 0x000fe4000f8f303f */
[----:B------:R-:W-:Y:S02]  /*1340*/  @UP0 UIMAD.WIDE.U32 UR8, UR10, UR12, URZ ;  /* 0x0000000c0a0802a5 */ /* 0x000fe4000f8e003f */
[----:B------:R-:W-:Y:S02]  /*1350*/  USHF.R.S32.HI UR47, URZ, 0x6, UR11 ;  /* 0x000000063f2f7899 */ /* 0x000fe4000801140b */
[----:B------:R-:W-:-:S03]  /*1360*/  @UP0 UIMAD UR40, UR10, UR13, UR9 ;  /* 0x0000000d0a2802a4 */ /* 0x000fc6000f8e0209 */
[----:B------:R-:W-:Y:S02]  /*1370*/  @UP0 UMOV UR37, UR8 ;  /* 0x0000000800250c82 */ /* 0x000fe40008000000 */
[----:B------:R-:W-:-:S04]  /*1380*/  ULOP3.LUT UR8, UR11, 0xffffffc0, URZ, 0xc0, !UPT ;  /* 0xffffffc00b087892 */ /* 0x000fc8000f8ec03f */
[----:B------:R-:W-:-:S04]  /*1390*/  UIADD3 UR30, UR8, -0x40, URZ ;  /* 0xffffffc0081e7890 */ /* 0x000fc8000fffe03f */
[----:B------:R-:W-:Y:S01]  /*13a0*/  USHF.R.S32.HI UR41, URZ, 0x1f, UR30 ;  /* 0x0000001f3f297899 */ /* 0x000fe2000801141e */
[----:B------:R-:W-:Y:S05]  /*13b0*/  @P1 BRA `(.L_x_486) ;  /* 0x000000c000001947 */ /* 0x000fea0003800000 */
[----:B------:R-:W-:Y:S02]  /*13c0*/  USHF.R.S32.HI UR10, URZ, 0x1f, UR27 ;  /* 0x0000001f3f0a7899 */ /* 0x000fe4000801141b */
[----:B------:R-:W-:Y:S02]  /*13d0*/  ULDC.64 UR8, c[0x0][0x198] ;  /* 0x0000660000087ab9 */ /* 0x000fe40000000a00 */
[----:B------:R-:W-:-:S04]  /*13e0*/  UIMAD UR10, UR10, UR8, URZ ;  /* 0x000000080a0a72a4 */ /* 0x000fc8000f8e023f */
[----:B------:R-:W-:-:S03]  /*13f0*/  UIMAD UR12, UR27, UR9, UR10 ;  /* 0x000000091b0c72a4 */ /* 0x000fc6000f8e020a */
[----:B------:R-:W-:Y:S02]  /*1400*/  ULDC.64 UR10, c[0x0][0x180] ;  /* 0x00006000000a7ab9 */ /* 0x000fe40000000a00 */
[----:B------:R-:W-:-:S04]  /*1410*/  UIMAD UR9, UR53, UR10, URZ ;  /* 0x0000000a350972a4 */ /* 0x000fc8000f8e023f */
[----:B------:R-:W-:Y:S02]  /*1420*/  UIMAD UR11, UR45, UR11, UR9 ;  /* 0x0000000b2d0b72a4 */ /* 0x000fe4000f8e0209 */
[----:B------:R-:W-:-:S04]  /*1430*/  UIMAD.WIDE.U32 UR8, UR27, UR8, URZ ;  /* 0x000000081b0872a5 */ /* 0x000fc8000f8e003f */
[----:B------:R-:W-:-:S04]  /*1440*/  UIADD3 UR9, UR9, UR12, URZ ;  /* 0x0000000c09097290 */ /* 0x000fc8000fffe03f */
[----:B------:R-:W-:-:S04]  /*1450*/  UIMAD.WIDE.U32 UR8, UR45, UR10, UR8 ;  /* 0x0000000a2d0872a5 */ /* 0x000fc8000f8e0008 */
[----:B------:R-:W-:-:S03]  /*1460*/  UIADD3 UR40, UR9, UR11, URZ ;  /* 0x0000000b09287290 */ /* 0x000fc6000fffe03f */
[----:B------:R-:W-:Y:S02]  /*1470*/  UMOV UR37, UR8 ;  /* 0x0000000800257c82 */ /* 0x000fe40008000000 */
.L_x_486:
        /* <DEDUP_REMOVED lines=18> */
.L_x_487:
[----:B------:R-:W2:Y:S01]  /*15a0*/  LDL R0, [R1+0x10] ;  /* 0x0000100001007983 */ /* 0x000ea20000100800 */
[----:B------:R-:W-:-:S03]  /*15b0*/  ULDC.64 UR10, c[0x0][0x370] ;  /* 0x0000dc00000a7ab9 */ /* 0x000fc60000000a00 */
[----:B------:R-:W3:Y:S04]  /*15c0*/  LDL R4, [R1+0x1c] ;  /* 0x00001c0001047983 */ /* 0x000ee80000100800 */
[----:B------:R-:W4:Y:S01]  /*15d0*/  LDL R2, [R1+0x18] ;  /* 0x0000180001027983 */ /* 0x000f220000100800 */
[----:B------:R-:W-:-:S04]  /*15e0*/  @UP2 UIMAD.WIDE.U32 UR8, UR6, UR10, URZ ;  /* 0x0000000a060822a5 */ /* 0x000fc8000f8e003f */
[----:B------:R-:W-:-:S03]  /*15f0*/  @UP2 UIMAD UR42, UR6, UR11, UR9 ;  /* 0x0000000b062a22a4 */ /* 0x000fc6000f8e0209 */
[----:B------:R-:W-:Y:S02]  /*1600*/  @UP2 UMOV UR39, UR8 ;  /* 0x0000000800272c82 */ /* 0x000fe40008000000 */
[----:B------:R-:W-:Y:S02]  /*1610*/  ULDC.64 UR8, c[0x0][0x368] ;  /* 0x0000da0000087ab9 */ /* 0x000fe40000000a00 */
[----:B------:R-:W-:Y:S01]  /*1620*/  @!UP2 UIMAD UR10, UR53, UR8, URZ ;  /* 0x00000008350aa2a4 */ /* 0x000fe2000f8e023f */
[----:B------:R-:W-:-:S03]  /*1630*/  IABS R6, c[0x0][0x1c8] ;  /* 0x0000720000067a13 */ /* 0x000fc60000000000 */
[----:B------:R-:W-:Y:S02]  /*1640*/  @!UP2 UIMAD UR10, UR45, UR9, UR10 ;  /* 0x000000092d0aa2a4 */ /* 0x000fe4000f8e020a */
[----:B------:R-:W-:Y:S02]  /*1650*/  @!UP2 UIMAD.WIDE.U32 UR8, UR45, UR8, URZ ;  /* 0x000000082d08a2a5 */ /* 0x000fe4000f8e003f */
[----:B------:R-:W-:Y:S02]  /*1660*/  ULDC UR13, c[0x0][0x224] ;  /* 0x00008900000d7ab9 */ /* 0x000fe40000000800 */
[----:B------:R-:W-:-:S03]  /*1670*/  UIMAD UR12, UR51, UR60, URZ ;  /* 0x0000003c330c72a4 */ /* 0x000fc6000f8e023f */
[----:B------:R-:W-:Y:S01]  /*1680*/  @!UP2 UMOV UR39, UR8 ;  /* 0x000000080027ac82 */ /* 0x000fe20008000000 */
[----:B--2---:R1:W2:Y:S02]  /*1690*/  R2UR UR31, R0 ;  /* 0x00000000001f73c2 */ /* 0x0042a400000e0000 */
[----:B-1----:R-:W5:Y:S06]  /*16a0*/  LDL R0, [R1+0xc] ;  /* 0x00000c0001007983 */ /* 0x002f6c0000100800 */
[----:B---3--:R1:W3:Y:S01]  /*16b0*/  R2UR UR32, R4 ;  /* 0x00000000042073c2 */ /* 0x0082e200000e0000 */
[----:B--2---:R-:W-:-:S04]  /*16c0*/  UIMAD UR8, UR53, UR13, UR31 ;  /* 0x0000000d350872a4 */ /* 0x004fc8000f8e021f */
[----:B------:R-:W-:Y:S01]  /*16d0*/  UIADD3 UR8, UR61, UR8, URZ ;  /* 0x000000083d087290 */ /* 0x000fe2000fffe03f */
[----:B-1----:R-:W1:Y:S03]  /*16e0*/  I2F.RP R4, R6 ;  /* 0x0000000600047306 */ /* 0x002e660000209400 */
[----:B------:R-:W-:Y:S01]  /*16f0*/  UIMAD UR8, UR50, UR8, UR12 ;  /* 0x00000008320872a4 */ /* 0x000fe2000f8e020c */
[----:B------:R-:W2:Y:S04]  /*1700*/  S2UR UR12, SR_CTAID.X ;  /* 0x00000000000c79c3 */ /* 0x000ea80000002500 */
[----:B-1----:R-:W1:Y:S01]  /*1710*/  MUFU.RCP R4, R4 ;  /* 0x0000000400047308 */ /* 0x002e620000001000 */
[----:B------:R-:W-:-:S02]  /*1720*/  @!UP2 UIADD3 UR42, UR9, UR10, URZ ;  /* 0x0000000a092aa290 */ /* 0x000fc4000fffe03f */
[----:B------:R-:W-:Y:S02]  /*1730*/  UIMAD UR10, UR51, UR6, URZ ;  /* 0x00000006330a72a4 */ /* 0x000fe4000f8e023f */
[----:B------:R-:W-:Y:S02]  /*1740*/  UIADD3 UR13, UR57, UR8, URZ ;  /* 0x00000008390d7290 */ /* 0x000fe4000fffe03f */
[----:B------:R-:W-:-:S04]  /*1750*/  UIMAD.WIDE.U32 UR8, UR50, UR6, URZ ;  /* 0x00000006320872a5 */ /* 0x000fc8000f8e003f */
[----:B------:R-:W-:Y:S01]  /*1760*/  @UP2 UIADD3 UR13, UR9, UR10, URZ ;  /* 0x0000000a090d2290 */ /* 0x000fe2000fffe03f */
[----:B-1----:R-:W-:Y:S02]  /*1770*/  IADD3 R4, R4, 0xffffffe, RZ ;  /* 0x0ffffffe04047810 */ /* 0x002fe40007ffe0ff */
[----:B------:R-:W-:Y:S02]  /*1780*/  ULDC.64 UR10, c[0x0][0x3d8] ;  /* 0x0000f600000a7ab9 */ /* 0x000fe40000000a00 */
[----:B------:R1:W1:Y:S01]  /*1790*/  F2I.FTZ.U32.TRUNC.NTZ R5, R4 ;  /* 0x0000000400057305 */ /* 0x000262000021f000 */
[----:B------:R-:W-:Y:S02]  /*17a0*/  USEL UR36, UR56, UR8, !UP2 ;  /* 0x0000000838247287 */ /* 0x000fe4000d000000 */
[----:B--2---:R-:W-:Y:S02]  /*17b0*/  UIMAD.WIDE.U32 UR8, UR12, UR10, URZ ;  /* 0x0000000a0c0872a5 */ /* 0x004fe4000f8e003f */
[----:B------:R-:W-:-:S02]  /*17c0*/  USHF.L.U32 UR31, UR45, 0x7, URZ ;  /* 0x000000072d1f7899 */ /* 0x000fc4000800063f */
[----:B------:R-:W-:Y:S02]  /*17d0*/  USEL UR35, UR8, URZ, UP6 ;  /* 0x0000003f08237287 */ /* 0x000fe4000b000000 */
[----:B------:R-:W-:Y:S02]  /*17e0*/  USHF.L.U64.HI UR8, UR45, 0x7, UR53 ;  /* 0x000000072d087899 */ /* 0x000fe40008010235 */
[----:B------:R-:W-:Y:S02]  /*17f0*/  UIMAD UR12, UR12, UR11, UR9 ;  /* 0x0000000b0c0c72a4 */ /* 0x000fe4000f8e0209 */
[----:B------:R-:W-:Y:S02]  /*1800*/  USEL UR9, UR8, URZ, UP1 ;  /* 0x0000003f08097287 */ /* 0x000fe40008800000 */
[----:B------:R-:W-:Y:S01]  /*1810*/  USEL UR8, UR31, URZ, UP1 ;  /* 0x0000003f1f087287 */ /* 0x000fe20008800000 */
[----:B-1----:R-:W-:Y:S01]  /*1820*/  IMAD.MOV.U32 R4, RZ, RZ, RZ ;  /* 0x000000ffff047224 */ /* 0x002fe200078e00ff */
[----:B----4-:R1:W2:Y:S02]  /*1830*/  R2UR UR38, R2 ;  /* 0x00000000022673c2 */ /* 0x0102a400000e0000 */
[----:B-1----:R-:W-:Y:S01]  /*1840*/  IABS R2, UR49 ;  /* 0x0000003100027c13 */ /* 0x002fe20008000000 */
[----:B------:R-:W-:-:S04]  /*1850*/  UIADD3 UR8, UP1, UR30, UR8, URZ ;  /* 0x000000081e087290 */ /* 0x000fc8000ff3e03f */
[----:B------:R-:W-:Y:S02]  /*1860*/  UIADD3.X UR10, UR41, UR9, URZ, UP1, !UPT ;  /* 0x00000009290a7290 */ /* 0x000fe40008ffe43f */
[----:B------:R-:W-:Y:S01]  /*1870*/  UIMAD UR9, UR51, UR8, URZ ;  /* 0x00000008330972a4 */ /* 0x000fe2000f8e023f */
[----:B------:R-:W-:-:S03]  /*1880*/  ISETP.NE.AND P2, PT, RZ, c[0x0][0x1c8], PT ;  /* 0x00007200ff007a0c */ /* 0x000fc60003f45270 */
[----:B------:R-:W-:Y:S02]  /*1890*/  UIMAD UR11, UR50, UR10, UR9 ;  /* 0x0000000a320b72a4 */ /* 0x000fe4000f8e0209 */
[----:B--2---:R-:W-:Y:S01]  /*18a0*/  @UP5 USEL UR9, UR38, UR6, !UP2 ;  /* 0x0000000626095287 */ /* 0x004fe2000d000000 */
[----:B-----5:R1:W2:Y:S02]  /*18b0*/  R2UR UR31, R0 ;  /* 0x00000000001f73c2 */ /* 0x0202a400000e0000 */
[----:B-1----:R-:W-:-:S04]  /*18c0*/  IMAD.MOV R0, RZ, RZ, -R5 ;  /* 0x000000ffff007224 */ /* 0x002fc800078e0a05 */
[----:B------:R-:W-:-:S04]  /*18d0*/  IMAD R0, R0, R6, RZ ;  /* 0x0000000600007224 */ /* 0x000fc800078e02ff */
[----:B------:R-:W-:-:S06]  /*18e0*/  IMAD.HI.U32 R0, R5, R0, R4 ;  /* 0x0000000005007227 */ /* 0x000fcc00078e0004 */
[----:B------:R-:W-:-:S04]  /*18f0*/  IMAD.HI.U32 R0, R0, R2, RZ ;  /* 0x0000000200007227 */ /* 0x000fc800078e00ff */
[----:B------:R-:W-:-:S04]  /*1900*/  IMAD.MOV R4, RZ, RZ, -R0 ;  /* 0x000000ffff047224 */ /* 0x000fc800078e0a00 */
[----:B------:R-:W-:-:S05]  /*1910*/  IMAD R2, R6, R4, R2 ;  /* 0x0000000406027224 */ /* 0x000fca00078e0202 */
[----:B------:R-:W-:-:S13]  /*1920*/  ISETP.GT.U32.AND P0, PT, R6, R2, PT ;  /* 0x000000020600720c */ /* 0x000fda0003f04070 */
[----:B------:R-:W-:-:S05]  /*1930*/  @!P0 IMAD.IADD R2, R2, 0x1, -R6 ;  /* 0x0000000102028824 */ /* 0x000fca00078e0a06 */
[----:B------:R-:W-:Y:S02]  /*1940*/  ISETP.GE.U32.AND P3, PT, R2, R6, PT ;  /* 0x000000060200720c */ /* 0x000fe40003f66070 */
[----:B------:R-:W-:Y:S02]  /*1950*/  @!P0 IADD3 R0, R0, 0x1, RZ ;  /* 0x0000000100008810 */ /* 0x000fe40007ffe0ff */
[----:B---3--:R-:W-:-:S09]  /*1960*/  ISETP.LE.AND P0, PT, RZ, UR32, PT ;  /* 0x00000020ff007c0c */ /* 0x008fd2000bf03270 */
[----:B------:R-:W-:-:S05]  /*1970*/  @P3 IADD3 R0, R0, 0x1, RZ ;  /* 0x0000000100003810 */ /* 0x000fca0007ffe0ff */
[----:B------:R-:W-:Y:S01]  /*1980*/  IMAD.MOV.U32 R11, RZ, RZ, R0 ;  /* 0x000000ffff0b7224 */ /* 0x000fe200078e0000 */
[----:B------:R-:W-:-:S03]  /*1990*/  ULDC UR32, c[0x0][0x234] ;  /* 0x00008d0000207ab9 */ /* 0x000fc60000000800 */
[----:B------:R-:W-:Y:S01]  /*19a0*/  @!P0 IMAD.MOV R11, RZ, RZ, -R11 ;  /* 0x000000ffff0b8224 */ /* 0x000fe200078e0a0b */
[----:B------:R-:W-:Y:S01]  /*19b0*/  PLOP3.LUT P0, PT, PT, PT, UP5, 0x80, 0x0 ;  /* 0x000000000000781c */ /* 0x000fe20003f0f058 */
[----:B------:R-:W-:Y:S02]  /*19c0*/  @UP5 UIMAD UR10, UR49, UR32, UR9 ;  /* 0x00000020310a52a4 */ /* 0x000fe4000f8e0209 */
[----:B------:R-:W-:Y:S01]  /*19d0*/  UIMAD.WIDE.U32 UR8, UR50, UR8, URZ ;  /* 0x00000008320872a5 */ /* 0x000fe2000f8e003f */
[----:B------:R-:W-:Y:S01]  /*19e0*/  @!P2 LOP3.LUT R11, RZ, c[0x0][0x1c8], RZ, 0x33, !PT ;  /* 0x00007200ff0baa12 */ /* 0x000fe200078e33ff */
[----:B------:R-:W-:-:S03]  /*19f0*/  USHF.R.S32.HI UR32, URZ, 0x1f, UR29 ;  /* 0x0000001f3f207899 */ /* 0x000fc6000801141d */
[----:B--2---:R-:W-:Y:S02]  /*1a00*/  @!UP5 UMOV UR10, UR31 ;  /* 0x0000001f000adc82 */ /* 0x004fe40008000000 */
[----:B------:R-:W-:Y:S02]  /*1a10*/  USEL UR31, UR12, URZ, UP6 ;  /* 0x0000003f0c1f7287 */ /* 0x000fe4000b000000 */
[----:B------:R-:W-:Y:S01]  /*1a20*/  UIADD3 UR12, UR9, UR11, URZ ;  /* 0x0000000b090c7290 */ /* 0x000fe2000fffe03f */
[----:B------:R-:W-:Y:S01]  /*1a30*/  SHF.R.S32.HI R12, RZ, 0x1f, R11 ;  /* 0x0000001fff0c7819 */ /* 0x000fe2000001140b */
[----:B------:R-:W-:Y:S05]  /*1a40*/  @!P0 BRA `(.L_x_488) ;  /* 0x0000007000008947 */ /* 0x000fea0003800000 */
[----:B------:R-:W2:Y:S01]  /*1a50*/  LDL R7, [R1+0x8] ;  /* 0x0000080001077983 */ /* 0x000ea20000100800 */
[----:B------:R-:W-:Y:S02]  /*1a60*/  ULDC UR38, c[0x0][0x224] ;  /* 0x0000890000267ab9 */ /* 0x000fe40000000800 */
[----:B------:R-:W-:-:S04]  /*1a70*/  @!UP2 UIMAD UR6, UR45, UR38, URZ ;  /* 0x000000262d06a2a4 */ /* 0x000fc8000f8e023f */
[----:B------:R-:W-:Y:S01]  /*1a80*/  ULEA UR6, UR45, UR6, 0x7 ;  /* 0x000000062d067291 */ /* 0x000fe2000f8e383f */
[----:B--2---:R-:W1:Y:S03]  /*1a90*/  R2UR UR11, R7 ;  /* 0x00000000070b73c2 */ /* 0x004e6600000e0000 */
[----:B-1----:R-:W-:Y:S01]  /*1aa0*/  UIMAD UR11, UR11, UR49, UR6 ;  /* 0x000000310b0b72a4 */ /* 0x002fe2000f8e0206 */
[----:B------:R-:W-:Y:S05]  /*1ab0*/  BRA `(.L_x_489) ;  /* 0x0000003000007947 */ /* 0x000fea0003800000 */
.L_x_488:
[----:B------:R-:W2:Y:S02]  /*1ac0*/  LDL R0, [R1+0x14] ;  /* 0x0000140001007983 */ /* 0x000ea40000100800 */
[----:B--2---:R1:W2:Y:S01]  /*1ad0*/  R2UR UR11, R0 ;  /* 0x00000000000b73c2 */ /* 0x0042a200000e0000 */
[----:B------:R-:W-:-:S07]  /*1ae0*/  DEPBAR.LE SB1, 0x0, {2} ;  /* 0x000090040000791a */ /* 0x000fce0000000000 */
.L_x_489:
[----:B------:R-:W2:Y:S01]  /*1af0*/  LDL R10, [R1+0x4] ;  /* 0x00000400010a7983 */ /* 0x000ea20000100800 */
[----:B------:R-:W-:Y:S01]  /*1b00*/  USHF.R.S32.HI UR6, URZ, 0x1f, UR55 ;  /* 0x0000001f3f067899 */ /* 0x000fe20008011437 */
[----:B------:R-:W-:Y:S01]  /*1b10*/  IMAD.U32 R9, RZ, RZ, UR5 ;  /* 0x00000005ff097e24 */ /* 0x000fe2000f8e00ff */
[----:B------:R-:W-:Y:S01]  /*1b20*/  USHF.R.S32.HI UR38, URZ, 0x1f, UR59 ;  /* 0x0000001f3f267899 */ /* 0x000fe2000801143b */
[----:B------:R-:W1:Y:S01]  /*1b30*/  S2R R16, SR_TID.X ;  /* 0x0000000000107919 */ /* 0x000e620000002100 */
[----:B------:R-:W-:Y:S01]  /*1b40*/  UIADD3 UR8, UP4, UP3, UR8, UR55, UR59 ;  /* 0x0000003708087290 */ /* 0x000fe2000fb9e03b */
[----:B------:R-:W-:Y:S01]  /*1b50*/  SHF.R.S32.HI R14, RZ, 0x1f, R239 ;  /* 0x0000001fff0e7819 */ /* 0x000fe200000114ef */
[----:B------:R-:W-:Y:S01]  /*1b60*/  USHF.R.S32.HI UR5, URZ, 0x1f, UR49 ;  /* 0x0000001f3f057899 */ /* 0x000fe20008011431 */
[----:B------:R-:W-:Y:S01]  /*1b70*/  IADD3 R0, P0, R239, UR30, RZ ;  /* 0x0000001eef007c10 */ /* 0x000fe2000ff1e0ff */
[----:B------:R-:W-:Y:S01]  /*1b80*/  UIADD3 UR43, UP2, UP1, UR35, UR8, UR36 ;  /* 0x00000008232b7290 */ /* 0x000fe2000f95e024 */
[--C-:B------:R-:W-:Y:S01]  /*1b90*/  SHF.R.S32.HI R221, RZ, 0x1f, R220.reuse ;  /* 0x0000001fffdd7819 */ /* 0x100fe200000114dc */
[----:B------:R-:W-:Y:S01]  /*1ba0*/  UIADD3.X UR6, UR12, UR6, UR38, UP4, UP3 ;  /* 0x000000060c067290 */ /* 0x000fe2000a7e6426 */
[----:B------:R-:W-:Y:S01]  /*1bb0*/  IADD3.X R2, R14, UR41, RZ, P0, !PT ;  /* 0x000000290e027c10 */ /* 0x000fe200087fe4ff */
[----:B------:R-:W-:Y:S01]  /*1bc0*/  ULDC.64 UR8, c[0x0][0x1a8] ;  /* 0x00006a0000087ab9 */ /* 0x000fe20000000a00 */
[----:B------:R-:W-:Y:S01]  /*1bd0*/  IMAD.U32 R8, RZ, RZ, UR4 ;  /* 0x00000004ff087e24 */ /* 0x000fe2000f8e00ff */
[----:B------:R-:W-:Y:S01]  /*1be0*/  UIADD3.X UR38, UR31, UR6, UR13, UP2, UP1 ;  /* 0x000000061f267290 */ /* 0x000fe200097e240d */
[----:B------:R-:W-:Y:S01]  /*1bf0*/  IMAD.WIDE.U32 R4, R0, c[0x0][0x190], R220 ;  /* 0x0000640000047a25 */ /* 0x000fe200078e00dc */
[----:B------:R-:W-:Y:S01]  /*1c00*/  UIMAD UR6, UR5, UR8, URZ ;  /* 0x00000008050672a4 */ /* 0x000fe2000f8e023f */
[----:B------:R-:W-:Y:S01]  /*1c10*/  BSSY B1, `(.L_x_485) ;  /* 0x000070c000017945 */ /* 0x000fe20003800000 */
[----:B------:R-:W-:Y:S01]  /*1c20*/  UMOV UR13, 0x4 ;  /* 0x00000004000d7882 */ /* 0x000fe20000000000 */
[----:B------:R-:W-:Y:S01]  /*1c30*/  IMAD R2, R2, c[0x0][0x190], RZ ;  /* 0x0000640002027a24 */ /* 0x000fe200078e02ff */
[----:B------:R-:W-:Y:S01]  /*1c40*/  UIMAD UR36, UR49, UR9, UR6 ;  /* 0x00000009312472a4 */ /* 0x000fe2000f8e0206 */
[----:B------:R-:W-:Y:S01]  /*1c50*/  IADD3 R6, P0, R4, UR52, RZ ;  /* 0x0000003404067c10 */ /* 0x000fe2000ff1e0ff */
[----:B------:R-:W-:Y:S01]  /*1c60*/  UIADD3 UR12, UR30, UR11, URZ ;  /* 0x0000000b1e0c7290 */ /* 0x000fe2000fffe03f */
[----:B------:R-:W-:Y:S01]  /*1c70*/  IMAD R0, R0, c[0x0][0x194], R2 ;  /* 0x0000650000007a24 */ /* 0x000fe200078e0202 */
[----:B------:R-:W-:Y:S01]  /*1c80*/  ULDC.64 UR8, c[0x0][0x378] ;  /* 0x0000de0000087ab9 */ /* 0x000fe20000000a00 */
[----:B------:R-:W-:Y:S01]  /*1c90*/  IMAD.U32 R2, RZ, RZ, UR30 ;  /* 0x0000001eff027e24 */ /* 0x000fe2000f8e00ff */
[----:B------:R-:W-:Y:S01]  /*1ca0*/  UIMAD UR6, UR5, UR8, URZ ;  /* 0x00000008050672a4 */ /* 0x000fe2000f8e023f */
[----:B-1----:R-:W-:-:S02]  /*1cb0*/  SHF.R.S32.HI R15, RZ, 0x1f, R16 ;  /* 0x0000001fff0f7819 */ /* 0x002fc40000011410 */
[----:B------:R-:W-:Y:S01]  /*1cc0*/  ULDC.64 UR4, c[0x0][0x200] ;  /* 0x0000800000047ab9 */ /* 0x000fe20000000a00 */
[----:B------:R-:W-:Y:S01]  /*1cd0*/  IADD3.X R7, R5, UR48, R0, P0, !PT ;  /* 0x0000003005077c10 */ /* 0x000fe200087fe400 */
[----:B------:R-:W-:Y:S01]  /*1ce0*/  UIMAD UR35, UR49, UR9, UR6 ;  /* 0x00000009312372a4 */ /* 0x000fe2000f8e0206 */
[----:B------:R-:W-:Y:S02]  /*1cf0*/  LEA.HI R0, R15, R16, RZ, 0x5 ;  /* 0x000000100f007211 */ /* 0x000fe400078f28ff */
[----:B------:R-:W-:Y:S01]  /*1d00*/  ULDC.64 UR8, c[0x0][0x370] ;  /* 0x0000dc0000087ab9 */ /* 0x000fe20000000a00 */
[----:B------:R-:W-:Y:S01]  /*1d10*/  IADD3 R4, P0, R220, UR39, RZ ;  /* 0x00000027dc047c10 */ /* 0x000fe2000ff1e0ff */
[----:B------:R-:W-:Y:S01]  /*1d20*/  UIMAD UR6, UR41, UR8, URZ ;  /* 0x00000008290672a4 */ /* 0x000fe2000f8e023f */
[----:B------:R-:W-:Y:S01]  /*1d30*/  SHF.R.S32.HI R0, RZ, 0x5, R0 ;  /* 0x00000005ff007819 */ /* 0x000fe20000011400 */
[----:B------:R-:W-:Y:S01]  /*1d40*/  UIADD3 UR8, UR30, UR10, URZ ;  /* 0x0000000a1e087290 */ /* 0x000fe2000fffe03f */
[----:B------:R-:W-:Y:S01]  /*1d50*/  IADD3.X R5, R221, UR42, RZ, P0, !PT ;  /* 0x0000002add057c10 */ /* 0x000fe200087fe4ff */
[----:B------:R-:W-:-:S02]  /*1d60*/  UIMAD UR31, UR30, UR9, UR6 ;  /* 0x000000091e1f72a4 */ /* 0x000fc4000f8e0206 */
[----:B------:R-:W-:Y:S02]  /*1d70*/  UIMAD.WIDE UR8, UR8, UR13, UR4 ;  /* 0x0000000d080872a5 */ /* 0x000fe4000f8e0204 */
[----:B------:R-:W-:Y:S01]  /*1d80*/  UIADD3 UR6, -UR7, UR33, UR29 ;  /* 0x0000002107067290 */ /* 0x000fe2000fffe11d */
[----:B------:R-:W-:Y:S01]  /*1d90*/  IMAD.WIDE.U32 R4, R2, c[0x0][0x370], R4 ;  /* 0x0000dc0002047a25 */ /* 0x000fe200078e0004 */
[----:B------:R-:W-:Y:S02]  /*1da0*/  ULDC.64 UR4, c[0x0][0x3c8] ;  /* 0x0000f20000047ab9 */ /* 0x000fe40000000a00 */
[----:B------:R-:W-:Y:S02]  /*1db0*/  UIMAD.WIDE UR12, UR12, UR13, UR4 ;  /* 0x0000000d0c0c72a5 */ /* 0x000fe4000f8e0204 */
[----:B------:R-:W-:Y:S01]  /*1dc0*/  ULDC UR41, c[0x0][0x2e8] ;  /* 0x0000ba0000297ab9 */ /* 0x000fe20000000800 */
[----:B------:R1:W3:Y:S01]  /*1dd0*/  R2UR UR4, R8 ;  /* 0x00000000080473c2 */ /* 0x0002e200000e0000 */
[----:B------:R-:W-:Y:S01]  /*1de0*/  UIADD3 UR6, UR6, -UR41, URZ ;  /* 0x8000002906067290 */ /* 0x000fe2000fffe03f */
[----:B------:R-:W-:Y:S01]  /*1df0*/  IADD3 R5, R5, UR31, RZ ;  /* 0x0000001f05057c10 */ /* 0x000fe2000fffe0ff */
[----:B------:R-:W-:-:S02]  /*1e00*/  UMOV UR10, UR8 ;  /* 0x00000008000a7c82 */ /* 0x000fc40008000000 */
[----:B------:R-:W-:Y:S02]  /*1e10*/  UMOV UR11, UR13 ;  /* 0x0000000d000b7c82 */ /* 0x000fe40008000000 */
[----:B------:R-:W-:Y:S01]  /*1e20*/  USHF.R.S32.HI UR13, URZ, 0x1f, UR6 ;  /* 0x0000001f3f0d7899 */ /* 0x000fe20008011406 */
[----:B------:R4:W1:Y:S03]  /*1e30*/  R2UR UR5, R9 ;  /* 0x00000000090573c2 */ /* 0x00086600000e0000 */
[----:B------:R-:W-:Y:S02]  /*1e40*/  ULEA.HI UR13, UR13, UR6, URZ, 0x6 ;  /* 0x000000060d0d7291 */ /* 0x000fe4000f8f303f */
[----:B------:R-:W-:Y:S02]  /*1e50*/  UIADD3 UR6, UR47, -0x1, URZ ;  /* 0xffffffff2f067890 */ /* 0x000fe4000fffe03f */
[----:B------:R-:W-:-:S04]  /*1e60*/  USHF.R.S32.HI UR13, URZ, 0x6, UR13 ;  /* 0x000000063f0d7899 */ /* 0x000fc8000801140d */
[----:B------:R-:W-:-:S04]  /*1e70*/  UISETP.LT.AND UP1, UPT, URZ, UR13, UPT ;  /* 0x0000000d3f00728c */ /* 0x000fc8000bf21270 */
[----:B------:R-:W-:-:S04]  /*1e80*/  USEL UR13, URZ, UR13, !UP1 ;  /* 0x0000000d3f0d7287 */ /* 0x000fc8000c800000 */
[----:B------:R-:W-:Y:S01]  /*1e90*/  UISETP.GT.AND UP1, UPT, UR47, UR13, UPT ;  /* 0x0000000d2f00728c */ /* 0x000fe2000bf24270 */
[----:B--2---:R-:W-:-:S05]  /*1ea0*/  IMAD R0, R0, UR58, R10 ;  /* 0x0000003a00007c24 */ /* 0x004fca000f8e020a */
[----:B-1----:R-:W-:-:S04]  /*1eb0*/  IADD3 R8, P0, R0, UR43, RZ ;  /* 0x0000002b00087c10 */ /* 0x002fc8000ff1e0ff */
        /* <DEDUP_REMOVED lines=17> */
[----:B---34-:R-:W-:Y:S05]  /*1fd0*/  @P0 BRA `(.L_x_490) ;  /* 0x00000b2000000947 */ /* 0x018fea0003800000 */
        /* <DEDUP_REMOVED lines=11> */
[----:B------:R-:W-:-:S02]  /*2090*/  UIMAD.WIDE.U32 UR8, UR27, UR8, URZ ;  /* 0x000000081b0872a5 */ /* 0x000fc4000f8e003f */
[----:B------:R-:W-:Y:S02]  /*20a0*/  UIMAD UR6, UR53, UR10, URZ ;  /* 0x0000000a350672a4 */ /* 0x000fe4000f8e023f */
[----:B------:R-:W-:Y:S02]  /*20b0*/  UIADD3 UR9, UR9, UR12, URZ ;  /* 0x0000000c09097290 */ /* 0x000fe4000fffe03f */
[----:B------:R-:W-:Y:S02]  /*20c0*/  UIMAD UR6, UR45, UR11, UR6 ;  /* 0x0000000b2d0672a4 */ /* 0x000fe4000f8e0206 */
[----:B------:R-:W-:-:S04]  /*20d0*/  UIMAD.WIDE.U32 UR8, UR45, UR10, UR8 ;  /* 0x0000000a2d0872a5 */ /* 0x000fc8000f8e0008 */
[----:B------:R-:W-:-:S03]  /*20e0*/  UIADD3 UR30, UR9, UR6, URZ ;  /* 0x00000006091e7290 */ /* 0x000fc6000fffe03f */
[----:B------:R-:W-:Y:S02]  /*20f0*/  UMOV UR13, UR8 ;  /* 0x00000008000d7c82 */ /* 0x000fe40008000000 */
.L_x_491:
[----:B------:R-:W-:Y:S02]  /*2100*/  @UP0 UIADD3 UR6, UR27, UR34, URZ ;  /* 0x000000221b060290 */ /* 0x000fe4000fffe03f */
[----:B------:R-:W-:Y:S02]  /*2110*/  ULDC.64 UR10, c[0x0][0x3a8] ;  /* 0x0000ea00000a7ab9 */ /* 0x000fe40000000a00 */
[----:B------:R-:W-:-:S04]  /*2120*/  @UP0 UIMAD.WIDE.U32 UR8, UR6, UR10, URZ ;  /* 0x0000000a060802a5 */ /* 0x000fc8000f8e003f */
[----:B------:R-:W-:Y:S01]  /*2130*/  @UP0 UIMAD UR6, UR6, UR11, UR9 ;  /* 0x0000000b060602a4 */ /* 0x000fe2000f8e0209 */
        /* <DEDUP_REMOVED lines=11> */
[----:B------:R-:W-:Y:S02]  /*21f0*/  UIADD3 UR6, UR9, UR6, URZ ;  /* 0x0000000609067290 */ /* 0x000fe4000fffe03f */
.L_x_492:
[----:B------:R-:W-:Y:S01]  /*2200*/  ULDC.64 UR10, c[0x0][0x3a0] ;  /* 0x0000e800000a7ab9 */ /* 0x000fe20000000a00 */
[----:B------:R-:W-:Y:S01]  /*2210*/  IMAD.U32 R4, RZ, RZ, UR29 ;  /* 0x0000001dff047e24 */ /* 0x000fe2000f8e00ff */
[----:B------:R-:W-:Y:S01]  /*2220*/  UIMAD UR9, UR32, UR10, URZ ;  /* 0x0000000a200972a4 */ /* 0x000fe2000f8e023f */
[----:B------:R-:W-:Y:S01]  /*2230*/  ISETP.GE.AND P4, PT, R220, c[0x0][0x220], PT ;  /* 0x00008800dc007a0c */ /* 0x000fe20003f86270 */
[----:B------:R-:W-:Y:S01]  /*2240*/  UIMAD UR7, UR28, -0x80, UR7 ;  /* 0xffffff801c0778a4 */ /* 0x000fe2000f8e0207 */
[----:B------:R-:W-:Y:S01]  /*2250*/  IMAD.WIDE.U32 R4, R4, c[0x0][0x3a0], R220 ;  /* 0x0000e80004047a25 */ /* 0x000fe200078e00dc */
[----:B------:R-:W-:Y:S01]  /*2260*/  UIMAD UR9, UR29, UR11, UR9 ;  /* 0x0000000b1d0972a4 */ /* 0x000fe2000f8e0209 */
[----:B------:R-:W-:Y:S01]  /*2270*/  BSSY B0, `(.L_x_493) ;  /* 0x0000016000007945 */ /* 0x000fe20003800000 */
[----:B------:R-:W-:Y:S02]  /*2280*/  USHF.R.S32.HI UR12, URZ, 0x1f, UR49 ;  /* 0x0000001f3f0c7899 */ /* 0x000fe40008011431 */
[----:B------:R-:W-:Y:S01]  /*2290*/  IADD3 R4, P0, R4, UR13, RZ ;  /* 0x0000000d04047c10 */ /* 0x000fe2000ff1e0ff */
[----:B------:R-:W-:Y:S01]  /*22a0*/  ULDC.64 UR10, c[0x0][0x3b8] ;  /* 0x0000ee00000a7ab9 */ /* 0x000fe20000000a00 */
[----:B------:R-:W-:Y:S01]  /*22b0*/  IMAD.U32 R0, RZ, RZ, UR9 ;  /* 0x00000009ff007e24 */ /* 0x000fe2000f8e00ff */
[----:B------:R-:W-:Y:S01]  /*22c0*/  ISETP.GE.OR P3, PT, R239, UR7, P4 ;  /* 0x00000007ef007c0c */ /* 0x000fe2000a766670 */
[----:B------:R-:W-:-:S03]  /*22d0*/  UIMAD UR9, UR12, UR10, URZ ;  /* 0x0000000a0c0972a4 */ /* 0x000fc6000f8e023f */
        /* <DEDUP_REMOVED lines=15> */
.L_x_494:
[----:B------:R-:W-:Y:S05]  /*23d0*/  BSYNC B0 ;  /* 0x0000000000007941 */ /* 0x000fea0003800000 */
.L_x_493:
[----:B------:R-:W-:Y:S01]  /*23e0*/  IADD3 R0, R239, 0x20, RZ ;  /* 0x00000020ef007810 */ /* 0x000fe20007ffe0ff */
[----:B------:R-:W-:Y:S03]  /*23f0*/  BSSY B0, `(.L_x_495) ;  /* 0x000000e000007945 */ /* 0x000fe60003800000 */
[----:B------:R-:W-:-:S13]  /*2400*/  ISETP.GE.OR P2, PT, R0, UR7, P4 ;  /* 0x0000000700007c0c */ /* 0x000fda000a746670 */
        /* <DEDUP_REMOVED lines=12> */
.L_x_496:
[----:B------:R-:W-:Y:S05]  /*24d0*/  BSYNC B0 ;  /* 0x0000000000007941 */ /* 0x000fea0003800000 */
.L_x_495:
        /* <DEDUP_REMOVED lines=15> */
.L_x_498:
[----:B------:R-:W-:Y:S05]  /*25d0*/  BSYNC B0 ;  /* 0x0000000000007941 */ /* 0x000fea0003800000 */
.L_x_497:
[----:B------:R-:W-:Y:S01]  /*25e0*/  IADD3 R0, R239, 0x60, RZ ;  /* 0x00000060ef007810 */ /* 0x000fe20007ffe0ff */
[----:B------:R-:W-:Y:S03]  /*25f0*/  BSSY B0, `(.L_x_499) ;  /* 0x000000d000007945 */ /* 0x000fe60003800000 */
[----:B------:R-:W-:-:S13]  /*2600*/  ISETP.GE.OR P0, PT, R0, UR7, P4 ;  /* 0x0000000700007c0c */ /* 0x000fda000a706670 */
        /* <DEDUP_REMOVED lines=11> */
.L_x_500:
[----:B------:R-:W-:Y:S05]  /*26c0*/  BSYNC B0 ;  /* 0x0000000000007941 */ /* 0x000fea0003800000 */
.L_x_499:
[----:B------:R-:W-:Y:S01]  /*26d0*/  ULDC.64 UR10, c[0x0][0x3a8] ;  /* 0x0000ea00000a7ab9 */ /* 0x000fe20000000a00 */
[----:B--2---:R-:W-:Y:S01]  /*26e0*/  IMAD.U32 R4, RZ, RZ, UR29 ;  /* 0x0000001dff047e24 */ /* 0x004fe2000f8e00ff */
[----:B------:R-:W-:Y:S01]  /*26f0*/  UIMAD UR7, UR32, UR10, URZ ;  /* 0x0000000a200772a4 */ /* 0x000fe2000f8e023f */
[----:B------:R-:W-:Y:S01]  /*2700*/  BSSY B0, `(.L_x_501) ;  /* 0x0000017000007945 */ /* 0x000fe20003800000 */
[----:B------:R-:W-:Y:S01]  /*2710*/  USHF.R.S32.HI UR12, URZ, 0x1f, UR49 ;  /* 0x0000001f3f0c7899 */ /* 0x000fe20008011431 */
[----:B------:R-:W-:Y:S01]  /*2720*/  IMAD.WIDE.U32 R4, R4, c[0x0][0x3a8], R220 ;  /* 0x0000ea0004047a25 */ /* 0x000fe200078e00dc */
[----:B------:R-:W-:-:S04]  /*2730*/  UIMAD UR29, UR29, UR11, UR7 ;  /* 0x0000000b1d1d72a4 */ /* 0x000fc8000f8e0207 */
[----:B------:R-:W-:Y:S01]  /*2740*/  IADD3 R4, P4, R4, UR8, RZ ;  /* 0x0000000804047c10 */ /* 0x000fe2000ff9e0ff */
[----:B------:R-:W-:Y:S01]  /*2750*/  ULDC.64 UR8, c[0x0][0x3c0] ;  /* 0x0000f00000087ab9 */ /* 0x000fe20000000a00 */
[----:B------:R-:W-:Y:S01]  /*2760*/  MOV R0, UR29 ;  /* 0x0000001d00007c02 */ /* 0x000fe20008000f00 */
        /* <DEDUP_REMOVED lines=16> */
.L_x_502:
[----:B------:R-:W-:Y:S05]  /*2870*/  BSYNC B0 ;  /* 0x0000000000007941 */ /* 0x000fea0003800000 */
.L_x_501:
        /* <DEDUP_REMOVED lines=13> */
.L_x_504:
[----:B------:R-:W-:Y:S05]  /*2950*/  BSYNC B0 ;  /* 0x0000000000007941 */ /* 0x000fea0003800000 */
.L_x_503:
        /* <DEDUP_REMOVED lines=13> */
.L_x_506:
[----:B------:R-:W-:Y:S05]  /*2a30*/  BSYNC B0 ;  /* 0x0000000000007941 */ /* 0x000fea0003800000 */
.L_x_505:
        /* <DEDUP_REMOVED lines=12> */
.L_x_490:
[----:B------:R-:W-:Y:S01]  /*2b00*/  ULDC.64 UR30, c[0x0][0x1a0] ;  /* 0x00006800001e7ab9 */ /* 0x000fe20000000a00 */
[----:B------:R-:W-:Y:S01]  /*2b10*/  IMAD.U32 R4, RZ, RZ, UR29 ;  /* 0x0000001dff047e24 */ /* 0x000fe2000f8e00ff */
[----:B------:R-:W-:Y:S01]  /*2b20*/  UIMAD UR8, UR32, UR30, URZ ;  /* 0x0000001e200872a4 */ /* 0x000fe2000f8e023f */
[----:B------:R-:W-:Y:S01]  /*2b30*/  IMAD R2, R12, c[0x0][0x1b8], RZ ;  /* 0x00006e000c027a24 */ /* 0x000fe200078e02ff */
[----:B------:R-:W-:Y:S01]  /*2b40*/  BSSY B0, `(.L_x_508) ;  /* 0x0000023000007945 */ /* 0x000fe20003800000 */
[----:B------:R-:W-:Y:S01]  /*2b50*/  IMAD.WIDE.U32 R4, R4, c[0x0][0x1a0], R220 ;  /* 0x0000680004047a25 */ /* 0x000fe200078e00dc */
[----:B------:R-:W-:-:S03]  /*2b60*/  UIMAD UR8, UR29, UR31, UR8 ;  /* 0x0000001f1d0872a4 */ /* 0x000fc6000f8e0208 */
[----:B------:R-:W-:Y:S01]  /*2b70*/  IMAD R2, R11, c[0x0][0x1bc], R2 ;  /* 0x00006f000b027a24 */ /* 0x000fe200078e0202 */
[----:B------:R-:W-:Y:S02]  /*2b80*/  IADD3 R4, P0, R4, UR44, RZ ;  /* 0x0000002c04047c10 */ /* 0x000fe4000ff1e0ff */
[----:B------:R-:W-:Y:S01]  /*2b90*/  IMAD.U32 R0, RZ, RZ, UR8 ;  /* 0x00000008ff007e24 */ /* 0x000fe2000f8e00ff */
[----:B------:R-:W-:-:S04]  /*2ba0*/  ULEA.HI UR8, UR6, UR6, URZ, 0x1 ;  /* 0x0000000606087291 */ /* 0x000fc8000f8f083f */
[----:B------:R-:W-:Y:S01]  /*2bb0*/  IADD3.X R5, R5, UR46, R0, P0, !PT ;  /* 0x0000002e05057c10 */ /* 0x000fe200087fe400 */
[----:B------:R-:W-:Y:S01]  /*2bc0*/  ULOP3.LUT UR8, UR8, 0xfffffffe, URZ, 0xc0, !UPT ;  /* 0xfffffffe08087892 */ /* 0x000fe2000f8ec03f */
[----:B------:R-:W-:Y:S02]  /*2bd0*/  PLOP3.LUT P0, PT, PT, PT, UP6, 0x80, 0x0 ;  /* 0x000000000000781c */ /* 0x000fe40003f0f068 */
[----:B------:R-:W-:Y:S01]  /*2be0*/  SHF.L.U32 R0, R243, 0x1, RZ ;  /* 0x00000001f3007819 */ /* 0x000fe200000006ff */
[----:B------:R-:W-:Y:S01]  /*2bf0*/  UIADD3 UR8, UR6, -UR8, URZ ;  /* 0x8000000806087290 */ /* 0x000fe2000fffe03f */
[----:B------:R-:W-:-:S03]  /*2c00*/  IMAD.WIDE.U32 R4, R11, c[0x0][0x1b8], R4 ;  /* 0x00006e000b047a25 */ /* 0x000fc600078e0004 */
[----:B------:R-:W-:Y:S02]  /*2c10*/  UISETP.NE.AND UP0, UPT, UR8, 0x1, UPT ;  /* 0x000000010800788c */ /* 0x000fe4000bf05270 */
[----:B------:R-:W-:Y:S01]  /*2c20*/  UIMAD UR8, UR28, -0x80, UR7 ;  /* 0xffffff801c0878a4 */ /* 0x000fe2000f8e0207 */
[----:B------:R-:W-:-:S03]  /*2c30*/  IADD3 R10, R5, R2, RZ ;  /* 0x00000002050a7210 */ /* 0x000fc60007ffe0ff */
[----:B------:R-:W-:Y:S02]  /*2c40*/  @P0 BAR.SYNC.DEFER_BLOCKING 0x0 ;  /* 0x0000000000000b1d */ /* 0x000fe40000010000 */
[----:B------:R-:W-:-:S13]  /*2c50*/  ISETP.GE.AND P6, PT, R239, UR8, PT ;  /* 0x00000008ef007c0c */ /* 0x000fda000bfc6270 */
[----:B------:R1:W-:Y:S01]  /*2c60*/  @P6 STS.128 [R0+0xa000], RZ ;  /* 0x00a000ff00006388 */ /* 0x0003e20000000c00 */
        /* <DEDUP_REMOVED lines=16> */
.L_x_509:
[----:B------:R-:W-:Y:S05]  /*2d70*/  BSYNC B0 ;  /* 0x0000000000007941 */ /* 0x000fea0003800000 */
.L_x_508:
        /* <DEDUP_REMOVED lines=22> */
.L_x_511:
[----:B------:R-:W-:Y:S05]  /*2ee0*/  BSYNC B0 ;  /* 0x0000000000007941 */ /* 0x000fea0003800000 */
.L_x_510:
        /* <DEDUP_REMOVED lines=22> */
.L_x_513:
[----:B------:R-:W-:Y:S05]  /*3050*/  BSYNC B0 ;  /* 0x0000000000007941 */ /* 0x000fea0003800000 */
.L_x_512:
        /* <DEDUP_REMOVED lines=21> */
.L_x_515:
[----:B------:R-:W-:Y:S05]  /*31b0*/  BSYNC B0 ;  /* 0x0000000000007941 */ /* 0x000fea0003800000 */
.L_x_514:
[----:B------:R-:W-:Y:S01]  /*31c0*/  UIMAD UR8, UR6, -0x40, UR33 ;  /* 0xffffffc0060878a4 */ /* 0x000fe2000f8e0221 */
[----:B------:R-:W0:Y:S01]  /*31d0*/  LDGDEPBAR ;  /* 0x00000000000079af */ /* 0x000e220000000000 */
[----:B------:R-:W-:Y:S04]  /*31e0*/  BSSY B0, `(.L_x_516) ;  /* 0x000000b000007945 */ /* 0x000fe80003800000 */
[----:B------:R-:W-:-:S13]  /*31f0*/  ISETP.GE.AND P2, PT, R239, UR8, PT ;  /* 0x00000008ef007c0c */ /* 0x000fda000bf46270 */
        /* <DEDUP_REMOVED lines=9> */
.L_x_517:
[----:B------:R-:W-:Y:S05]  /*3290*/  BSYNC B0 ;  /* 0x0000000000007941 */ /* 0x000fea0003800000 */
.L_x_516:
[----:B------:R-:W-:Y:S01]  /*32a0*/  ISETP.GE.AND P1, PT, R13, UR8, PT ;  /* 0x000000080d007c0c */ /* 0x000fe2000bf26270 */
[----:B------:R-:W-:-:S12]  /*32b0*/  BSSY B0, `(.L_x_518) ;  /* 0x000000e000007945 */ /* 0x000fd80003800000 */
[----:B------:R1:W-:Y:S01]  /*32c0*/  @P1 STS.128 [R0+0x5000], RZ ;  /* 0x005000ff00001388 */ /* 0x0003e20000000c00 */
[----:B------:R-:W-:Y:S05]  /*32d0*/  @P1 BRA `(.L_x_519) ;  /* 0x000000b000001947 */ /* 0x000fea0003800000 */
[----:B------:R-:W-:-:S13]  /*32e0*/  ISETP.GE.AND P0, PT, R220, c[0x0][0x220], PT ;  /* 0x00008800dc007a0c */ /* 0x000fda0003f06270 */
[----:B------:R1:W-:Y:S01]  /*32f0*/  @P0 STS.128 [R0+0x5000], RZ ;  /* 0x005000ff00000388 */ /* 0x0003e20000000c00 */
[----:B------:R-:W-:Y:S05]  /*3300*/  @P0 BRA `(.L_x_519) ;  /* 0x0000008000000947 */ /* 0x000fea0003800000 */
[----:B------:R-:W-:Y:S02]  /*3310*/  IMAD.MOV.U32 R2, RZ, RZ, c[0x0][0x370] ;  /* 0x0000dc00ff027624 */ /* 0x000fe400078e00ff */
[----:B---3--:R-:W-:-:S03]  /*3320*/  IMAD.MOV.U32 R5, RZ, RZ, c[0x0][0x374] ;  /* 0x0000dd00ff057624 */ /* 0x008fc600078e00ff */
[----:B------:R-:W-:-:S04]  /*3330*/  LEA R4, P0, R2, R192, 0x6 ;  /* 0x000000c002047211 */ /* 0x000fc800078030ff */
[----:B------:R-:W-:-:S05]  /*3340*/  LEA.HI.X R5, R2, R193, R5, 0x6, P0 ;  /* 0x000000c102057211 */ /* 0x000fca00000f3405 */
[----:B------:R-:W-:Y:S01]  /*3350*/  @!PT LDS RZ, [RZ] ;  /* 0x00000000fffff984 */ /* 0x000fe20000000800 */
[----:B------:R-:W-:Y:S01]  /*3360*/  @!PT LDS RZ, [RZ] ;  /* 0x00000000fffff984 */ /* 0x000fe20000000800 */
[----:B------:R-:W-:Y:S01]  /*3370*/  @!PT LDS RZ, [RZ] ;  /* 0x00000000fffff984 */ /* 0x000fe20000000800 */
[----:B------:R3:W-:Y:S04]  /*3380*/  LDGSTS.E.BYPASS.LTC128B.128 [R0+0x5000], [R4.64] ;  /* 0x0500000004007fae */ /* 0x0007e8000b901d44 */
.L_x_519:
[----:B------:R-:W-:Y:S05]  /*3390*/  BSYNC B0 ;  /* 0x0000000000007941 */ /* 0x000fea0003800000 */
.L_x_518:
[----:B------:R-:W-:Y:S01]  /*33a0*/  PLOP3.LUT P0, PT, PT, PT, UP0, 0x40, 0x0 ;  /* 0x000000000000781c */ /* 0x000fe20003f0e808 */
[----:B------:R-:W-:Y:S01]  /*33b0*/  BSSY B0, `(.L_x_520) ;  /* 0x0000013000007945 */ /* 0x000fe20003800000 */
[----:B------:R-:W-:-:S04]  /*33c0*/  IADD3 R2, R243, 0x1000, RZ ;  /* 0x00001000f3027810 */ /* 0x000fc80007ffe0ff */
[----:B------:R-:W-:-:S05]  /*33d0*/  SEL R2, R2, R243, P0 ;  /* 0x000000f302027207 */ /* 0x000fca0000000000 */
        /* <DEDUP_REMOVED lines=16> */
.L_x_521:
[----:B------:R-:W-:Y:S05]  /*34e0*/  BSYNC B0 ;  /* 0x0000000000007941 */ /* 0x000fea0003800000 */
.L_x_520:
        /* <DEDUP_REMOVED lines=20> */
.L_x_523:
[----:B------:R-:W-:Y:S05]  /*3630*/  BSYNC B0 ;  /* 0x0000000000007941 */ /* 0x000fea0003800000 */
.L_x_522:
[----:B------:R-:W-:Y:S01]  /*3640*/  ULDC.64 UR30, c[0x0][0x198] ;  /* 0x00006600001e7ab9 */ /* 0x000fe20000000a00 */
[----:B---3--:R-:W-:Y:S01]  /*3650*/  IMAD.U32 R4, RZ, RZ, UR29 ;  /* 0x0000001dff047e24 */ /* 0x008fe2000f8e00ff */
[----:B------:R-:W-:Y:S01]  /*3660*/  UIMAD UR30, UR32, UR30, URZ ;  /* 0x0000001e201e72a4 */ /* 0x000fe2000f8e023f */
[----:B------:R-:W-:Y:S01]  /*3670*/  SHF.R.S32.HI R13, RZ, 0x1f, R247 ;  /* 0x0000001fff0d7819 */ /* 0x000fe200000114f7 */
[----:B------:R-:W-:Y:S01]  /*3680*/  IMAD.MOV.U32 R238, RZ, RZ, 0x7f800000 ;  /* 0x7f800000ffee7424 */ /* 0x000fe200078e00ff */
[C---:B------:R-:W-:Y:S01]  /*3690*/  ISETP.GE.AND P2, PT, R247.reuse, UR8, PT ;  /* 0x00000008f7007c0c */ /* 0x040fe2000bf46270 */
[----:B------:R-:W-:Y:S01]  /*36a0*/  UIMAD UR30, UR29, UR31, UR30 ;  /* 0x0000001f1d1e72a4 */ /* 0x000fe2000f8e021e */
[----:B------:R-:W-:Y:S01]  /*36b0*/  IMAD.WIDE.U32 R4, R4, c[0x0][0x198], R220 ;  /* 0x0000660004047a25 */ /* 0x000fe200078e00dc */
[----:B------:R-:W-:-:S04]  /*36c0*/  IADD3 R10, R247, 0x8, RZ ;  /* 0x00000008f70a7810 */ /* 0x000fc80007ffe0ff */
[----:B------:R-:W-:Y:S01]  /*36d0*/  IMAD.U32 R2, RZ, RZ, UR30 ;  /* 0x0000001eff027e24 */ /* 0x000fe2000f8e00ff */
[----:B------:R-:W-:-:S04]  /*36e0*/  IADD3 R6, P0, R4, UR37, RZ ;  /* 0x0000002504067c10 */ /* 0x000fc8000ff1e0ff */
[----:B------:R-:W-:Y:S01]  /*36f0*/  IADD3.X R7, R5, UR40, R2, P0, !PT ;  /* 0x0000002805077c10 */ /* 0x000fe200087fe402 */
[----:B------:R-:W-:Y:S01]  /*3700*/  IMAD.MOV.U32 R236, RZ, RZ, 0x7f800000 ;  /* 0x7f800000ffec7424 */ /* 0x000fe200078e00ff */
[C---:B------:R-:W-:Y:S01]  /*3710*/  IADD3 R2, R247.reuse, 0x28, RZ ;  /* 0x00000028f7027810 */ /* 0x040fe20007ffe0ff */
[----:B------:R-:W-:-:S03]  /*3720*/  IMAD.SHL.U32 R5, R247, 0x4, RZ ;  /* 0x00000004f7057824 */ /* 0x000fc600078e00ff */
[----:B------:R-:W-:Y:S02]  /*3730*/  ISETP.GE.AND P1, PT, R2, UR8, PT ;  /* 0x0000000802007c0c */ /* 0x000fe4000bf26270 */
[----:B------:R-:W-:-:S11]  /*3740*/  SHF.R.S32.HI R4, RZ, 0x1f, R2 ;  /* 0x0000001fff047819 */ /* 0x000fd60000011402 */
[----:B------:R-:W-:-:S04]  /*3750*/  @!P1 LEA R8, P0, R2, UR10, 0x2 ;  /* 0x0000000a02089c11 */ /* 0x000fc8000f8010ff */
[----:B------:R-:W-:Y:S02]  /*3760*/  @!P1 LEA.HI.X R9, R2, UR9, R4, 0x2, P0 ;  /* 0x0000000902099c11 */ /* 0x000fe400080f1404 */
[----:B------:R-:W-:Y:S02]  /*3770*/  IADD3 R4, P0, R5, UR10, RZ ;  /* 0x0000000a05047c10 */ /* 0x000fe4000ff1e0ff */
[C---:B------:R-:W-:Y:S01]  /*3780*/  SHF.L.U64.HI R2, R247.reuse, 0x2, R13 ;  /* 0x00000002f7027819 */ /* 0x040fe2000001020d */
[----:B------:R3:W5:Y:S03]  /*3790*/  @!P1 LDG.E R236, [R8.64] ;  /* 0x0000000408ec9981 */ /* 0x000766000c1e1900 */
[----:B------:R-:W-:Y:S02]  /*37a0*/  IADD3.X R5, R2, UR9, RZ, P0, !PT ;  /* 0x0000000902057c10 */ /* 0x000fe400087fe4ff */
[----:B------:R-:W-:Y:S01]  /*37b0*/  IADD3 R2, R247, 0x20, RZ ;  /* 0x00000020f7027810 */ /* 0x000fe20007ffe0ff */
[----:B------:R3:W-:Y:S01]  /*37c0*/  @P6 STS.128 [R0+0x6000], RZ ;  /* 0x006000ff00006388 */ /* 0x0007e20000000c00 */
[----:B------:R-:W-:-:S03]  /*37d0*/  ISETP.GE.AND P0, PT, R10, UR8, PT ;  /* 0x000000080a007c0c */ /* 0x000fc6000bf06270 */
[----:B------:R1:W5:Y:S01]  /*37e0*/  @!P2 LDG.E R238, [R4.64] ;  /* 0x0000000404eea981 */ /* 0x000362000c1e1900 */
[----:B------:R-:W-:Y:S01]  /*37f0*/  ISETP.GE.AND P2, PT, R2, UR8, PT ;  /* 0x0000000802007c0c */ /* 0x000fe2000bf46270 */
[----:B------:R-:W-:Y:S02]  /*3800*/  IMAD.MOV.U32 R237, RZ, RZ, 0x7f800000 ;  /* 0x7f800000ffed7424 */ /* 0x000fe400078e00ff */
[----:B------:R-:W-:Y:S02]  /*3810*/  IMAD.MOV.U32 R235, RZ, RZ, 0x7f800000 ;  /* 0x7f800000ffeb7424 */ /* 0x000fe400078e00ff */
[----:B------:R-:W-:Y:S01]  /*3820*/  IMAD R2, R12, c[0x0][0x1b0], RZ ;  /* 0x00006c000c027a24 */ /* 0x000fe200078e02ff */
[----:B------:R-:W-:Y:S03]  /*3830*/  BSSY B0, `(.L_x_524) ;  /* 0x0000016000007945 */ /* 0x000fe60003800000 */
[----:B------:R1:W5:Y:S01]  /*3840*/  @!P0 LDG.E R237, [R4.64+0x20] ;  /* 0x0000200404ed8981 */ /* 0x000362000c1e1900 */
[----:B------:R-:W-:-:S03]  /*3850*/  IMAD R2, R11, c[0x0][0x1b4], R2 ;  /* 0x00006d000b027a24 */ /* 0x000fc600078e0202 */
[----:B------:R1:W5:Y:S02]  /*3860*/  @!P2 LDG.E R235, [R4.64+0x80] ;  /* 0x0000800404eba981 */ /* 0x000364000c1e1900 */
[----:B-1----:R-:W-:-:S04]  /*3870*/  IMAD.WIDE.U32 R4, R11, c[0x0][0x1b0], R6 ;  /* 0x00006c000b047a25 */ /* 0x002fc800078e0006 */
        /* <DEDUP_REMOVED lines=17> */
.L_x_525:
[----:B---3--:R-:W-:Y:S05]  /*3990*/  BSYNC B0 ;  /* 0x0000000000007941 */ /* 0x008fea0003800000 */
.L_x_524:
        /* <DEDUP_REMOVED lines=20> */
.L_x_527:
[----:B------:R-:W-:Y:S05]  /*3ae0*/  BSYNC B0 ;  /* 0x0000000000007941 */ /* 0x000fea0003800000 */
.L_x_526:
        /* <DEDUP_REMOVED lines=20> */
.L_x_529:
[----:B------:R-:W-:Y:S05]  /*3c30*/  BSYNC B0 ;  /* 0x0000000000007941 */ /* 0x000fea0003800000 */
.L_x_528:
        /* <DEDUP_REMOVED lines=19> */
.L_x_531:
[----:B------:R-:W-:Y:S05]  /*3d70*/  BSYNC B0 ;  /* 0x0000000000007941 */ /* 0x000fea0003800000 */
.L_x_530:
[----:B------:R-:W0:Y:S01]  /*3d80*/  LDGDEPBAR ;  /* 0x00000000000079af */ /* 0x000e220000000000 */
[----:B-1234-:R-:W-:Y:S01]  /*3d90*/  LEA.HI R0, R15, R16, RZ, 0x4 ;  /* 0x000000100f007211 */ /* 0x01efe200078f20ff */
[----:B------:R-:W-:Y:S01]  /*3da0*/  IMAD.MOV.U32 R182, RZ, RZ, 0x20 ;  /* 0x00000020ffb67424 */ /* 0x000fe200078e00ff */
[----:B------:R-:W-:Y:S01]  /*3db0*/  PLOP3.LUT P3, PT, PT, PT, UP0, 0x40, 0x0 ;  /* 0x000000000000781c */ /* 0x000fe20003f6e808 */
[----:B------:R-:W-:Y:S01]  /*3dc0*/  IMAD.U32 R4, RZ, RZ, UR33 ;  /* 0x00000021ff047e24 */ /* 0x000fe2000f8e00ff */
[----:B------:R-:W-:Y:S01]  /*3dd0*/  LOP3.LUT R0, R0, 0xfffffff0, RZ, 0xc0, !PT ;  /* 0xfffffff000007812 */ /* 0x000fe200078ec0ff */
[----:B------:R-:W-:Y:S01]  /*3de0*/  IMAD.MOV.U32 R128, RZ, RZ, 0x40 ;  /* 0x00000040ff807424 */ /* 0x000fe200078e00ff */
[----:B------:R-:W-:Y:S01]  /*3df0*/  PLOP3.LUT P2, PT, PT, PT, UP0, 0x40, 0x0 ;  /* 0x000000000000781c */ /* 0x000fe20003f4e808 */
[----:B------:R-:W-:Y:S01]  /*3e00*/  IMAD.SHL.U32 R174, R184, 0x2, RZ ;  /* 0x00000002b8ae7824 */ /* 0x000fe200078e00ff */
[----:B------:R-:W-:Y:S01]  /*3e10*/  IADD3 R5, R247, 0x1, RZ ;  /* 0x00000001f7057810 */ /* 0x000fe20007ffe0ff */
[----:B------:R-:W-:Y:S01]  /*3e20*/  IMAD.IADD R0, R16, 0x1, -R0 ;  /* 0x0000000110007824 */ /* 0x000fe200078e0a00 */
[----:B------:R-:W-:Y:S01]  /*3e30*/  UIADD3 UR31, UR33, 0x80, UR29 ;  /* 0x00000080211f7890 */ /* 0x000fe2000fffe01d */
[----:B------:R-:W-:Y:S01]  /*3e40*/  IMAD.MOV.U32 R203, RZ, RZ, R186 ;  /* 0x000000ffffcb7224 */ /* 0x000fe200078e00ba */
[----:B------:R-:W-:Y:S01]  /*3e50*/  IADD3 R242, R5, UR7, -R4 ;  /* 0x0000000705f27c10 */ /* 0x000fe2000fffe804 */
[----:B------:R-:W-:Y:S01]  /*3e60*/  IMAD R252, RZ, RZ, -UR55 ;  /* 0x80000037fffc7e24 */ /* 0x000fe2000f8e02ff */
[----:B------:R-:W-:Y:S01]  /*3e70*/  SHF.R.S32.HI R2, RZ, 0x1f, R0 ;  /* 0x0000001fff027819 */ /* 0x000fe20000011400 */
        /* <DEDUP_REMOVED lines=8> */
[----:B------:R-:W-:-:S04]  /*3f00*/  DEPBAR.LE SB0, 0x1 ;  /* 0x000080400000791a */ /* 0x000fc80000000000 */
[----:B------:R-:W-:Y:S01]  /*3f10*/  BAR.SYNC.DEFER_BLOCKING 0x0 ;  /* 0x0000000000007b1d */ /* 0x000fe20000010000 */
[----:B------:R-:W-:Y:S01]  /*3f20*/  IMAD.IADD R0, R0, 0x1, -R2 ;  /* 0x0000000100007824 */ /* 0x000fe200078e0a02 */
[----:B------:R-:W-:Y:S01]  /*3f30*/  IADD3 R2, R184, 0x1000, RZ ;  /* 0x00001000b8027810 */ /* 0x000fe20007ffe0ff */
[----:B------:R-:W-:Y:S01]  /*3f40*/  CS2R R86, SRZ ;  /* 0x0000000000567805 */ /* 0x000fe2000001ff00 */
[----:B------:R-:W-:Y:S01]  /*3f50*/  CS2R R84, SRZ ;  /* 0x0000000000547805 */ /* 0x000fe2000001ff00 */
[----:B------:R-:W-:Y:S01]  /*3f60*/  CS2R R78, SRZ ;  /* 0x00000000004e7805 */ /* 0x000fe2000001ff00 */
[C---:B------:R-:W-:Y:S01]  /*3f70*/  LOP3.LUT P0, RZ, R0.reuse, 0x2, RZ, 0xc0, !PT ;  /* 0x0000000200ff7812 */ /* 0x040fe2000780c0ff */
[----:B------:R-:W-:Y:S01]  /*3f80*/  CS2R R76, SRZ ;  /* 0x00000000004c7805 */ /* 0x000fe2000001ff00 */
[----:B------:R-:W-:Y:S01]  /*3f90*/  LOP3.LUT P1, RZ, R0, 0x4, RZ, 0xc0, !PT ;  /* 0x0000000400ff7812 */ /* 0x000fe2000782c0ff */
[----:B------:R-:W-:Y:S01]  /*3fa0*/  CS2R R82, SRZ ;  /* 0x0000000000527805 */ /* 0x000fe2000001ff00 */
[----:B------:R-:W-:Y:S01]  /*3fb0*/  IADD3 R0, R183, 0x1000, RZ ;  /* 0x00001000b7007810 */ /* 0x000fe20007ffe0ff */
[----:B------:R-:W-:Y:S01]  /*3fc0*/  CS2R R80, SRZ ;  /* 0x0000000000507805 */ /* 0x000fe2000001ff00 */
[----:B------:R-:W-:Y:S01]  /*3fd0*/  SEL R2, R2, R184, P3 ;  /* 0x000000b802027207 */ /* 0x000fe20001800000 */
[----:B------:R-:W-:Y:S01]  /*3fe0*/  CS2R R74, SRZ ;  /* 0x00000000004a7805 */ /* 0x000fe2000001ff00 */
[----:B------:R-:W-:Y:S01]  /*3ff0*/  SEL R0, R0, R183, P2 ;  /* 0x000000b700007207 */ /* 0x000fe20001000000 */
[----:B------:R-:W-:Y:S01]  /*4000*/  CS2R R72, SRZ ;  /* 0x0000000000487805 */ /* 0x000fe2000001ff00 */
[----:B------:R-:W-:Y:S01]  /*4010*/  SEL R182, R182, 0xffffffe0, !P0 ;  /* 0xffffffe0b6b67807 */ /* 0x000fe20004000000 */
[----:B------:R-:W-:Y:S01]  /*4020*/  CS2R R70, SRZ ;  /* 0x0000000000467805 */ /* 0x000fe2000001ff00 */
[----:B------:R-:W-:Y:S01]  /*4030*/  CS2R R68, SRZ ;  /* 0x0000000000447805 */ /* 0x000fe2000001ff00 */
[----:B------:R-:W-:Y:S01]  /*4040*/  CS2R R62, SRZ ;  /* 0x00000000003e7805 */ /* 0x000fe2000001ff00 */
[----:B------:R-:W-:Y:S01]  /*4050*/  CS2R R60, SRZ ;  /* 0x00000000003c7805 */ /* 0x000fe2000001ff00 */
        /* <DEDUP_REMOVED lines=11> */
[----:B------:R1:W4:Y:S01]  /*4110*/  LDSM.16.M88.4 R148, [R181+0xa000] ;  /* 0x00a00000b594783b */ /* 0x0003220000000200 */
[----:B------:R-:W-:Y:S01]  /*4120*/  CS2R R48, SRZ ;  /* 0x0000000000307805 */ /* 0x000fe2000001ff00 */
[----:B------:R-:W-:Y:S01]  /*4130*/  CS2R R42, SRZ ;  /* 0x00000000002a7805 */ /* 0x000fe2000001ff00 */
[----:B------:R-:W-:Y:S01]  /*4140*/  CS2R R40, SRZ ;  /* 0x0000000000287805 */ /* 0x000fe2000001ff00 */
[----:B------:R1:W1:Y:S01]  /*4150*/  LDSM.16.M88.4 R152, [R181+0xa800] ;  /* 0x00a80000b598783b */ /* 0x0002620000000200 */
[----:B------:R-:W-:Y:S01]  /*4160*/  CS2R R38, SRZ ;  /* 0x0000000000267805 */ /* 0x000fe2000001ff00 */
[----:B------:R-:W-:Y:S01]  /*4170*/  CS2R R36, SRZ ;  /* 0x0000000000247805 */ /* 0x000fe2000001ff00 */
[----:B------:R-:W-:Y:S01]  /*4180*/  IMAD.SHL.U32 R173, R2, 0x2, RZ ;  /* 0x0000000202ad7824 */ /* 0x000fe200078e00ff */
[----:B------:R1:W1:Y:S01]  /*4190*/  LDSM.16.M88.4 R156, [R179+0xa000] ;  /* 0x00a00000b39c783b */ /* 0x0002620000000200 */
[----:B------:R-:W-:Y:S01]  /*41a0*/  IMAD.SHL.U32 R172, R0, 0x2, RZ ;  /* 0x0000000200ac7824 */ /* 0x000fe200078e00ff */
[----:B------:R-:W-:Y:S01]  /*41b0*/  SEL R128, R128, 0xffffffc0, !P1 ;  /* 0xffffffc080807807 */ /* 0x000fe20004800000 */
[C---:B------:R-:W-:Y:S01]  /*41c0*/  IMAD.SHL.U32 R241, R247.reuse, 0x4, RZ ;  /* 0x00000004f7f17824 */ /* 0x040fe200078e00ff */
[----:B------:R1:W1:Y:S01]  /*41d0*/  LDSM.16.M88.4 R160, [R179+0xa800] ;  /* 0x00a80000b3a0783b */ /* 0x0002620000000200 */
[----:B------:R-:W-:Y:S01]  /*41e0*/  SHF.L.U64.HI R240, R247, 0x2, R13 ;  /* 0x00000002f7f07819 */ /* 0x000fe2000001020d */
[----:B------:R-:W-:Y:S01]  /*41f0*/  IMAD.IADD R176, R175, 0x1, R182 ;  /* 0x00000001afb07824 */ /* 0x000fe200078e02b6 */
[----:B------:R-:W-:Y:S01]  /*4200*/  UIADD3 UR31, UR31, -UR7, URZ ;  /* 0x800000071f1f7290 */ /* 0x000fe2000fffe03f */
[----:B------:R1:W1:Y:S01]  /*4210*/  LDSM.16.M88.4 R164, [R180+0xa000] ;  /* 0x00a00000b4a4783b */ /* 0x0002620000000200 */
[----:B------:R-:W-:Y:S01]  /*4220*/  IMAD.IADD R177, R182, 0x1, R174 ;  /* 0x00000001b6b17824 */ /* 0x000fe200078e02ae */
[----:B------:R-:W-:-:S02]  /*4230*/  UIADD3 UR30, UR29, 0x80, URZ ;  /* 0x000000801d1e7890 */ /* 0x000fc4000fffe03f */
[----:B------:R1:W1:Y:S04]  /*4240*/  LDSM.16.M88.4 R168, [R180+0xa800] ;  /* 0x00a80000b4a8783b */ /* 0x0002680000000200 */
.L_x_534:
[----:B------:R-:W0:Y:S01]  /*4250*/  LDGDEPBAR ;  /* 0x00000000000079af */ /* 0x000e220000000000 */
[C---:B------:R-:W-:Y:S01]  /*4260*/  IADD3 R0, R173.reuse, R182, RZ ;  /* 0x000000b6ad007210 */ /* 0x040fe20007ffe0ff */
[----:B------:R-:W-:Y:S01]  /*4270*/  USHF.L.U32 UR8, UR6, 0x6, URZ ;  /* 0x0000000606087899 */ /* 0x000fe2000800063f */
[-C--:B------:R-:W-:Y:S01]  /*4280*/  IADD3 R2, R173, R128.reuse, RZ ;  /* 0x00000080ad027210 */ /* 0x080fe20007ffe0ff */
[----:B------:R-:W-:Y:S01]  /*4290*/  UISETP.GT.AND UP3, UPT, UR6, UR13, UPT ;  /* 0x0000000d0600728c */ /* 0x000fe2000bf64270 */
[----:B-----5:R-:W-:Y:S01]  /*42a0*/  FSETP.NEU.FTZ.AND P2, PT, R238, -INF , PT ;  /* 0xff800000ee00780b */ /* 0x020fe20003f5d000 */
[----:B------:R-:W-:Y:S04]  /*42b0*/  UISETP.GE.AND UP0, UPT, UR8, UR31, UPT ;  /* 0x0000001f0800728c */ /* 0x000fe8000bf06270 */
[----:B------:R-:W-:Y:S06]  /*42c0*/  UISETP.LT.AND UP0, UPT, UR30, UR7, UP0 ;  /* 0x000000071e00728c */ /* 0x000fec0008701270 */
[----:B------:R-:W-:Y:S01]  /*42d0*/  PLOP3.LUT P0, PT, PT, PT, UP0, 0x80, 0x0 ;  /* 0x000000000000781c */ /* 0x000fe20003f0f008 */
[----:B------:R-:W-:Y:S04]  /*42e0*/  DEPBAR.LE SB0, 0x0 ;  /* 0x000080000000791a */ /* 0x000fe80000000000 */
[----:B------:R-:W-:Y:S08]  /*42f0*/  BAR.SYNC.DEFER_BLOCKING 0x0 ;  /* 0x0000000000007b1d */ /* 0x000ff00000010000 */
[----:B------:R-:W-:Y:S01]  /*4300*/  @!P0 IADD3 R185, R242, UR8, RZ ;  /* 0x00000008f2b98c10 */ /* 0x000fe2000fffe0ff */
[----:B------:R-:W-:Y:S08]  /*4310*/  LDSM.16.M88.4 R32, [R173] ;  /* 0x00000000ad20783b */ /* 0x000ff00000000200 */
[----:B------:R-:W4:Y:S08]  /*4320*/  LDSM.16.M88.4 R16, [R178+0x6000] ;  /* 0x00600000b210783b */ /* 0x000f300000000200 */
[----:B------:R-:W3:Y:S08]  /*4330*/  LDSM.16.M88.4 R28, [R173+0x1000] ;  /* 0x00100000ad1c783b */ /* 0x000ef00000000200 */
[----:B------:R-:W2:Y:S08]  /*4340*/  LDSM.16.M88.4 R100, [R178+0x6800] ;  /* 0x00680000b264783b */ /* 0x000eb00000000200 */
[----:B------:R-:W-:Y:S08]  /*4350*/  LDSM.16.M88.4 R104, [R0] ;  /* 0x000000000068783b */ /* 0x000ff00000000200 */
[----:B------:R-:W1:Y:S01]  /*4360*/  LDSM.16.M88.4 R108, [R181+0x6000] ;  /* 0x00600000b56c783b */ /* 0x000e620000000200 */
[-C--:B----4-:R-:W-:Y:S07]  /*4370*/  HMMA.16816.F32 R4, R32, R16.reuse, RZ ;  /* 0x000000102004723c */ /* 0x090fee00000018ff */
[----:B------:R4:W1:Y:S01]  /*4380*/  LDSM.16.M88.4 R112, [R0+0x1000] ;  /* 0x001000000070783b */ /* 0x0008620000000200 */
[C---:B---3--:R-:W-:Y:S07]  /*4390*/  HMMA.16816.F32 R8, R28.reuse, R16, RZ ;  /* 0x000000101c08723c */ /* 0x048fee00000018ff */
[----:B------:R-:W3:Y:S01]  /*43a0*/  LDSM.16.M88.4 R116, [R181+0x6800] ;  /* 0x00680000b574783b */ /* 0x000ee20000000200 */
[-C--:B------:R-:W-:Y:S07]  /*43b0*/  HMMA.16816.F32 R12, R28, R18.reuse, RZ ;  /* 0x000000121c0c723c */ /* 0x080fee00000018ff */
[----:B------:R-:W-:Y:S01]  /*43c0*/  LDSM.16.M88.4 R120, [R2] ;  /* 0x000000000278783b */ /* 0x000fe20000000200 */
[C---:B------:R-:W-:Y:S07]  /*43d0*/  HMMA.16816.F32 R16, R32.reuse, R18, RZ ;  /* 0x000000122010723c */ /* 0x040fee00000018ff */
[----:B------:R-:W3:Y:S01]  /*43e0*/  LDSM.16.M88.4 R124, [R179+0x6000] ;  /* 0x00600000b37c783b */ /* 0x000ee20000000200 */
[----:B----4-:R-:W-:Y:S01]  /*43f0*/  IADD3 R0, R0, R128, RZ ;  /* 0x0000008000007210 */ /* 0x010fe20007ffe0ff */
[-C--:B--2---:R-:W-:Y:S06]  /*4400*/  HMMA.16816.F32 R20, R32, R100.reuse, RZ ;  /* 0x000000642014723c */ /* 0x084fec00000018ff */
[----:B------:R-:W-:Y:S02]  /*4410*/  LDSM.16.M88.4 R128, [R179+0x6800] ;  /* 0x00680000b380783b */ /* 0x000fe40000000200 */
[C---:B------:R-:W-:Y:S06]  /*4420*/  HMMA.16816.F32 R24, R28.reuse, R100, RZ ;  /* 0x000000641c18723c */ /* 0x040fec00000018ff */
[----:B------:R-:W-:Y:S02]  /*4430*/  LDSM.16.M88.4 R132, [R0] ;  /* 0x000000000084783b */ /* 0x000fe40000000200 */
[-C--:B------:R-:W-:Y:S06]  /*4440*/  HMMA.16816.F32 R28, R28, R102.reuse, RZ ;  /* 0x000000661c1c723c */ /* 0x080fec00000018ff */
[----:B------:R-:W-:Y:S02]  /*4450*/  LDSM.16.M88.4 R136, [R180+0x6000] ;  /* 0x00600000b488783b */ /* 0x000fe40000000200 */
[----:B------:R-:W-:Y:S06]  /*4460*/  HMMA.16816.F32 R32, R32, R102, RZ ;  /* 0x000000662020723c */ /* 0x000fec00000018ff */
[----:B------:R-:W2:Y:S02]  /*4470*/  LDSM.16.M88.4 R100, [R2+0x1000] ;  /* 0x001000000264783b */ /* 0x000ea40000000200 */
[-C--:B-1----:R-:W-:Y:S08]  /*4480*/  HMMA.16816.F32 R4, R104, R108.reuse, R4 ;  /* 0x0000006c6804723c */ /* 0x082ff00000001804 */
[C---:B------:R-:W-:Y:S07]  /*4490*/  HMMA.16816.F32 R8, R112.reuse, R108, R8 ;  /* 0x0000006c7008723c */ /* 0x040fee0000001808 */
[----:B------:R-:W-:Y:S01]  /*44a0*/  MOV R108, 0x40 ;  /* 0x00000040006c7802 */ /* 0x000fe20000000f00 */
[-C--:B------:R-:W-:Y:S08]  /*44b0*/  HMMA.16816.F32 R12, R112, R110.reuse, R12 ;  /* 0x0000006e700c723c */ /* 0x080ff0000000180c */
[C---:B------:R-:W-:Y:S08]  /*44c0*/  HMMA.16816.F32 R16, R104.reuse, R110, R16 ;  /* 0x0000006e6810723c */ /* 0x040ff00000001810 */
[-C--:B---3--:R-:W-:Y:S08]  /*44d0*/  HMMA.16816.F32 R20, R104, R116.reuse, R20 ;  /* 0x000000746814723c */ /* 0x088ff00000001814 */
[C---:B------:R-:W-:Y:S08]  /*44e0*/  HMMA.16816.F32 R24, R112.reuse, R116, R24 ;  /* 0x000000747018723c */ /* 0x040ff00000001818 */
[-C--:B------:R-:W-:Y:S08]  /*44f0*/  HMMA.16816.F32 R28, R112, R118.reuse, R28 ;  /* 0x00000076701c723c */ /* 0x080ff0000000181c */
[----:B------:R-:W-:Y:S01]  /*4500*/  HMMA.16816.F32 R32, R104, R118, R32 ;  /* 0x000000766820723c */ /* 0x000fe20000001820 */
[----:B------:R1:W3:Y:S07]  /*4510*/  LDSM.16.M88.4 R104, [R0+0x1000] ;  /* 0x001000000068783b */ /* 0x0002ee0000000200 */
[-C--:B------:R-:W-:Y:S08]  /*4520*/  HMMA.16816.F32 R4, R120, R124.reuse, R4 ;  /* 0x0000007c7804723c */ /* 0x080ff00000001804 */
[C---:B--2---:R-:W-:Y:S08]  /*4530*/  HMMA.16816.F32 R8, R100.reuse, R124, R8 ;  /* 0x0000007c6408723c */ /* 0x044ff00000001808 */
[-C--:B------:R-:W-:Y:S01]  /*4540*/  HMMA.16816.F32 R12, R100, R126.reuse, R12 ;  /* 0x0000007e640c723c */ /* 0x080fe2000000180c */
[----:B-1----:R-:W-:Y:S04]  /*4550*/  MOV R0, UR28 ;  /* 0x0000001c00007c02 */ /* 0x002fe80008000f00 */
[----:B------:R-:W-:Y:S03]  /*4560*/  @!P0 LEA R0, R0, R246, 0x7 ;  /* 0x000000f600008211 */ /* 0x000fe600078e38ff */
[C---:B------:R-:W-:Y:S08]  /*4570*/  HMMA.16816.F32 R16, R120.reuse, R126, R16 ;  /* 0x0000007e7810723c */ /* 0x040ff00000001810 */
[-C--:B------:R-:W-:Y:S08]  /*4580*/  HMMA.16816.F32 R20, R120, R128.reuse, R20 ;  /* 0x000000807814723c */ /* 0x080ff00000001814 */
[C---:B------:R-:W-:Y:S07]  /*4590*/  HMMA.16816.F32 R24, R100.reuse, R128, R24 ;  /* 0x000000806418723c */ /* 0x040fee0000001818 */
[----:B------:R-:W-:Y:S01]  /*45a0*/  SEL R128, R108, 0xffffffc0, !P1 ;  /* 0xffffffc06c807807 */ /* 0x000fe20004800000 */
[-C--:B------:R-:W-:Y:S08]  /*45b0*/  HMMA.16816.F32 R28, R100, R130.reuse, R28 ;  /* 0x00000082641c723c */ /* 0x080ff0000000181c */
[----:B------:R-:W-:Y:S08]  /*45c0*/  HMMA.16816.F32 R32, R120, R130, R32 ;  /* 0x000000827820723c */ /* 0x000ff00000001820 */
[-C--:B------:R-:W-:Y:S08]  /*45d0*/  HMMA.16816.F32 R4, R132, R136.reuse, R4 ;  /* 0x000000888404723c */ /* 0x080ff00000001804 */
[C---:B---3--:R-:W-:Y:S08]  /*45e0*/  HMMA.16816.F32 R8, R104.reuse, R136, R8 ;  /* 0x000000886808723c */ /* 0x048ff00000001808 */
[-C--:B------:R-:W-:Y:S08]  /*45f0*/  HMMA.16816.F32 R12, R104, R138.reuse, R12 ;  /* 0x0000008a680c723c */ /* 0x080ff0000000180c */
[----:B------:R-:W-:Y:S01]  /*4600*/  FMUL.FTZ R4, R4, c[0x0][0x2ec] ;  /* 0x0000bb0004047a20 */ /* 0x000fe20000410000 */
[C---:B------:R-:W-:Y:S03]  /*4610*/  HMMA.16816.F32 R16, R132.reuse, R138, R16 ;  /* 0x0000008a8410723c */ /* 0x040fe60000001810 */
[----:B------:R-:W1:Y:S01]  /*4620*/  MUFU.TANH R109, R4 ;  /* 0x00000004006d7308 */ /* 0x000e620000002400 */
[----:B------:R-:W-:Y:S02]  /*4630*/  FMUL.FTZ R5, R5, c[0x0][0x2ec] ;  /* 0x0000bb0005057a20 */ /* 0x000fe40000410000 */
[----:B------:R-:W-:Y:S02]  /*4640*/  FMUL.FTZ R6, R6, c[0x0][0x2ec] ;  /* 0x0000bb0006067a20 */ /* 0x000fe40000410000 */
[----:B------:R-:W-:Y:S04]  /*4650*/  FMUL.FTZ R7, R7, c[0x0][0x2ec] ;  /* 0x0000bb0007077a20 */ /* 0x000fe80000410000 */
[----:B------:R-:W-:Y:S01]  /*4660*/  FMUL.FTZ R11, R11, c[0x0][0x2ec] ;  /* 0x0000bb000b0b7a20 */ /* 0x000fe20000410000 */
[----:B------:R-:W2:Y:S01]  /*4670*/  MUFU.TANH R112, R5 ;  /* 0x0000000500707308 */ /* 0x000ea20000002400 */
[----:B------:R-:W-:Y:S02]  /*4680*/  FMUL.FTZ R10, R10, c[0x0][0x2ec] ;  /* 0x0000bb000a0a7a20 */ /* 0x000fe40000410000 */
[----:B------:R-:W-:Y:S02]  /*4690*/  FMUL.FTZ R14, R14, c[0x0][0x2ec] ;  /* 0x0000bb000e0e7a20 */ /* 0x000fe40000410000 */
[----:B------:R-:W-:Y:S02]  /*46a0*/  FMUL.FTZ R13, R13, c[0x0][0x2ec] ;  /* 0x0000bb000d0d7a20 */ /* 0x000fe40000410000 */
[----:B------:R-:W-:Y:S02]  /*46b0*/  FMUL.FTZ R8, R8, c[0x0][0x2ec] ;  /* 0x0000bb0008087a20 */ /* 0x000fe40000410000 */
[----:B------:R-:W-:Y:S01]  /*46c0*/  FMUL.FTZ R9, R9, c[0x0][0x2ec] ;  /* 0x0000bb0009097a20 */ /* 0x000fe20000410000 */
[----:B------:R3:W-:Y:S01]  /*46d0*/  MUFU.TANH R218, R14 ;  /* 0x0000000e00da7308 */ /* 0x0007e20000002400 */
[----:B------:R-:W-:Y:S02]  /*46e0*/  FMUL.FTZ R17, R17, c[0x0][0x2ec] ;  /* 0x0000bb0011117a20 */ /* 0x000fe40000410000 */
[----:B------:R-:W-:Y:S01]  /*46f0*/  FMUL.FTZ R18, R18, c[0x0][0x2ec] ;  /* 0x0000bb0012127a20 */ /* 0x000fe20000410000 */
[----:B-1----:R-:W-:Y:S01]  /*4700*/  MOV R2, R109 ;  /* 0x0000006d00027202 */ /* 0x002fe20000000f00 */
[----:B------:R-:W-:Y:S02]  /*4710*/  FMUL.FTZ R19, R19, c[0x0][0x2ec] ;  /* 0x0000bb0013137a20 */ /* 0x000fe40000410000 */
[----:B------:R-:W-:Y:S02]  /*4720*/  FMUL.FTZ R12, R12, c[0x0][0x2ec] ;  /* 0x0000bb000c0c7a20 */ /* 0x000fe40000410000 */
[----:B------:R-:W-:Y:S01]  /*4730*/  FMUL.FTZ R15, R15, c[0x0][0x2ec] ;  /* 0x0000bb000f0f7a20 */ /* 0x000fe20000410000 */
[----:B------:R-:W1:Y:S01]  /*4740*/  MUFU.TANH R202, R6 ;  /* 0x0000000600ca7308 */ /* 0x000e620000002400 */
[----:B------:R-:W-:Y:S09]  /*4750*/  FMUL.FTZ R16, R16, c[0x0][0x2ec] ;  /* 0x0000bb0010107a20 */ /* 0x000ff20000410000 */
[----:B------:R4:W-:Y:S01]  /*4760*/  MUFU.TANH R214, R8 ;  /* 0x0000000800d67308 */ /* 0x0009e20000002400 */
[----:B---3--:R-:W-:Y:S04]  /*4770*/  @!P0 IMNMX R14, R185, UR7, PT ;  /* 0x00000007b90e8c17 */ /* 0x008fe8000b800200 */
[-C--:B------:R-:W-:Y:S05]  /*4780*/  @!P0 ISETP.GE.AND P3, PT, R0, R14.reuse, PT ;  /* 0x0000000e0000820c */ /* 0x080fea0003f66270 */
[----:B------:R3:W1:Y:S01]  /*4790*/  MUFU.TANH R201, R7 ;  /* 0x0000000700c97308 */ /* 0x0006620000002400 */
[----:B------:R-:W-:Y:S09]  /*47a0*/  @!P0 FSEL R2, R109, -INF , !P3 ;  /* 0xff8000006d028808 */ /* 0x000ff20005800000 */
[----:B------:R1:W-:Y:S01]  /*47b0*/  MUFU.TANH R219, R11 ;  /* 0x0000000b00db7308 */ /* 0x0003e20000002400 */
[----:B----4-:R-:W-:Y:S05]  /*47c0*/  FMUL.FTZ R8, R238, 1.4426950216293334961 ;  /* 0x3fb8aa3bee087820 */ /* 0x010fea0000410000 */
[----:B------:R-:W-:Y:S04]  /*47d0*/  FSEL R8, R8, RZ, P2 ;  /* 0x000000ff08087208 */ /* 0x000fe80001000000 */
[----:B------:R4:W2:Y:S01]  /*47e0*/  MUFU.TANH R211, R9 ;  /* 0x0000000900d37308 */ /* 0x0008a20000002400 */
[----:B---3--:R-:W3:Y:S09]  /*47f0*/  LDSM.16.M88.4 R4, [R180+0x6800] ;  /* 0x00680000b404783b */ /* 0x008ef20000000200 */
[----:B------:R2:W-:Y:S01]  /*4800*/  MUFU.TANH R206, R13 ;  /* 0x0000000d00ce7308 */ /* 0x0005e20000002400 */
[----:B-1----:R-:W-:Y:S04]  /*4810*/  @!P0 IADD3 R11, R0, 0x1, RZ ;  /* 0x00000001000b8810 */ /* 0x002fe80007ffe0ff */
[----:B------:R-:W-:Y:S05]  /*4820*/  @!P0 ISETP.GE.AND P2, PT, R11, R14, PT ;  /* 0x0000000e0b00820c */ /* 0x000fea0003f46270 */
[----:B------:R1:W-:Y:S01]  /*4830*/  MUFU.TANH R222, R10 ;  /* 0x0000000a00de7308 */ /* 0x0003e20000002400 */
[--C-:B----4-:R-:W-:Y:S01]  /*4840*/  FFMA.FTZ R9, R2, c[0x0][0x23c], -R8.reuse ;  /* 0x00008f0002097a23 */ /* 0x110fe20000010808 */
[----:B--2---:R-:W-:Y:S02]  /*4850*/  MOV R2, R112 ;  /* 0x0000007000027202 */ /* 0x004fe40000000f00 */
[----:B------:R-:W-:Y:S02]  /*4860*/  @!P0 FSEL R2, R112, -INF , !P2 ;  /* 0xff80000070028808 */ /* 0x000fe40005000000 */
[----:B------:R-:W-:Y:S04]  /*4870*/  FSETP.NEU.FTZ.AND P2, PT, R237, -INF , PT ;  /* 0xff800000ed00780b */ /* 0x000fe80003f5d000 */
[----:B------:R-:W2:Y:S01]  /*4880*/  MUFU.TANH R209, R12 ;  /* 0x0000000c00d17308 */ /* 0x000ea20000002400 */
[----:B------:R-:W-:Y:S04]  /*4890*/  @!P0 IADD3 R13, R185, 0x8, RZ ;  /* 0x00000008b90d8810 */ /* 0x000fe80007ffe0ff */
[----:B------:R-:W-:Y:S05]  /*48a0*/  @!P0 IMNMX R13, R13, UR7, PT ;  /* 0x000000070d0d8c17 */ /* 0x000fea000b800200 */
[----:B------:R4:W-:Y:S01]  /*48b0*/  MUFU.EX2 R198, R9 ;  /* 0x0000000900c67308 */ /* 0x0009e20000000800 */
[-C--:B------:R-:W-:Y:S01]  /*48c0*/  @!P0 ISETP.GE.AND P3, PT, R0, R13.reuse, PT ;  /* 0x0000000d0000820c */ /* 0x080fe20003f66270 */
[-C--:B---3--:R-:W-:Y:S01]  /*48d0*/  HMMA.16816.F32 R20, R132, R4.reuse, R20 ;  /* 0x000000048414723c */ /* 0x088fe20000001814 */
[C---:B-1----:R-:W-:Y:S04]  /*48e0*/  @!P0 IADD3 R10, R185.reuse, 0x20, RZ ;  /* 0x00000020b90a8810 */ /* 0x042fe80007ffe0ff */
[----:B------:R-:W-:Y:S03]  /*48f0*/  @!P0 IMNMX R10, R10, UR7, PT ;  /* 0x000000070a0a8c17 */ /* 0x000fe6000b800200 */
[----:B------:R1:W3:Y:S01]  /*4900*/  MUFU.TANH R216, R15 ;  /* 0x0000000f00d87308 */ /* 0x0002e20000002400 */
[C---:B------:R-:W-:Y:S07]  /*4910*/  HMMA.16816.F32 R24, R104.reuse, R4, R24 ;  /* 0x000000046818723c */ /* 0x040fee0000001818 */
[----:B------:R-:W-:Y:S02]  /*4920*/  FFMA.FTZ R4, R2, c[0x0][0x23c], -R8 ;  /* 0x00008f0002047a23 */ /* 0x000fe40000010808 */
[----:B------:R-:W2:Y:S01]  /*4930*/  MUFU.TANH R125, R16 ;  /* 0x00000010007d7308 */ /* 0x000ea20000002400 */
[-C--:B------:R-:W-:Y:S02]  /*4940*/  HMMA.16816.F32 R28, R104, R6.reuse, R28 ;  /* 0x00000006681c723c */ /* 0x080fe4000000181c */
[----:B----4-:R-:W-:Y:S01]  /*4950*/  @!P0 IADD3 R9, R185, 0x28, RZ ;  /* 0x00000028b9098810 */ /* 0x010fe20007ffe0ff */
[----:B------:R-:W-:Y:S01]  /*4960*/  FMUL.FTZ R5, R237, 1.4426950216293334961 ;  /* 0x3fb8aa3bed057820 */ /* 0x000fe20000410000 */
[----:B------:R-:W-:Y:S02]  /*4970*/  MOV R2, R202 ;  /* 0x000000ca00027202 */ /* 0x000fe40000000f00 */
[----:B------:R-:W-:Y:S02]  /*4980*/  @!P0 FSEL R2, R202, -INF , !P3 ;  /* 0xff800000ca028808 */ /* 0x000fe40005800000 */
[----:B------:R-:W-:Y:S01]  /*4990*/  HMMA.16816.F32 R32, R132, R6, R32 ;  /* 0x000000068420723c */ /* 0x000fe20000001820 */
[----:B------:R4:W-:Y:S01]  /*49a0*/  MUFU.EX2 R113, R4 ;  /* 0x0000000400717308 */ /* 0x0009e20000000800 */
[----:B------:R-:W-:Y:S02]  /*49b0*/  @!P0 ISETP.GE.AND P3, PT, R0, R10, PT ;  /* 0x0000000a0000820c */ /* 0x000fe40003f66270 */
[----:B------:R-:W-:Y:S01]  /*49c0*/  FSEL R5, R5, RZ, P2 ;  /* 0x000000ff05057208 */ /* 0x000fe20001000000 */
[----:B-1----:R-:W-:Y:S01]  /*49d0*/  FMUL.FTZ R15, R236, 1.4426950216293334961 ;  /* 0x3fb8aa3bec0f7820 */ /* 0x002fe20000410000 */
[----:B------:R-:W-:Y:S01]  /*49e0*/  @!P0 ISETP.GE.AND P2, PT, R11, R13, PT ;  /* 0x0000000d0b00820c */ /* 0x000fe20003f46270 */
[----:B------:R-:W-:Y:S01]  /*49f0*/  FMUL.FTZ R20, R20, c[0x0][0x2ec] ;  /* 0x0000bb0014147a20 */ /* 0x000fe20000410000 */
[----:B------:R-:W-:Y:S01]  /*4a00*/  @!P0 IMNMX R9, R9, UR7, PT ;  /* 0x0000000709098c17 */ /* 0x000fe2000b800200 */
[----:B------:R-:W-:Y:S02]  /*4a10*/  FMUL.FTZ R21, R21, c[0x0][0x2ec] ;  /* 0x0000bb0015157a20 */ /* 0x000fe40000410000 */
[----:B------:R-:W1:Y:S01]  /*4a20*/  MUFU.TANH R123, R17 ;  /* 0x00000011007b7308 */ /* 0x000e620000002400 */
[----:B------:R-:W-:Y:S01]  /*4a30*/  MOV R6, R218 ;  /* 0x000000da00067202 */ /* 0x000fe20000000f00 */
[----:B------:R-:W-:Y:S02]  /*4a40*/  FMUL.FTZ R22, R22, c[0x0][0x2ec] ;  /* 0x0000bb0016167a20 */ /* 0x000fe40000410000 */
[----:B------:R-:W-:Y:S02]  /*4a50*/  FMUL.FTZ R23, R23, c[0x0][0x2ec] ;  /* 0x0000bb0017177a20 */ /* 0x000fe40000410000 */
[----:B------:R-:W-:Y:S02]  /*4a60*/  FMUL.FTZ R28, R28, c[0x0][0x2ec] ;  /* 0x0000bb001c1c7a20 */ /* 0x000fe40000410000 */
[----:B------:R-:W-:Y:S02]  /*4a70*/  FMUL.FTZ R29, R29, c[0x0][0x2ec] ;  /* 0x0000bb001d1d7a20 */ /* 0x000fe40000410000 */
[----:B------:R-:W-:Y:S01]  /*4a80*/  MUFU.TANH R136, R28 ;  /* 0x0000001c00887308 */ /* 0x000fe20000002400 */
[----:B------:R-:W-:Y:S02]  /*4a90*/  FMUL.FTZ R30, R30, c[0x0][0x2ec] ;  /* 0x0000bb001e1e7a20 */ /* 0x000fe40000410000 */
[----:B------:R-:W-:Y:S02]  /*4aa0*/  FMUL.FTZ R32, R32, c[0x0][0x2ec] ;  /* 0x0000bb0020207a20 */ /* 0x000fe40000410000 */
[--C-:B----4-:R-:W-:Y:S01]  /*4ab0*/  FFMA.FTZ R4, R2, c[0x0][0x23c], -R5.reuse ;  /* 0x00008f0002047a23 */ /* 0x110fe20000010805 */
[----:B------:R-:W-:Y:S01]  /*4ac0*/  MOV R2, R201 ;  /* 0x000000c900027202 */ /* 0x000fe20000000f00 */
[----:B------:R-:W-:Y:S01]  /*4ad0*/  FMUL.FTZ R33, R33, c[0x0][0x2ec] ;  /* 0x0000bb0021217a20 */ /* 0x000fe20000410000 */
[----:B------:R-:W-:Y:S01]  /*4ae0*/  @!P0 FSEL R2, R201, -INF , !P2 ;  /* 0xff800000c9028808 */ /* 0x000fe20005000000 */
[----:B------:R-:W-:Y:S01]  /*4af0*/  FMUL.FTZ R34, R34, c[0x0][0x2ec] ;  /* 0x0000bb0022227a20 */ /* 0x000fe20000410000 */
[----:B------:R-:W4:Y:S01]  /*4b00*/  MUFU.TANH R138, R18 ;  /* 0x00000012008a7308 */ /* 0x000f220000002400 */
[----:B------:R-:W-:Y:S01]  /*4b10*/  FMUL.FTZ R35, R35, c[0x0][0x2ec] ;  /* 0x0000bb0023237a20 */ /* 0x000fe20000410000 */
[----:B------:R-:W-:Y:S01]  /*4b20*/  FSETP.NEU.FTZ.AND P2, PT, R235, -INF , PT ;  /* 0xff800000eb00780b */ /* 0x000fe20003f5d000 */
[----:B------:R-:W-:Y:S02]  /*4b30*/  FMUL.FTZ R31, R31, c[0x0][0x2ec] ;  /* 0x0000bb001f1f7a20 */ /* 0x000fe40000410000 */
[--C-:B------:R-:W-:Y:S02]  /*4b40*/  FFMA.FTZ R2, R2, c[0x0][0x23c], -R5.reuse ;  /* 0x00008f0002027a23 */ /* 0x100fe40000010805 */
[----:B------:R-:W-:Y:S02]  /*4b50*/  FMUL.FTZ R24, R24, c[0x0][0x2ec] ;  /* 0x0000bb0018187a20 */ /* 0x000fe40000410000 */
[----:B------:R-:W-:Y:S01]  /*4b60*/  FMUL.FTZ R25, R25, c[0x0][0x2ec] ;  /* 0x0000bb0019197a20 */ /* 0x000fe20000410000 */
[----:B------:R1:W-:Y:S01]  /*4b70*/  MUFU.EX2 R226, R4 ;  /* 0x0000000400e27308 */ /* 0x0003e20000000800 */
[----:B------:R-:W-:Y:S02]  /*4b80*/  FMUL.FTZ R26, R26, c[0x0][0x2ec] ;  /* 0x0000bb001a1a7a20 */ /* 0x000fe40000410000 */
[----:B------:R-:W-:Y:S07]  /*4b90*/  FMUL.FTZ R27, R27, c[0x0][0x2ec] ;  /* 0x0000bb001b1b7a20 */ /* 0x000fee0000410000 */
[----:B------:R-:W2:Y:S10]  /*4ba0*/  MUFU.TANH R137, R19 ;  /* 0x0000001300897308 */ /* 0x000eb40000002400 */
[----:B------:R2:W-:Y:S01]  /*4bb0*/  MUFU.EX2 R224, R2 ;  /* 0x0000000200e07308 */ /* 0x0005e20000000800 */
[----:B-1----:R-:W-:Y:S05]  /*4bc0*/  FMUL.FTZ R4, R235, 1.4426950216293334961 ;  /* 0x3fb8aa3beb047820 */ /* 0x002fea0000410000 */
[----:B------:R-:W-:Y:S04]  /*4bd0*/  FSEL R4, R4, RZ, P2 ;  /* 0x000000ff04047208 */ /* 0x000fe80001000000 */
[----:B------:R-:W1:Y:S01]  /*4be0*/  MUFU.TANH R127, R20 ;  /* 0x00000014007f7308 */ /* 0x000e620000002400 */
[----:B------:R-:W-:Y:S09]  /*4bf0*/  @!P0 ISETP.GE.AND P2, PT, R11, R10, PT ;  /* 0x0000000a0b00820c */ /* 0x000ff20003f46270 */
[----:B------:R-:W-:Y:S01]  /*4c00*/  MUFU.TANH R131, R29 ;  /* 0x0000001d00837308 */ /* 0x000fe20000002400 */
[----:B--2---:R-:W-:Y:S02]  /*4c10*/  MOV R2, R214 ;  /* 0x000000d600027202 */ /* 0x004fe40000000f00 */
[----:B------:R-:W-:Y:S02]  /*4c20*/  @!P0 FSEL R2, R214, -INF , !P3 ;  /* 0xff800000d6028808 */ /* 0x000fe40005800000 */
[----:B------:R-:W-:Y:S05]  /*4c30*/  @!P0 ISETP.GE.AND P3, PT, R0, R9, PT ;  /* 0x000000090000820c */ /* 0x000fea0003f66270 */
[----:B------:R-:W2:Y:S01]  /*4c40*/  MUFU.TANH R126, R21 ;  /* 0x00000015007e7308 */ /* 0x000ea20000002400 */
[--C-:B------:R-:W-:Y:S01]  /*4c50*/  FFMA.FTZ R12, R2, c[0x0][0x23c], -R4.reuse ;  /* 0x00008f00020c7a23 */ /* 0x100fe20000010804 */
[----:B------:R-:W-:Y:S02]  /*4c60*/  MOV R2, R211 ;  /* 0x000000d300027202 */ /* 0x000fe40000000f00 */
[----:B------:R-:W-:Y:S02]  /*4c70*/  @!P0 FSEL R2, R211, -INF , !P2 ;  /* 0xff800000d3028808 */ /* 0x000fe40005000000 */
[----:B------:R-:W-:Y:S03]  /*4c80*/  FSETP.NEU.FTZ.AND P2, PT, R236, -INF , PT ;  /* 0xff800000ec00780b */ /* 0x000fe60003f5d000 */
[----:B------:R-:W-:Y:S01]  /*4c90*/  FFMA.FTZ R16, R2, c[0x0][0x23c], -R4 ;  /* 0x00008f0002107a23 */ /* 0x000fe20000010804 */
[----:B------:R1:W-:Y:S01]  /*4ca0*/  MUFU.EX2 R230, R12 ;  /* 0x0000000c00e67308 */ /* 0x0003e20000000800 */
[----:B------:R-:W-:Y:S02]  /*4cb0*/  FSEL R2, R15, RZ, P2 ;  /* 0x000000ff0f027208 */ /* 0x000fe40001000000 */
[----:B------:R-:W-:Y:S02]  /*4cc0*/  @!P0 ISETP.GE.AND P2, PT, R11, R9, PT ;  /* 0x000000090b00820c */ /* 0x000fe40003f46270 */
[----:B------:R-:W-:Y:S02]  /*4cd0*/  MOV R11, R219 ;  /* 0x000000db000b7202 */ /* 0x000fe40000000f00 */
[----:B------:R-:W-:Y:S02]  /*4ce0*/  @!P0 FSEL R11, R219, -INF , !P2 ;  /* 0xff800000db0b8808 */ /* 0x000fe40005000000 */
[----:B------:R-:W-:Y:S01]  /*4cf0*/  MOV R15, R209 ;  /* 0x000000d1000f7202 */ /* 0x000fe20000000f00 */
[----:B------:R-:W2:Y:S02]  /*4d00*/  MUFU.TANH R197, R22 ;  /* 0x0000001600c57308 */ /* 0x000ea40000002400 */
[--C-:B------:R-:W-:Y:S08]  /*4d10*/  FFMA.FTZ R11, R11, c[0x0][0x23c], -R2.reuse ;  /* 0x00008f000b0b7a23 */ /* 0x100ff00000010802 */
[----:B------:R-:W-:Y:S01]  /*4d20*/  MUFU.EX2 R229, R16 ;  /* 0x0000001000e57308 */ /* 0x000fe20000000800 */
[----:B-1----:R-:W-:Y:S02]  /*4d30*/  MOV R12, R222 ;  /* 0x000000de000c7202 */ /* 0x002fe40000000f00 */
[----:B------:R-:W-:Y:S07]  /*4d40*/  @!P0 FSEL R12, R222, -INF , !P3 ;  /* 0xff800000de0c8808 */ /* 0x000fee0005800000 */
[----:B------:R1:W-:Y:S01]  /*4d50*/  MUFU.EX2 R233, R11 ;  /* 0x0000000b00e97308 */ /* 0x0003e20000000800 */
[----:B------:R-:W-:Y:S09]  /*4d60*/  FFMA.FTZ R12, R12, c[0x0][0x23c], -R2 ;  /* 0x00008f000c0c7a23 */ /* 0x000ff20000010802 */
[----:B------:R2:W-:Y:S10]  /*4d70*/  MUFU.EX2 R234, R12 ;  /* 0x0000000c00ea7308 */ /* 0x0005f40000000800 */
[----:B------:R-:W3:Y:S01]  /*4d80*/  MUFU.TANH R139, R23 ;  /* 0x00000017008b7308 */ /* 0x000ee20000002400 */
[C---:B-1----:R-:W-:Y:S09]  /*4d90*/  @!P0 IADD3 R11, R0.reuse, 0x9, RZ ;  /* 0x00000009000b8810 */ /* 0x042ff20007ffe0ff */
[----:B------:R-:W1:Y:S01]  /*4da0*/  MUFU.TANH R200, R24 ;  /* 0x0000001800c87308 */ /* 0x000e620000002400 */
[----:B--2---:R-:W-:Y:S04]  /*4db0*/  @!P0 IADD3 R12, R0, 0x8, RZ ;  /* 0x00000008000c8810 */ /* 0x004fe80007ffe0ff */
[-C--:B------:R-:W-:Y:S05]  /*4dc0*/  @!P0 ISETP.GE.AND P2, PT, R12, R10.reuse, PT ;  /* 0x0000000a0c00820c */ /* 0x080fea0003f46270 */
[----:B------:R-:W2:Y:S01]  /*4dd0*/  MUFU.TANH R199, R25 ;  /* 0x0000001900c77308 */ /* 0x000ea20000002400 */
[----:B------:R-:W-:Y:S02]  /*4de0*/  @!P0 FSEL R15, R209, -INF , !P2 ;  /* 0xff800000d10f8808 */ /* 0x000fe40005000000 */
[----:B------:R-:W-:Y:S03]  /*4df0*/  @!P0 ISETP.GE.AND P2, PT, R11, R10, PT ;  /* 0x0000000a0b00820c */ /* 0x000fe60003f46270 */
[--C-:B------:R-:W-:Y:S01]  /*4e00*/  FFMA.FTZ R16, R15, c[0x0][0x23c], -R4.reuse ;  /* 0x00008f000f107a23 */ /* 0x100fe20000010804 */
[----:B------:R-:W-:Y:S02]  /*4e10*/  MOV R15, R206 ;  /* 0x000000ce000f7202 */ /* 0x000fe40000000f00 */
[----:B------:R-:W-:Y:S01]  /*4e20*/  @!P0 FSEL R15, R206, -INF , !P2 ;  /* 0xff800000ce0f8808 */ /* 0x000fe20005000000 */
[----:B------:R-:W-:Y:S01]  /*4e30*/  MUFU.TANH R204, R30 ;  /* 0x0000001e00cc7308 */ /* 0x000fe20000002400 */
[-C--:B------:R-:W-:Y:S03]  /*4e40*/  @!P0 ISETP.GE.AND P2, PT, R12, R9.reuse, PT ;  /* 0x000000090c00820c */ /* 0x080fe60003f46270 */
[----:B------:R-:W-:Y:S01]  /*4e50*/  FFMA.FTZ R7, R15, c[0x0][0x23c], -R4 ;  /* 0x00008f000f077a23 */ /* 0x000fe20000010804 */
[----:B------:R-:W-:Y:S02]  /*4e60*/  @!P0 FSEL R6, R218, -INF , !P2 ;  /* 0xff800000da068808 */ /* 0x000fe40005000000 */
[----:B------:R-:W-:Y:S03]  /*4e70*/  @!P0 ISETP.GE.AND P2, PT, R11, R9, PT ;  /* 0x000000090b00820c */ /* 0x000fe60003f46270 */
[----:B------:R1:W-:Y:S10]  /*4e80*/  MUFU.EX2 R217, R7 ;  /* 0x0000000700d97308 */ /* 0x0003f40000000800 */
[----:B------:R-:W-:Y:S10]  /*4e90*/  MUFU.TANH R115, R32 ;  /* 0x0000002000737308 */ /* 0x000ff40000002400 */
[----:B------:R-:W-:Y:S01]  /*4ea0*/  MUFU.TANH R114, R33 ;  /* 0x0000002100727308 */ /* 0x000fe20000002400 */
[--C-:B-1----:R-:W-:Y:S01]  /*4eb0*/  FFMA.FTZ R7, R6, c[0x0][0x23c], -R2.reuse ;  /* 0x00008f0006077a23 */ /* 0x102fe20000010802 */
[----:B---3--:R-:W-:Y:S02]  /*4ec0*/  MOV R6, R216 ;  /* 0x000000d800067202 */ /* 0x008fe40000000f00 */
[----:B------:R-:W-:Y:S02]  /*4ed0*/  @!P0 FSEL R6, R216, -INF , !P2 ;  /* 0xff800000d8068808 */ /* 0x000fe40005000000 */
[-C--:B------:R-:W-:Y:S04]  /*4ee0*/  @!P0 ISETP.GE.AND P2, PT, R12, R14.reuse, PT ;  /* 0x0000000e0c00820c */ /* 0x080fe80003f46270 */
[----:B------:R-:W-:Y:S01]  /*4ef0*/  MUFU.TANH R117, R34 ;  /* 0x0000002200757308 */ /* 0x000fe20000002400 */
[----:B------:R-:W-:Y:S09]  /*4f00*/  FFMA.FTZ R6, R6, c[0x0][0x23c], -R2 ;  /* 0x00008f0006067a23 */ /* 0x000ff20000010802 */
[----:B------:R1:W-:Y:S10]  /*4f10*/  MUFU.EX2 R231, R6 ;  /* 0x0000000600e77308 */ /* 0x0003f40000000800 */
[----:B------:R3:W-:Y:S10]  /*4f20*/  MUFU.EX2 R232, R7 ;  /* 0x0000000700e87308 */ /* 0x0007f40000000800 */
[----:B------:R-:W2:Y:S01]  /*4f30*/  MUFU.TANH R210, R26 ;  /* 0x0000001a00d27308 */ /* 0x000ea20000002400 */
[----:B-1----:R-:W-:Y:S02]  /*4f40*/  MOV R6, R125 ;  /* 0x0000007d00067202 */ /* 0x002fe40000000f00 */
[----:B------:R-:W-:Y:S02]  /*4f50*/  @!P0 FSEL R6, R125, -INF , !P2 ;  /* 0xff8000007d068808 */ /* 0x000fe40005000000 */
[----:B------:R-:W-:Y:S05]  /*4f60*/  @!P0 ISETP.GE.AND P2, PT, R11, R14, PT ;  /* 0x0000000e0b00820c */ /* 0x000fea0003f46270 */
[----:B------:R-:W-:Y:S01]  /*4f70*/  MUFU.TANH R116, R35 ;  /* 0x0000002300747308 */ /* 0x000fe20000002400 */
[--C-:B---3--:R-:W-:Y:S01]  /*4f80*/  FFMA.FTZ R7, R6, c[0x0][0x23c], -R8.reuse ;  /* 0x00008f0006077a23 */ /* 0x108fe20000010808 */
[----:B------:R-:W-:Y:S02]  /*4f90*/  MOV R6, R123 ;  /* 0x0000007b00067202 */ /* 0x000fe40000000f00 */
[----:B------:R-:W-:Y:S02]  /*4fa0*/  @!P0 FSEL R6, R123, -INF , !P2 ;  /* 0xff8000007b068808 */ /* 0x000fe40005000000 */
[-C--:B------:R-:W-:Y:S04]  /*4fb0*/  @!P0 ISETP.GE.AND P2, PT, R12, R13.reuse, PT ;  /* 0x0000000d0c00820c */ /* 0x080fe80003f46270 */
[----:B------:R1:W-:Y:S10]  /*4fc0*/  MUFU.EX2 R124, R7 ;  /* 0x00000007007c7308 */ /* 0x0003f40000000800 */
[----:B------:R-:W-:Y:S10]  /*4fd0*/  MUFU.TANH R185, R31 ;  /* 0x0000001f00b97308 */ /* 0x000ff40000002400 */
[----:B------:R-:W-:Y:S01]  /*4fe0*/  MUFU.EX2 R225, R16 ;  /* 0x0000001000e17308 */ /* 0x000fe20000000800 */
[--C-:B-1----:R-:W-:Y:S01]  /*4ff0*/  FFMA.FTZ R7, R6, c[0x0][0x23c], -R8.reuse ;  /* 0x00008f0006077a23 */ /* 0x102fe20000010808 */
[----:B----4-:R-:W-:Y:S02]  /*5000*/  MOV R6, R138 ;  /* 0x0000008a00067202 */ /* 0x010fe40000000f00 */
[----:B------:R-:W-:Y:S02]  /*5010*/  @!P0 FSEL R6, R138, -INF , !P2 ;  /* 0xff8000008a068808 */ /* 0x000fe40005000000 */
[----:B------:R-:W-:Y:S04]  /*5020*/  @!P0 ISETP.GE.AND P2, PT, R11, R13, PT ;  /* 0x0000000d0b00820c */ /* 0x000fe80003f46270 */
[----:B------:R1:W-:Y:S01]  /*5030*/  MUFU.EX2 R122, R7 ;  /* 0x00000007007a7308 */ /* 0x0003e20000000800 */
[--C-:B------:R-:W-:Y:S01]  /*5040*/  FFMA.FTZ R11, R6, c[0x0][0x23c], -R5.reuse ;  /* 0x00008f00060b7a23 */ /* 0x100fe20000010805 */
[----:B------:R-:W-:Y:S02]  /*5050*/  MOV R6, R137 ;  /* 0x0000008900067202 */ /* 0x000fe40000000f00 */
[----:B------:R-:W-:Y:S05]  /*5060*/  @!P0 FSEL R6, R137, -INF , !P2 ;  /* 0xff80000089068808 */ /* 0x000fea0005000000 */
[--C-:B------:R-:W-:Y:S01]  /*5070*/  FFMA.FTZ R12, R6, c[0x0][0x23c], -R5.reuse ;  /* 0x00008f00060c7a23 */ /* 0x100fe20000010805 */
[----:B------:R3:W-:Y:S01]  /*5080*/  MUFU.EX2 R135, R11 ;  /* 0x0000000b00877308 */ /* 0x0007e20000000800 */
[C---:B------:R-:W-:Y:S09]  /*5090*/  @!P0 IADD3 R6, R0.reuse, 0x11, RZ ;  /* 0x0000001100068810 */ /* 0x040ff20007ffe0ff */
[----:B------:R4:W-:Y:S01]  /*50a0*/  MUFU.EX2 R134, R12 ;  /* 0x0000000c00867308 */ /* 0x0009e20000000800 */
[----:B-1----:R-:W-:Y:S04]  /*50b0*/  @!P0 IADD3 R7, R0, 0x10, RZ ;  /* 0x0000001000078810 */ /* 0x002fe80007ffe0ff */
[-C--:B------:R-:W-:Y:S05]  /*50c0*/  @!P0 ISETP.GE.AND P2, PT, R7, R14.reuse, PT ;  /* 0x0000000e0700820c */ /* 0x080fea0003f46270 */
[----:B------:R-:W1:Y:S01]  /*50d0*/  MUFU.TANH R208, R27 ;  /* 0x0000001b00d07308 */ /* 0x000e620000002400 */
[----:B---3--:R-:W-:Y:S02]  /*50e0*/  MOV R11, R127 ;  /* 0x0000007f000b7202 */ /* 0x008fe40000000f00 */
[----:B------:R-:W-:Y:S02]  /*50f0*/  @!P0 FSEL R11, R127, -INF , !P2 ;  /* 0xff8000007f0b8808 */ /* 0x000fe40005000000 */
[----:B------:R-:W-:Y:S03]  /*5100*/  @!P0 ISETP.GE.AND P2, PT, R6, R14, PT ;  /* 0x0000000e0600820c */ /* 0x000fe60003f46270 */
[--C-:B----4-:R-:W-:Y:S01]  /*5110*/  FFMA.FTZ R12, R11, c[0x0][0x23c], -R8.reuse ;  /* 0x00008f000b0c7a23 */ /* 0x110fe20000010808 */
[----:B------:R-:W-:Y:S02]  /*5120*/  MOV R11, R126 ;  /* 0x0000007e000b7202 */ /* 0x000fe40000000f00 */
[----:B------:R-:W-:Y:S01]  /*5130*/  @!P0 FSEL R11, R126, -INF , !P2 ;  /* 0xff8000007e0b8808 */ /* 0x000fe20005000000 */
[----:B------:R3:W-:Y:S01]  /*5140*/  MUFU.EX2 R121, R12 ;  /* 0x0000000c00797308 */ /* 0x0007e20000000800 */
[----:B------:R-:W-:Y:S03]  /*5150*/  @!P0 ISETP.GE.AND P2, PT, R7, R13, PT ;  /* 0x0000000d0700820c */ /* 0x000fe60003f46270 */
[----:B---3--:R-:W-:Y:S01]  /*5160*/  FFMA.FTZ R12, R11, c[0x0][0x23c], -R8 ;  /* 0x00008f000b0c7a23 */ /* 0x008fe20000010808 */
[----:B------:R-:W-:Y:S02]  /*5170*/  MOV R11, R197 ;  /* 0x000000c5000b7202 */ /* 0x000fe40000000f00 */
[----:B------:R-:W-:Y:S03]  /*5180*/  @!P0 FSEL R11, R197, -INF , !P2 ;  /* 0xff800000c50b8808 */ /* 0x000fe60005000000 */
[----:B------:R3:W-:Y:S01]  /*5190*/  MUFU.EX2 R120, R12 ;  /* 0x0000000c00787308 */ /* 0x0007e20000000800 */
[----:B------:R-:W-:Y:S01]  /*51a0*/  @!P0 ISETP.GE.AND P2, PT, R6, R13, PT ;  /* 0x0000000d0600820c */ /* 0x000fe20003f46270 */
[--C-:B---3--:R-:W-:Y:S01]  /*51b0*/  FFMA.FTZ R12, R11, c[0x0][0x23c], -R5.reuse ;  /* 0x00008f000b0c7a23 */ /* 0x108fe20000010805 */
[----:B------:R-:W-:Y:S02]  /*51c0*/  MOV R11, R139 ;  /* 0x0000008b000b7202 */ /* 0x000fe40000000f00 */
[----:B------:R-:W-:Y:S05]  /*51d0*/  @!P0 FSEL R11, R139, -INF , !P2 ;  /* 0xff8000008b0b8808 */ /* 0x000fea0005000000 */
        /* <DEDUP_REMOVED lines=8> */
[----:B--2---:R-:W-:Y:S02]  /*5260*/  MOV R11, R199 ;  /* 0x000000c7000b7202 */ /* 0x004fe40000000f00 */
[----:B------:R-:W-:Y:S05]  /*5270*/  @!P0 FSEL R11, R199, -INF , !P2 ;  /* 0xff800000c70b8808 */ /* 0x000fea0005000000 */
[----:B------:R-:W-:Y:S01]  /*5280*/  MUFU.EX2 R213, R12 ;  /* 0x0000000c00d57308 */ /* 0x000fe20000000800 */
[-C--:B------:R-:W-:Y:S02]  /*5290*/  @!P0 ISETP.GE.AND P2, PT, R7, R9.reuse, PT ;  /* 0x000000090700820c */ /* 0x080fe40003f46270 */
[----:B------:R-:W-:Y:S01]  /*52a0*/  MOV R7, R210 ;  /* 0x000000d200077202 */ /* 0x000fe20000000f00 */
[----:B------:R-:W-:Y:S01]  /*52b0*/  FFMA.FTZ R11, R11, c[0x0][0x23c], -R4 ;  /* 0x00008f000b0b7a23 */ /* 0x000fe20000010804 */
[----:B------:R-:W-:Y:S02]  /*52c0*/  @!P0 FSEL R7, R210, -INF , !P2 ;  /* 0xff800000d2078808 */ /* 0x000fe40005000000 */
[----:B------:R-:W-:Y:S02]  /*52d0*/  @!P0 ISETP.GE.AND P2, PT, R6, R9, PT ;  /* 0x000000090600820c */ /* 0x000fe40003f46270 */
[C---:B------:R-:W-:Y:S01]  /*52e0*/  @!P0 IADD3 R6, R0.reuse, 0x18, RZ ;  /* 0x0000001800068810 */ /* 0x040fe20007ffe0ff */
[----:B------:R2:W-:Y:S01]  /*52f0*/  MUFU.EX2 R212, R11 ;  /* 0x0000000b00d47308 */ /* 0x0005e20000000800 */
[----:B------:R-:W-:Y:S02]  /*5300*/  @!P0 IADD3 R0, R0, 0x19, RZ ;  /* 0x0000001900008810 */ /* 0x000fe40007ffe0ff */
[----:B------:R-:W-:Y:S01]  /*5310*/  @!P0 ISETP.GE.AND P3, PT, R6, R10, PT ;  /* 0x0000000a0600820c */ /* 0x000fe20003f66270 */
[--C-:B--2---:R-:W-:Y:S01]  /*5320*/  FFMA.FTZ R11, R7, c[0x0][0x23c], -R2.reuse ;  /* 0x00008f00070b7a23 */ /* 0x104fe20000010802 */
[----:B-1----:R-:W-:Y:S02]  /*5330*/  MOV R7, R208 ;  /* 0x000000d000077202 */ /* 0x002fe40000000f00 */
[----:B------:R-:W-:Y:S03]  /*5340*/  @!P0 FSEL R7, R208, -INF , !P2 ;  /* 0xff800000d0078808 */ /* 0x000fe60005000000 */
[----:B------:R1:W-:Y:S01]  /*5350*/  MUFU.EX2 R228, R11 ;  /* 0x0000000b00e47308 */ /* 0x0003e20000000800 */
[----:B------:R-:W-:Y:S01]  /*5360*/  @!P0 ISETP.GE.AND P2, PT, R0, R10, PT ;  /* 0x0000000a0000820c */ /* 0x000fe20003f46270 */
[----:B------:R-:W-:Y:S01]  /*5370*/  FFMA.FTZ R12, R7, c[0x0][0x23c], -R2 ;  /* 0x00008f00070c7a23 */ /* 0x000fe20000010802 */
[----:B------:R-:W-:Y:S02]  /*5380*/  MOV R7, R131 ;  /* 0x0000008300077202 */ /* 0x000fe40000000f00 */
[----:B------:R-:W-:Y:S02]  /*5390*/  @!P0 FSEL R7, R131, -INF , !P2 ;  /* 0xff80000083078808 */ /* 0x000fe40005000000 */
[----:B------:R-:W-:Y:S03]  /*53a0*/  @!P0 ISETP.GE.AND P2, PT, R6, R9, PT ;  /* 0x000000090600820c */ /* 0x000fe60003f46270 */
[----:B------:R-:W-:Y:S01]  /*53b0*/  MUFU.EX2 R227, R12 ;  /* 0x0000000c00e37308 */ /* 0x000fe20000000800 */
[----:B-1----:R-:W-:Y:S02]  /*53c0*/  MOV R11, R136 ;  /* 0x00000088000b7202 */ /* 0x002fe40000000f00 */
[----:B------:R-:W-:Y:S05]  /*53d0*/  @!P0 FSEL R11, R136, -INF , !P3 ;  /* 0xff800000880b8808 */ /* 0x000fea0005800000 */
[--C-:B------:R-:W-:Y:S02]  /*53e0*/  FFMA.FTZ R10, R11, c[0x0][0x23c], -R4.reuse ;  /* 0x00008f000b0a7a23 */ /* 0x100fe40000010804 */
[----:B------:R-:W-:Y:S01]  /*53f0*/  FFMA.FTZ R4, R7, c[0x0][0x23c], -R4 ;  /* 0x00008f0007047a23 */ /* 0x000fe20000010804 */
[----:B------:R-:W-:Y:S01]  /*5400*/  MOV R7, R204 ;  /* 0x000000cc00077202 */ /* 0x000fe20000000f00 */
[----:B------:R-:W-:Y:S01]  /*5410*/  MUFU.EX2 R207, R10 ;  /* 0x0000000a00cf7308 */ /* 0x000fe20000000800 */
[----:B------:R-:W-:Y:S02]  /*5420*/  @!P0 FSEL R7, R204, -INF , !P2 ;  /* 0xff800000cc078808 */ /* 0x000fe40005000000 */
[-C--:B------:R-:W-:Y:S03]  /*5430*/  @!P0 ISETP.GE.AND P2, PT, R6, R14.reuse, PT ;  /* 0x0000000e0600820c */ /* 0x080fe60003f46270 */
[----:B------:R-:W-:Y:S04]  /*5440*/  FFMA.FTZ R7, R7, c[0x0][0x23c], -R2 ;  /* 0x00008f0007077a23 */ /* 0x000fe80000010802 */
[----:B------:R1:W-:Y:S10]  /*5450*/  MUFU.EX2 R205, R4 ;  /* 0x0000000400cd7308 */ /* 0x0003f40000000800 */
[----:B------:R2:W-:Y:S01]  /*5460*/  MUFU.EX2 R223, R7 ;  /* 0x0000000700df7308 */ /* 0x0005e20000000800 */
[----:B-1----:R-:W-:Y:S02]  /*5470*/  MOV R4, R115 ;  /* 0x0000007300047202 */ /* 0x002fe40000000f00 */
[----:B------:R-:W-:Y:S02]  /*5480*/  @!P0 FSEL R4, R115, -INF , !P2 ;  /* 0xff80000073048808 */ /* 0x000fe40005000000 */
[----:B------:R-:W-:Y:S03]  /*5490*/  @!P0 ISETP.GE.AND P2, PT, R0, R14, PT ;  /* 0x0000000e0000820c */ /* 0x000fe60003f46270 */
[--C-:B--2---:R-:W-:Y:S01]  /*54a0*/  FFMA.FTZ R7, R4, c[0x0][0x23c], -R8.reuse ;  /* 0x00008f0004077a23 */ /* 0x104fe20000010808 */
[----:B------:R-:W-:Y:S02]  /*54b0*/  MOV R4, R114 ;  /* 0x0000007200047202 */ /* 0x000fe40000000f00 */
[----:B------:R-:W-:Y:S01]  /*54c0*/  @!P0 FSEL R4, R114, -INF , !P2 ;  /* 0xff80000072048808 */ /* 0x000fe20005000000 */
[----:B------:R-:W-:Y:S01]  /*54d0*/  MUFU.EX2 R119, R7 ;  /* 0x0000000700777308 */ /* 0x000fe20000000800 */
[----:B------:R-:W-:Y:S03]  /*54e0*/  @!P0 ISETP.GE.AND P2, PT, R6, R13, PT ;  /* 0x0000000d0600820c */ /* 0x000fe60003f46270 */
[----:B------:R-:W-:Y:S01]  /*54f0*/  FFMA.FTZ R8, R4, c[0x0][0x23c], -R8 ;  /* 0x00008f0004087a23 */ /* 0x000fe20000010808 */
[----:B------:R-:W-:Y:S02]  /*5500*/  MOV R4, R117 ;  /* 0x0000007500047202 */ /* 0x000fe40000000f00 */
[----:B------:R-:W-:Y:S02]  /*5510*/  @!P0 FSEL R4, R117, -INF , !P2 ;  /* 0xff80000075048808 */ /* 0x000fe40005000000 */
[----:B------:R-:W-:Y:S01]  /*5520*/  @!P0 ISETP.GE.AND P2, PT, R0, R13, PT ;  /* 0x0000000d0000820c */ /* 0x000fe20003f46270 */
[----:B------:R-:W1:Y:S02]  /*5530*/  MUFU.EX2 R118, R8 ;  /* 0x0000000800767308 */ /* 0x000e640000000800 */
[--C-:B------:R-:W-:Y:S01]  /*5540*/  FFMA.FTZ R6, R4, c[0x0][0x23c], -R5.reuse ;  /* 0x00008f0004067a23 */ /* 0x100fe20000010805 */
[----:B------:R-:W-:Y:S02]  /*5550*/  MOV R4, R116 ;  /* 0x0000007400047202 */ /* 0x000fe40000000f00 */
[----:B------:R-:W-:Y:S02]  /*5560*/  @!P0 FSEL R4, R116, -INF , !P2 ;  /* 0xff80000074048808 */ /* 0x000fe40005000000 */
[----:B------:R-:W-:Y:S02]  /*5570*/  @!P0 ISETP.GE.AND P2, PT, R0, R9, PT ;  /* 0x000000090000820c */ /* 0x000fe40003f46270 */
[----:B------:R-:W-:Y:S01]  /*5580*/  F2FP.PACK_AB R0, R113, R198 ;  /* 0x000000c67100723e */ /* 0x000fe200000000ff */
[----:B------:R-:W-:Y:S01]  /*5590*/  FFMA.FTZ R5, R4, c[0x0][0x23c], -R5 ;  /* 0x00008f0004057a23 */ /* 0x000fe20000010805 */
[----:B------:R-:W-:Y:S01]  /*55a0*/  MOV R4, R185 ;  /* 0x000000b900047202 */ /* 0x000fe20000000f00 */
[----:B------:R2:W-:Y:S01]  /*55b0*/  MUFU.EX2 R130, R6 ;  /* 0x0000000600827308 */ /* 0x0005e20000000800 */
[----:B------:R-:W-:Y:S01]  /*55c0*/  @!P0 FSEL R4, R185, -INF , !P2 ;  /* 0xff800000b9048808 */ /* 0x000fe20005000000 */
[----:B------:R3:W-:Y:S01]  /*55d0*/  STS [R189+0xe000], R0 ;  /* 0x00e00000bd007388 */ /* 0x0007e20000000800 */
[----:B------:R-:W-:Y:S02]  /*55e0*/  IADD3 R110, P0, R241, UR12, RZ ;  /* 0x0000000cf16e7c10 */ /* 0x000fe4000ff1e0ff */
[----:B------:R-:W-:Y:S01]  /*55f0*/  PLOP3.LUT P2, PT, PT, PT, UP3, 0x80, 0x0 ;  /* 0x000000000000781c */ /* 0x000fe20003f4f038 */
[----:B------:R-:W-:Y:S01]  /*5600*/  FFMA.FTZ R2, R4, c[0x0][0x23c], -R2 ;  /* 0x00008f0004027a23 */ /* 0x000fe20000010802 */
[----:B------:R-:W-:Y:S02]  /*5610*/  F2FP.PACK_AB R4, R233, R234 ;  /* 0x000000eae904723e */ /* 0x000fe400000000ff */
[----:B------:R-:W-:Y:S01]  /*5620*/  IADD3.X R111, R240, UR11, RZ, P0, !PT ;  /* 0x0000000bf06f7c10 */ /* 0x000fe200087fe4ff */
[----:B------:R3:W-:Y:S04]  /*5630*/  MUFU.EX2 R215, R2 ;  /* 0x0000000200d77308 */ /* 0x0007e80000000800 */
[----:B------:R-:W4:Y:S06]  /*5640*/  LDG.E R108, [R110.64] ;  /* 0x000000046e6c7981 */ /* 0x000f2c000c1e1900 */
[----:B------:R1:W1:Y:S01]  /*5650*/  MUFU.EX2 R129, R5 ;  /* 0x0000000500817308 */ /* 0x0002620000000800 */
[----:B--2---:R-:W-:Y:S02]  /*5660*/  F2FP.PACK_AB R6, R224, R226 ;  /* 0x000000e2e006723e */ /* 0x004fe400000000ff */
[----:B---3--:R-:W-:Y:S03]  /*5670*/  F2FP.PACK_AB R0, R134, R135 ;  /* 0x000000878600723e */ /* 0x008fe600000000ff */
[----:B------:R2:W-:Y:S04]  /*5680*/  STS [R189+0xe400], R6 ;  /* 0x00e40006bd007388 */ /* 0x0005e80000000800 */
[----:B------:R3:W-:Y:S01]  /*5690*/  STS [R190+0xe400], R0 ;  /* 0x00e40000be007388 */ /* 0x0007e20000000800 */
[----:B------:R-:W-:Y:S05]  /*56a0*/  F2FP.PACK_AB R2, R122, R124 ;  /* 0x0000007c7a02723e */ /* 0x000fea00000000ff */
[----:B------:R3:W-:Y:S04]  /*56b0*/  STS [R190+0xe000], R2 ;  /* 0x00e00002be007388 */ /* 0x0007e80000000800 */
[----:B------:R3:W-:Y:S01]  /*56c0*/  STS [R189+0xf400], R4 ;  /* 0x00f40004bd007388 */ /* 0x0007e20000000800 */
[----:B-1----:R-:W-:Y:S05]  /*56d0*/  F2FP.PACK_AB R5, R229, R230 ;  /* 0x000000e6e505723e */ /* 0x002fea00000000ff */
[----:B------:R1:W-:Y:S01]  /*56e0*/  STS [R189+0xf000], R5 ;  /* 0x00f00005bd007388 */ /* 0x0003e20000000800 */
[----:B--2---:R-:W-:Y:S02]  /*56f0*/  F2FP.PACK_AB R6, R217, R225 ;  /* 0x000000e1d906723e */ /* 0x004fe400000000ff */
[----:B---3--:R-:W-:Y:S03]  /*5700*/  F2FP.PACK_AB R0, R118, R119 ;  /* 0x000000777600723e */ /* 0x008fe600000000ff */
[----:B------:R2:W-:Y:S01]  /*5710*/  STS [R190+0xf000], R6 ;  /* 0x00f00006be007388 */ /* 0x0005e20000000800 */
[----:B------:R-:W-:Y:S02]  /*5720*/  F2FP.PACK_AB R2, R132, R133 ;  /* 0x000000858402723e */ /* 0x000fe400000000ff */
[----:B------:R-:W-:Y:S02]  /*5730*/  F2FP.PACK_AB R4, R120, R121 ;  /* 0x000000797804723e */ /* 0x000fe400000000ff */
[----:B-1----:R-:W-:Y:S05]  /*5740*/  F2FP.PACK_AB R5, R231, R232 ;  /* 0x000000e8e705723e */ /* 0x002fea00000000ff */
[----:B------:R1:W-:Y:S04]  /*5750*/  STS [R190+0xf400], R5 ;  /* 0x00f40005be007388 */ /* 0x0003e80000000800 */
[----:B------:R3:W-:Y:S01]  /*5760*/  STS [R188+0xe000], R4 ;  /* 0x00e00004bc007388 */ /* 0x0007e20000000800 */
[----:B--2---:R-:W-:Y:S03]  /*5770*/  F2FP.PACK_AB R6, R212, R213 ;  /* 0x000000d5d406723e */ /* 0x004fe600000000ff */
[----:B------:R2:W-:Y:S04]  /*5780*/  STS [R188+0xe400], R2 ;  /* 0x00e40002bc007388 */ /* 0x0005e80000000800 */
[----:B------:R2:W-:Y:S01]  /*5790*/  STS [R187+0xe000], R0 ;  /* 0x00e00000bb007388 */ /* 0x0005e20000000800 */
[----:B-1----:R-:W-:Y:S02]  /*57a0*/  F2FP.PACK_AB R5, R227, R228 ;  /* 0x000000e4e305723e */ /* 0x002fe400000000ff */
[----:B---3--:R-:W-:Y:S02]  /*57b0*/  F2FP.PACK_AB R4, R129, R130 ;  /* 0x000000828104723e */ /* 0x008fe400000000ff */
[----:B--2---:R-:W-:Y:S03]  /*57c0*/  F2FP.PACK_AB R2, R205, R207 ;  /* 0x000000cfcd02723e */ /* 0x004fe600000000ff */
[----:B------:R-:W-:Y:S01]  /*57d0*/  STS [R187+0xe400], R4 ;  /* 0x00e40004bb007388 */ /* 0x000fe20000000800 */
[----:B------:R-:W-:Y:S03]  /*57e0*/  F2FP.PACK_AB R0, R215, R223 ;  /* 0x000000dfd700723e */ /* 0x000fe600000000ff */
[----:B------:R-:W-:Y:S04]  /*57f0*/  STS [R188+0xf000], R6 ;  /* 0x00f00006bc007388 */ /* 0x000fe80000000800 */
[----:B------:R-:W-:Y:S04]  /*5800*/  STS [R188+0xf400], R5 ;  /* 0x00f40005bc007388 */ /* 0x000fe80000000800 */
[----:B------:R1:W-:Y:S04]  /*5810*/  STS [R187+0xf000], R2 ;  /* 0x00f00002bb007388 */ /* 0x0003e80000000800 */
[----:B------:R2:W-:Y:S04]  /*5820*/  STS [R187+0xf400], R0 ;  /* 0x00f40000bb007388 */ /* 0x0005e80000000800 */
[----:B------:R-:W3:Y:S08]  /*5830*/  LDSM.16.M88.4 R32, [R174+0x4000] ;  /* 0x00400000ae20783b */ /* 0x000ef00000000200 */
[----:B------:R-:W3:Y:S08]  /*5840*/  LDSM.16.M88.4 R28, [R174+0x5000] ;  /* 0x00500000ae1c783b */ /* 0x000ef00000000200 */
[----:B------:R-:W3:Y:S01]  /*5850*/  LDSM.16.M88.4 R100, [R177+0x4000] ;  /* 0x00400000b164783b */ /* 0x000ee20000000200 */
[----:B-1----:R-:W-:Y:S02]  /*5860*/  FFMA.FTZ R2, -R112, R112, 1 ;  /* 0x3f80000070027423 */ /* 0x002fe40000010170 */
[----:B--2---:R-:W-:Y:S05]  /*5870*/  FFMA.FTZ R0, -R109, R109, 1 ;  /* 0x3f8000006d007423 */ /* 0x004fea000001016d */
[----:B------:R-:W1:Y:S01]  /*5880*/  LDSM.16.M88.4 R104, [R177+0x5000] ;  /* 0x00500000b168783b */ /* 0x000e620000000200 */
[----:B------:R-:W-:Y:S01]  /*5890*/  FMUL.FTZ R0, R0, c[0x0][0x2ec] ;  /* 0x0000bb0000007a20 */ /* 0x000fe20000410000 */
[-C--:B---3--:R-:W-:Y:S08]  /*58a0*/  HMMA.16816.F32 R4, R32, R140.reuse, RZ ;  /* 0x0000008c2004723c */ /* 0x088ff000000018ff */
[C---:B------:R-:W-:Y:S08]  /*58b0*/  HMMA.16816.F32 R8, R28.reuse, R140, RZ ;  /* 0x0000008c1c08723c */ /* 0x040ff000000018ff */
        /* <DEDUP_REMOVED lines=12> */
[-C--:B------:R-:W-:Y:S07]  /*5980*/  HMMA.16816.F32 R28, R104, R154.reuse, R28 ;  /* 0x0000009a681c723c */ /* 0x080fee000000181c */
[C---:B------:R-:W-:Y:S01]  /*5990*/  IADD3 R104, R128.reuse, R174, RZ ;  /* 0x000000ae80687210 */ /* 0x040fe20007ffe0ff */
[----:B------:R-:W-:Y:S04]  /*59a0*/  HMMA.16816.F32 R32, R100, R154, R32 ;  /* 0x0000009a6420723c */ /* 0x000fe80000001820 */
[----:B------:R-:W1:Y:S08]  /*59b0*/  LDSM.16.M88.4 R100, [R104+0x4000] ;  /* 0x004000006864783b */ /* 0x000e700000000200 */
[----:B------:R-:W2:Y:S01]  /*59c0*/  LDSM.16.M88.4 R104, [R104+0x5000] ;  /* 0x005000006868783b */ /* 0x000ea20000000200 */
[-C--:B-1----:R-:W-:Y:S08]  /*59d0*/  HMMA.16816.F32 R4, R100, R156.reuse, R4 ;  /* 0x0000009c6404723c */ /* 0x082ff00000001804 */
[C---:B--2---:R-:W-:Y:S08]  /*59e0*/  HMMA.16816.F32 R8, R104.reuse, R156, R8 ;  /* 0x0000009c6808723c */ /* 0x044ff00000001808 */
[-C--:B------:R-:W-:Y:S08]  /*59f0*/  HMMA.16816.F32 R12, R104, R158.reuse, R12 ;  /* 0x0000009e680c723c */ /* 0x080ff0000000180c */
[C---:B------:R-:W-:Y:S08]  /*5a00*/  HMMA.16816.F32 R16, R100.reuse, R158, R16 ;  /* 0x0000009e6410723c */ /* 0x040ff00000001810 */
[-C--:B------:R-:W-:Y:S08]  /*5a10*/  HMMA.16816.F32 R20, R100, R160.reuse, R20 ;  /* 0x000000a06414723c */ /* 0x080ff00000001814 */
[C---:B------:R-:W-:Y:S08]  /*5a20*/  HMMA.16816.F32 R24, R104.reuse, R160, R24 ;  /* 0x000000a06818723c */ /* 0x040ff00000001818 */
[-C--:B------:R-:W-:Y:S07]  /*5a30*/  HMMA.16816.F32 R28, R104, R162.reuse, R28 ;  /* 0x000000a2681c723c */ /* 0x080fee000000181c */
[----:B------:R-:W-:Y:S01]  /*5a40*/  IADD3 R104, R128, R177, RZ ;  /* 0x000000b180687210 */ /* 0x000fe20007ffe0ff */
[----:B------:R-:W-:Y:S04]  /*5a50*/  HMMA.16816.F32 R32, R100, R162, R32 ;  /* 0x000000a26420723c */ /* 0x000fe80000001820 */
[----:B------:R-:W1:Y:S08]  /*5a60*/  LDSM.16.M88.4 R100, [R104+0x4000] ;  /* 0x004000006864783b */ /* 0x000e700000000200 */
[----:B------:R-:W2:Y:S01]  /*5a70*/  LDSM.16.M88.4 R104, [R104+0x5000] ;  /* 0x005000006868783b */ /* 0x000ea20000000200 */
[-C--:B-1----:R-:W-:Y:S08]  /*5a80*/  HMMA.16816.F32 R4, R100, R164.reuse, R4 ;  /* 0x000000a46404723c */ /* 0x082ff00000001804 */
[C---:B--2---:R-:W-:Y:S08]  /*5a90*/  HMMA.16816.F32 R8, R104.reuse, R164, R8 ;  /* 0x000000a46808723c */ /* 0x044ff00000001808 */
[-C--:B------:R-:W-:Y:S08]  /*5aa0*/  HMMA.16816.F32 R12, R104, R166.reuse, R12 ;  /* 0x000000a6680c723c */ /* 0x080ff0000000180c */
[C---:B----4-:R-:W-:Y:S01]  /*5ab0*/  FADD.FTZ R4, -R108.reuse, R4 ;  /* 0x000000046c047221 */ /* 0x050fe20000010100 */
[C---:B------:R-:W-:Y:S03]  /*5ac0*/  HMMA.16816.F32 R16, R100.reuse, R166, R16 ;  /* 0x000000a66410723c */ /* 0x040fe60000001810 */
[----:B------:R-:W-:Y:S02]  /*5ad0*/  FADD.FTZ R5, -R108, R5 ;  /* 0x000000056c057221 */ /* 0x000fe40000010100 */
[----:B------:R-:W-:Y:S02]  /*5ae0*/  FMUL.FTZ R4, R198, R4 ;  /* 0x00000004c6047220 */ /* 0x000fe40000410000 */
[----:B------:R-:W-:Y:S01]  /*5af0*/  FMUL.FTZ R5, R113, R5 ;  /* 0x0000000571057220 */ /* 0x000fe20000410000 */
[-C--:B------:R-:W-:Y:S01]  /*5b00*/  HMMA.16816.F32 R20, R100, R168.reuse, R20 ;  /* 0x000000a86414723c */ /* 0x080fe20000001814 */
[----:B------:R-:W-:Y:S02]  /*5b10*/  FMUL.FTZ R113, R4, R0 ;  /* 0x0000000004717220 */ /* 0x000fe40000410000 */
[----:B------:R-:W2:Y:S01]  /*5b20*/  LDG.E R4, [R110.64+0x20] ;  /* 0x000020046e047981 */ /* 0x000ea2000c1e1900 */
[----:B------:R-:W-:Y:S03]  /*5b30*/  FMUL.FTZ R0, R2, c[0x0][0x2ec] ;  /* 0x0000bb0002007a20 */ /* 0x000fe60000410000 */
[----:B------:R-:W3:Y:S01]  /*5b40*/  LDG.E R2, [R110.64+0x80] ;  /* 0x000080046e027981 */ /* 0x000ee2000c1e1900 */
[----:B------:R-:W-:Y:S01]  /*5b50*/  FMUL.FTZ R112, R5, R0 ;  /* 0x0000000005707220 */ /* 0x000fe20000410000 */
[C---:B------:R-:W-:Y:S02]  /*5b60*/  HMMA.16816.F32 R24, R104.reuse, R168, R24 ;  /* 0x000000a86818723c */ /* 0x040fe40000001818 */
[----:B------:R-:W4:Y:S01]  /*5b70*/  LDG.E R0, [R110.64+0xa0] ;  /* 0x0000a0046e007981 */ /* 0x000f22000c1e1900 */
[----:B------:R-:W-:Y:S04]  /*5b80*/  FFMA.FTZ R5, -R123, R123, 1 ;  /* 0x3f8000007b057423 */ /* 0x000fe8000001017b */
[C---:B------:R-:W-:Y:S01]  /*5b90*/  FADD.FTZ R16, -R108.reuse, R16 ;  /* 0x000000106c107221 */ /* 0x040fe20000010100 */
[-C--:B------:R-:W-:Y:S01]  /*5ba0*/  HMMA.16816.F32 R28, R104, R170.reuse, R28 ;  /* 0x000000aa681c723c */ /* 0x080fe2000000181c */
[----:B------:R-:W-:Y:S03]  /*5bb0*/  FADD.FTZ R17, -R108, R17 ;  /* 0x000000116c117221 */ /* 0x000fe60000010100 */
[----:B------:R-:W-:Y:S02]  /*5bc0*/  FMUL.FTZ R5, R5, c[0x0][0x2ec] ;  /* 0x0000bb0005057a20 */ /* 0x000fe40000410000 */
[----:B------:R-:W-:Y:S02]  /*5bd0*/  FMUL.FTZ R17, R122, R17 ;  /* 0x000000117a117220 */ /* 0x000fe40000410000 */
[C---:B------:R-:W-:Y:S01]  /*5be0*/  FADD.FTZ R21, -R108.reuse, R21 ;  /* 0x000000156c157221 */ /* 0x040fe20000010100 */
[----:B------:R-:W-:Y:S03]  /*5bf0*/  HMMA.16816.F32 R32, R100, R170, R32 ;  /* 0x000000aa6420723c */ /* 0x000fe60000001820 */
[----:B------:R-:W-:Y:S04]  /*5c00*/  FADD.FTZ R20, -R108, R20 ;  /* 0x000000146c147221 */ /* 0x000fe80000010100 */
[----:B------:R-:W-:Y:S02]  /*5c10*/  FMUL.FTZ R100, R124, R16 ;  /* 0x000000107c647220 */ /* 0x000fe40000410000 */
[----:B------:R-:W-:Y:S03]  /*5c20*/  FFMA.FTZ R16, -R125, R125, 1 ;  /* 0x3f8000007d107423 */ /* 0x000fe6000001017d */
[----:B------:R-:W-:Y:S02]  /*5c30*/  FMUL.FTZ R101, R120, R21 ;  /* 0x0000001578657220 */ /* 0x000fe40000410000 */
[----:B------:R-:W-:Y:S02]  /*5c40*/  FMUL.FTZ R16, R16, c[0x0][0x2ec] ;  /* 0x0000bb0010107a20 */ /* 0x000fe40000410000 */
[----:B------:R-:W-:Y:S02]  /*5c50*/  FMUL.FTZ R102, R121, R20 ;  /* 0x0000001479667220 */ /* 0x000fe40000410000 */
[----:B------:R-:W-:Y:S02]  /*5c60*/  FMUL.FTZ R109, R100, R16 ;  /* 0x00000010646d7220 */ /* 0x000fe40000410000 */
[----:B------:R-:W-:Y:S02]  /*5c70*/  FFMA.FTZ R16, -R115, R115, 1 ;  /* 0x3f80000073107423 */ /* 0x000fe40000010173 */
[----:B------:R-:W-:Y:S02]  /*5c80*/  FFMA.FTZ R20, -R127, R127, 1 ;  /* 0x3f8000007f147423 */ /* 0x000fe4000001017f */
[C---:B------:R-:W-:Y:S02]  /*5c90*/  FADD.FTZ R32, -R108.reuse, R32 ;  /* 0x000000206c207221 */ /* 0x040fe40000010100 */
[----:B------:R-:W-:Y:S02]  /*5ca0*/  FADD.FTZ R21, -R108, R33 ;  /* 0x000000216c157221 */ /* 0x000fe40000010100 */
[----:B------:R-:W-:Y:S02]  /*5cb0*/  FMUL.FTZ R108, R17, R5 ;  /* 0x00000005116c7220 */ /* 0x000fe40000410000 */
[----:B------:R-:W-:Y:S02]  /*5cc0*/  FFMA.FTZ R5, -R114, R114, 1 ;  /* 0x3f80000072057423 */ /* 0x000fe40000010172 */
[----:B------:R-:W-:Y:S02]  /*5cd0*/  FMUL.FTZ R32, R119, R32 ;  /* 0x0000002077207220 */ /* 0x000fe40000410000 */
[----:B------:R-:W-:Y:S02]  /*5ce0*/  FMUL.FTZ R21, R118, R21 ;  /* 0x0000001576157220 */ /* 0x000fe40000410000 */
[----:B------:R-:W-:Y:S02]  /*5cf0*/  FMUL.FTZ R16, R16, c[0x0][0x2ec] ;  /* 0x0000bb0010107a20 */ /* 0x000fe40000410000 */
[----:B------:R-:W-:Y:S02]  /*5d00*/  FMUL.FTZ R5, R5, c[0x0][0x2ec] ;  /* 0x0000bb0005057a20 */ /* 0x000fe40000410000 */
[----:B------:R-:W-:Y:S02]  /*5d10*/  FMUL.FTZ R105, R32, R16 ;  /* 0x0000001020697220 */ /* 0x000fe40000410000 */
[----:B------:R-:W-:Y:S02]  /*5d20*/  FMUL.FTZ R104, R21, R5 ;  /* 0x0000000515687220 */ /* 0x000fe40000410000 */
[----:B------:R-:W-:Y:S02]  /*5d30*/  FFMA.FTZ R5, -R201, R201, 1 ;  /* 0x3f800000c9057423 */ /* 0x000fe400000101c9 */
[----:B------:R-:W-:Y:S02]  /*5d40*/  FMUL.FTZ R20, R20, c[0x0][0x2ec] ;  /* 0x0000bb0014147a20 */ /* 0x000fe40000410000 */
[----:B------:R-:W-:Y:S02]  /*5d50*/  FMUL.FTZ R5, R5, c[0x0][0x2ec] ;  /* 0x0000bb0005057a20 */ /* 0x000fe40000410000 */
[----:B------:R-:W-:Y:S02]  /*5d60*/  FFMA.FTZ R17, -R126, R126, 1 ;  /* 0x3f8000007e117423 */ /* 0x000fe4000001017e */
[----:B------:R-:W-:Y:S02]  /*5d70*/  FMUL.FTZ R107, R102, R20 ;  /* 0x00000014666b7220 */ /* 0x000fe40000410000 */
[----:B------:R-:W-:Y:S02]  /*5d80*/  FMUL.FTZ R17, R17, c[0x0][0x2ec] ;  /* 0x0000bb0011117a20 */ /* 0x000fe40000410000 */
[----:B------:R-:W-:Y:S02]  /*5d90*/  FFMA.FTZ R20, -R210, R210, 1 ;  /* 0x3f800000d2147423 */ /* 0x000fe400000101d2 */
[----:B------:R-:W-:Y:S02]  /*5da0*/  FMUL.FTZ R106, R101, R17 ;  /* 0x00000011656a7220 */ /* 0x000fe40000410000 */
[----:B------:R-:W-:Y:S02]  /*5db0*/  FFMA.FTZ R21, -R185, R185, 1 ;  /* 0x3f800000b9157423 */ /* 0x000fe400000101b9 */
[----:B------:R-:W-:Y:S02]  /*5dc0*/  FMUL.FTZ R20, R20, c[0x0][0x2ec] ;  /* 0x0000bb0014147a20 */ /* 0x000fe40000410000 */
[----:B------:R-:W-:Y:S02]  /*5dd0*/  FMUL.FTZ R21, R21, c[0x0][0x2ec] ;  /* 0x0000bb0015157a20 */ /* 0x000fe40000410000 */
[C---:B--2---:R-:W-:Y:S02]  /*5de0*/  FADD.FTZ R16, -R4.reuse, R6 ;  /* 0x0000000604107221 */ /* 0x044fe40000010100 */
[----:B------:R-:W-:Y:S02]  /*5df0*/  FADD.FTZ R7, -R4, R7 ;  /* 0x0000000704077221 */ /* 0x000fe40000010100 */
[----:B------:R-:W-:Y:S02]  /*5e00*/  FFMA.FTZ R6, -R202, R202, 1 ;  /* 0x3f800000ca067423 */ /* 0x000fe400000101ca */
[----:B------:R-:W-:Y:S02]  /*5e10*/  FMUL.FTZ R16, R226, R16 ;  /* 0x00000010e2107220 */ /* 0x000fe40000410000 */
[----:B------:R-:W-:Y:S02]  /*5e20*/  FMUL.FTZ R7, R224, R7 ;  /* 0x00000007e0077220 */ /* 0x000fe40000410000 */
[----:B------:R-:W-:Y:S02]  /*5e30*/  FMUL.FTZ R6, R6, c[0x0][0x2ec] ;  /* 0x0000bb0006067a20 */ /* 0x000fe40000410000 */
[C---:B------:R-:W-:Y:S02]  /*5e40*/  FADD.FTZ R18, -R4.reuse, R18 ;  /* 0x0000001204127221 */ /* 0x040fe40000010100 */
[----:B------:R-:W-:Y:S02]  /*5e50*/  FADD.FTZ R19, -R4, R19 ;  /* 0x0000001304137221 */ /* 0x000fe40000010100 */
[----:B------:R-:W-:Y:S02]  /*5e60*/  FMUL.FTZ R103, R16, R6 ;  /* 0x0000000610677220 */ /* 0x000fe40000410000 */
[----:B------:R-:W-:Y:S02]  /*5e70*/  FMUL.FTZ R102, R7, R5 ;  /* 0x0000000507667220 */ /* 0x000fe40000410000 */
[----:B------:R-:W-:Y:S02]  /*5e80*/  FFMA.FTZ R6, -R138, R138, 1 ;  /* 0x3f8000008a067423 */ /* 0x000fe4000001018a */
[----:B------:R-:W-:Y:S02]  /*5e90*/  FFMA.FTZ R5, -R137, R137, 1 ;  /* 0x3f80000089057423 */ /* 0x000fe40000010189 */
[----:B------:R-:W-:Y:S02]  /*5ea0*/  FMUL.FTZ R16, R135, R18 ;  /* 0x0000001287107220 */ /* 0x000fe40000410000 */
[----:B------:R-:W-:Y:S02]  /*5eb0*/  FMUL.FTZ R7, R134, R19 ;  /* 0x0000001386077220 */ /* 0x000fe40000410000 */
[----:B------:R-:W-:Y:S02]  /*5ec0*/  FMUL.FTZ R6, R6, c[0x0][0x2ec] ;  /* 0x0000bb0006067a20 */ /* 0x000fe40000410000 */
[----:B------:R-:W-:Y:S02]  /*5ed0*/  FMUL.FTZ R5, R5, c[0x0][0x2ec] ;  /* 0x0000bb0005057a20 */ /* 0x000fe40000410000 */
[C---:B------:R-:W-:Y:S02]  /*5ee0*/  FADD.FTZ R19, -R4.reuse, R22 ;  /* 0x0000001604137221 */ /* 0x040fe40000010100 */
[C---:B------:R-:W-:Y:S02]  /*5ef0*/  FADD.FTZ R18, -R4.reuse, R23 ;  /* 0x0000001704127221 */ /* 0x040fe40000010100 */
[C---:B------:R-:W-:Y:S02]  /*5f00*/  FADD.FTZ R17, -R4.reuse, R34 ;  /* 0x0000002204117221 */ /* 0x040fe40000010100 */
[----:B------:R-:W-:Y:S02]  /*5f10*/  FADD.FTZ R35, -R4, R35 ;  /* 0x0000002304237221 */ /* 0x000fe40000010100 */
[----:B------:R-:W-:Y:S02]  /*5f20*/  FMUL.FTZ R101, R16, R6 ;  /* 0x0000000610657220 */ /* 0x000fe40000410000 */
[----:B------:R-:W-:Y:S02]  /*5f30*/  FMUL.FTZ R100, R7, R5 ;  /* 0x0000000507647220 */ /* 0x000fe40000410000 */
[----:B------:R-:W-:Y:S02]  /*5f40*/  FFMA.FTZ R6, -R139, R139, 1 ;  /* 0x3f8000008b067423 */ /* 0x000fe4000001018b */
[----:B------:R-:W-:Y:S01]  /*5f50*/  FFMA.FTZ R5, -R117, R117, 1 ;  /* 0x3f80000075057423 */ /* 0x000fe20000010175 */
[----:B------:R-:W-:Y:S01]  /*5f60*/  MOV R117, R191 ;  /* 0x000000bf00757202 */ /* 0x000fe20000000f00 */
[----:B------:R-:W-:Y:S01]  /*5f70*/  FFMA.FTZ R4, -R116, R116, 1 ;  /* 0x3f80000074047423 */ /* 0x000fe20000010174 */
[----:B------:R-:W-:Y:S01]  /*5f80*/  MOV R116, R196 ;  /* 0x000000c400747202 */ /* 0x000fe20000000f00 */
[----:B------:R-:W-:Y:S02]  /*5f90*/  FMUL.FTZ R18, R132, R18 ;  /* 0x0000001284127220 */ /* 0x000fe40000410000 */
[----:B------:R-:W-:Y:S02]  /*5fa0*/  FMUL.FTZ R17, R130, R17 ;  /* 0x0000001182117220 */ /* 0x000fe40000410000 */
[----:B------:R-:W-:Y:S02]  /*5fb0*/  FMUL.FTZ R16, R129, R35 ;  /* 0x0000002381107220 */ /* 0x000fe40000410000 */
[----:B------:R-:W-:Y:S02]  /*5fc0*/  FMUL.FTZ R6, R6, c[0x0][0x2ec] ;  /* 0x0000bb0006067a20 */ /* 0x000fe40000410000 */
[----:B------:R-:W-:Y:S02]  /*5fd0*/  FMUL.FTZ R5, R5, c[0x0][0x2ec] ;  /* 0x0000bb0005057a20 */ /* 0x000fe40000410000 */
[----:B------:R-:W-:Y:S02]  /*5fe0*/  FMUL.FTZ R4, R4, c[0x0][0x2ec] ;  /* 0x0000bb0004047a20 */ /* 0x000fe40000410000 */
[----:B------:R-:W-:Y:S02]  /*5ff0*/  FFMA.FTZ R7, -R197, R197, 1 ;  /* 0x3f800000c5077423 */ /* 0x000fe400000101c5 */
[----:B------:R-:W-:Y:S02]  /*6000*/  FMUL.FTZ R34, R18, R6 ;  /* 0x0000000612227220 */ /* 0x000fe40000410000 */
[----:B------:R-:W-:Y:S02]  /*6010*/  FMUL.FTZ R33, R17, R5 ;  /* 0x0000000511217220 */ /* 0x000fe40000410000 */
[----:B------:R-:W-:Y:S02]  /*6020*/  FMUL.FTZ R32, R16, R4 ;  /* 0x0000000410207220 */ /* 0x000fe40000410000 */
[C---:B---3--:R-:W-:Y:S02]  /*6030*/  FADD.FTZ R4, -R2.reuse, R8 ;  /* 0x0000000802047221 */ /* 0x048fe40000010100 */
[C---:B------:R-:W-:Y:S02]  /*6040*/  FADD.FTZ R5, -R2.reuse, R9 ;  /* 0x0000000902057221 */ /* 0x040fe40000010100 */
[----:B------:R-:W-:Y:S02]  /*6050*/  FADD.FTZ R6, -R2, R12 ;  /* 0x0000000c02067221 */ /* 0x000fe40000010100 */
[----:B------:R-:W-:Y:S02]  /*6060*/  FFMA.FTZ R9, -R214, R214, 1 ;  /* 0x3f800000d6097423 */ /* 0x000fe400000101d6 */
[----:B------:R-:W-:Y:S02]  /*6070*/  FFMA.FTZ R17, -R211, R211, 1 ;  /* 0x3f800000d3117423 */ /* 0x000fe400000101d3 */
[----:B------:R-:W-:Y:S02]  /*6080*/  FFMA.FTZ R23, -R209, R209, 1 ;  /* 0x3f800000d1177423 */ /* 0x000fe400000101d1 */
[----:B------:R-:W-:Y:S02]  /*6090*/  FMUL.FTZ R19, R133, R19 ;  /* 0x0000001385137220 */ /* 0x000fe40000410000 */
[----:B------:R-:W-:Y:S02]  /*60a0*/  FMUL.FTZ R7, R7, c[0x0][0x2ec] ;  /* 0x0000bb0007077a20 */ /* 0x000fe40000410000 */
[----:B------:R-:W-:Y:S02]  /*60b0*/  FMUL.FTZ R4, R230, R4 ;  /* 0x00000004e6047220 */ /* 0x000fe40000410000 */
[----:B------:R-:W-:Y:S02]  /*60c0*/  FMUL.FTZ R5, R229, R5 ;  /* 0x00000005e5057220 */ /* 0x000fe40000410000 */
[----:B------:R-:W-:Y:S02]  /*60d0*/  FMUL.FTZ R6, R225, R6 ;  /* 0x00000006e1067220 */ /* 0x000fe40000410000 */
[----:B------:R-:W-:Y:S02]  /*60e0*/  FMUL.FTZ R9, R9, c[0x0][0x2ec] ;  /* 0x0000bb0009097a20 */ /* 0x000fe40000410000 */
[----:B------:R-:W-:Y:S02]  /*60f0*/  FMUL.FTZ R17, R17, c[0x0][0x2ec] ;  /* 0x0000bb0011117a20 */ /* 0x000fe40000410000 */
[----:B------:R-:W-:Y:S02]  /*6100*/  FMUL.FTZ R23, R23, c[0x0][0x2ec] ;  /* 0x0000bb0017177a20 */ /* 0x000fe40000410000 */
[C---:B------:R-:W-:Y:S02]  /*6110*/  FADD.FTZ R24, -R2.reuse, R24 ;  /* 0x0000001802187221 */ /* 0x040fe40000010100 */
[----:B------:R-:W-:Y:S02]  /*6120*/  FMUL.FTZ R35, R19, R7 ;  /* 0x0000000713237220 */ /* 0x000fe40000410000 */
[----:B------:R-:W-:Y:S02]  /*6130*/  FADD.FTZ R7, -R2, R13 ;  /* 0x0000000d02077221 */ /* 0x000fe40000010100 */
[----:B------:R-:W-:Y:S02]  /*6140*/  FFMA.FTZ R13, -R206, R206, 1 ;  /* 0x3f800000ce0d7423 */ /* 0x000fe400000101ce */
[----:B------:R-:W-:Y:S02]  /*6150*/  FMUL.FTZ R9, R4, R9 ;  /* 0x0000000904097220 */ /* 0x000fe40000410000 */
[----:B------:R-:W-:Y:S02]  /*6160*/  FMUL.FTZ R17, R5, R17 ;  /* 0x0000001105117220 */ /* 0x000fe40000410000 */
[----:B------:R-:W-:Y:S02]  /*6170*/  FMUL.FTZ R23, R6, R23 ;  /* 0x0000001706177220 */ /* 0x000fe40000410000 */
[C---:B------:R-:W-:Y:S02]  /*6180*/  FADD.FTZ R4, -R2.reuse, R25 ;  /* 0x0000001902047221 */ /* 0x040fe40000010100 */
[C---:B------:R-:W-:Y:S02]  /*6190*/  FADD.FTZ R5, -R2.reuse, R28 ;  /* 0x0000001c02057221 */ /* 0x040fe40000010100 */
[----:B------:R-:W-:Y:S02]  /*61a0*/  FADD.FTZ R6, -R2, R29 ;  /* 0x0000001d02067221 */ /* 0x000fe40000010100 */
[----:B------:R-:W-:Y:S02]  /*61b0*/  FMUL.FTZ R2, R213, R24 ;  /* 0x00000018d5027220 */ /* 0x000fe40000410000 */
[----:B------:R-:W-:Y:S02]  /*61c0*/  FFMA.FTZ R25, -R200, R200, 1 ;  /* 0x3f800000c8197423 */ /* 0x000fe400000101c8 */
        /* <DEDUP_REMOVED lines=11> */
[----:B------:R-:W-:Y:S02]  /*6280*/  FMUL.FTZ R28, R28, c[0x0][0x2ec] ;  /* 0x0000bb001c1c7a20 */ /* 0x000fe40000410000 */
[----:B------:R-:W-:Y:S02]  /*6290*/  FMUL.FTZ R13, R7, R13 ;  /* 0x0000000d070d7220 */ /* 0x000fe40000410000 */
[----:B------:R-:W-:Y:S02]  /*62a0*/  FMUL.FTZ R25, R2, R25 ;  /* 0x0000001902197220 */ /* 0x000fe40000410000 */
[----:B------:R-:W-:Y:S02]  /*62b0*/  FMUL.FTZ R24, R4, R24 ;  /* 0x0000001804187220 */ /* 0x000fe40000410000 */
[----:B------:R-:W-:Y:S02]  /*62c0*/  FMUL.FTZ R29, R5, R29 ;  /* 0x0000001d051d7220 */ /* 0x000fe40000410000 */
[----:B------:R-:W-:Y:S02]  /*62d0*/  FMUL.FTZ R28, R6, R28 ;  /* 0x0000001c061c7220 */ /* 0x000fe40000410000 */
[C---:B----4-:R-:W-:Y:S02]  /*62e0*/  FADD.FTZ R2, -R0.reuse, R10 ;  /* 0x0000000a00027221 */ /* 0x050fe40000010100 */
[C---:B------:R-:W-:Y:S02]  /*62f0*/  FADD.FTZ R4, -R0.reuse, R11 ;  /* 0x0000000b00047221 */ /* 0x040fe40000010100 */
[C---:B------:R-:W-:Y:S02]  /*6300*/  FADD.FTZ R5, -R0.reuse, R14 ;  /* 0x0000000e00057221 */ /* 0x040fe40000010100 */
[----:B------:R-:W-:Y:S02]  /*6310*/  FADD.FTZ R8, -R0, R15 ;  /* 0x0000000f00087221 */ /* 0x000fe40000010100 */
[----:B------:R-:W-:Y:S02]  /*6320*/  FFMA.FTZ R6, -R222, R222, 1 ;  /* 0x3f800000de067423 */ /* 0x000fe400000101de */
[----:B------:R-:W-:Y:S02]  /*6330*/  FFMA.FTZ R16, -R219, R219, 1 ;  /* 0x3f800000db107423 */ /* 0x000fe400000101db */
[----:B------:R-:W-:Y:S02]  /*6340*/  FFMA.FTZ R7, -R218, R218, 1 ;  /* 0x3f800000da077423 */ /* 0x000fe400000101da */
[----:B------:R-:W-:Y:S02]  /*6350*/  FFMA.FTZ R12, -R216, R216, 1 ;  /* 0x3f800000d80c7423 */ /* 0x000fe400000101d8 */
[----:B------:R-:W-:Y:S02]  /*6360*/  FMUL.FTZ R2, R234, R2 ;  /* 0x00000002ea027220 */ /* 0x000fe40000410000 */
        /* <DEDUP_REMOVED lines=23> */
[----:B------:R-:W-:Y:S02]  /*64e0*/  FMUL.FTZ R20, R0, R20 ;  /* 0x0000001400147220 */ /* 0x000fe40000410000 */
[----:B------:R-:W-:Y:S02]  /*64f0*/  FMUL.FTZ R8, R2, R8 ;  /* 0x0000000802087220 */ /* 0x000fe40000410000 */
[----:B------:R-:W-:Y:S02]  /*6500*/  FMUL.FTZ R22, R4, R22 ;  /* 0x0000001604167220 */ /* 0x000fe40000410000 */
[----:B------:R-:W-:Y:S01]  /*6510*/  FMUL.FTZ R21, R5, R21 ;  /* 0x0000001505157220 */ /* 0x000fe20000410000 */
[----:B------:R-:W-:-:S05]  /*6520*/  @!P2 BRA `(.L_x_532) ;  /* 0x000002100000a947 */ /* 0x000fca0003800000 */
[----:B------:R-:W-:Y:S01]  /*6530*/  IMAD.MOV.U32 R10, RZ, RZ, c[0x0][0x190] ;  /* 0x00006400ff0a7624 */ /* 0x000fe200078e00ff */
[----:B------:R-:W-:Y:S01]  /*6540*/  ULOP3.LUT UR8, UR6, 0x1, URZ, 0xc0, !UPT ;  /* 0x0000000106087892 */ /* 0x000fe2000f8ec03f */
[----:B------:R-:W-:Y:S02]  /*6550*/  ISETP.GE.AND P3, PT, R220, c[0x0][0x220], PT ;  /* 0x00008800dc007a0c */ /* 0x000fe40003f66270 */
[----:B------:R-:W-:Y:S01]  /*6560*/  IMAD.U32 R0, R10, -0x40, RZ ;  /* 0xffffffc00a007824 */ /* 0x000fe200078e00ff */
[----:B------:R-:W-:Y:S04]  /*6570*/  UISETP.NE.U32.AND UP0, UPT, UR8, 0x1, UPT ;  /* 0x000000010800788c */ /* 0x000fe8000bf05070 */
[----:B------:R-:W-:Y:S01]  /*6580*/  USEL UR8, UR54, 0x2000, !UP0 ;  /* 0x0000200036087887 */ /* 0x000fe2000c000000 */
[C---:B------:R-:W-:Y:S04]  /*6590*/  LEA R2, P0, R0.reuse, R194, 0x1 ;  /* 0x000000c200027211 */ /* 0x040fe800078008ff */
[----:B------:R-:W-:Y:S01]  /*65a0*/  LEA.HI.X.SX32 R0, R0, R195, 0x1, P0 ;  /* 0x000000c300007211 */ /* 0x000fe200000f0eff */
[----:B------:R-:W-:Y:S01]  /*65b0*/  IMAD.MOV.U32 R194, RZ, RZ, R2 ;  /* 0x000000ffffc27224 */ /* 0x000fe200078e0002 */
[----:B------:R-:W-:Y:S01]  /*65c0*/  IADD3 R186, R186, UR8, RZ ;  /* 0x00000008baba7c10 */ /* 0x000fe2000fffe0ff */
[----:B------:R-:W-:Y:S01]  /*65d0*/  @!P3 IMAD.MOV.U32 R5, RZ, RZ, c[0x0][0x194] ;  /* 0x00006500ff05b624 */ /* 0x000fe200078e00ff */
[----:B------:R-:W-:Y:S01]  /*65e0*/  IADD3 R203, R203, UR8, RZ ;  /* 0x00000008cbcb7c10 */ /* 0x000fe2000fffe0ff */
[----:B------:R-:W-:Y:S01]  /*65f0*/  IMAD.MOV.U32 R195, RZ, RZ, R0 ;  /* 0x000000ffffc37224 */ /* 0x000fe200078e0000 */
[C---:B------:R-:W-:Y:S01]  /*6600*/  @!P3 LEA R4, P0, R10.reuse, R194, 0x6 ;  /* 0x000000c20a04b211 */ /* 0x040fe200078030ff */
[----:B------:R1:W-:Y:S01]  /*6610*/  @P3 STS [R186], RZ ;  /* 0x000000ffba003388 */ /* 0x0003e20000000800 */
[----:B------:R-:W-:Y:S02]  /*6620*/  IADD3 R173, R173, UR8, RZ ;  /* 0x00000008adad7c10 */ /* 0x000fe4000fffe0ff */
[----:B------:R-:W-:Y:S01]  /*6630*/  @!P3 LEA.HI.X R5, R10, R195, R5, 0x6, P0 ;  /* 0x000000c30a05b211 */ /* 0x000fe200000f3405 */
[----:B------:R1:W-:Y:S04]  /*6640*/  @P3 STS [R186+0x4], RZ ;  /* 0x000004ffba003388 */ /* 0x0003e80000000800 */
        /* <DEDUP_REMOVED lines=15> */
.L_x_532:
        /* <DEDUP_REMOVED lines=109> */
.L_x_533:
[----:B------:R-:W-:Y:S01]  /*6e10*/  LDSM.16.M88.4 R16, [R175] ;  /* 0x00000000af10783b */ /* 0x000fe20000000200 */
[--C-:B------:R-:W-:Y:S01]  /*6e20*/  IMAD.IADD R2, R0, 0x1, R128.reuse ;  /* 0x0000000100027824 */ /* 0x100fe200078e0280 */
[----:B------:R-:W-:Y:S01]  /*6e30*/  LEA R196, P0, R252, R116, 0x2 ;  /* 0x00000074fcc47211 */ /* 0x000fe200078010ff */
[----:B------:R-:W-:Y:S01]  /*6e40*/  IMAD.IADD R112, R175, 0x1, R128 ;  /* 0x00000001af707824 */ /* 0x000fe200078e0280 */
[----:B------:R-:W2:Y:S01]  /*6e50*/  LDSM.16.MT88.4 R8, [R0+0x6000] ;  /* 0x006000000008783b */ /* 0x000ea20000004200 */
[----:B------:R-:W-:Y:S01]  /*6e60*/  IMAD.IADD R113, R128, 0x1, R176 ;  /* 0x0000000180717824 */ /* 0x000fe200078e02b0 */
[----:B------:R-:W-:Y:S01]  /*6e70*/  LEA.HI.X.SX32 R191, R252, R117, 0x2, P0 ;  /* 0x00000075fcbf7211 */ /* 0x000fe200000f16ff */
[----:B------:R-:W-:Y:S01]  /*6e80*/  ULOP3.LUT UR8, UR6, 0x1, URZ, 0xc0, !UPT ;  /* 0x0000000106087892 */ /* 0x000fe2000f8ec03f */
[----:B------:R-:W3:Y:S01]  /*6e90*/  LDSM.16.MT88.4 R20, [R2+0x6000] ;  /* 0x006000000214783b */ /* 0x000ee20000004200 */
[----:B------:R-:W-:Y:S02]  /*6ea0*/  UISETP.GT.AND UP2, UPT, UR6, UR13, UPT ;  /* 0x0000000d0600728c */ /* 0x000fe4000bf44270 */
[----:B------:R-:W-:Y:S01]  /*6eb0*/  UISETP.NE.U32.AND UP0, UPT, UR8, 0x1, UPT ;  /* 0x000000010800788c */ /* 0x000fe2000bf05070 */
[----:B------:R-:W-:Y:S01]  /*6ec0*/  LDSM.16.M88.4 R24, [R176] ;  /* 0x00000000b018783b */ /* 0x000fe20000000200 */
[----:B------:R-:W-:Y:S03]  /*6ed0*/  UIADD3 UR6, UR6, -0x1, URZ ;  /* 0xffffffff06067890 */ /* 0x000fe6000fffe03f */
[----:B------:R-:W4:Y:S04]  /*6ee0*/  LDSM.16.MT88.4 R28, [R0+0x6800] ;  /* 0x00680000001c783b */ /* 0x000f280000004200 */
[----:B------:R-:W1:Y:S04]  /*6ef0*/  LDSM.16.MT88.4 R32, [R2+0x6800] ;  /* 0x006800000220783b */ /* 0x000e680000004200 */
[----:B------:R-:W-:Y:S04]  /*6f00*/  LDSM.16.MT88.4 R104, [R0+0x7000] ;  /* 0x007000000068783b */ /* 0x000fe80000004200 */
[----:B------:R-:W1:Y:S04]  /*6f10*/  LDSM.16.M88.4 R100, [R112] ;  /* 0x000000007064783b */ /* 0x000e680000000200 */
[----:B------:R-:W-:Y:S01]  /*6f20*/  LDSM.16.MT88.4 R108, [R0+0x7800] ;  /* 0x00780000006c783b */ /* 0x000fe20000004200 */
[C---:B-12---:R-:W-:Y:S08]  /*6f30*/  HMMA.16816.F32 R4, R16.reuse, R8, RZ ;  /* 0x000000081004723c */ /* 0x046ff000000018ff */
[C---:B------:R-:W-:Y:S08]  /*6f40*/  HMMA.16816.F32 R8, R16.reuse, R10, RZ ;  /* 0x0000000a1008723c */ /* 0x040ff000000018ff */
[C---:B---3--:R-:W-:Y:S08]  /*6f50*/  HMMA.16816.F32 R12, R16.reuse, R20, RZ ;  /* 0x00000014100c723c */ /* 0x048ff000000018ff */
[----:B------:R-:W-:Y:S01]  /*6f60*/  HMMA.16816.F32 R16, R16, R22, RZ ;  /* 0x000000161010723c */ /* 0x000fe200000018ff */
[----:B------:R-:W1:Y:S07]  /*6f70*/  LDSM.16.MT88.4 R20, [R2+0x7000] ;  /* 0x007000000214783b */ /* 0x000e6e0000004200 */
[C---:B----4-:R-:W-:Y:S08]  /*6f80*/  HMMA.16816.F32 R4, R24.reuse, R28, R4 ;  /* 0x0000001c1804723c */ /* 0x050ff00000001804 */
[C---:B------:R-:W-:Y:S01]  /*6f90*/  HMMA.16816.F32 R8, R24.reuse, R30, R8 ;  /* 0x0000001e1808723c */ /* 0x040fe20000001808 */
[----:B------:R-:W2:Y:S07]  /*6fa0*/  LDSM.16.M88.4 R28, [R113] ;  /* 0x00000000711c783b */ /* 0x000eae0000000200 */
[C---:B------:R-:W-:Y:S08]  /*6fb0*/  HMMA.16816.F32 R12, R24.reuse, R32, R12 ;  /* 0x00000020180c723c */ /* 0x040ff0000000180c */
        /* <DEDUP_REMOVED lines=26> */
[----:B------:R2:W1:Y:S07]  /*7160*/  LDSM.16.MT88.4 R108, [R0+0x9800] ;  /* 0x00980000006c783b */ /* 0x00046e0000004200 */
[C---:B---3--:R-:W-:Y:S08]  /*7170*/  HMMA.16816.F32 R12, R100.reuse, R24, R12 ;  /* 0x00000018640c723c */ /* 0x048ff0000000180c */
[----:B------:R-:W-:Y:S01]  /*7180*/  HMMA.16816.F32 R16, R100, R26, R16 ;  /* 0x0000001a6410723c */ /* 0x000fe20000001810 */
[----:B------:R3:W1:Y:S07]  /*7190*/  LDSM.16.MT88.4 R24, [R2+0x9800] ;  /* 0x009800000218783b */ /* 0x00066e0000004200 */
[C---:B----4-:R-:W-:Y:S01]  /*71a0*/  HMMA.16816.F32 R4, R28.reuse, R104, R4 ;  /* 0x000000681c04723c */ /* 0x050fe20000001804 */
[----:B--2---:R-:W-:Y:S07]  /*71b0*/  IMAD.U32 R0, RZ, RZ, UR14 ;  /* 0x0000000eff007e24 */ /* 0x004fee000f8e00ff */
[C---:B------:R-:W-:Y:S08]  /*71c0*/  HMMA.16816.F32 R8, R28.reuse, R106, R8 ;  /* 0x0000006a1c08723c */ /* 0x040ff00000001808 */
[C---:B-1----:R-:W-:Y:S01]  /*71d0*/  HMMA.16816.F32 R12, R28.reuse, R20, R12 ;  /* 0x000000141c0c723c */ /* 0x042fe2000000180c */
[----:B---3--:R-:W-:Y:S06]  /*71e0*/  IMAD.U32 R2, RZ, RZ, UR26 ;  /* 0x0000001aff027e24 */ /* 0x008fec000f8e00ff */
[----:B------:R-:W-:Y:S01]  /*71f0*/  @P2 IADD3 R20, P3, R244, UR10, RZ ;  /* 0x0000000af4142c10 */ /* 0x000fe2000ff7e0ff */
[----:B------:R-:W-:Y:S01]  /*7200*/  HMMA.16816.F32 R16, R28, R22, R16 ;  /* 0x000000161c10723c */ /* 0x000fe20000001810 */
[----:B------:R-:W-:Y:S03]  /*7210*/  @UP3 UIADD3 UR10, UP1, UR10, -0x100, URZ ;  /* 0xffffff000a0a3890 */ /* 0x000fe6000ff3e03f */
[----:B------:R-:W-:Y:S01]  /*7220*/  @P2 IADD3.X R21, R245, UR9, RZ, P3, !PT ;  /* 0x00000009f5152c10 */ /* 0x000fe20009ffe4ff */
[----:B------:R-:W-:Y:S02]  /*7230*/  @UP3 UIADD3.X UR9, UR9, -0x1, URZ, UP1, !UPT ;  /* 0xffffffff09093890 */ /* 0x000fe40008ffe43f */
[----:B------:R-:W-:Y:S01]  /*7240*/  IMAD.U32 R22, RZ, RZ, UR14 ;  /* 0x0000000eff167e24 */ /* 0x000fe2000f8e00ff */
[C---:B------:R-:W-:Y:S01]  /*7250*/  HMMA.16816.F32 R4, R32.reuse, R108, R4 ;  /* 0x0000006c2004723c */ /* 0x040fe20000001804 */
[----:B------:R1:W5:Y:S03]  /*7260*/  @P2 LDG.E R238, [R20.64] ;  /* 0x0000000414ee2981 */ /* 0x000366000c1e1900 */
[----:B------:R-:W-:Y:S01]  /*7270*/  IMAD.U32 R28, RZ, RZ, UR20 ;  /* 0x00000014ff1c7e24 */ /* 0x000fe2000f8e00ff */
[----:B------:R1:W5:Y:S03]  /*7280*/  @P2 LDG.E R237, [R20.64+0x20] ;  /* 0x0000200414ed2981 */ /* 0x000366000c1e1900 */
[C---:B------:R-:W-:Y:S01]  /*7290*/  HMMA.16816.F32 R8, R32.reuse, R110, R8 ;  /* 0x0000006e2008723c */ /* 0x040fe20000001808 */
[----:B------:R1:W5:Y:S04]  /*72a0*/  @P2 LDG.E R235, [R20.64+0x80] ;  /* 0x0000800414eb2981 */ /* 0x000368000c1e1900 */
[----:B------:R1:W5:Y:S03]  /*72b0*/  @P2 LDG.E R236, [R20.64+0xa0] ;  /* 0x0000a00414ec2981 */ /* 0x000366000c1e1900 */
[C---:B------:R-:W-:Y:S07]  /*72c0*/  HMMA.16816.F32 R12, R32.reuse, R24, R12 ;  /* 0x00000018200c723c */ /* 0x040fee000000180c */
[----:B------:R-:W-:Y:S01]  /*72d0*/  IMAD.U32 R24, RZ, RZ, UR26 ;  /* 0x0000001aff187e24 */ /* 0x000fe2000f8e00ff */
[----:B------:R-:W-:Y:S01]  /*72e0*/  HMMA.16816.F32 R16, R32, R26, R16 ;  /* 0x0000001a2010723c */ /* 0x000fe20000001810 */
[----:B------:R-:W-:Y:S01]  /*72f0*/  IMAD.U32 R25, RZ, RZ, UR20 ;  /* 0x00000014ff197e24 */ /* 0x000fe2000f8e00ff */
[----:B------:R-:W-:Y:S05]  /*7300*/  LDSM.16.MT88.4 R32, [R3+0xc800] ;  /* 0x00c800000320783b */ /* 0x000fea0000004200 */
[----:B------:R-:W-:Y:S02]  /*7310*/  IMAD.U32 R26, RZ, RZ, UR25 ;  /* 0x00000019ff1a7e24 */ /* 0x000fe4000f8e00ff */
[----:B-1----:R-:W-:Y:S03]  /*7320*/  IMAD.MOV.U32 R20, RZ, RZ, R196 ;  /* 0x000000ffff147224 */ /* 0x002fe600078e00c4 */
[----:B------:R-:W-:Y:S02]  /*7330*/  IMAD.MOV.U32 R21, RZ, RZ, R191 ;  /* 0x000000ffff157224 */ /* 0x000fe400078e00bf */
[-C--:B------:R-:W-:Y:S02]  /*7340*/  LEA R22, P3, R22, R20.reuse, 0x2 ;  /* 0x0000001416167211 */ /* 0x080fe400078610ff */
[-C--:B------:R-:W-:Y:S01]  /*7350*/  LEA R28, P2, R28, R20.reuse, 0x2 ;  /* 0x000000141c1c7211 */ /* 0x080fe200078410ff */
[----:B------:R1:W-:Y:S01]  /*7360*/  RED.E.ADD.F32.FTZ.RN.STRONG.GPU [R20.64], R4 ;  /* 0x000000041400798e */ /* 0x0003e2000c10e784 */
[-C--:B------:R-:W-:Y:S01]  /*7370*/  LEA.HI.X.SX32 R23, R0, R21.reuse, 0x2, P3 ;  /* 0x0000001500177211 */ /* 0x080fe200018f16ff */
[----:B------:R-:W-:Y:S01]  /*7380*/  IMAD.U32 R0, RZ, RZ, UR25 ;  /* 0x00000019ff007e24 */ /* 0x000fe2000f8e00ff */
[-C--:B------:R-:W-:Y:S02]  /*7390*/  LEA R24, P0, R24, R20.reuse, 0x2 ;  /* 0x0000001418187211 */ /* 0x080fe400078010ff */
[-C--:B------:R-:W-:Y:S01]  /*73a0*/  LEA.HI.X.SX32 R29, R25, R21.reuse, 0x2, P2 ;  /* 0x00000015191d7211 */ /* 0x080fe200010f16ff */
[----:B------:R2:W-:Y:S01]  /*73b0*/  RED.E.ADD.F32.FTZ.RN.STRONG.GPU [R22.64], R5 ;  /* 0x000000051600798e */ /* 0x0005e2000c10e784 */
[-C--:B------:R-:W-:Y:S01]  /*73c0*/  LEA.HI.X.SX32 R25, R2, R21.reuse, 0x2, P0 ;  /* 0x0000001502197211 */ /* 0x080fe200000f16ff */
[----:B------:R-:W-:Y:S01]  /*73d0*/  IMAD.U32 R2, RZ, RZ, UR23 ;  /* 0x00000017ff027e24 */ /* 0x000fe2000f8e00ff */
[-C--:B------:R-:W-:Y:S01]  /*73e0*/  LEA R26, P0, R26, R20.reuse, 0x2 ;  /* 0x000000141a1a7211 */ /* 0x080fe200078010ff */
[----:B------:R3:W-:Y:S03]  /*73f0*/  RED.E.ADD.F32.FTZ.RN.STRONG.GPU [R28.64], R6 ;  /* 0x000000061c00798e */ /* 0x0007e6000c10e784 */
[-C--:B------:R-:W-:Y:S01]  /*7400*/  LEA.HI.X.SX32 R27, R0, R21.reuse, 0x2, P0 ;  /* 0x00000015001b7211 */ /* 0x080fe200000f16ff */
[----:B------:R4:W-:Y:S01]  /*7410*/  RED.E.ADD.F32.FTZ.RN.STRONG.GPU [R24.64], R7 ;  /* 0x000000071800798e */ /* 0x0009e2000c10e784 */
[----:B------:R-:W-:Y:S03]  /*7420*/  IMAD.U32 R0, RZ, RZ, UR22 ;  /* 0x00000016ff007e24 */ /* 0x000fe6000f8e00ff */
[----:B------:R4:W-:Y:S04]  /*7430*/  RED.E.ADD.F32.FTZ.RN.STRONG.GPU [R26.64], R8 ;  /* 0x000000081a00798e */ /* 0x0009e8000c10e784 */
[----:B------:R-:W-:Y:S01]  /*7440*/  LDSM.16.MT88.4 R28, [R3+0xa800] ;  /* 0x00a80000031c783b */ /* 0x000fe20000004200 */
[----:B-1----:R-:W-:Y:S05]  /*7450*/  IMAD.U32 R4, RZ, RZ, UR22 ;  /* 0x00000016ff047e24 */ /* 0x002fea000f8e00ff */
[-C--:B------:R-:W-:Y:S01]  /*7460*/  LEA R4, P0, R4, R20.reuse, 0x2 ;  /* 0x0000001404047211 */ /* 0x080fe200078010ff */
[----:B--2---:R-:W-:Y:S02]  /*7470*/  IMAD.U32 R5, RZ, RZ, UR24 ;  /* 0x00000018ff057e24 */ /* 0x004fe4000f8e00ff */
[----:B---3--:R-:W-:Y:S02]  /*7480*/  IMAD.U32 R6, RZ, RZ, UR23 ;  /* 0x00000017ff067e24 */ /* 0x008fe4000f8e00ff */
[----:B----4-:R-:W-:Y:S03]  /*7490*/  IMAD.U32 R24, RZ, RZ, UR24 ;  /* 0x00000018ff187e24 */ /* 0x010fe6000f8e00ff */
[-C--:B------:R-:W-:Y:S01]  /*74a0*/  LEA R6, P2, R6, R20.reuse, 0x2 ;  /* 0x0000001406067211 */ /* 0x080fe200078410ff */
[----:B------:R-:W-:Y:S01]  /*74b0*/  IMAD.U32 R26, RZ, RZ, UR19 ;  /* 0x00000013ff1a7e24 */ /* 0x000fe2000f8e00ff */
[-C--:B------:R-:W-:Y:S01]  /*74c0*/  LEA R24, P3, R24, R20.reuse, 0x2 ;  /* 0x0000001418187211 */ /* 0x080fe200078610ff */
[----:B------:R-:W-:Y:S01]  /*74d0*/  IMAD.U32 R8, RZ, RZ, UR16 ;  /* 0x00000010ff087e24 */ /* 0x000fe2000f8e00ff */
[-C--:B------:R-:W-:Y:S01]  /*74e0*/  LEA.HI.X.SX32 R7, R2, R21.reuse, 0x2, P2 ;  /* 0x0000001502077211 */ /* 0x080fe200010f16ff */
[----:B------:R-:W-:Y:S01]  /*74f0*/  IMAD.U32 R2, RZ, RZ, UR15 ;  /* 0x0000000fff027e24 */ /* 0x000fe2000f8e00ff */
[-C--:B------:R-:W-:Y:S02]  /*7500*/  LEA.HI.X.SX32 R25, R5, R21.reuse, 0x2, P3 ;  /* 0x0000001505197211 */ /* 0x080fe400018f16ff */
[-C--:B------:R-:W-:Y:S01]  /*7510*/  LEA.HI.X.SX32 R5, R0, R21.reuse, 0x2, P0 ;  /* 0x0000001500057211 */ /* 0x080fe200000f16ff */
[----:B------:R-:W-:Y:S01]  /*7520*/  IMAD.U32 R0, RZ, RZ, UR21 ;  /* 0x00000015ff007e24 */ /* 0x000fe2000f8e00ff */
[-C--:B------:R-:W-:Y:S01]  /*7530*/  LEA R26, P6, R26, R20.reuse, 0x2 ;  /* 0x000000141a1a7211 */ /* 0x080fe200078c10ff */
[----:B------:R1:W-:Y:S01]  /*7540*/  RED.E.ADD.F32.FTZ.RN.STRONG.GPU [R24.64], R9 ;  /* 0x000000091800798e */ /* 0x0003e2000c10e784 */
[-C--:B------:R-:W-:Y:S03]  /*7550*/  LEA R8, P3, R8, R20.reuse, 0x2 ;  /* 0x0000001408087211 */ /* 0x080fe600078610ff */
[----:B------:R2:W-:Y:S04]  /*7560*/  RED.E.ADD.F32.FTZ.RN.STRONG.GPU [R6.64], R10 ;  /* 0x0000000a0600798e */ /* 0x0005e8000c10e784 */
[----:B------:R3:W-:Y:S04]  /*7570*/  RED.E.ADD.F32.FTZ.RN.STRONG.GPU [R4.64], R11 ;  /* 0x0000000b0400798e */ /* 0x0007e8000c10e784 */
[----:B------:R-:W-:Y:S04]  /*7580*/  RED.E.ADD.F32.FTZ.RN.STRONG.GPU [R20.64+0x80], R12 ;  /* 0x0000800c1400798e */ /* 0x000fe8000c10e784 */
[----:B------:R-:W-:Y:S01]  /*7590*/  RED.E.ADD.F32.FTZ.RN.STRONG.GPU [R22.64+0x80], R13 ;  /* 0x0000800d1600798e */ /* 0x000fe2000c10e784 */
[----:B-1----:R-:W-:Y:S02]  /*75a0*/  IMAD.U32 R24, RZ, RZ, UR18 ;  /* 0x00000012ff187e24 */ /* 0x002fe4000f8e00ff */
[----:B------:R-:W-:Y:S02]  /*75b0*/  IMAD.U32 R9, RZ, RZ, UR18 ;  /* 0x00000012ff097e24 */ /* 0x000fe4000f8e00ff */
[----:B--2---:R-:W-:Y:S01]  /*75c0*/  IMAD.U32 R10, RZ, RZ, UR17 ;  /* 0x00000011ff0a7e24 */ /* 0x004fe2000f8e00ff */
[-C--:B------:R-:W-:Y:S01]  /*75d0*/  LEA R24, P5, R24, R20.reuse, 0x2 ;  /* 0x0000001418187211 */ /* 0x080fe200078a10ff */
[----:B------:R-:W-:Y:S02]  /*75e0*/  IMAD.U32 R7, RZ, RZ, UR17 ;  /* 0x00000011ff077e24 */ /* 0x000fe4000f8e00ff */
[----:B---3--:R-:W-:Y:S01]  /*75f0*/  IMAD.U32 R11, RZ, RZ, UR19 ;  /* 0x00000013ff0b7e24 */ /* 0x008fe2000f8e00ff */
[-C--:B------:R-:W-:Y:S01]  /*7600*/  LEA R10, P4, R10, R20.reuse, 0x2 ;  /* 0x000000140a0a7211 */ /* 0x080fe200078810ff */
[----:B------:R-:W-:Y:S01]  /*7610*/  IMAD.U32 R6, RZ, RZ, UR15 ;  /* 0x0000000fff067e24 */ /* 0x000fe2000f8e00ff */
[-C--:B------:R-:W-:Y:S01]  /*7620*/  LEA.HI.X.SX32 R25, R9, R21.reuse, 0x2, P5 ;  /* 0x0000001509197211 */ /* 0x080fe200028f16ff */
[----:B------:R-:W-:Y:S01]  /*7630*/  IMAD.U32 R5, RZ, RZ, UR16 ;  /* 0x00000010ff057e24 */ /* 0x000fe2000f8e00ff */
[-C--:B------:R-:W-:Y:S01]  /*7640*/  LEA.HI.X.SX32 R27, R11, R21.reuse, 0x2, P6 ;  /* 0x000000150b1b7211 */ /* 0x080fe200030f16ff */
[----:B------:R-:W-:Y:S01]  /*7650*/  IMAD.U32 R4, RZ, RZ, UR21 ;  /* 0x00000015ff047e24 */ /* 0x000fe2000f8e00ff */
[-C--:B------:R-:W-:Y:S02]  /*7660*/  LEA.HI.X.SX32 R11, R7, R21.reuse, 0x2, P4 ;  /* 0x00000015070b7211 */ /* 0x080fe400020f16ff */
[-C--:B------:R-:W-:Y:S01]  /*7670*/  LEA R6, P2, R6, R20.reuse, 0x2 ;  /* 0x0000001406067211 */ /* 0x080fe200078410ff */
[----:B------:R-:W-:Y:S01]  /*7680*/  RED.E.ADD.F32.FTZ.RN.STRONG.GPU [R26.64], R14 ;  /* 0x0000000e1a00798e */ /* 0x000fe2000c10e784 */
[-C--:B------:R-:W-:Y:S02]  /*7690*/  LEA.HI.X.SX32 R9, R5, R21.reuse, 0x2, P3 ;  /* 0x0000001505097211 */ /* 0x080fe400018f16ff */
[----:B------:R-:W-:Y:S01]  /*76a0*/  LEA R4, P0, R4, R20, 0x2 ;  /* 0x0000001404047211 */ /* 0x000fe200078010ff */
[----:B------:R-:W-:Y:S01]  /*76b0*/  RED.E.ADD.F32.FTZ.RN.STRONG.GPU [R24.64], R15 ;  /* 0x0000000f1800798e */ /* 0x000fe2000c10e784 */
[-C--:B------:R-:W-:Y:S02]  /*76c0*/  LEA.HI.X.SX32 R7, R2, R21.reuse, 0x2, P2 ;  /* 0x0000001502077211 */ /* 0x080fe400010f16ff */
[----:B------:R-:W-:Y:S01]  /*76d0*/  LEA.HI.X.SX32 R5, R0, R21, 0x2, P0 ;  /* 0x0000001500057211 */ /* 0x000fe200000f16ff */
[----:B------:R-:W-:Y:S01]  /*76e0*/  RED.E.ADD.F32.FTZ.RN.STRONG.GPU [R10.64], R16 ;  /* 0x000000100a00798e */ /* 0x000fe2000c10e784 */
[----:B------:R-:W-:Y:S01]  /*76f0*/  IMAD.IADD R0, R128, 0x1, R172 ;  /* 0x0000000180007824 */ /* 0x000fe200078e02ac */
[----:B------:R-:W-:Y:S01]  /*7700*/  PLOP3.LUT P2, PT, PT, PT, UP0, 0x80, 0x0 ;  /* 0x000000000000781c */ /* 0x000fe20003f4f008 */
[----:B------:R-:W-:Y:S01]  /*7710*/  @UP3 UIADD3 UR12, UP0, UR12, -0x100, URZ ;  /* 0xffffff000c0c3890 */ /* 0x000fe2000ff1e03f */
[----:B------:R-:W-:Y:S01]  /*7720*/  RED.E.ADD.F32.FTZ.RN.STRONG.GPU [R8.64], R17 ;  /* 0x000000110800798e */ /* 0x000fe2000c10e784 */
[----:B------:R-:W-:Y:S02]  /*7730*/  PLOP3.LUT P0, PT, PT, PT, UP2, 0x80, 0x0 ;  /* 0x000000000000781c */ /* 0x000fe40003f0f028 */
[----:B------:R-:W-:Y:S01]  /*7740*/  @UP3 UIADD3.X UR11, UR11, -0x1, URZ, UP0, !UPT ;  /* 0xffffffff0b0b3890 */ /* 0x000fe200087fe43f */
[----:B------:R-:W-:Y:S04]  /*7750*/  RED.E.ADD.F32.FTZ.RN.STRONG.GPU [R6.64], R18 ;  /* 0x000000120600798e */ /* 0x000fe8000c10e784 */
[----:B------:R-:W-:Y:S04]  /*7760*/  LDSM.16.MT88.4 R8, [R172] ;  /* 0x00000000ac08783b */ /* 0x000fe80000004200 */
[----:B------:R-:W-:Y:S04]  /*7770*/  RED.E.ADD.F32.FTZ.RN.STRONG.GPU [R4.64], R19 ;  /* 0x000000130400798e */ /* 0x000fe8000c10e784 */
[----:B------:R-:W1:Y:S04]  /*7780*/  LDSM.16.MT88.4 R4, [R3+0xa000] ;  /* 0x00a000000304783b */ /* 0x000e680000004200 */
[----:B------:R-:W2:Y:S04]  /*7790*/  LDSM.16.MT88.4 R20, [R3+0xc000] ;  /* 0x00c000000314783b */ /* 0x000ea80000004200 */
[----:B------:R-:W3:Y:S04]  /*77a0*/  LDSM.16.MT88.4 R24, [R0] ;  /* 0x000000000018783b */ /* 0x000ee80000004200 */
[----:B------:R-:W4:Y:S04]  /*77b0*/  LDSM.16.MT88.4 R12, [R172+0x800] ;  /* 0x00080000ac0c783b */ /* 0x000f280000004200 */
        /* <DEDUP_REMOVED lines=14> */
[C---:B------:R-:W-:Y:S08]  /*78a0*/  HMMA.16816.F32 R72, R32.reuse, R12, R72 ;  /* 0x0000000c2048723c */ /* 0x040ff00000001848 */
[-C--:B------:R-:W-:Y:S08]  /*78b0*/  HMMA.16816.F32 R76, R32, R14.reuse, R76 ;  /* 0x0000000e204c723c */ /* 0x080ff0000000184c */
[C---:B------:R-:W-:Y:S01]  /*78c0*/  HMMA.16816.F32 R80, R28.reuse, R14, R80 ;  /* 0x0000000e1c50723c */ /* 0x040fe20000001850 */
[----:B------:R-:W-:Y:S07]  /*78d0*/  LDSM.16.MT88.4 R12, [R3+0xb800] ;  /* 0x00b80000030c783b */ /* 0x000fee0000004200 */
[-C--:B------:R-:W-:Y:S08]  /*78e0*/  HMMA.16816.F32 R84, R28, R16.reuse, R84 ;  /* 0x000000101c54723c */ /* 0x080ff00000001854 */
[C---:B------:R-:W-:Y:S08]  /*78f0*/  HMMA.16816.F32 R88, R32.reuse, R16, R88 ;  /* 0x000000102058723c */ /* 0x040ff00000001858 */
[-C--:B------:R-:W-:Y:S01]  /*7900*/  HMMA.16816.F32 R92, R32, R18.reuse, R92 ;  /* 0x00000012205c723c */ /* 0x080fe2000000185c */
[----:B------:R3:W-:Y:S07]  /*7910*/  LDSM.16.MT88.4 R32, [R0+0x1800] ;  /* 0x001800000020783b */ /* 0x0007ee0000004200 */
[----:B------:R-:W-:Y:S01]  /*7920*/  HMMA.16816.F32 R96, R28, R18, R96 ;  /* 0x000000121c60723c */ /* 0x000fe20000001860 */
[----:B------:R4:W2:Y:S04]  /*7930*/  LDSM.16.MT88.4 R16, [R172+0x1800] ;  /* 0x00180000ac10783b */ /* 0x0008a80000004200 */
[----:B------:R-:W2:Y:S03]  /*7940*/  LDSM.16.MT88.4 R28, [R3+0xd800] ;  /* 0x00d80000031c783b */ /* 0x000ea60000004200 */
[-C--:B-1----:R-:W-:Y:S08]  /*7950*/  HMMA.16816.F32 R68, R4, R8.reuse, R68 ;  /* 0x000000080444723c */ /* 0x082ff00000001844 */
[C---:B------:R-:W-:Y:S04]  /*7960*/  HMMA.16816.F32 R72, R20.reuse, R8, R72 ;  /* 0x000000081448723c */ /* 0x040fe80000001848 */
[C---:B---3--:R-:W-:Y:S02]  /*7970*/  IADD3 R0, R172.reuse, -0x2000, RZ ;  /* 0xffffe000ac007810 */ /* 0x048fe40007ffe0ff */
[----:B------:R-:W-:Y:S02]  /*7980*/  @P2 IADD3 R0, R172, 0x2000, RZ ;  /* 0x00002000ac002810 */ /* 0x000fe40007ffe0ff */
[-C--:B------:R-:W-:Y:S04]  /*7990*/  HMMA.16816.F32 R76, R20, R10.reuse, R76 ;  /* 0x0000000a144c723c */ /* 0x080fe8000000184c */
[----:B----4-:R-:W-:Y:S04]  /*79a0*/  IMAD.MOV.U32 R172, RZ, RZ, R0 ;  /* 0x000000ffffac7224 */ /* 0x010fe800078e0000 */
[C---:B------:R-:W-:Y:S08]  /*79b0*/  HMMA.16816.F32 R80, R4.reuse, R10, R80 ;  /* 0x0000000a0450723c */ /* 0x040ff00000001850 */
[-C--:B--2---:R-:W-:Y:S08]  /*79c0*/  HMMA.16816.F32 R84, R4, R24.reuse, R84 ;  /* 0x000000180454723c */ /* 0x084ff00000001854 */
[C---:B------:R-:W-:Y:S08]  /*79d0*/  HMMA.16816.F32 R88, R20.reuse, R24, R88 ;  /* 0x000000181458723c */ /* 0x040ff00000001858 */
[-C--:B------:R-:W-:Y:S08]  /*79e0*/  HMMA.16816.F32 R92, R20, R26.reuse, R92 ;  /* 0x0000001a145c723c */ /* 0x080ff0000000185c */
[----:B------:R-:W-:Y:S08]  /*79f0*/  HMMA.16816.F32 R96, R4, R26, R96 ;  /* 0x0000001a0460723c */ /* 0x000ff00000001860 */
[-C--:B------:R-:W-:Y:S08]  /*7a00*/  HMMA.16816.F32 R68, R12, R16.reuse, R68 ;  /* 0x000000100c44723c */ /* 0x080ff00000001844 */
[C---:B------:R-:W-:Y:S08]  /*7a10*/  HMMA.16816.F32 R72, R28.reuse, R16, R72 ;  /* 0x000000101c48723c */ /* 0x040ff00000001848 */
        /* <DEDUP_REMOVED lines=50> */
[----:B------:R1:W-:Y:S01]  /*7d40*/  STS [R251], R13 ;  /* 0x0000000dfb007388 */ /* 0x0003e20000000800 */
        /* <DEDUP_REMOVED lines=22> */
[----:B------:R-:W-:Y:S01]  /*7eb0*/  UISETP.NE.AND UP0, UPT, UR34, -0x1, UPT ;  /* 0xffffffff2200788c */ /* 0x000fe2000bf05270 */
[----:B------:R-:W-:Y:S01]  /*7ec0*/  F2FP.PACK_AB R60, R61, R60 ;  /* 0x0000003c3d3c723e */ /* 0x000fe200000000ff */
[----:B------:R-:W-:Y:S01]  /*7ed0*/  ULDC.64 UR10, c[0x0][0x3a0] ;  /* 0x0000e800000a7ab9 */ /* 0x000fe20000000a00 */
[----:B------:R-:W-:-:S02]  /*7ee0*/  F2FP.PACK_AB R0, R0, R94 ;  /* 0x0000005e0000723e */ /* 0x000fc400000000ff */
[----:B------:R-:W-:Y:S02]  /*7ef0*/  F2FP.PACK_AB R62, R63, R62 ;  /* 0x0000003e3f3e723e */ /* 0x000fe400000000ff */
[----:B------:R-:W-:-:S04]  /*7f00*/  PLOP3.LUT P0, PT, PT, PT, UP0, 0x80, 0x0 ;  /* 0x000000000000781c */ /* 0x000fc80003f0f008 */
[----:B------:R-:W-:-:S04]  /*7f10*/  @UP0 UIADD3 UR6, UR27, UR34, URZ ;  /* 0x000000221b060290 */ /* 0x000fc8000fffe03f */
[----:B------:R-:W-:-:S04]  /*7f20*/  @UP0 UIMAD.WIDE.U32 UR8, UR6, UR10, URZ ;  /* 0x0000000a060802a5 */ /* 0x000fc8000f8e003f */
[----:B------:R-:W-:-:S03]  /*7f30*/  @UP0 UIMAD UR30, UR6, UR11, UR9 ;  /* 0x0000000b061e02a4 */ /* 0x000fc6000f8e0209 */
[----:B------:R-:W-:Y:S01]  /*7f40*/  @UP0 UMOV UR13, UR8 ;  /* 0x00000008000d0c82 */ /* 0x000fe20008000000 */
[----:B--2---:R1:W-:Y:S04]  /*7f50*/  STS [R115], R12 ;  /* 0x0000000c73007388 */ /* 0x0043e80000000800 */
[----:B------:R1:W-:Y:S04]  /*7f60*/  STS [R248+0x2000], R15 ;  /* 0x0020000ff8007388 */ /* 0x0003e80000000800 */
[----:B------:R1:W-:Y:S04]  /*7f70*/  STS [R248+0x2400], R14 ;  /* 0x0024000ef8007388 */ /* 0x0003e80000000800 */
[----:B------:R1:W-:Y:S04]  /*7f80*/  STS [R251+0x2000], R11 ;  /* 0x0020000bfb007388 */ /* 0x0003e80000000800 */
[----:B------:R1:W-:Y:S04]  /*7f90*/  STS [R251+0x2400], R10 ;  /* 0x0024000afb007388 */ /* 0x0003e80000000800 */
[----:B------:R1:W-:Y:S04]  /*7fa0*/  STS [R249], R9 ;  /* 0x00000009f9007388 */ /* 0x0003e80000000800 */
[----:B------:R1:W-:Y:S04]  /*7fb0*/  STS [R249+0x400], R8 ;  /* 0x00040008f9007388 */ /* 0x0003e80000000800 */
        /* <DEDUP_REMOVED lines=26> */
[----:B------:R-:W-:Y:S02]  /*8160*/  USHF.R.S32.HI UR13, URZ, 0x1f, UR45 ;  /* 0x0000001f3f0d7899 */ /* 0x000fe4000801142d */
[----:B------:R-:W-:Y:S02]  /*8170*/  UIMAD UR12, UR27, UR9, UR6 ;  /* 0x000000091b0c72a4 */ /* 0x000fe4000f8e0206 */
[----:B------:R-:W-:Y:S02]  /*8180*/  UIMAD.WIDE.U32 UR8, UR27, UR8, URZ ;  /* 0x000000081b0872a5 */ /* 0x000fe4000f8e003f */
[----:B------:R-:W-:Y:S02]  /*8190*/  ULDC.64 UR10, c[0x0][0x388] ;  /* 0x0000e200000a7ab9 */ /* 0x000fe40000000a00 */
[----:B------:R-:W-:-:S02]  /*81a0*/  UIADD3 UR9, UR9, UR12, URZ ;  /* 0x0000000c09097290 */ /* 0x000fc4000fffe03f */
[----:B------:R-:W-:Y:S02]  /*81b0*/  UIMAD UR6, UR13, UR10, URZ ;  /* 0x0000000a0d0672a4 */ /* 0x000fe4000f8e023f */
[----:B------:R-:W-:Y:S02]  /*81c0*/  UIMAD.WIDE.U32 UR8, UR45, UR10, UR8 ;  /* 0x0000000a2d0872a5 */ /* 0x000fe4000f8e0008 */
[----:B------:R-:W-:-:S04]  /*81d0*/  UIMAD UR6, UR45, UR11, UR6 ;  /* 0x0000000b2d0672a4 */ /* 0x000fc8000f8e0206 */
[----:B------:R-:W-:Y:S02]  /*81e0*/  UIADD3 UR30, UR9, UR6, URZ ;  /* 0x00000006091e7290 */ /* 0x000fe4000fffe03f */
[----:B------:R-:W-:Y:S02]  /*81f0*/  UMOV UR13, UR8 ;  /* 0x00000008000d7c82 */ /* 0x000fe40008000000 */
.L_x_535:
        /* <DEDUP_REMOVED lines=8> */
[----:B------:R-:W-:Y:S02]  /*8280*/  USHF.R.S32.HI UR31, URZ, 0x1f, UR45 ;  /* 0x0000001f3f1f7899 */ /* 0x000fe4000801142d */
[----:B------:R-:W-:Y:S02]  /*8290*/  UIMAD UR12, UR27, UR9, UR6 ;  /* 0x000000091b0c72a4 */ /* 0x000fe4000f8e0206 */
[----:B------:R-:W-:-:S02]  /*82a0*/  UIMAD.WIDE.U32 UR8, UR27, UR8, URZ ;  /* 0x000000081b0872a5 */ /* 0x000fc4000f8e003f */
[----:B------:R-:W-:Y:S02]  /*82b0*/  ULDC.64 UR10, c[0x0][0x390] ;  /* 0x0000e400000a7ab9 */ /* 0x000fe40000000a00 */
[----:B------:R-:W-:Y:S02]  /*82c0*/  UIMAD UR6, UR31, UR10, URZ ;  /* 0x0000000a1f0672a4 */ /* 0x000fe4000f8e023f */
[----:B------:R-:W-:Y:S02]  /*82d0*/  UIADD3 UR9, UR9, UR12, URZ ;  /* 0x0000000c09097290 */ /* 0x000fe4000fffe03f */
[----:B------:R-:W-:Y:S02]  /*82e0*/  UIMAD UR6, UR45, UR11, UR6 ;  /* 0x0000000b2d0672a4 */ /* 0x000fe4000f8e0206 */
[----:B------:R-:W-:-:S04]  /*82f0*/  UIMAD.WIDE.U32 UR8, UR45, UR10, UR8 ;  /* 0x0000000a2d0872a5 */ /* 0x000fc8000f8e0008 */
[----:B------:R-:W-:Y:S02]  /*8300*/  UIADD3 UR9, UR9, UR6, URZ ;  /* 0x0000000609097290 */ /* 0x000fe4000fffe03f */
.L_x_536:
[----:B------:R-:W-:Y:S01]  /*8310*/  BAR.SYNC.DEFER_BLOCKING 0x0 ;  /* 0x0000000000007b1d */ /* 0x000fe20000010000 */
[----:B------:R-:W-:Y:S01]  /*8320*/  USHF.R.S32.HI UR6, URZ, 0x1f, UR29 ;  /* 0x0000001f3f067899 */ /* 0x000fe2000801141d */
[--C-:B-1----:R-:W-:Y:S01]  /*8330*/  SHF.R.S32.HI R7, RZ, 0x1f, R220.reuse ;  /* 0x0000001fff077819 */ /* 0x102fe200000114dc */
[----:B------:R-:W-:Y:S01]  /*8340*/  IMAD.U32 R4, RZ, RZ, UR29 ;  /* 0x0000001dff047e24 */ /* 0x000fe2000f8e00ff */
[----:B------:R-:W-:Y:S01]  /*8350*/  UIMAD UR7, UR28, -0x80, UR7 ;  /* 0xffffff801c0778a4 */ /* 0x000fe2000f8e0207 */
[----:B------:R-:W-:Y:S01]  /*8360*/  IMAD.MOV.U32 R6, RZ, RZ, R220 ;  /* 0x000000ffff067224 */ /* 0x000fe200078e00dc */
[----:B------:R-:W-:Y:S01]  /*8370*/  ULDC.64 UR10, c[0x0][0x3a0] ;  /* 0x0000e800000a7ab9 */ /* 0x000fe20000000a00 */
[----:B------:R-:W-:Y:S01]  /*8380*/  ISETP.GE.AND P1, PT, R220, c[0x0][0x220], PT ;  /* 0x00008800dc007a0c */ /* 0x000fe20003f26270 */
[----:B------:R-:W-:Y:S01]  /*8390*/  UIMAD UR10, UR6, UR10, URZ ;  /* 0x0000000a060a72a4 */ /* 0x000fe2000f8e023f */
[----:B------:R-:W-:Y:S01]  /*83a0*/  IMAD.WIDE.U32 R4, R4, c[0x0][0x3a0], R6 ;  /* 0x0000e80004047a25 */ /* 0x000fe200078e0006 */
[----:B------:R-:W-:Y:S01]  /*83b0*/  USHF.R.S32.HI UR12, URZ, 0x1f, UR49 ;  /* 0x0000001f3f0c7899 */ /* 0x000fe20008011431 */
[----:B------:R-:W-:Y:S01]  /*83c0*/  ISETP.GE.OR P4, PT, R239, UR7, P1 ;  /* 0x00000007ef007c0c */ /* 0x000fe20008f86670 */
[----:B------:R-:W-:Y:S01]  /*83d0*/  UIMAD UR10, UR29, UR11, UR10 ;  /* 0x0000000b1d0a72a4 */ /* 0x000fe2000f8e020a */
[----:B------:R-:W-:Y:S01]  /*83e0*/  BSSY B0, `(.L_x_537) ;  /* 0x000001d000007945 */ /* 0x000fe20003800000 */
[----:B------:R-:W-:-:S02]  /*83f0*/  IADD3 R4, P0, R4, UR13, RZ ;  /* 0x0000000d04047c10 */ /* 0x000fc4000ff1e0ff */
[----:B------:R-:W-:Y:S02]  /*8400*/  SHF.R.S32.HI R13, RZ, 0x1f, R239 ;  /* 0x0000001fff0d7819 */ /* 0x000fe400000114ef */
[----:B------:R-:W-:Y:S01]  /*8410*/  IMAD.U32 R0, RZ, RZ, UR10 ;  /* 0x0000000aff007e24 */ /* 0x000fe2000f8e00ff */
[----:B------:R-:W-:Y:S02]  /*8420*/  ULDC.64 UR10, c[0x0][0x3b8] ;  /* 0x0000ee00000a7ab9 */ /* 0x000fe40000000a00 */
[----:B------:R-:W-:Y:S02]  /*8430*/  UIMAD UR10, UR12, UR10, URZ ;  /* 0x0000000a0c0a72a4 */ /* 0x000fe4000f8e023f */
[----:B------:R-:W-:Y:S01]  /*8440*/  IADD3.X R5, R5, UR30, R0, P0, !PT ;  /* 0x0000001e05057c10 */ /* 0x000fe200087fe400 */
[----:B------:R1:W2:Y:S01]  /*8450*/  LDS.128 R16, [R114+0x7000] ;  /* 0x0070000072107984 */ /* 0x0002a20000000c00 */
[----:B------:R-:W-:Y:S01]  /*8460*/  IMAD.U32 R0, RZ, RZ, UR49 ;  /* 0x00000031ff007e24 */ /* 0x000fe2000f8e00ff */
[----:B------:R-:W-:-:S02]  /*8470*/  UIMAD UR10, UR49, UR11, UR10 ;  /* 0x0000000b310a72a4 */ /* 0x000fc4000f8e020a */
[----:B------:R1:W3:Y:S01]  /*8480*/  LDS.128 R20, [R114+0x8000] ;  /* 0x0080000072147984 */ /* 0x0002e20000000c00 */
[----:B------:R-:W-:-:S03]  /*8490*/  IMAD.WIDE.U32 R4, R0, c[0x0][0x3b8], R4 ;  /* 0x0000ee0000047a25 */ /* 0x000fc600078e0004 */
[----:B------:R1:W4:Y:S02]  /*84a0*/  LDS.128 R24, [R114+0x9000] ;  /* 0x0090000072187984 */ /* 0x0003240000000c00 */
[----:B------:R-:W-:Y:S02]  /*84b0*/  IADD3 R12, R5, UR10, RZ ;  /* 0x0000000a050c7c10 */ /* 0x000fe4000fffe0ff */
        /* <DEDUP_REMOVED lines=15> */
.L_x_538:
[----:B------:R-:W-:Y:S05]  /*85b0*/  BSYNC B0 ;  /* 0x0000000000007941 */ /* 0x000fea0003800000 */
.L_x_537:
        /* <DEDUP_REMOVED lines=15> */
.L_x_540:
[----:B------:R-:W-:Y:S05]  /*86b0*/  BSYNC B0 ;  /* 0x0000000000007941 */ /* 0x000fea0003800000 */
.L_x_539:
        /* <DEDUP_REMOVED lines=15> */
.L_x_542:
[----:B------:R-:W-:Y:S05]  /*87b0*/  BSYNC B0 ;  /* 0x0000000000007941 */ /* 0x000fea0003800000 */
.L_x_541:
        /* <DEDUP_REMOVED lines=14> */
.L_x_544:
[----:B------:R-:W-:Y:S05]  /*88a0*/  BSYNC B0 ;  /* 0x0000000000007941 */ /* 0x000fea0003800000 */
.L_x_543:
        /* <DEDUP_REMOVED lines=8> */
[----:B----4-:R-:W-:Y:S01]  /*8930*/  IADD3 R4, P0, R6, UR8, RZ ;  /* 0x0000000806047c10 */ /* 0x010fe2000ff1e0ff */
[----:B------:R-:W-:Y:S01]  /*8940*/  UIMAD UR6, UR12, UR6, URZ ;  /* 0x000000060c0672a4 */ /* 0x000fe2000f8e023f */
[----:B------:R-:W-:-:S03]  /*8950*/  MOV R0, UR29 ;  /* 0x0000001d00007c02 */ /* 0x000fc60008000f00 */
[----:B------:R-:W-:Y:S01]  /*8960*/  UIMAD UR6, UR49, UR7, UR6 ;  /* 0x00000007310672a4 */ /* 0x000fe2000f8e0206 */
[----:B------:R-:W-:Y:S01]  /*8970*/  IADD3.X R5, R7, UR9, R0, P0, !PT ;  /* 0x0000000907057c10 */ /* 0x000fe200087fe400 */
[----:B------:R-:W-:-:S04]  /*8980*/  IMAD.U32 R0, RZ, RZ, UR49 ;  /* 0x00000031ff007e24 */ /* 0x000fc8000f8e00ff */
        /* <DEDUP_REMOVED lines=12> */
.L_x_546:
[----:B------:R-:W-:Y:S05]  /*8a50*/  BSYNC B0 ;  /* 0x0000000000007941 */ /* 0x000fea0003800000 */
.L_x_545:
        /* <DEDUP_REMOVED lines=13> */
.L_x_548:
[----:B------:R-:W-:Y:S05]  /*8b30*/  BSYNC B0 ;  /* 0x0000000000007941 */ /* 0x000fea0003800000 */
.L_x_547:
        /* <DEDUP_REMOVED lines=13> */
.L_x_550:
[----:B------:R-:W-:Y:S05]  /*8c10*/  BSYNC B0 ;  /* 0x0000000000007941 */ /* 0x000fea0003800000 */
.L_x_549:
        /* <DEDUP_REMOVED lines=11> */
.L_x_507:
[----:B------:R-:W-:Y:S05]  /*8cd0*/  BSYNC B1 ;  /* 0x0000000000017941 */ /* 0x000fea0003800000 */
.L_x_485:
        /* <DEDUP_REMOVED lines=11> */
.L_x_551:
[----:B------:R-:W-:Y:S05]  /*8d90*/  EXIT ;  /* 0x000000000000794d */ /* 0x000fea0003800000 */
.L_x_553:
        /* <DEDUP_REMOVED lines=14> */
.L_x_1261:


//--------------------- .text._ZN5flash44flash_bwd_dq_dk_dv_loop_seqk_parallel_kernelI23Flash_bwd_kernel_traitsILi64ELi64ELi128ELi8ELi2ELi4ELi4ELb1ELb0EN7cutlass6half_tE19Flash_kernel_traitsILi64ELi64ELi128ELi8ES3_EELb1ELb1ELb0ELb0ELb1ELb1ELb0EEEvNS_16Flash_bwd_paramsE --------------------------
	.section	.text._ZN5flash44flash_bwd_dq_dk_dv_loop_seqk_parallel_kernelI23Flash_bwd_kernel_traitsILi64ELi64ELi128ELi8ELi2ELi4ELi4ELb1ELb0EN7cutlass6half_tE19Flash_kernel_traitsILi64ELi64ELi128ELi8ES3_EELb1ELb1ELb0ELb0ELb1ELb1ELb0EEEvNS_16Flash_bwd_paramsE,"ax",@progbits
	.sectioninfo	@"SHI_REGISTERS=255"
	.align	128
        .global         _ZN5flash44flash_bwd_dq_dk_dv_loop_seqk_parallel_kernelI23Flash_bwd_kernel_traitsILi64ELi64ELi128ELi8ELi2ELi4ELi4ELb1ELb0EN7cutlass6half_tE19Flash_kernel_traitsILi64ELi64ELi128ELi8ES3_EELb1ELb1ELb0ELb0ELb1ELb1ELb0EEEvNS_16Flash_bwd_paramsE
        .type           _ZN5flash44flash_bwd_dq_dk_dv_loop_seqk_parallel_kernelI23Flash_bwd_kernel_traitsILi64ELi64ELi128ELi8ELi2ELi4ELi4ELb1ELb0EN7cutlass6half_tE19Flash_kernel_traitsILi64ELi64ELi128ELi8ES3_EELb1ELb1ELb0ELb0ELb1ELb1ELb0EEEvNS_16Flash_bwd_paramsE,@function
        .size           _ZN5flash44flash_bwd_dq_dk_dv_loop_seqk_parallel_kernelI23Flash_bwd_kernel_traitsILi64ELi64ELi128ELi8ELi2ELi4ELi4ELb1ELb0EN7cutlass6half_tE19Flash_kernel_traitsILi64ELi64ELi128ELi8ES3_EELb1ELb1ELb0ELb0ELb1ELb1ELb0EEEvNS_16Flash_bwd_paramsE,(.L_x_1262 - _ZN5flash44flash_bwd_dq_dk_dv_loop_seqk_parallel_kernelI23Flash_bwd_kernel_traitsILi64ELi64ELi128ELi8ELi2ELi4ELi4ELb1ELb0EN7cutlass6half_tE19Flash_kernel_traitsILi64ELi64ELi128ELi8ES3_EELb1ELb1ELb0ELb0ELb1ELb1ELb0EEEvNS_16Flash_bwd_paramsE)
        .other          _ZN5flash44flash_bwd_dq_dk_dv_loop_seqk_parallel_kernelI23Flash_bwd_kernel_traitsILi64ELi64ELi128ELi8ELi2ELi4ELi4ELb1ELb0EN7cutlass6half_tE19Flash_kernel_traitsILi64ELi64ELi128ELi8ES3_EELb1ELb1ELb0ELb0ELb1ELb1ELb0EEEvNS_16Flash_bwd_paramsE,@"STO_CUDA_ENTRY STV_DEFAULT"
_ZN5flash44flash_bwd_dq_dk_dv_loop_seqk_parallel_kernelI23Flash_bwd_kernel_traitsILi64ELi64ELi128ELi8ELi2ELi4ELi4ELb1ELb0EN7cutlass6half_tE19Flash_kernel_traitsILi64ELi64ELi128ELi8ES3_EELb1ELb1ELb0ELb0ELb1ELb1ELb0EEEvNS_16Flash_bwd_paramsE:
.text._ZN5flash44flash_bwd_dq_dk_dv_loop_seqk_parallel_kernelI23Flash_bwd_kernel_traitsILi64ELi64ELi128ELi8ELi2ELi4ELi4ELb1ELb0EN7cutlass6half_tE19Flash_kernel_traitsILi64ELi64ELi128ELi8ES3_EELb1ELb1ELb0ELb0ELb1ELb1ELb0EEEvNS_16Flash_bwd_paramsE:
        /* <DEDUP_REMOVED lines=11> */
[----:B------:R-:W-:Y:S01]  /*00b0*/  IMAD.MOV.U32 R220, RZ, RZ, -0x10 ;  /* 0xfffffff0ffdc7424 */ /* 0x000fe200078e00ff */
[----:B------:R-:W-:Y:S02]  /*00c0*/  ULDC UR10, c[0x0][0x1c0] ;  /* 0x00007000000a7ab9 */ /* 0x000fe40000000800 */
[----:B------:R-:W-:Y:S02]  /*00d0*/  UIMAD UR26, UR9, UR10, URZ ;  /* 0x0000000a091a72a4 */ /* 0x000fe4000f8e023f */
        /* <DEDUP_REMOVED lines=16> */
[CC--:B------:R-:W-:Y:S01]  /*01e0*/  LEA.HI R14, R3.reuse, R0.reuse, RZ, 0x3 ;  /* 0x00000000030e7211 */ /* 0x0c0fe200078f18ff */
[----:B------:R-:W-:Y:S01]  /*01f0*/  UIMAD UR10, UR4, UR10, URZ ;  /* 0x0000000a040a72a4 */ /* 0x000fe2000f8e023f */
[CC--:B------:R-:W-:Y:S01]  /*0200*/  LEA.HI R5, R3.reuse, R0.reuse, RZ, 0x4 ;  /* 0x0000000003057211 */ /* 0x0c0fe200078f20ff */
[----:B------:R-:W-:Y:S01]  /*0210*/  UIMAD UR22, UR26, 0x18, URZ ;  /* 0x000000181a1678a4 */ /* 0x000fe2000f8e023f */
[CC--:B------:R-:W-:Y:S01]  /*0220*/  LEA.HI R193, R3.reuse, R0.reuse, RZ, 0x6 ;  /* 0x0000000003c17211 */ /* 0x0c0fe200078f30ff */
[----:B------:R-:W-:Y:S01]  /*0230*/  USHF.L.U32 UR21, UR26, 0x5, URZ ;  /* 0x000000051a157899 */ /* 0x000fe2000800063f */
[----:B------:R-:W-:Y:S01]  /*0240*/  LEA.HI R8, R3, R0, RZ, 0x7 ;  /* 0x0000000003087211 */ /* 0x000fe200078f38ff */
[----:B------:R-:W-:Y:S01]  /*0250*/  UIMAD UR20, UR26, 0x28, URZ ;  /* 0x000000281a1478a4 */ /* 0x000fe2000f8e023f */
[----:B------:R-:W-:Y:S01]  /*0260*/  LOP3.LUT R7, R10, 0xffffffe0, RZ, 0xc0, !PT ;  /* 0xffffffe00a077812 */ /* 0x000fe200078ec0ff */
[----:B------:R-:W-:Y:S01]  /*0270*/  UIMAD UR19, UR26, 0x30, URZ ;  /* 0x000000301a1378a4 */ /* 0x000fe2000f8e023f */
[----:B------:R-:W-:Y:S01]  /*0280*/  LOP3.LUT R9, R195, 0x7ffffffc, RZ, 0xc0, !PT ;  /* 0x7ffffffcc3097812 */ /* 0x000fe200078ec0ff */
[----:B------:R-:W-:Y:S01]  /*0290*/  UIMAD UR18, UR26, 0x38, URZ ;  /* 0x000000381a1278a4 */ /* 0x000fe2000f8e023f */
[----:B------:R-:W-:Y:S01]  /*02a0*/  LOP3.LUT R13, R14, 0xfffffff8, RZ, 0xc0, !PT ;  /* 0xfffffff80e0d7812 */ /* 0x000fe200078ec0ff */
[C---:B------:R-:W-:Y:S01]  /*02b0*/  IMAD.IADD R7, R0.reuse, 0x1, -R7 ;  /* 0x0000000100077824 */ /* 0x040fe200078e0a07 */
[----:B------:R-:W-:Y:S01]  /*02c0*/  LOP3.LUT R3, R5, 0xfffffff0, RZ, 0xc0, !PT ;  /* 0xfffffff005037812 */ /* 0x000fe200078ec0ff */
[C---:B------:R-:W-:Y:S01]  /*02d0*/  IMAD.IADD R9, R0.reuse, 0x1, -R9 ;  /* 0x0000000100097824 */ /* 0x040fe200078e0a09 */
[--C-:B------:R-:W-:Y:S01]  /*02e0*/  SHF.R.S32.HI R2, RZ, 0x1f, R10.reuse ;  /* 0x0000001fff027819 */ /* 0x100fe2000001140a */
[C---:B------:R-:W-:Y:S01]  /*02f0*/  IMAD.IADD R13, R0.reuse, 0x1, -R13 ;  /* 0x00000001000d7824 */ /* 0x040fe200078e0a0d */
[----:B------:R-:W-:Y:S01]  /*0300*/  SHF.R.S32.HI R6, RZ, 0x2, R195 ;  /* 0x00000002ff067819 */ /* 0x000fe200000114c3 */
[----:B------:R-:W-:Y:S01]  /*0310*/  IMAD.IADD R0, R0, 0x1, -R3 ;  /* 0x0000000100007824 */ /* 0x000fe200078e0a03 */
[----:B------:R-:W-:Y:S01]  /*0320*/  SHF.R.S32.HI R3, RZ, 0x5, R10 ;  /* 0x00000005ff037819 */ /* 0x000fe2000001140a */
[----:B------:R-:W-:Y:S01]  /*0330*/  IMAD.SHL.U32 R198, R13, 0x8, RZ ;  /* 0x000000080dc67824 */ /* 0x000fe200078e00ff */
[----:B------:R-:W-:Y:S01]  /*0340*/  SHF.R.S32.HI R195, RZ, 0x1f, R195 ;  /* 0x0000001fffc37819 */ /* 0x000fe200000114c3 */
[----:B------:R-:W-:Y:S01]  /*0350*/  IMAD.SHL.U32 R9, R9, 0x2, RZ ;  /* 0x0000000209097824 */ /* 0x000fe200078e00ff */
[-C--:B------:R-:W-:Y:S01]  /*0360*/  LEA.HI R10, R10, R3.reuse, RZ, 0x1 ;  /* 0x000000030a0a7211 */ /* 0x080fe200078f08ff */
[----:B------:R-:W-:Y:S01]  /*0370*/  USHF.R.S32.HI UR11, URZ, 0x1f, UR25 ;  /* 0x0000001f3f0b7899 */ /* 0x000fe20008011419 */
[----:B------:R-:W-:Y:S01]  /*0380*/  LEA.HI R2, R2, R3, RZ, 0x2 ;  /* 0x0000000302027211 */ /* 0x000fe200078f10ff */
[----:B------:R-:W-:Y:S01]  /*0390*/  UIADD3 UR12, UR24, UR13, URZ ;  /* 0x0000000d180c7290 */ /* 0x000fe2000fffe03f */
[----:B------:R-:W-:Y:S01]  /*03a0*/  LEA.HI R195, R195, R6, RZ, 0x3 ;  /* 0x00000006c3c37211 */ /* 0x000fe200078f18ff */
[----:B------:R-:W-:Y:S01]  /*03b0*/  UMOV UR6, 0x6 ;  /* 0x0000000600067882 */ /* 0x000fe20000000000 */
[----:B------:R-:W-:-:S02]  /*03c0*/  LOP3.LUT R10, R10, 0xfffffffe, RZ, 0xc0, !PT ;  /* 0xfffffffe0a0a7812 */ /* 0x000fc400078ec0ff */
[----:B------:R-:W-:Y:S02]  /*03d0*/  LOP3.LUT R2, R2, 0xfffffffc, RZ, 0xc0, !PT ;  /* 0xfffffffc02027812 */ /* 0x000fe400078ec0ff */
[----:B------:R-:W-:Y:S01]  /*03e0*/  SHF.R.S32.HI R194, RZ, 0x3, R14 ;  /* 0x00000003ffc27819 */ /* 0x000fe2000001140e */
[----:B------:R-:W-:Y:S01]  /*03f0*/  IMAD.IADD R191, R3, 0x1, -R10 ;  /* 0x0000000103bf7824 */ /* 0x000fe200078e0a0a */
[----:B------:R-:W-:Y:S01]  /*0400*/  LOP3.LUT R195, R195, 0xfffffff8, RZ, 0xc0, !PT ;  /* 0xfffffff8c3c37812 */ /* 0x000fe200078ec0ff */
[----:B------:R-:W-:Y:S01]  /*0410*/  IMAD.IADD R2, R3, 0x1, -R2 ;  /* 0x0000000103027824 */ /* 0x000fe200078e0a02 */
[----:B------:R-:W-:Y:S01]  /*0420*/  SHF.R.S32.HI R11, RZ, 0x1f, R0 ;  /* 0x0000001fff0b7819 */ /* 0x000fe20000011400 */
[----:B------:R-:W-:Y:S01]  /*0430*/  IMAD.SHL.U32 R3, R194, 0x40, RZ ;  /* 0x00000040c2037824 */ /* 0x000fe200078e00ff */
[----:B------:R-:W-:Y:S01]  /*0440*/  SHF.R.S32.HI R4, RZ, 0x4, R5 ;  /* 0x00000004ff047819 */ /* 0x000fe20000011405 */
[----:B------:R-:W-:Y:S01]  /*0450*/  IMAD.IADD R195, R6, 0x1, -R195 ;  /* 0x0000000106c37824 */ /* 0x000fe200078e0ac3 */
[----:B------:R-:W-:-:S02]  /*0460*/  LEA.HI R6, R11, R0, RZ, 0x3 ;  /* 0x000000000b067211 */ /* 0x000fc400078f18ff */
[----:B------:R-:W-:Y:S02]  /*0470*/  LEA.HI R5, R5, R4, RZ, 0x1 ;  /* 0x0000000405057211 */ /* 0x000fe400078f08ff */
[----:B------:R-:W-:Y:S02]  /*0480*/  LOP3.LUT R3, R3, 0x1c0, RZ, 0xc0, !PT ;  /* 0x000001c003037812 */ /* 0x000fe400078ec0ff */
[----:B------:R-:W-:Y:S02]  /*0490*/  LOP3.LUT R11, R6, 0xfffffff8, RZ, 0xc0, !PT ;  /* 0xfffffff8060b7812 */ /* 0x000fe400078ec0ff */
[----:B------:R-:W-:Y:S02]  /*04a0*/  LOP3.LUT R5, R5, 0xfffffffe, RZ, 0xc0, !PT ;  /* 0xfffffffe05057812 */ /* 0x000fe400078ec0ff */
[C---:B------:R-:W-:Y:S01]  /*04b0*/  LOP3.LUT P4, RZ, R13.reuse, 0x2, RZ, 0xc0, !PT ;  /* 0x000000020dff7812 */ /* 0x040fe2000788c0ff */
[----:B------:R-:W-:Y:S01]  /*04c0*/  IMAD.IADD R11, R0, 0x1, -R11 ;  /* 0x00000001000b7824 */ /* 0x000fe200078e0a0b */
[C---:B------:R-:W-:Y:S01]  /*04d0*/  LOP3.LUT P3, RZ, R13.reuse, 0x4, RZ, 0xc0, !PT ;  /* 0x000000040dff7812 */ /* 0x040fe2000786c0ff */
[----:B------:R-:W-:Y:S01]  /*04e0*/  IMAD.SHL.U32 R13, R13, 0x40, RZ ;  /* 0x000000400d0d7824 */ /* 0x000fe200078e00ff */
[----:B------:R-:W-:Y:S01]  /*04f0*/  SHF.R.U32.HI R192, RZ, 0x3, R3 ;  /* 0x00000003ffc07819 */ /* 0x000fe20000011603 */
[----:B------:R-:W-:Y:S01]  /*0500*/  IMAD.IADD R5, R4, 0x1, -R5 ;  /* 0x0000000104057824 */ /* 0x000fe200078e0a05 */
[----:B------:R-:W-:Y:S01]  /*0510*/  LOP3.LUT R3, R3, 0x38, R198, 0xf8, !PT ;  /* 0x0000003803037812 */ /* 0x000fe200078ef8c6 */
[----:B------:R-:W-:Y:S01]  /*0520*/  IMAD.SHL.U32 R0, R2, 0x10, RZ ;  /* 0x0000001002007824 */ /* 0x000fe200078e00ff */
[----:B------:R-:W-:Y:S01]  /*0530*/  SHF.R.S32.HI R4, RZ, 0x1f, R7 ;  /* 0x0000001fff047819 */ /* 0x000fe20000011407 */
[----:B------:R-:W-:Y:S01]  /*0540*/  IMAD.SHL.U32 R10, R5, 0x200, RZ ;  /* 0x00000200050a7824 */ /* 0x000fe200078e00ff */
[----:B------:R-:W-:Y:S01]  /*0550*/  LOP3.LUT R13, R13, 0x1c0, RZ, 0xc0, !PT ;  /* 0x000001c00d0d7812 */ /* 0x000fe200078ec0ff */
[----:B------:R-:W-:Y:S01]  /*0560*/  IMAD.SHL.U32 R11, R11, 0x40, RZ ;  /* 0x000000400b0b7824 */ /* 0x000fe200078e00ff */
[----:B------:R-:W-:-:S02]  /*0570*/  LOP3.LUT R192, R3, R192, RZ, 0x3c, !PT ;  /* 0x000000c003c07212 */ /* 0x000fc400078e3cff */
[----:B------:R-:W-:Y:S02]  /*0580*/  LOP3.LUT R3, R195, 0x1, RZ, 0xc0, !PT ;  /* 0x00000001c3037812 */ /* 0x000fe400078ec0ff */
[----:B------:R-:W-:Y:S02]  /*0590*/  LEA.HI R4, R4, R7, RZ, 0x2 ;  /* 0x0000000704047211 */ /* 0x000fe400078f10ff */
[C---:B------:R-:W-:Y:S02]  /*05a0*/  LOP3.LUT R183, R13.reuse, 0x30, R0, 0xf8, !PT ;  /* 0x000000300db77812 */ /* 0x040fe400078ef800 */
[----:B------:R-:W-:Y:S02]  /*05b0*/  SHF.R.S32.HI R193, RZ, 0x6, R193 ;  /* 0x00000006ffc17819 */ /* 0x000fe400000114c1 */
[----:B------:R-:W-:Y:S02]  /*05c0*/  LOP3.LUT R7, R13, 0x8, R14, 0xf8, !PT ;  /* 0x000000080d077812 */ /* 0x000fe400078ef80e */
[----:B------:R-:W-:Y:S01]  /*05d0*/  SHF.R.U32.HI R0, RZ, 0x3, R13 ;  /* 0x00000003ff007819 */ /* 0x000fe2000001160d */
[----:B------:R-:W-:Y:S01]  /*05e0*/  IMAD R12, R193, 0x800, R10 ;  /* 0x00000800c10c7824 */ /* 0x000fe200078e020a */
[----:B------:R-:W-:Y:S01]  /*05f0*/  ISETP.NE.U32.AND P0, PT, R3, 0x1, PT ;  /* 0x000000010300780c */ /* 0x000fe20003f05070 */
[----:B------:R-:W-:Y:S01]  /*0600*/  IMAD.SHL.U32 R13, R5, 0x10, RZ ;  /* 0x00000010050d7824 */ /* 0x000fe200078e00ff */
[----:B------:R-:W-:Y:S01]  /*0610*/  LOP3.LUT R3, R7, R0, RZ, 0x3c, !PT ;  /* 0x0000000007037212 */ /* 0x000fe200078e3cff */
[----:B------:R-:W-:Y:S01]  /*0620*/  IMAD R192, R193, 0x200, R192 ;  /* 0x00000200c1c07824 */ /* 0x000fe200078e02c0 */
[----:B------:R-:W-:-:S02]  /*0630*/  SHF.R.S32.HI R8, RZ, 0x7, R8 ;  /* 0x00000007ff087819 */ /* 0x000fc40000011408 */
[C---:B------:R-:W-:Y:S01]  /*0640*/  R2P PR, R195.reuse, 0x6 ;  /* 0x00000006c3007804 */ /* 0x040fe20000000000 */
[----:B------:R-:W-:Y:S01]  /*0650*/  IMAD.SHL.U32 R195, R195, 0x40, RZ ;  /* 0x00000040c3c37824 */ /* 0x000fe200078e00ff */
[----:B------:R-:W-:Y:S01]  /*0660*/  LOP3.LUT R183, R183, 0x8, R14, 0xf8, !PT ;  /* 0x00000008b7b77812 */ /* 0x000fe200078ef80e */
[----:B------:R-:W-:Y:S01]  /*0670*/  IMAD.IADD R3, R12, 0x1, R3 ;  /* 0x000000010c037824 */ /* 0x000fe200078e0203 */
[----:B------:R-:W-:Y:S01]  /*0680*/  LOP3.LUT R11, R11, 0x1c0, RZ, 0xc0, !PT ;  /* 0x000001c00b0b7812 */ /* 0x000fe200078ec0ff */
[C---:B------:R-:W-:Y:S01]  /*0690*/  IMAD.SHL.U32 R12, R8.reuse, 0x8, RZ ;  /* 0x00000008080c7824 */ /* 0x040fe200078e00ff */
[----:B------:R-:W-:Y:S01]  /*06a0*/  LOP3.LUT R195, R195, 0x1c0, RZ, 0xc0, !PT ;  /* 0x000001c0c3c37812 */ /* 0x000fe200078ec0ff */
[----:B------:R-:W-:Y:S01]  /*06b0*/  IMAD R8, R8, 0x1000, R9 ;  /* 0x0000100008087824 */ /* 0x000fe200078e0209 */
[----:B------:R-:W-:Y:S01]  /*06c0*/  LOP3.LUT R183, R10, R183, R0, 0xf6, !PT ;  /* 0x000000b70ab77212 */ /* 0x000fe200078ef600 */
[----:B------:R-:W-:Y:S01]  /*06d0*/  IMAD.SHL.U32 R10, R193, 0x20, RZ ;  /* 0x00000020c10a7824 */ /* 0x000fe200078e00ff */
[----:B------:R-:W-:Y:S01]  /*06e0*/  LOP3.LUT R12, R12, 0x8, RZ, 0xc0, !PT ;  /* 0x000000080c0c7812 */ /* 0x000fe200078ec0ff */
[----:B------:R-:W-:Y:S01]  /*06f0*/  IMAD R197, R191, 0x400, R8 ;  /* 0x00000400bfc57824 */ /* 0x000fe200078e0208 */
[----:B------:R-:W-:Y:S01]  /*0700*/  SHF.R.U32.HI R7, RZ, 0x3, R195 ;  /* 0x00000003ff077819 */ /* 0x000fe200000116c3 */
[----:B------:R-:W-:Y:S01]  /*0710*/  IMAD R8, R2, 0x400, R9 ;  /* 0x0000040002087824 */ /* 0x000fe200078e0209 */
[----:B------:R-:W-:Y:S01]  /*0720*/  LOP3.LUT R10, R195, 0x20, R10, 0xf8, !PT ;  /* 0x00000020c30a7812 */ /* 0x000fe200078ef80a */
[----:B------:R-:W-:Y:S01]  /*0730*/  IMAD.SHL.U32 R185, R3, 0x2, RZ ;  /* 0x0000000203b97824 */ /* 0x000fe200078e00ff */
[----:B------:R-:W-:Y:S01]  /*0740*/  LOP3.LUT R195, R7, R195, R12, 0x1e, !PT ;  /* 0x000000c307c37212 */ /* 0x000fe200078e1e0c */
[----:B------:R-:W-:Y:S01]  /*0750*/  IMAD.SHL.U32 R183, R183, 0x2, RZ ;  /* 0x00000002b7b77824 */ /* 0x000fe200078e00ff */
[----:B------:R-:W-:Y:S01]  /*0760*/  LOP3.LUT R10, R10, R7, RZ, 0x3c, !PT ;  /* 0x000000070a0a7212 */ /* 0x000fe200078e3cff */
[----:B------:R-:W-:Y:S01]  /*0770*/  IMAD.SHL.U32 R7, R6, 0x40, RZ ;  /* 0x0000004006077824 */ /* 0x000fe200078e00ff */
[----:B------:R-:W-:Y:S01]  /*0780*/  LOP3.LUT R0, R12, 0x10, R13, 0xf8, !PT ;  /* 0x000000100c007812 */ /* 0x000fe200078ef80d */
[----:B------:R-:W-:Y:S01]  /*0790*/  IMAD.IADD R195, R8, 0x1, R195 ;  /* 0x0000000108c37824 */ /* 0x000fe200078e02c3 */
[----:B------:R-:W-:Y:S01]  /*07a0*/  SEL R220, R220, 0x10, !P0 ;  /* 0x00000010dcdc7807 */ /* 0x000fe20004000000 */
[----:B------:R-:W-:Y:S01]  /*07b0*/  IMAD.SHL.U32 R8, R5, 0x8, RZ ;  /* 0x0000000805087824 */ /* 0x000fe200078e00ff */
[----:B------:R-:W-:Y:S01]  /*07c0*/  SHF.R.U32.HI R5, RZ, 0x3, R11 ;  /* 0x00000003ff057819 */ /* 0x000fe2000001160b */
[----:B------:R-:W-:Y:S01]  /*07d0*/  IMAD.IADD R197, R10, 0x1, R197 ;  /* 0x000000010ac57824 */ /* 0x000fe200078e02c5 */
[----:B------:R-:W-:-:S02]  /*07e0*/  LOP3.LUT R7, R7, 0xfffffe00, RZ, 0xc0, !PT ;  /* 0xfffffe0007077812 */ /* 0x000fc400078ec0ff */
[----:B------:R-:W-:Y:S01]  /*07f0*/  LOP3.LUT R0, R5, R0, R11, 0x1e, !PT ;  /* 0x0000000005007212 */ /* 0x000fe200078e1e0b */
[----:B------:R-:W-:Y:S01]  /*0800*/  IMAD.SHL.U32 R197, R197, 0x2, RZ ;  /* 0x00000002c5c57824 */ /* 0x000fe200078e00ff */
[----:B------:R-:W-:Y:S01]  /*0810*/  LOP3.LUT R6, R11, 0x8, R8, 0xf8, !PT ;  /* 0x000000080b067812 */ /* 0x000fe200078ef808 */
[--C-:B------:R-:W-:Y:S01]  /*0820*/  IMAD R184, R2, 0x400, R7.reuse ;  /* 0x0000040002b87824 */ /* 0x100fe200078e0207 */
[----:B------:R-:W-:Y:S01]  /*0830*/  LOP3.LUT R186, R0, R7, RZ, 0xfc, !PT ;  /* 0x0000000700ba7212 */ /* 0x000fe200078efcff */
[----:B------:R-:W-:Y:S01]  /*0840*/  IMAD.MOV.U32 R2, RZ, RZ, 0x20 ;  /* 0x00000020ff027424 */ /* 0x000fe200078e00ff */
[----:B------:R-:W-:Y:S01]  /*0850*/  LOP3.LUT R5, R6, R5, RZ, 0x3c, !PT ;  /* 0x0000000506057212 */ /* 0x000fe200078e3cff */
[----:B------:R-:W-:Y:S01]  /*0860*/  IMAD.MOV.U32 R0, RZ, RZ, 0x40 ;  /* 0x00000040ff007424 */ /* 0x000fe200078e00ff */
[----:B------:R-:W-:Y:S01]  /*0870*/  LEA R195, R195, 0x6000, 0x1 ;  /* 0x00006000c3c37811 */ /* 0x000fe200078e08ff */
[----:B------:R-:W-:Y:S01]  /*0880*/  IMAD R6, R191, 0x400, R7 ;  /* 0x00000400bf067824 */ /* 0x000fe200078e0207 */
[----:B------:R-:W-:Y:S01]  /*0890*/  SEL R176, R2, 0xffffffe0, !P4 ;  /* 0xffffffe002b07807 */ /* 0x000fe20006000000 */
[----:B------:R-:W-:Y:S01]  /*08a0*/  IMAD.IADD R184, R5, 0x1, R184 ;  /* 0x0000000105b87824 */ /* 0x000fe200078e02b8 */
[----:B------:R-:W-:Y:S01]  /*08b0*/  SEL R0, R0, 0xffffffc0, !P3 ;  /* 0xffffffc000007807 */ /* 0x000fe20005800000 */
[----:B------:R-:W-:Y:S01]  /*08c0*/  IMAD.IADD R204, R197, 0x1, R220 ;  /* 0x00000001c5cc7824 */ /* 0x000fe200078e02dc */
[----:B------:R-:W-:Y:S01]  /*08d0*/  SEL R2, R2, 0xffffffe0, !P1 ;  /* 0xffffffe002027807 */ /* 0x000fe20004800000 */
[----:B------:R-:W-:Y:S01]  /*08e0*/  IMAD R178, R3, 0x2, R176 ;  /* 0x0000000203b27824 */ /* 0x000fe200078e02b0 */
[----:B------:R-:W-:Y:S01]  /*08f0*/  IADD3 R200, R195, 0x40, RZ ;  /* 0x00000040c3c87810 */ /* 0x000fe20007ffe0ff */
[----:B------:R-:W-:Y:S01]  /*0900*/  IMAD R177, R3, 0x2, R0 ;  /* 0x0000000203b17824 */ /* 0x000fe200078e0200 */
[----:B------:R-:W-:Y:S01]  /*0910*/  SHF.R.S32.HI R4, RZ, 0x2, R4 ;  /* 0x00000002ff047819 */ /* 0x000fe20000011404 */
[----:B------:R-:W-:Y:S01]  /*0920*/  IMAD.IADD R203, R197, 0x1, R2 ;  /* 0x00000001c5cb7824 */ /* 0x000fe200078e0202 */
[C---:B------:R-:W-:Y:S01]  /*0930*/  @P2 IADD3 R200, R195.reuse, -0x40, RZ ;  /* 0xffffffc0c3c82810 */ /* 0x040fe20007ffe0ff */
[----:B------:R-:W-:Y:S01]  /*0940*/  IMAD.IADD R187, R6, 0x1, R5 ;  /* 0x0000000106bb7824 */ /* 0x000fe200078e0205 */
[----:B------:R-:W-:Y:S01]  /*0950*/  IADD3 R201, R195, 0x420, RZ ;  /* 0x00000420c3c97810 */ /* 0x000fe20007ffe0ff */
[----:B------:R-:W-:Y:S01]  /*0960*/  IMAD R190, R191, 0x10, R4 ;  /* 0x00000010bfbe7824 */ /* 0x000fe200078e0204 */
[----:B------:R-:W-:Y:S01]  /*0970*/  LEA R184, R184, 0xa000, 0x1 ;  /* 0x0000a000b8b87811 */ /* 0x000fe200078e08ff */
[----:B------:R-:W-:Y:S01]  /*0980*/  IMAD.IADD R176, R176, 0x1, R177 ;  /* 0x00000001b0b07824 */ /* 0x000fe200078e02b1 */
[----:B------:R-:W-:Y:S01]  /*0990*/  @P1 IADD3 R201, R195, 0x3e0, RZ ;  /* 0x000003e0c3c91810 */ /* 0x000fe20007ffe0ff */
[----:B------:R-:W-:-:S02]  /*09a0*/  IMAD.IADD R202, R2, 0x1, R195 ;  /* 0x0000000102ca7824 */ /* 0x000fc400078e02c3 */
[----:B------:R-:W-:Y:S02]  /*09b0*/  IMAD.IADD R220, R220, 0x1, R203 ;  /* 0x00000001dcdc7824 */ /* 0x000fe400078e02cb */
[----:B------:R-:W-:Y:S02]  /*09c0*/  IMAD.SHL.U32 R182, R186, 0x2, RZ ;  /* 0x00000002bab67824 */ /* 0x000fe400078e00ff */
[----:B------:R-:W-:Y:S02]  /*09d0*/  IMAD.IADD R209, R2, 0x1, R200 ;  /* 0x0000000102d17824 */ /* 0x000fe400078e02c8 */
.L_x_562:
[----:B------:R-:W-:Y:S01]  /*09e0*/  ISETP.NE.U32.AND P0, PT, RZ, c[0x0][0x250], PT ;  /* 0x00009400ff007a0c */ /* 0x000fe20003f05070 */
[----:B------:R-:W-:Y:S01]  /*09f0*/  IMAD.MOV.U32 R207, RZ, RZ, RZ ;  /* 0x000000ffffcf7224 */ /* 0x000fe200078e00ff */
[----:B------:R-:W-:Y:S02]  /*0a00*/  ISETP.NE.U32.AND P1, PT, RZ, c[0x0][0x258], PT ;  /* 0x00009600ff007a0c */ /* 0x000fe40003f25070 */
[----:B------:R-:W-:Y:S02]  /*0a10*/  ISETP.NE.AND.EX P0, PT, RZ, c[0x0][0x254], PT, P0 ;  /* 0x00009500ff007a0c */ /* 0x000fe40003f05300 */
[----:B------:R-:W-:-:S11]  /*0a20*/  ISETP.NE.AND.EX P1, PT, RZ, c[0x0][0x25c], PT, P1 ;  /* 0x00009700ff007a0c */ /* 0x000fd60003f25310 */
[----:B--2---:R-:W1:Y:S01]  /*0a30*/  @P0 S2R R5, SR_CTAID.Y ;  /* 0x0000000000050919 */ /* 0x004e620000002600 */
[----:B------:R-:W-:Y:S02]  /*0a40*/  @P0 IMAD.MOV.U32 R2, RZ, RZ, 0x4 ;  /* 0x00000004ff020424 */ /* 0x000fe400078e00ff */
[----:B------:R-:W-:Y:S01]  /*0a50*/  @P1 IMAD.MOV.U32 R0, RZ, RZ, 0x4 ;  /* 0x00000004ff001424 */ /* 0x000fe200078e00ff */
[----:B------:R-:W2:Y:S01]  /*0a60*/  @P1 S2R R3, SR_CTAID.Y ;  /* 0x0000000000031919 */ /* 0x000ea20000002600 */
        /* <DEDUP_REMOVED lines=32> */
[----:B------:R-:W-:Y:S02]  /*0c70*/  USHF.R.S32.HI UR4, URZ, 0x1f, UR32 ;  /* 0x0000001f3f047899 */ /* 0x000fe40008011420 */
[----:B------:R-:W-:Y:S01]  /*0c80*/  IMAD.U32 R12, RZ, RZ, UR32 ;  /* 0x00000020ff0c7e24 */ /* 0x000fe2000f8e00ff */
[----:B---3--:R-:W-:-:S03]  /*0c90*/  SHF.R.S32.HI R22, RZ, 0x1f, R7 ;  /* 0x0000001fff167819 */ /* 0x008fc60000011407 */
[----:B------:R-:W-:Y:S01]  /*0ca0*/  IMAD.U32 R13, RZ, RZ, UR4 ;  /* 0x00000004ff0d7e24 */ /* 0x000fe2000f8e00ff */
[----:B--2---:R-:W-:Y:S02]  /*0cb0*/  IADD3 R10, R10, 0xffffffe, RZ ;  /* 0x0ffffffe0a0a7810 */ /* 0x004fe40007ffe0ff */
[----:B------:R-:W-:Y:S02]  /*0cc0*/  LOP3.LUT R5, R6, c[0x0][0x1c8], RZ, 0x3c, !PT ;  /* 0x0000720006057a12 */ /* 0x000fe400078e3cff */
[----:B------:R-:W1:Y:S02]  /*0cd0*/  F2I.FTZ.U32.TRUNC.NTZ R11, R10 ;  /* 0x0000000a000b7305 */ /* 0x000e64000021f000 */
[----:B------:R-:W-:Y:S01]  /*0ce0*/  ISETP.GE.AND P2, PT, R5, RZ, PT ;  /* 0x000000ff0500720c */ /* 0x000fe20003f46270 */
[----:B-1----:R-:W-:Y:S02]  /*0cf0*/  IMAD.MOV R2, RZ, RZ, -R11 ;  /* 0x000000ffff027224 */ /* 0x002fe400078e0a0b */
[----:B------:R-:W-:-:S02]  /*0d00*/  IMAD.MOV.U32 R10, RZ, RZ, RZ ;  /* 0x000000ffff0a7224 */ /* 0x000fc400078e00ff */
[----:B------:R-:W-:Y:S02]  /*0d10*/  IMAD R8, R2, R4, RZ ;  /* 0x0000000402087224 */ /* 0x000fe400078e02ff */
[----:B------:R-:W1:Y:S02]  /*0d20*/  LDC.U8 R2, c[0x0][0x328] ;  /* 0x0000ca00ff027b82 */ /* 0x000e640000000000 */
[----:B------:R-:W-:-:S04]  /*0d30*/  IMAD.HI.U32 R8, R11, R8, R10 ;  /* 0x000000080b087227 */ /* 0x000fc800078e000a */
[----:B------:R-:W-:-:S04]  /*0d40*/  IMAD.WIDE R10, R7, 0x80, RZ ;  /* 0x00000080070a7825 */ /* 0x000fc800078e02ff */
[----:B------:R-:W-:Y:S02]  /*0d50*/  IMAD.HI.U32 R15, R8, R3, RZ ;  /* 0x00000003080f7227 */ /* 0x000fe400078e00ff */
[----:B------:R-:W2:Y:S02]  /*0d60*/  S2R R8, SR_CTAID.X ;  /* 0x0000000000087919 */ /* 0x000ea40000002500 */
[----:B------:R-:W-:-:S04]  /*0d70*/  IMAD.MOV R9, RZ, RZ, -R15 ;  /* 0x000000ffff097224 */ /* 0x000fc800078e0a0f */
[----:B------:R-:W-:Y:S01]  /*0d80*/  IMAD R9, R4, R9, R3 ;  /* 0x0000000904097224 */ /* 0x000fe200078e0203 */
[----:B------:R-:W-:-:S04]  /*0d90*/  SEL R3, R10, RZ, P1 ;  /* 0x000000ff0a037207 */ /* 0x000fc80000800000 */
[----:B------:R-:W-:Y:S02]  /*0da0*/  ISETP.GT.U32.AND P3, PT, R4, R9, PT ;  /* 0x000000090400720c */ /* 0x000fe40003f64070 */
[----:B-1----:R-:W-:Y:S02]  /*0db0*/  ISETP.NE.AND P0, PT, R2, RZ, PT ;  /* 0x000000ff0200720c */ /* 0x002fe40003f05270 */
[----:B------:R-:W-:Y:S02]  /*0dc0*/  SEL R2, R11, RZ, P1 ;  /* 0x000000ff0b027207 */ /* 0x000fe40000800000 */
[----:B------:R-:W-:-:S07]  /*0dd0*/  ISETP.NE.AND P1, PT, RZ, UR5, PT ;  /* 0x00000005ff007c0c */ /* 0x000fce000bf25270 */
[----:B------:R-:W-:Y:S01]  /*0de0*/  @!P3 IMAD.IADD R9, R9, 0x1, -R4 ;  /* 0x000000010909b824 */ /* 0x000fe200078e0a04 */
[----:B------:R-:W-:Y:S01]  /*0df0*/  @!P3 IADD3 R15, R15, 0x1, RZ ;  /* 0x000000010f0fb810 */ /* 0x000fe20007ffe0ff */
[C---:B--2---:R-:W-:Y:S01]  /*0e00*/  IMAD.WIDE.U32 R10, R8.reuse, c[0x0][0x3d8], RZ ;  /* 0x0000f600080a7a25 */ /* 0x044fe200078e00ff */
[----:B------:R-:W-:Y:S02]  /*0e10*/  ISETP.NE.AND P3, PT, RZ, c[0x0][0x1c8], PT ;  /* 0x00007200ff007a0c */ /* 0x000fe40003f65270 */
[----:B------:R-:W-:Y:S01]  /*0e20*/  ISETP.GE.U32.AND P4, PT, R9, R4, PT ;  /* 0x000000040900720c */ /* 0x000fe20003f86070 */
[C---:B------:R-:W-:Y:S02]  /*0e30*/  @P0 IMAD R9, R7.reuse, c[0x0][0x214], RZ ;  /* 0x0000850007090a24 */ /* 0x040fe400078e02ff */
[----:B------:R-:W-:Y:S02]  /*0e40*/  IMAD R8, R8, c[0x0][0x3dc], R11 ;  /* 0x0000f70008087a24 */ /* 0x000fe400078e020b */
[----:B------:R-:W-:-:S02]  /*0e50*/  @!P0 IMAD R5, R7, c[0x0][0x1c0], R6 ;  /* 0x0000700007058a24 */ /* 0x000fc400078e0206 */
[----:B------:R-:W-:Y:S01]  /*0e60*/  IMAD R11, R6, c[0x0][0x22c], RZ ;  /* 0x00008b00060b7a24 */ /* 0x000fe200078e02ff */
[----:B------:R-:W-:Y:S01]  /*0e70*/  SEL R8, R8, RZ, P1 ;  /* 0x000000ff08087207 */ /* 0x000fe20000800000 */
[----:B------:R-:W-:Y:S01]  /*0e80*/  @P0 IMAD R4, R6, c[0x0][0x234], R9 ;  /* 0x00008d0006040a24 */ /* 0x000fe200078e0209 */
[----:B------:R-:W-:Y:S01]  /*0e90*/  SEL R9, R10, RZ, P1 ;  /* 0x000000ff0a097207 */ /* 0x000fe20000800000 */
[----:B------:R-:W-:Y:S01]  /*0ea0*/  @!P0 IMAD R4, R5, c[0x0][0x214], RZ ;  /* 0x0000850005048a24 */ /* 0x000fe200078e02ff */
[----:B------:R-:W-:Y:S02]  /*0eb0*/  SHF.R.S32.HI R5, RZ, 0x1f, R6 ;  /* 0x0000001fff057819 */ /* 0x000fe40000011406 */
[----:B------:R-:W-:Y:S02]  /*0ec0*/  @P4 IADD3 R15, R15, 0x1, RZ ;  /* 0x000000010f0f4810 */ /* 0x000fe40007ffe0ff */
[----:B------:R-:W-:-:S03]  /*0ed0*/  SHF.R.S32.HI R10, RZ, 0x1f, R11 ;  /* 0x0000001fff0a7819 */ /* 0x000fc6000001140b */
        /* <DEDUP_REMOVED lines=11> */
.L_x_555:
[----:B------:R-:W-:-:S04]  /*0f90*/  IMAD R211, R7, c[0x0][0x1c0], R6 ;  /* 0x0000700007d37a24 */ /* 0x000fc800078e0206 */
[----:B------:R-:W-:Y:S02]  /*0fa0*/  IMAD R211, R211, c[0x0][0x224], RZ ;  /* 0x00008900d3d37a24 */ /* 0x000fe400078e02ff */
.L_x_556:
[----:B------:R-:W-:Y:S01]  /*0fb0*/  IADD3 R207, P0, R0, R207, RZ ;  /* 0x000000cf00cf7210 */ /* 0x000fe20007f1e0ff */
[C---:B------:R-:W-:Y:S01]  /*0fc0*/  IMAD R34, R22.reuse, c[0x0][0x368], RZ ;  /* 0x0000da0016227a24 */ /* 0x040fe200078e02ff */
[----:B------:R-:W-:Y:S01]  /*0fd0*/  SHF.R.S32.HI R199, RZ, 0x1f, R198 ;  /* 0x0000001fffc77819 */ /* 0x000fe200000114c6 */
[----:B------:R-:W-:Y:S01]  /*0fe0*/  IMAD R16, R22, c[0x0][0x180], RZ ;  /* 0x0000600016107a24 */ /* 0x000fe200078e02ff */
[----:B------:R-:W-:Y:S01]  /*0ff0*/  SHF.R.S32.HI R25, RZ, 0x1f, R194 ;  /* 0x0000001fff197819 */ /* 0x000fe200000114c2 */
[----:B------:R-:W-:Y:S01]  /*1000*/  IMAD.X R206, R17, 0x1, R206, P0 ;  /* 0x0000000111ce7824 */ /* 0x000fe200000e06ce */
[----:B------:R-:W-:Y:S01]  /*1010*/  IADD3 R23, P0, R194, UR32, RZ ;  /* 0x00000020c2177c10 */ /* 0x000fe2000ff1e0ff */
[C---:B------:R-:W-:Y:S01]  /*1020*/  IMAD R34, R7.reuse, c[0x0][0x36c], R34 ;  /* 0x0000db0007227a24 */ /* 0x040fe200078e0222 */
[----:B------:R-:W-:Y:S01]  /*1030*/  UIADD3 UR36, UR33, -0x1, URZ ;  /* 0xffffffff21247890 */ /* 0x000fe2000fffe03f */
[----:B------:R-:W-:Y:S01]  /*1040*/  IMAD.WIDE.U32 R18, R7, c[0x0][0x368], R198 ;  /* 0x0000da0007127a25 */ /* 0x000fe200078e00c6 */
[----:B------:R-:W-:Y:S01]  /*1050*/  IADD3.X R21, R25, UR4, RZ, P0, !PT ;  /* 0x0000000419157c10 */ /* 0x000fe200087fe4ff */
[----:B------:R-:W-:Y:S01]  /*1060*/  ULDC.64 UR4, c[0x0][0x1a0] ;  /* 0x0000680000047ab9 */ /* 0x000fe20000000a00 */
[----:B------:R-:W-:Y:S01]  /*1070*/  IADD3 R233, R4, UR32, RZ ;  /* 0x0000002004e97c10 */ /* 0x000fe2000fffe0ff */
[----:B------:R-:W-:Y:S01]  /*1080*/  IMAD.IADD R35, R19, 0x1, R34 ;  /* 0x0000000113237824 */ /* 0x000fe200078e0222 */
[----:B------:R-:W-:Y:S01]  /*1090*/  MOV R34, R18 ;  /* 0x0000001200227202 */ /* 0x000fe20000000f00 */
[C---:B------:R-:W-:Y:S01]  /*10a0*/  IMAD R29, R25.reuse, c[0x0][0x1a0], RZ ;  /* 0x00006800191d7a24 */ /* 0x040fe200078e02ff */
[----:B------:R-:W-:Y:S01]  /*10b0*/  USHF.L.U32 UR35, UR4, 0x6, URZ ;  /* 0x0000000604237899 */ /* 0x000fe2000800063f */
[----:B------:R-:W-:Y:S01]  /*10c0*/  IMAD R25, R25, c[0x0][0x198], RZ ;  /* 0x0000660019197a24 */ /* 0x000fe200078e02ff */
[----:B------:R-:W-:Y:S01]  /*10d0*/  USHF.L.U64.HI UR34, UR4, UR8, UR5 ;  /* 0x0000000804227299 */ /* 0x000fe20008010205 */
[----:B------:R-:W-:Y:S01]  /*10e0*/  IMAD R18, R22, c[0x0][0x188], RZ ;  /* 0x0000620016127a24 */ /* 0x000fe200078e02ff */
[----:B------:R-:W-:Y:S01]  /*10f0*/  ULEA.HI UR4, UR36, UR36, URZ, 0x1 ;  /* 0x0000002424047291 */ /* 0x000fe2000f8f083f */
[----:B------:R-:W-:-:S02]  /*1100*/  IMAD R17, R7, c[0x0][0x184], R16 ;  /* 0x0000610007117a24 */ /* 0x000fc400078e0210 */
[----:B------:R-:W-:Y:S01]  /*1110*/  IMAD.WIDE.U32 R26, R194, c[0x0][0x198], RZ ;  /* 0x00006600c21a7a25 */ /* 0x000fe200078e00ff */
[----:B------:R-:W-:-:S03]  /*1120*/  ULOP3.LUT UR4, UR4, 0xfffffffe, URZ, 0xc0, !UPT ;  /* 0xfffffffe04047892 */ /* 0x000fc6000f8ec03f */
[----:B------:R-:W-:Y:S02]  /*1130*/  IMAD R16, R194, c[0x0][0x19c], R25 ;  /* 0x00006700c2107a24 */ /* 0x000fe400078e0219 */
[C---:B------:R-:W-:Y:S02]  /*1140*/  IMAD R19, R7.reuse, c[0x0][0x18c], R18 ;  /* 0x0000630007137a24 */ /* 0x040fe400078e0212 */
[----:B------:R-:W-:-:S04]  /*1150*/  IMAD.WIDE.U32 R32, R7, c[0x0][0x188], R198 ;  /* 0x0000620007207a25 */ /* 0x000fc800078e00c6 */
[----:B------:R-:W-:-:S04]  /*1160*/  IMAD.WIDE.U32 R30, R194, c[0x0][0x1a0], RZ ;  /* 0x00006800c21e7a25 */ /* 0x000fc800078e00ff */
[----:B------:R-:W-:Y:S02]  /*1170*/  IMAD R18, R194, c[0x0][0x1a4], R29 ;  /* 0x00006900c2127a24 */ /* 0x000fe400078e021d */
[----:B------:R-:W-:-:S04]  /*1180*/  IMAD.WIDE.U32 R28, R7, c[0x0][0x180], R198 ;  /* 0x00006000071c7a25 */ /* 0x000fc800078e00c6 */
[----:B------:R-:W-:Y:S01]  /*1190*/  IMAD.IADD R27, R27, 0x1, R16 ;  /* 0x000000011b1b7824 */ /* 0x000fe200078e0210 */
[----:B------:R-:W-:Y:S01]  /*11a0*/  IADD3 R29, R29, R17, RZ ;  /* 0x000000111d1d7210 */ /* 0x000fe20007ffe0ff */
[----:B------:R-:W-:Y:S02]  /*11b0*/  IMAD.IADD R33, R33, 0x1, R19 ;  /* 0x0000000121217824 */ /* 0x000fe400078e0213 */
[C---:B------:R-:W-:Y:S02]  /*11c0*/  IMAD R16, R14.reuse, c[0x0][0x1b8], RZ ;  /* 0x00006e000e107a24 */ /* 0x040fe400078e02ff */
[----:B------:R-:W-:Y:S02]  /*11d0*/  IMAD.IADD R31, R31, 0x1, R18 ;  /* 0x000000011f1f7824 */ /* 0x000fe400078e0212 */
[----:B------:R-:W-:Y:S02]  /*11e0*/  IMAD R20, R21, c[0x0][0x190], RZ ;  /* 0x0000640015147a24 */ /* 0x000fe400078e02ff */
[----:B------:R-:W-:-:S02]  /*11f0*/  IMAD R14, R14, c[0x0][0x1b0], RZ ;  /* 0x00006c000e0e7a24 */ /* 0x000fc400078e02ff */
[C---:B------:R-:W-:Y:S02]  /*1200*/  IMAD R16, R15.reuse, c[0x0][0x1bc], R16 ;  /* 0x00006f000f107a24 */ /* 0x040fe400078e0210 */
[----:B------:R-:W-:-:S04]  /*1210*/  IMAD.WIDE.U32 R32, R15, c[0x0][0x1b8], R32 ;  /* 0x00006e000f207a25 */ /* 0x000fc800078e0020 */
[----:B------:R-:W-:-:S04]  /*1220*/  IMAD.WIDE.U32 R30, R207, c[0x0][0x1a0], R30 ;  /* 0x00006800cf1e7a25 */ /* 0x000fc800078e001e */
[----:B------:R-:W-:-:S04]  /*1230*/  IMAD.WIDE.U32 R36, R23, c[0x0][0x190], R198 ;  /* 0x0000640017247a25 */ /* 0x000fc800078e00c6 */
[----:B------:R-:W-:Y:S02]  /*1240*/  IMAD R20, R23, c[0x0][0x194], R20 ;  /* 0x0000650017147a24 */ /* 0x000fe400078e0214 */
[----:B------:R-:W-:Y:S02]  /*1250*/  IMAD R24, R22, c[0x0][0x178], RZ ;  /* 0x00005e0016187a24 */ /* 0x000fe400078e02ff */
[----:B------:R-:W-:Y:S02]  /*1260*/  IMAD R18, R21, c[0x0][0x370], RZ ;  /* 0x0000dc0015127a24 */ /* 0x000fe400078e02ff */
[----:B------:R-:W-:Y:S02]  /*1270*/  IMAD R22, R206, c[0x0][0x1a0], RZ ;  /* 0x00006800ce167a24 */ /* 0x000fe400078e02ff */
[C---:B------:R-:W-:Y:S02]  /*1280*/  IMAD R14, R15.reuse, c[0x0][0x1b4], R14 ;  /* 0x00006d000f0e7a24 */ /* 0x040fe400078e020e */
[----:B------:R-:W-:Y:S01]  /*1290*/  IMAD.WIDE.U32 R28, R15, c[0x0][0x1b0], R28 ;  /* 0x00006c000f1c7a25 */ /* 0x000fe200078e001c */
[----:B------:R-:W-:-:S02]  /*12a0*/  IADD3 R15, R33, R16, RZ ;  /* 0x00000010210f7210 */ /* 0x000fc40007ffe0ff */
[----:B------:R-:W-:Y:S01]  /*12b0*/  IADD3 R16, P2, R32, R30, RZ ;  /* 0x0000001e20107210 */ /* 0x000fe20007f5e0ff */
[----:B------:R-:W-:Y:S02]  /*12c0*/  IMAD.IADD R37, R37, 0x1, R20 ;  /* 0x0000000125257824 */ /* 0x000fe400078e0214 */
[C---:B------:R-:W-:Y:S02]  /*12d0*/  IMAD R18, R23.reuse, c[0x0][0x374], R18 ;  /* 0x0000dd0017127a24 */ /* 0x040fe400078e0212 */
[----:B------:R-:W-:-:S04]  /*12e0*/  IMAD.WIDE.U32 R34, R23, c[0x0][0x370], R34 ;  /* 0x0000dc0017227a25 */ /* 0x000fc800078e0022 */
[----:B------:R-:W-:Y:S01]  /*12f0*/  IMAD.WIDE.U32 R26, R207, c[0x0][0x198], R26 ;  /* 0x00006600cf1a7a25 */ /* 0x000fe200078e001a */
[----:B------:R-:W-:-:S03]  /*1300*/  IADD3 R35, R35, R18, RZ ;  /* 0x0000001223237210 */ /* 0x000fc60007ffe0ff */
[----:B------:R-:W-:Y:S01]  /*1310*/  IMAD R20, R206, c[0x0][0x198], RZ ;  /* 0x00006600ce147a24 */ /* 0x000fe200078e02ff */
[----:B------:R-:W-:Y:S01]  /*1320*/  IADD3 R17, P0, R28, R26, RZ ;  /* 0x0000001a1c117210 */ /* 0x000fe20007f1e0ff */
[----:B------:R-:W-:Y:S02]  /*1330*/  IMAD R30, R207, c[0x0][0x1a4], R22 ;  /* 0x00006900cf1e7a24 */ /* 0x000fe400078e0216 */
[----:B------:R-:W-:Y:S02]  /*1340*/  IMAD.IADD R14, R29, 0x1, R14 ;  /* 0x000000011d0e7824 */ /* 0x000fe400078e020e */
[----:B------:R-:W-:Y:S01]  /*1350*/  IMAD R19, R207, c[0x0][0x19c], R20 ;  /* 0x00006700cf137a24 */ /* 0x000fe200078e0214 */
[----:B------:R-:W-:Y:S01]  /*1360*/  IADD3.X R31, R15, R31, R30, P2, !PT ;  /* 0x0000001f0f1f7210 */ /* 0x000fe200017fe41e */
[----:B------:R-:W-:Y:S01]  /*1370*/  IMAD R15, R5, c[0x0][0x378], RZ ;  /* 0x0000de00050f7a24 */ /* 0x000fe200078e02ff */
[----:B------:R-:W-:Y:S01]  /*1380*/  LEA R22, P2, R16, c[0x0][0x170], 0x1 ;  /* 0x00005c0010167a11 */ /* 0x000fe200078408ff */
[----:B------:R-:W-:Y:S01]  /*1390*/  IMAD.WIDE.U32 R34, R6, c[0x0][0x378], R34 ;  /* 0x0000de0006227a25 */ /* 0x000fe200078e0022 */
[----:B------:R-:W-:-:S02]  /*13a0*/  IADD3.X R14, R14, R27, R19, P0, !PT ;  /* 0x0000001b0e0e7210 */ /* 0x000fc400007fe413 */
[----:B------:R-:W-:Y:S01]  /*13b0*/  LEA R18, P0, R17, c[0x0][0x168], 0x1 ;  /* 0x00005a0011127a11 */ /* 0x000fe200078008ff */
[----:B------:R-:W-:Y:S01]  /*13c0*/  IMAD R15, R6, c[0x0][0x37c], R15 ;  /* 0x0000df00060f7a24 */ /* 0x000fe200078e020f */
[----:B------:R-:W-:Y:S01]  /*13d0*/  LEA.HI.X R23, R16, c[0x0][0x174], R31, 0x1, P2 ;  /* 0x00005d0010177a11 */ /* 0x000fe200010f0c1f */
[----:B------:R-:W-:Y:S01]  /*13e0*/  IMAD R24, R7, c[0x0][0x17c], R24 ;  /* 0x00005f0007187a24 */ /* 0x000fe200078e0218 */
[----:B------:R-:W-:Y:S01]  /*13f0*/  LEA.HI.X R19, R17, c[0x0][0x16c], R14, 0x1, P0 ;  /* 0x00005b0011137a11 */ /* 0x000fe200000f0c0e */
[----:B------:R-:W-:Y:S01]  /*1400*/  IMAD.WIDE.U32 R36, R7, c[0x0][0x178], R36 ;  /* 0x00005e0007247a25 */ /* 0x000fe200078e0024 */
[----:B------:R-:W-:Y:S02]  /*1410*/  IADD3 R15, R35, R15, RZ ;  /* 0x0000000f230f7210 */ /* 0x000fe40007ffe0ff */
[C---:B------:R-:W-:Y:S01]  /*1420*/  LEA R228, P0, R34.reuse, c[0x0][0x330], 0x1 ;  /* 0x0000cc0022e47a11 */ /* 0x040fe200078008ff */
[----:B------:R-:W-:Y:S01]  /*1430*/  IMAD.IADD R37, R37, 0x1, R24 ;  /* 0x0000000125257824 */ /* 0x000fe200078e0218 */
[----:B------:R-:W-:Y:S01]  /*1440*/  MOV R17, c[0x0][0x374] ;  /* 0x0000dd0000117a02 */ /* 0x000fe20000000f00 */
[----:B------:R-:W-:Y:S01]  /*1450*/  IMAD R5, R5, c[0x0][0x1a8], RZ ;  /* 0x00006a0005057a24 */ /* 0x000fe200078e02ff */
[----:B------:R-:W-:Y:S01]  /*1460*/  LEA.HI.X R229, R34, c[0x0][0x334], R15, 0x1, P0 ;  /* 0x0000cd0022e57a11 */ /* 0x000fe200000f0c0f */
[----:B------:R-:W-:Y:S01]  /*1470*/  IMAD.WIDE.U32 R36, R6, c[0x0][0x1a8], R36 ;  /* 0x00006a0006247a25 */ /* 0x000fe200078e0024 */
[----:B------:R-:W-:Y:S01]  /*1480*/  IADD3 R28, P0, R22, UR35, RZ ;  /* 0x00000023161c7c10 */ /* 0x000fe2000ff1e0ff */
[----:B------:R-:W-:Y:S02]  /*1490*/  @P1 BAR.SYNC.DEFER_BLOCKING 0x0 ;  /* 0x0000000000001b1d */ /* 0x000fe40000010000 */
[----:B------:R-:W-:Y:S01]  /*14a0*/  IMAD R5, R6, c[0x0][0x1ac], R5 ;  /* 0x00006b0006057a24 */ /* 0x000fe200078e0205 */
[----:B------:R-:W-:Y:S01]  /*14b0*/  IADD3.X R29, R23, UR34, RZ, P0, !PT ;  /* 0x00000022171d7c10 */ /* 0x000fe200087fe4ff */
[----:B------:R-:W-:Y:S01]  /*14c0*/  IMAD.MOV.U32 R15, RZ, RZ, c[0x0][0x190] ;  /* 0x00006400ff0f7624 */ /* 0x000fe200078e00ff */
[----:B------:R-:W-:Y:S01]  /*14d0*/  IADD3 R26, P0, R28, UR35, RZ ;  /* 0x000000231c1a7c10 */ /* 0x000fe2000ff1e0ff */
[----:B------:R-:W-:Y:S01]  /*14e0*/  IMAD.MOV.U32 R21, RZ, RZ, c[0x0][0x370] ;  /* 0x0000dc00ff157624 */ /* 0x000fe200078e00ff */
[----:B------:R-:W-:Y:S01]  /*14f0*/  IADD3 R5, R37, R5, RZ ;  /* 0x0000000525057210 */ /* 0x000fe20007ffe0ff */
[----:B------:R-:W-:Y:S01]  /*1500*/  IMAD.SHL.U32 R218, R192, 0x2, RZ ;  /* 0x00000002c0da7824 */ /* 0x000fe200078e00ff */
[----:B------:R-:W-:Y:S01]  /*1510*/  IADD3.X R27, R29, UR34, RZ, P0, !PT ;  /* 0x000000221d1b7c10 */ /* 0x000fe200087fe4ff */
[----:B------:R-:W-:Y:S01]  /*1520*/  IMAD.MOV.U32 R210, RZ, RZ, 0x4 ;  /* 0x00000004ffd27424 */ /* 0x000fe200078e00ff */
[----:B------:R-:W-:Y:S01]  /*1530*/  IADD3 R24, P0, R26, UR35, RZ ;  /* 0x000000231a187c10 */ /* 0x000fe2000ff1e0ff */
[----:B------:R-:W-:Y:S01]  /*1540*/  UIADD3 UR35, UR36, -UR4, URZ ;  /* 0x8000000424237290 */ /* 0x000fe2000fffe03f */
[C---:B------:R-:W-:Y:S01]  /*1550*/  LEA R230, P1, R36.reuse, c[0x0][0x160], 0x1 ;  /* 0x0000580024e67a11 */ /* 0x040fe200078208ff */
[----:B------:R-:W-:Y:S01]  /*1560*/  UIMAD UR27, UR27, UR9, UR10 ;  /* 0x000000091b1b72a4 */ /* 0x000fe2000f8e020a */
[----:B------:R-:W-:Y:S01]  /*1570*/  IADD3.X R25, R27, UR34, RZ, P0, !PT ;  /* 0x000000221b197c10 */ /* 0x000fe200087fe4ff */
[----:B------:R-:W-:Y:S01]  /*1580*/  UISETP.NE.AND UP0, UPT, UR35, 0x1, UPT ;  /* 0x000000012300788c */ /* 0x000fe2000bf05270 */
[----:B------:R-:W-:Y:S01]  /*1590*/  LEA.HI.X R231, R36, c[0x0][0x164], R5, 0x1, P1 ;  /* 0x0000590024e77a11 */ /* 0x000fe200008f0c05 */
[----:B------:R-:W-:Y:S01]  /*15a0*/  ULDC.64 UR4, c[0x0][0x198] ;  /* 0x0000660000047ab9 */ /* 0x000fe20000000a00 */
[----:B------:R-:W-:Y:S01]  /*15b0*/  MOV R5, c[0x0][0x194] ;  /* 0x0000650000057a02 */ /* 0x000fe20000000f00 */
[----:B------:R-:W-:Y:S01]  /*15c0*/  USHF.L.U32 UR34, UR4, 0x6, URZ ;  /* 0x0000000604227899 */ /* 0x000fe2000800063f */
[C---:B------:R-:W-:Y:S01]  /*15d0*/  LEA R14, P0, R15.reuse, R230, 0x6 ;  /* 0x000000e60f0e7211 */ /* 0x040fe200078030ff */
[----:B------:R-:W-:Y:S01]  /*15e0*/  USHF.L.U64.HI UR5, UR4, UR8, UR5 ;  /* 0x0000000804057299 */ /* 0x000fe20008010205 */
[----:B------:R-:W-:Y:S01]  /*15f0*/  PLOP3.LUT P2, PT, PT, PT, UP0, 0x80, 0x0 ;  /* 0x000000000000781c */ /* 0x000fe20003f4f008 */
[----:B------:R-:W-:Y:S01]  /*1600*/  @!PT LDS RZ, [RZ] ;  /* 0x00000000fffff984 */ /* 0x000fe20000000800 */
[----:B------:R-:W-:Y:S01]  /*1610*/  @!PT LDS RZ, [RZ] ;  /* 0x00000000fffff984 */ /* 0x000fe20000000800 */
[----:B------:R-:W-:Y:S01]  /*1620*/  @!PT LDS RZ, [RZ] ;  /* 0x00000000fffff984 */ /* 0x000fe20000000800 */
[----:B------:R1:W-:Y:S01]  /*1630*/  LDGSTS.E.BYPASS.LTC128B.128 [R218+0xa000], [R22.64] ;  /* 0x0a00000016da7fae */ /* 0x0003e2000b901d5e */
[----:B------:R-:W-:Y:S01]  /*1640*/  LEA.HI.X R15, R15, R231, R5, 0x6, P0 ;  /* 0x000000e70f0f7211 */ /* 0x000fe200000f3405 */
[----:B------:R-:W-:Y:S01]  /*1650*/  IMAD.WIDE R232, R233, R210, c[0x0][0x200] ;  /* 0x00008000e9e87625 */ /* 0x000fe200078e02d2 */
[----:B------:R-:W-:Y:S01]  /*1660*/  IADD3 R5, R192, 0x1000, RZ ;  /* 0x00001000c0057810 */ /* 0x000fe20007ffe0ff */
[----:B------:R2:W-:Y:S01]  /*1670*/  LDGSTS.E.BYPASS.LTC128B.128 [R218+0xb000], [R28.64] ;  /* 0x0b0000001cda7fae */ /* 0x0005e2000b901d5e */
[----:B------:R-:W-:-:S02]  /*1680*/  LEA R16, P1, R21, R228, 0x6 ;  /* 0x000000e415107211 */ /* 0x000fc400078230ff */
[----:B------:R-:W-:Y:S01]  /*1690*/  SEL R5, R5, R192, !P2 ;  /* 0x000000c005057207 */ /* 0x000fe20005000000 */
[----:B------:R3:W-:Y:S01]  /*16a0*/  LDGSTS.E.BYPASS.LTC128B.128 [R218+0xc000], [R26.64] ;  /* 0x0c0000001ada7fae */ /* 0x0007e2000b901d5e */
[----:B------:R-:W-:Y:S02]  /*16b0*/  LEA.HI.X R17, R21, R229, R17, 0x6, P1 ;  /* 0x000000e515117211 */ /* 0x000fe400008f3411 */
[----:B------:R-:W-:Y:S01]  /*16c0*/  SHF.L.U32 R217, R5, 0x1, RZ ;  /* 0x0000000105d97819 */ /* 0x000fe200000006ff */
[----:B------:R4:W-:Y:S01]  /*16d0*/  LDGSTS.E.BYPASS.LTC128B.128 [R218+0xd000], [R24.64] ;  /* 0x0d00000018da7fae */ /* 0x0009e2000b901d5e */
[----:B------:R-:W-:-:S03]  /*16e0*/  IADD3 R20, P0, R18, UR34, RZ ;  /* 0x0000002212147c10 */ /* 0x000fc6000ff1e0ff */
[----:B------:R-:W2:Y:S01]  /*16f0*/  S2R R5, SR_TID.X ;  /* 0x0000000000057919 */ /* 0x000ea20000002100 */
[----:B------:R-:W-:-:S03]  /*1700*/  IADD3.X R21, R19, UR5, RZ, P0, !PT ;  /* 0x0000000513157c10 */ /* 0x000fc600087fe4ff */
[----:B------:R-:W0:Y:S04]  /*1710*/  LDGDEPBAR ;  /* 0x00000000000079af */ /* 0x000e280000000000 */
[----:B------:R4:W-:Y:S01]  /*1720*/  LDGSTS.E.BYPASS.LTC128B.128 [R218+0x4000], [R228.64] ;  /* 0x04000000e4da7fae */ /* 0x0009e2000b901d5e */
[----:B-1----:R-:W-:-:S03]  /*1730*/  IADD3 R22, P0, R20, UR34, RZ ;  /* 0x0000002214167c10 */ /* 0x002fc6000ff1e0ff */
[----:B------:R1:W-:Y:S01]  /*1740*/  LDGSTS.E.BYPASS.LTC128B.128 [R218+0x5000], [R16.64] ;  /* 0x0500000010da7fae */ /* 0x0003e2000b901d5e */
[----:B------:R-:W-:-:S03]  /*1750*/  IADD3.X R23, R21, UR5, RZ, P0, !PT ;  /* 0x0000000515177c10 */ /* 0x000fc600087fe4ff */
[----:B------:R1:W-:Y:S01]  /*1760*/  LDGSTS.E.BYPASS.LTC128B.128 [R217], [R230.64] ;  /* 0x00000000e6d97fae */ /* 0x0003e2000b901d5e */
[----:B---3--:R-:W-:-:S03]  /*1770*/  IADD3 R26, P0, R22, UR34, RZ ;  /* 0x00000022161a7c10 */ /* 0x008fc6000ff1e0ff */
[----:B------:R3:W-:Y:S01]  /*1780*/  LDGSTS.E.BYPASS.LTC128B.128 [R217+0x1000], [R14.64] ;  /* 0x010000000ed97fae */ /* 0x0007e2000b901d5e */
[----:B------:R-:W-:-:S03]  /*1790*/  IADD3.X R27, R23, UR5, RZ, P0, !PT ;  /* 0x00000005171b7c10 */ /* 0x000fc600087fe4ff */
[----:B------:R3:W-:Y:S01]  /*17a0*/  LDGSTS.E.BYPASS.LTC128B.128 [R218+0x6000], [R18.64] ;  /* 0x0600000012da7fae */ /* 0x0007e2000b901d5e */
[----:B--2---:R-:W-:Y:S01]  /*17b0*/  SHF.R.S32.HI R4, RZ, 0x1f, R5 ;  /* 0x0000001fff047819 */ /* 0x004fe20000011405 */
[----:B------:R-:W-:Y:S01]  /*17c0*/  UIADD3 UR27, UR29, UR27, URZ ;  /* 0x0000001b1d1b7290 */ /* 0x000fe2000fffe03f */
[----:B----4-:R-:W-:Y:S01]  /*17d0*/  IMAD.WIDE R24, R190, 0x4, R232 ;  /* 0x00000004be187825 */ /* 0x010fe200078e02e8 */
[----:B------:R2:W-:Y:S04]  /*17e0*/  LDGSTS.E.BYPASS.LTC128B.128 [R218+0x7000], [R20.64] ;  /* 0x0700000014da7fae */ /* 0x0005e8000b901d5e */
[----:B------:R2:W-:Y:S04]  /*17f0*/  LDGSTS.E.BYPASS.LTC128B.128 [R218+0x8000], [R22.64] ;  /* 0x0800000016da7fae */ /* 0x0005e8000b901d5e */
[----:B------:R2:W-:Y:S04]  /*1800*/  LDGSTS.E.BYPASS.LTC128B.128 [R218+0x9000], [R26.64] ;  /* 0x090000001ada7fae */ /* 0x0005e8000b901d5e */
[----:B------:R-:W0:Y:S01]  /*1810*/  LDGDEPBAR ;  /* 0x00000000000079af */ /* 0x000e220000000000 */
[----:B-1----:R-:W-:-:S03]  /*1820*/  IMAD.WIDE R16, R7, c[0x0][0x224], R12 ;  /* 0x0000890007107a25 */ /* 0x002fc600078e020c */
[----:B------:R2:W5:Y:S01]  /*1830*/  LDG.E R216, [R24.64] ;  /* 0x0000001e18d87981 */ /* 0x000562000c1e1900 */
[----:B---3--:R-:W-:-:S03]  /*1840*/  LEA.HI R15, R4, R5, RZ, 0x5 ;  /* 0x00000005040f7211 */ /* 0x008fc600078f28ff */
[----:B------:R2:W5:Y:S01]  /*1850*/  LDG.E R215, [R24.64+0x20] ;  /* 0x0000201e18d77981 */ /* 0x000562000c1e1900 */
[----:B------:R-:W-:-:S03]  /*1860*/  LOP3.LUT R236, R15, 0xffffffe0, RZ, 0xc0, !PT ;  /* 0xffffffe00fec7812 */ /* 0x000fc600078ec0ff */
[----:B------:R2:W5:Y:S01]  /*1870*/  LDG.E R214, [R24.64+0x80] ;  /* 0x0000801e18d67981 */ /* 0x000562000c1e1900 */
[----:B------:R-:W-:Y:S01]  /*1880*/  SHF.R.S32.HI R15, RZ, 0x5, R15 ;  /* 0x00000005ff0f7819 */ /* 0x000fe2000001140f */
[----:B------:R-:W-:Y:S02]  /*1890*/  IMAD.IADD R236, R5, 0x1, -R236 ;  /* 0x0000000105ec7824 */ /* 0x000fe400078e0aec */
[----:B------:R2:W5:Y:S01]  /*18a0*/  LDG.E R213, [R24.64+0xa0] ;  /* 0x0000a01e18d57981 */ /* 0x000562000c1e1900 */
[----:B------:R-:W-:Y:S01]  /*18b0*/  IADD3 R211, R211, UR32, RZ ;  /* 0x00000020d3d37c10 */ /* 0x000fe2000fffe0ff */
[----:B------:R-:W-:Y:S01]  /*18c0*/  CS2R R94, SRZ ;  /* 0x00000000005e7805 */ /* 0x000fe2000001ff00 */
[----:B------:R-:W-:Y:S01]  /*18d0*/  IMAD R14, R15, UR26, R236 ;  /* 0x0000001a0f0e7c24 */ /* 0x000fe2000f8e02ec */
[----:B------:R-:W-:Y:S01]  /*18e0*/  CS2R R92, SRZ ;  /* 0x00000000005c7805 */ /* 0x000fe2000001ff00 */
[----:B------:R-:W-:Y:S01]  /*18f0*/  CS2R R98, SRZ ;  /* 0x0000000000627805 */ /* 0x000fe2000001ff00 */
[----:B------:R-:W-:Y:S01]  /*1900*/  CS2R R96, SRZ ;  /* 0x0000000000607805 */ /* 0x000fe2000001ff00 */
[----:B------:R-:W-:-:S04]  /*1910*/  DEPBAR.LE SB0, 0x1 ;  /* 0x000080400000791a */ /* 0x000fc80000000000 */
[----:B------:R-:W-:Y:S01]  /*1920*/  IADD3 R12, P1, P0, R14, UR25, R11 ;  /* 0x000000190e0c7c10 */ /* 0x000fe2000f83e00b */
[----:B------:R-:W-:Y:S01]  /*1930*/  BAR.SYNC.DEFER_BLOCKING 0x0 ;  /* 0x0000000000007b1d */ /* 0x000fe20000010000 */
[----:B------:R-:W-:Y:S01]  /*1940*/  SHF.R.S32.HI R11, RZ, 0x1f, R14 ;  /* 0x0000001fff0b7819 */ /* 0x000fe2000001140e */
[----:B------:R-:W-:Y:S01]  /*1950*/  CS2R R90, SRZ ;  /* 0x00000000005a7805 */ /* 0x000fe2000001ff00 */
[----:B------:R-:W-:Y:S01]  /*1960*/  CS2R R88, SRZ ;  /* 0x0000000000587805 */ /* 0x000fe2000001ff00 */
[----:B------:R-:W-:Y:S01]  /*1970*/  CS2R R86, SRZ ;  /* 0x0000000000567805 */ /* 0x000fe2000001ff00 */
[----:B------:R-:W-:Y:S01]  /*1980*/  IADD3.X R11, R11, UR11, R10, P1, P0 ;  /* 0x0000000b0b0b7c10 */ /* 0x000fe20008fe040a */
[----:B------:R-:W-:Y:S01]  /*1990*/  CS2R R84, SRZ ;  /* 0x0000000000547805 */ /* 0x000fe2000001ff00 */
[----:B------:R-:W-:Y:S01]  /*19a0*/  IADD3 R12, P0, R12, R9, RZ ;  /* 0x000000090c0c7210 */ /* 0x000fe20007f1e0ff */
[----:B------:R-:W-:Y:S01]  /*19b0*/  CS2R R78, SRZ ;  /* 0x00000000004e7805 */ /* 0x000fe2000001ff00 */
[----:B------:R-:W-:Y:S01]  /*19c0*/  IADD3 R3, P1, R16, R3, RZ ;  /* 0x0000000310037210 */ /* 0x000fe20007f3e0ff */
[----:B------:R-:W-:Y:S01]  /*19d0*/  CS2R R76, SRZ ;  /* 0x00000000004c7805 */ /* 0x000fe2000001ff00 */
[----:B------:R-:W-:Y:S01]  /*19e0*/  CS2R R82, SRZ ;  /* 0x0000000000527805 */ /* 0x000fe2000001ff00 */
[----:B------:R-:W-:Y:S01]  /*19f0*/  IMAD.X R13, R11, 0x1, R8, P0 ;  /* 0x000000010b0d7824 */ /* 0x000fe200000e0608 */
[----:B------:R-:W-:Y:S01]  /*1a00*/  IADD3 R8, -R219, c[0x0][0x214], R0 ;  /* 0x00008500db087a10 */ /* 0x000fe20007ffe100 */
[----:B------:R-:W-:Y:S01]  /*1a10*/  IMAD R9, R3, UR27, RZ ;  /* 0x0000001b03097c24 */ /* 0x000fe2000f8e02ff */
[----:B------:R-:W-:Y:S01]  /*1a20*/  IADD3.X R2, R17, R2, RZ, P1, !PT ;  /* 0x0000000211027210 */ /* 0x000fe20000ffe4ff */
[----:B------:R-:W-:Y:S01]  /*1a30*/  IMAD.WIDE.U32 R12, R3, UR28, R12 ;  /* 0x0000001c030c7c25 */ /* 0x000fe2000f8e000c */
[----:B------:R-:W-:Y:S01]  /*1a40*/  IADD3 R3, R8, -c[0x0][0x2e8], RZ ;  /* 0x8000ba0008037a10 */ /* 0x000fe20007ffe0ff */
[----:B------:R-:W-:Y:S01]  /*1a50*/  CS2R R80, SRZ ;  /* 0x0000000000507805 */ /* 0x000fe2000001ff00 */
[----:B------:R-:W-:Y:S01]  /*1a60*/  CS2R R74, SRZ ;  /* 0x00000000004a7805 */ /* 0x000fe2000001ff00 */
[----:B------:R-:W-:Y:S01]  /*1a70*/  IMAD R2, R2, UR28, R9 ;  /* 0x0000001c02027c24 */ /* 0x000fe2000f8e0209 */
[----:B------:R-:W-:Y:S01]  /*1a80*/  SHF.R.S32.HI R208, RZ, 0x1f, R3 ;  /* 0x0000001fffd07819 */ /* 0x000fe20000011403 */
[----:B------:R-:W-:Y:S01]  /*1a90*/  CS2R R72, SRZ ;  /* 0x0000000000487805 */ /* 0x000fe2000001ff00 */
[----:B------:R-:W-:Y:S01]  /*1aa0*/  LEA R226, P0, R12, c[0x0][0x350], 0x2 ;  /* 0x0000d4000ce27a11 */ /* 0x000fe200078010ff */
[----:B------:R2:W1:Y:S01]  /*1ab0*/  LDSM.16.M88.4 R144, [R185+0xa000] ;  /* 0x00a00000b990783b */ /* 0x0004620000000200 */
[----:B------:R-:W-:Y:S01]  /*1ac0*/  LEA.HI R208, R208, R3, RZ, 0x6 ;  /* 0x00000003d0d07211 */ /* 0x000fe200078f30ff */
[----:B------:R-:W-:Y:S01]  /*1ad0*/  CS2R R70, SRZ ;  /* 0x0000000000467805 */ /* 0x000fe2000001ff00 */
[----:B------:R-:W-:Y:S01]  /*1ae0*/  IADD3 R2, R13, R2, RZ ;  /* 0x000000020d027210 */ /* 0x000fe20007ffe0ff */
[----:B------:R2:W3:Y:S01]  /*1af0*/  LDSM.16.M88.4 R148, [R185+0xa800] ;  /* 0x00a80000b994783b */ /* 0x0004e20000000200 */
[----:B------:R-:W-:Y:S01]  /*1b00*/  SHF.R.S32.HI R208, RZ, 0x6, R208 ;  /* 0x00000006ffd07819 */ /* 0x000fe200000114d0 */
[----:B------:R-:W-:Y:S01]  /*1b10*/  CS2R R68, SRZ ;  /* 0x0000000000447805 */ /* 0x000fe2000001ff00 */
[----:B------:R-:W-:Y:S01]  /*1b20*/  LEA.HI.X R227, R12, c[0x0][0x354], R2, 0x2, P0 ;  /* 0x0000d5000ce37a11 */ /* 0x000fe200000f1402 */
[----:B------:R2:W4:Y:S01]  /*1b30*/  LDSM.16.M88.4 R152, [R178+0xa000] ;  /* 0x00a00000b298783b */ /* 0x0005220000000200 */
[----:B------:R-:W-:Y:S01]  /*1b40*/  IMNMX R208, RZ, R208, !PT ;  /* 0x000000d0ffd07217 */ /* 0x000fe20007800200 */
[----:B------:R-:W-:Y:S01]  /*1b50*/  CS2R R62, SRZ ;  /* 0x00000000003e7805 */ /* 0x000fe2000001ff00 */
[----:B------:R-:W-:Y:S01]  /*1b60*/  CS2R R60, SRZ ;  /* 0x00000000003c7805 */ /* 0x000fe2000001ff00 */
[----:B------:R2:W1:Y:S01]  /*1b70*/  LDSM.16.M88.4 R156, [R178+0xa800] ;  /* 0x00a80000b29c783b */ /* 0x0004620000000200 */
[----:B------:R-:W-:Y:S01]  /*1b80*/  ISETP.LT.AND P0, PT, R208, UR33, PT ;  /* 0x00000021d0007c0c */ /* 0x000fe2000bf01270 */
        /* <DEDUP_REMOVED lines=18> */
[----:B------:R-:W-:Y:S01]  /*1cb0*/  IMAD.WIDE R210, R211, R210, c[0x0][0x3c8] ;  /* 0x0000f200d3d27625 */ /* 0x000fe200078e02d2 */
[----:B------:R-:W-:Y:S05]  /*1cc0*/  @!P0 BRA `(.L_x_557) ;  /* 0x00003d0000008947 */ /* 0x000fea0003800000 */
[----:B------:R-:W-:Y:S02]  /*1cd0*/  IMAD.MOV.U32 R10, RZ, RZ, c[0x0][0x308] ;  /* 0x0000c200ff0a7624 */ /* 0x000fe400078e00ff */
[----:B------:R-:W-:-:S05]  /*1ce0*/  IMAD.MOV.U32 R11, RZ, RZ, c[0x0][0x30c] ;  /* 0x0000c300ff0b7624 */ /* 0x000fca00078e00ff */
[----:B--2---:R-:W2:Y:S04]  /*1cf0*/  LDG.E.64 R2, [R10.64] ;  /* 0x0000001e0a027981 */ /* 0x004ea8000c1e1b00 */
[----:B----4-:R-:W4:Y:S01]  /*1d00*/  LDG.E.64 R8, [R10.64+0x8] ;  /* 0x0000081e0a087981 */ /* 0x010f22000c1e1b00 */
[----:B------:R-:W-:Y:S01]  /*1d10*/  LEA.HI R4, R4, R5, RZ, 0x4 ;  /* 0x0000000504047211 */ /* 0x000fe200078f20ff */
[----:B------:R-:W-:Y:S01]  /*1d20*/  IMAD R6, R7, c[0x0][0x1c0], R6 ;  /* 0x0000700007067a24 */ /* 0x000fe200078e0206 */
[----:B------:R-:W-:Y:S01]  /*1d30*/  IADD3 R181, R186, 0x1000, RZ ;  /* 0x00001000bab57810 */ /* 0x000fe20007ffe0ff */
[----:B------:R-:W-:Y:S01]  /*1d40*/  IMAD.MOV.U32 R179, RZ, RZ, 0x20 ;  /* 0x00000020ffb37424 */ /* 0x000fe200078e00ff */
[----:B------:R-:W-:Y:S01]  /*1d50*/  LOP3.LUT R4, R4, 0xfffffff0, RZ, 0xc0, !PT ;  /* 0xfffffff004047812 */ /* 0x000fe200078ec0ff */
[----:B------:R-:W-:Y:S01]  /*1d60*/  IMAD.SHL.U32 R7, R6, 0x20, RZ ;  /* 0x0000002006077824 */ /* 0x000fe200078e00ff */
[----:B------:R-:W-:Y:S01]  /*1d70*/  IADD3 R180, R187, 0x1000, RZ ;  /* 0x00001000bbb47810 */ /* 0x000fe20007ffe0ff */
[----:B------:R-:W-:Y:S01]  /*1d80*/  IMAD.MOV.U32 R189, RZ, RZ, 0x40 ;  /* 0x00000040ffbd7424 */ /* 0x000fe200078e00ff */
[----:B------:R-:W-:Y:S01]  /*1d90*/  SEL R181, R181, R186, !P2 ;  /* 0x000000bab5b57207 */ /* 0x000fe20005000000 */
[----:B------:R-:W-:Y:S01]  /*1da0*/  IMAD.IADD R5, R5, 0x1, -R4 ;  /* 0x0000000105057824 */ /* 0x000fe200078e0a04 */
[----:B------:R-:W-:Y:S01]  /*1db0*/  SEL R180, R180, R187, !P2 ;  /* 0x000000bbb4b47207 */ /* 0x000fe20005000000 */
[----:B------:R-:W-:Y:S01]  /*1dc0*/  IMAD.MOV.U32 R95, RZ, RZ, RZ ;  /* 0x000000ffff5f7224 */ /* 0x000fe200078e00ff */
[----:B------:R-:W-:Y:S01]  /*1dd0*/  IADD3 R0, R0, c[0x0][0x214], RZ ;  /* 0x0000850000007a10 */ /* 0x000fe20007ffe0ff */
[----:B------:R-:W-:Y:S01]  /*1de0*/  IMAD.SHL.U32 R181, R181, 0x2, RZ ;  /* 0x00000002b5b57824 */ /* 0x000fe200078e00ff */
[----:B------:R-:W-:Y:S01]  /*1df0*/  SHF.R.S32.HI R4, RZ, 0x1f, R5 ;  /* 0x0000001fff047819 */ /* 0x000fe20000011405 */
[----:B------:R-:W-:Y:S01]  /*1e00*/  IMAD.SHL.U32 R180, R180, 0x2, RZ ;  /* 0x00000002b4b47824 */ /* 0x000fe200078e00ff */
[----:B------:R-:W-:-:S02]  /*1e10*/  IADD3 R205, -R219, 0x80, R0 ;  /* 0x00000080dbcd7810 */ /* 0x000fc40007ffe100 */
[----:B------:R-:W-:-:S04]  /*1e20*/  LEA.HI R4, R4, R5, RZ, 0x3 ;  /* 0x0000000504047211 */ /* 0x000fc800078f18ff */
[----:B------:R-:W-:-:S05]  /*1e30*/  LOP3.LUT R4, R4, 0xfffffff8, RZ, 0xc0, !PT ;  /* 0xfffffff804047812 */ /* 0x000fca00078ec0ff */
[----:B------:R-:W-:Y:S01]  /*1e40*/  IMAD.IADD R4, R5, 0x1, -R4 ;  /* 0x0000000105047824 */ /* 0x000fe200078e0a04 */
[----:B------:R-:W-:-:S04]  /*1e50*/  SHF.R.S32.HI R5, RZ, 0x1f, R236 ;  /* 0x0000001fff057819 */ /* 0x000fc800000114ec */
[C---:B------:R-:W-:Y:S02]  /*1e60*/  LOP3.LUT P0, RZ, R4.reuse, 0x2, RZ, 0xc0, !PT ;  /* 0x0000000204ff7812 */ /* 0x040fe4000780c0ff */
[----:B------:R-:W-:Y:S02]  /*1e70*/  LOP3.LUT P1, RZ, R4, 0x4, RZ, 0xc0, !PT ;  /* 0x0000000404ff7812 */ /* 0x000fe4000782c0ff */
[----:B------:R-:W-:Y:S02]  /*1e80*/  SEL R179, R179, 0xffffffe0, !P0 ;  /* 0xffffffe0b3b37807 */ /* 0x000fe40004000000 */
[----:B------:R-:W-:Y:S01]  /*1e90*/  SEL R189, R189, 0xffffffc0, !P1 ;  /* 0xffffffc0bdbd7807 */ /* 0x000fe20004800000 */
[----:B--2---:R2:W3:Y:S01]  /*1ea0*/  R2UR UR32, R3 ;  /* 0x00000000032073c2 */ /* 0x0044e200000e0000 */
[----:B----4-:R-:W-:Y:S02]  /*1eb0*/  IADD3 R236, P4, P3, R7, R8, R236 ;  /* 0x0000000807ec7210 */ /* 0x010fe40007b9e0ec */
[----:B------:R-:W-:-:S05]  /*1ec0*/  SHF.R.S32.HI R8, RZ, 0x1f, R7 ;  /* 0x0000001fff087819 */ /* 0x000fca0000011407 */
[----:B------:R-:W4:Y:S01]  /*1ed0*/  R2UR UR33, R2 ;  /* 0x00000000022173c2 */ /* 0x000f2200000e0000 */
[----:B------:R-:W-:Y:S01]  /*1ee0*/  IADD3.X R212, R8, R9, R5, P4, P3 ;  /* 0x0000000908d47210 */ /* 0x000fe200027e6405 */
[----:B--2---:R-:W-:-:S05]  /*1ef0*/  IMAD R3, R196, 0x4, R193 ;  /* 0x00000004c4037824 */ /* 0x004fca00078e02c1 */
[----:B---3--:R-:W-:Y:S02]  /*1f00*/  LOP3.LUT R3, R3, UR32, RZ, 0x3c, !PT ;  /* 0x0000002003037c12 */ /* 0x008fe4000f8e3cff */
[----:B----4-:R-:W-:Y:S02]  /*1f10*/  LOP3.LUT R212, R212, UR33, RZ, 0x3c, !PT ;  /* 0x00000021d4d47c12 */ /* 0x010fe4000f8e3cff */
[----:B------:R-:W-:Y:S01]  /*1f20*/  MOV R223, c[0x0][0x22c] ;  /* 0x00008b0000df7a02 */ /* 0x000fe20000000f00 */
[----:B------:R-:W-:Y:S01]  /*1f30*/  IMAD.WIDE.U32 R236, R236, -0x2daee0ad, RZ ;  /* 0xd2511f53ecec7825 */ /* 0x000fe200078e00ff */
[----:B------:R-:W-:Y:S02]  /*1f40*/  SHF.L.U32 R0, R187, 0x1, RZ ;  /* 0x00000001bb007819 */ /* 0x000fe400000006ff */
[----:B------:R-:W-:Y:S01]  /*1f50*/  MOV R222, 0x40 ;  /* 0x0000004000de7802 */ /* 0x000fe20000000f00 */
[----:B------:R-:W-:Y:S01]  /*1f60*/  IMAD R223, R223, c[0x0][0x1c0], RZ ;  /* 0x00007000dfdf7a24 */ /* 0x000fe200078e02ff */
[----:B------:R-:W-:Y:S01]  /*1f70*/  LOP3.LUT R234, R237, R3, RZ, 0x3c, !PT ;  /* 0x00000003edea7212 */ /* 0x000fe200078e3cff */
[----:B------:R-:W-:Y:S01]  /*1f80*/  IMAD.SHL.U32 R221, R193, 0x20, RZ ;  /* 0x00000020c1dd7824 */ /* 0x000fe200078e00ff */
[----:B------:R-:W-:Y:S01]  /*1f90*/  IADD3 R3, R0, R179, RZ ;  /* 0x000000b300037210 */ /* 0x000fe20007ffe0ff */
[----:B------:R-:W-:Y:S01]  /*1fa0*/  IMAD.MOV.U32 R225, RZ, RZ, 0x1 ;  /* 0x00000001ffe17424 */ /* 0x000fe200078e00ff */
[----:B------:R-:W-:Y:S01]  /*1fb0*/  LEA R223, -R223, RZ, 0x6 ;  /* 0x000000ffdfdf7211 */ /* 0x000fe200078e31ff */
[----:B------:R-:W-:-:S02]  /*1fc0*/  IMAD.IADD R2, R184, 0x1, R179 ;  /* 0x00000001b8027824 */ /* 0x000fc400078e02b3 */
[----:B------:R-:W-:-:S04]  /*1fd0*/  IMAD.WIDE.U32 R234, R234, -0x326172a9, RZ ;  /* 0xcd9e8d57eaea7825 */ /* 0x000fc800078e00ff */
.L_x_560:
[----:B------:R-:W-:Y:S01]  /*1fe0*/  LEA R246, P0, R190, R210, 0x2 ;  /* 0x000000d2bef67211 */ /* 0x000fe200078010ff */
[----:B------:R-:W0:Y:S01]  /*1ff0*/  LDGDEPBAR ;  /* 0x00000000000079af */ /* 0x000e220000000000 */
[----:B-----5:R-:W-:Y:S01]  /*2000*/  FSETP.NEU.FTZ.AND P2, PT, R216, -INF , PT ;  /* 0xff800000d800780b */ /* 0x020fe20003f5d000 */
[----:B------:R-:W-:Y:S01]  /*2010*/  IMAD.IADD R188, R180, 0x1, R179 ;  /* 0x00000001b4bc7824 */ /* 0x000fe200078e02b3 */
[----:B------:R-:W-:Y:S01]  /*2020*/  LEA.HI.X.SX32 R247, R190, R211, 0x2, P0 ;  /* 0x000000d3bef77211 */ /* 0x000fe200000f16ff */
[----:B------:R-:W-:Y:S01]  /*2030*/  USHF.L.U32 UR4, UR36, 0x6, URZ ;  /* 0x0000000624047899 */ /* 0x000fe2000800063f */
[----:B------:R-:W-:Y:S01]  /*2040*/  FSETP.NEU.FTZ.AND P0, PT, R215, -INF , PT ;  /* 0xff800000d700780b */ /* 0x000fe20003f1d000 */
[----:B------:R-:W-:Y:S01]  /*2050*/  UIADD3 UR5, UR33, -0x61c88647, URZ ;  /* 0x9e3779b921057890 */ /* 0x000fe2000fffe03f */
[----:B------:R-:W-:Y:S01]  /*2060*/  IMAD.U32 R224, RZ, RZ, UR36 ;  /* 0x00000024ffe07e24 */ /* 0x000fe2000f8e00ff */
[----:B------:R-:W-:Y:S02]  /*2070*/  UIADD3 UR27, UR32, -0x4498517b, URZ ;  /* 0xbb67ae85201b7890 */ /* 0x000fe4000fffe03f */
[----:B------:R-:W-:Y:S01]  /*2080*/  ISETP.LE.AND P4, PT, R205, UR4, PT ;  /* 0x00000004cd007c0c */ /* 0x000fe2000bf83270 */
[----:B------:R-:W-:Y:S04]  /*2090*/  IMAD R238, R224, 0x4, R191 ;  /* 0x00000004e0ee7824 */ /* 0x000fe800078e02bf */
[C---:B------:R-:W-:Y:S01]  /*20a0*/  IMAD.WIDE.U32 R242, R238.reuse, -0x326172a9, RZ ;  /* 0xcd9e8d57eef27825 */ /* 0x040fe200078e00ff */
[----:B------:R-:W-:Y:S04]  /*20b0*/  IADD3 R224, R238, 0x2, RZ ;  /* 0x00000002eee07810 */ /* 0x000fe80007ffe0ff */
[-C--:B------:R-:W-:Y:S01]  /*20c0*/  LOP3.LUT R238, R243, R212.reuse, RZ, 0x3c, !PT ;  /* 0x000000d4f3ee7212 */ /* 0x080fe200078e3cff */
[----:B------:R-:W-:Y:S01]  /*20d0*/  IMAD.WIDE.U32 R244, R224, -0x326172a9, RZ ;  /* 0xcd9e8d57e0f47825 */ /* 0x000fe200078e00ff */
[----:B------:R-:W-:Y:S01]  /*20e0*/  LOP3.LUT R243, R236, UR27, RZ, 0x3c, !PT ;  /* 0x0000001becf37c12 */ /* 0x000fe2000f8e3cff */
[----:B------:R-:W2:Y:S01]  /*20f0*/  @!P4 S2R R241, SR_TID.X ;  /* 0x0000000000f1c919 */ /* 0x000ea20000002100 */
[C---:B------:R-:W-:Y:S01]  /*2100*/  LOP3.LUT R224, R235.reuse, UR5, R242, 0x96, !PT ;  /* 0x00000005ebe07c12 */ /* 0x040fe2000f8e96f2 */
[----:B------:R-:W-:Y:S01]  /*2110*/  IMAD.WIDE.U32 R250, R238, -0x2daee0ad, RZ ;  /* 0xd2511f53eefa7825 */ /* 0x000fe200078e00ff */
[----:B------:R-:W-:Y:S01]  /*2120*/  LOP3.LUT R244, R235, UR5, R244, 0x96, !PT ;  /* 0x00000005ebf47c12 */ /* 0x000fe2000f8e96f4 */
[----:B------:R-:W-:Y:S01]  /*2130*/  UIADD3 UR5, UR32, 0x76cf5d0a, URZ ;  /* 0x76cf5d0a20057890 */ /* 0x000fe2000fffe03f */
[----:B------:R-:W-:Y:S01]  /*2140*/  @!P4 IADD3 R242, R190, -c[0x0][0x214], R225 ;  /* 0x80008500bef2ca10 */ /* 0x000fe20007ffe0e1 */
[----:B------:R-:W-:Y:S01]  /*2150*/  UIADD3 UR27, UR32, -0x126145ec, URZ ;  /* 0xed9eba14201b7890 */ /* 0x000fe2000fffe03f */
[----:B------:R-:W-:Y:S02]  /*2160*/  LOP3.LUT R245, R245, R212, RZ, 0x3c, !PT ;  /* 0x000000d4f5f57212 */ /* 0x000fe400078e3cff */
[----:B------:R-:W-:Y:S01]  /*2170*/  @!P4 IADD3 R242, R242, UR4, R219 ;  /* 0x00000004f2f2cc10 */ /* 0x000fe2000fffe0db */
[----:B------:R-:W-:Y:S01]  /*2180*/  UIADD3 UR4, UR33, -0x255992d5, URZ ;  /* 0xdaa66d2b21047890 */ /* 0x000fe2000fffe03f */
[----:B--2---:R-:W-:Y:S01]  /*2190*/  @!P4 IMAD.SHL.U32 R248, R241, 0x2, RZ ;  /* 0x00000002f1f8c824 */ /* 0x004fe200078e00ff */
[----:B------:R-:W-:Y:S04]  /*21a0*/  DEPBAR.LE SB0, 0x0 ;  /* 0x000080000000791a */ /* 0x000fe80000000000 */
[----:B------:R-:W-:Y:S01]  /*21b0*/  @!P4 LOP3.LUT R241, R221, 0x6, R248, 0xf8, !PT ;  /* 0x00000006ddf1c812 */ /* 0x000fe200078ef8f8 */
[----:B------:R-:W-:Y:S01]  /*21c0*/  BAR.SYNC.DEFER_BLOCKING 0x0 ;  /* 0x0000000000007b1d */ /* 0x000fe20000010000 */
[----:B------:R-:W-:Y:S04]  /*21d0*/  IMAD.WIDE.U32 R248, R245, -0x2daee0ad, RZ ;  /* 0xd2511f53f5f87825 */ /* 0x000fe800078e00ff */
[----:B------:R-:W-:Y:S03]  /*21e0*/  FMUL.FTZ R245, R213, 1.4426950216293334961 ;  /* 0x3fb8aa3bd5f57820 */ /* 0x000fe60000410000 */
[----:B------:R-:W-:Y:S08]  /*21f0*/  LDSM.16.M88.4 R100, [R180] ;  /* 0x00000000b464783b */ /* 0x000ff00000000200 */
[----:B------:R-:W2:Y:S08]  /*2200*/  LDSM.16.M88.4 R104, [R185+0x6000] ;  /* 0x00600000b968783b */ /* 0x000eb00000000200 */
[----:B------:R-:W3:Y:S08]  /*2210*/  LDSM.16.M88.4 R108, [R180+0x1000] ;  /* 0x00100000b46c783b */ /* 0x000ef00000000200 */
[----:B------:R-:W4:Y:S08]  /*2220*/  LDSM.16.M88.4 R112, [R185+0x6800] ;  /* 0x00680000b970783b */ /* 0x000f300000000200 */
[----:B------:R-:W-:Y:S08]  /*2230*/  LDSM.16.M88.4 R116, [R188] ;  /* 0x00000000bc74783b */ /* 0x000ff00000000200 */
[----:B------:R-:W1:Y:S01]  /*2240*/  LDSM.16.M88.4 R120, [R178+0x6000] ;  /* 0x00600000b278783b */ /* 0x000e620000000200 */
[-C--:B--2---:R-:W-:Y:S07]  /*2250*/  HMMA.16816.F32 R4, R100, R104.reuse, RZ ;  /* 0x000000686404723c */ /* 0x084fee00000018ff */
[----:B------:R-:W2:Y:S01]  /*2260*/  LDSM.16.M88.4 R124, [R188+0x1000] ;  /* 0x00100000bc7c783b */ /* 0x000ea20000000200 */
[C---:B---3--:R-:W-:Y:S07]  /*2270*/  HMMA.16816.F32 R8, R108.reuse, R104, RZ ;  /* 0x000000686c08723c */ /* 0x048fee00000018ff */
[----:B------:R-:W3:Y:S01]  /*2280*/  LDSM.16.M88.4 R128, [R178+0x6800] ;  /* 0x00680000b280783b */ /* 0x000ee20000000200 */
[--C-:B------:R-:W-:Y:S01]  /*2290*/  IMAD.IADD R104, R180, 0x1, R189.reuse ;  /* 0x00000001b4687824 */ /* 0x100fe200078e02bd */
[-C--:B------:R-:W-:Y:S06]  /*22a0*/  HMMA.16816.F32 R12, R108, R106.reuse, RZ ;  /* 0x0000006a6c0c723c */ /* 0x080fec00000018ff */
[----:B------:R-:W-:Y:S02]  /*22b0*/  LDSM.16.M88.4 R136, [R177+0x6000] ;  /* 0x00600000b188783b */ /* 0x000fe40000000200 */
[C---:B------:R-:W-:Y:S06]  /*22c0*/  HMMA.16816.F32 R16, R100.reuse, R106, RZ ;  /* 0x0000006a6410723c */ /* 0x040fec00000018ff */
[----:B------:R-:W2:Y:S02]  /*22d0*/  LDSM.16.M88.4 R132, [R104] ;  /* 0x000000006884783b */ /* 0x000ea40000000200 */
[-C--:B----4-:R-:W-:Y:S06]  /*22e0*/  HMMA.16816.F32 R20, R100, R112.reuse, RZ ;  /* 0x000000706414723c */ /* 0x090fec00000018ff */
[----:B------:R-:W3:Y:S02]  /*22f0*/  LDSM.16.M88.4 R140, [R104+0x1000] ;  /* 0x00100000688c783b */ /* 0x000ee40000000200 */
[C---:B------:R-:W-:Y:S06]  /*2300*/  HMMA.16816.F32 R24, R108.reuse, R112, RZ ;  /* 0x000000706c18723c */ /* 0x040fec00000018ff */
[----:B------:R2:W4:Y:S04]  /*2310*/  LDG.E R240, [R246.64] ;  /* 0x0000001ef6f07981 */ /* 0x000528000c1e1900 */
[----:B------:R2:W4:Y:S02]  /*2320*/  LDG.E R239, [R246.64+0x20] ;  /* 0x0000201ef6ef7981 */ /* 0x000524000c1e1900 */
[----:B------:R-:W-:Y:S01]  /*2330*/  IMAD.IADD R112, R188, 0x1, R189 ;  /* 0x00000001bc707824 */ /* 0x000fe200078e02bd */
[-C--:B------:R-:W-:Y:S01]  /*2340*/  HMMA.16816.F32 R28, R108, R114.reuse, RZ ;  /* 0x000000726c1c723c */ /* 0x080fe200000018ff */
[----:B------:R-:W-:Y:S07]  /*2350*/  LDSM.16.M88.4 R108, [R176+0x6000] ;  /* 0x00600000b06c783b */ /* 0x000fee0000000200 */
[----:B------:R-:W-:Y:S01]  /*2360*/  HMMA.16816.F32 R32, R100, R114, RZ ;  /* 0x000000726420723c */ /* 0x000fe200000018ff */
[----:B------:R-:W3:Y:S07]  /*2370*/  LDSM.16.M88.4 R100, [R177+0x6800] ;  /* 0x00680000b164783b */ /* 0x000eee0000000200 */
[-C--:B-1----:R-:W-:Y:S01]  /*2380*/  HMMA.16816.F32 R4, R116, R120.reuse, R4 ;  /* 0x000000787404723c */ /* 0x082fe20000001804 */
[----:B------:R-:W1:Y:S07]  /*2390*/  LDSM.16.M88.4 R104, [R112] ;  /* 0x000000007068783b */ /* 0x000e6e0000000200 */
[C---:B--2---:R-:W-:Y:S01]  /*23a0*/  HMMA.16816.F32 R8, R124.reuse, R120, R8 ;  /* 0x000000787c08723c */ /* 0x044fe20000001808 */
[----:B------:R-:W2:Y:S07]  /*23b0*/  LDSM.16.M88.4 R112, [R112+0x1000] ;  /* 0x001000007070783b */ /* 0x000eae0000000200 */
[-C--:B------:R-:W-:Y:S01]  /*23c0*/  HMMA.16816.F32 R12, R124, R122.reuse, R12 ;  /* 0x0000007a7c0c723c */ /* 0x080fe2000000180c */
[----:B------:R1:W4:Y:S07]  /*23d0*/  LDG.E R238, [R246.64+0x80] ;  /* 0x0000801ef6ee7981 */ /* 0x00032e000c1e1900 */
[C---:B------:R-:W-:Y:S07]  /*23e0*/  HMMA.16816.F32 R16, R116.reuse, R122, R16 ;  /* 0x0000007a7410723c */ /* 0x040fee0000001810 */
[C---:B------:R-:W-:Y:S01]  /*23f0*/  LOP3.LUT R123, R243.reuse, R251, RZ, 0x3c, !PT ;  /* 0x000000fbf37b7212 */ /* 0x040fe200078e3cff */
[-C--:B---3--:R-:W-:Y:S01]  /*2400*/  HMMA.16816.F32 R20, R116, R128.reuse, R20 ;  /* 0x000000807414723c */ /* 0x088fe20000001814 */
[----:B------:R-:W-:Y:S07]  /*2410*/  LOP3.LUT R122, R243, R249, RZ, 0x3c, !PT ;  /* 0x000000f9f37a7212 */ /* 0x000fee00078e3cff */
[C---:B------:R-:W-:Y:S07]  /*2420*/  HMMA.16816.F32 R24, R124.reuse, R128, R24 ;  /* 0x000000807c18723c */ /* 0x040fee0000001818 */
[-C--:B------:R-:W-:Y:S01]  /*2430*/  @!P4 IMNMX R129, R242, R219.reuse, PT ;  /* 0x000000dbf281c217 */ /* 0x080fe20003800200 */
[-C--:B------:R-:W-:Y:S07]  /*2440*/  HMMA.16816.F32 R28, R124, R130.reuse, R28 ;  /* 0x000000827c1c723c */ /* 0x080fee000000181c */
[----:B------:R-:W-:Y:S01]  /*2450*/  IMAD.WIDE.U32 R126, R123, -0x326172a9, RZ ;  /* 0xcd9e8d577b7e7825 */ /* 0x000fe200078e00ff */
[----:B------:R-:W-:Y:S07]  /*2460*/  HMMA.16816.F32 R32, R116, R130, R32 ;  /* 0x000000827420723c */ /* 0x000fee0000001820 */
[----:B------:R-:W-:Y:S01]  /*2470*/  IMAD.WIDE.U32 R130, R244, -0x2daee0ad, RZ ;  /* 0xd2511f53f4827825 */ /* 0x000fe200078e00ff */
[-C--:B------:R-:W-:Y:S04]  /*2480*/  HMMA.16816.F32 R4, R132, R136.reuse, R4 ;  /* 0x000000888404723c */ /* 0x080fe80000001804 */
[----:B------:R-:W-:Y:S02]  /*2490*/  LOP3.LUT R252, R131, UR5, R248, 0x96, !PT ;  /* 0x0000000583fc7c12 */ /* 0x000fe4000f8e96f8 */
[----:B------:R-:W-:Y:S02]  /*24a0*/  @!P4 IADD3 R248, R242, 0x20, RZ ;  /* 0x00000020f2f8c810 */ /* 0x000fe40007ffe0ff */
[C---:B------:R-:W-:Y:S07]  /*24b0*/  HMMA.16816.F32 R8, R140.reuse, R136, R8 ;  /* 0x000000888c08723c */ /* 0x040fee0000001808 */
[----:B------:R-:W-:Y:S01]  /*24c0*/  IMAD.WIDE.U32 R136, R252, -0x326172a9, RZ ;  /* 0xcd9e8d57fc887825 */ /* 0x000fe200078e00ff */
[-C--:B------:R-:W-:Y:S08]  /*24d0*/  HMMA.16816.F32 R12, R140, R138.reuse, R12 ;  /* 0x0000008a8c0c723c */ /* 0x080ff0000000180c */
[C---:B------:R-:W-:Y:S08]  /*24e0*/  HMMA.16816.F32 R16, R132.reuse, R138, R16 ;  /* 0x0000008a8410723c */ /* 0x040ff00000001810 */
[-C--:B------:R-:W-:Y:S08]  /*24f0*/  HMMA.16816.F32 R20, R132, R100.reuse, R20 ;  /* 0x000000648414723c */ /* 0x080ff00000001814 */
[C---:B------:R-:W-:Y:S08]  /*2500*/  HMMA.16816.F32 R24, R140.reuse, R100, R24 ;  /* 0x000000648c18723c */ /* 0x040ff00000001818 */
[-C--:B------:R-:W-:Y:S08]  /*2510*/  HMMA.16816.F32 R28, R140, R102.reuse, R28 ;  /* 0x000000668c1c723c */ /* 0x080ff0000000181c */
[----:B------:R-:W-:Y:S01]  /*2520*/  HMMA.16816.F32 R32, R132, R102, R32 ;  /* 0x000000668420723c */ /* 0x000fe20000001820 */
[----:B------:R-:W3:Y:S06]  /*2530*/  LDSM.16.M88.4 R100, [R176+0x6800] ;  /* 0x00680000b064783b */ /* 0x000eec0000000200 */
[----:B------:R-:W-:Y:S01]  /*2540*/  @!P4 IMNMX R133, R248, R219, PT ;  /* 0x000000dbf885c217 */ /* 0x000fe20003800200 */
[----:B------:R-:W-:Y:S01]  /*2550*/  IMAD.WIDE.U32 R134, R224, -0x2daee0ad, RZ ;  /* 0xd2511f53e0867825 */ /* 0x000fe200078e00ff */
[-C--:B-1----:R-:W-:Y:S01]  /*2560*/  HMMA.16816.F32 R4, R104, R108.reuse, R4 ;  /* 0x0000006c6804723c */ /* 0x082fe20000001804 */
[----:B------:R1:W4:Y:S03]  /*2570*/  LDG.E R224, [R246.64+0xa0] ;  /* 0x0000a01ef6e07981 */ /* 0x000326000c1e1900 */
[----:B------:R-:W-:Y:S01]  /*2580*/  LOP3.LUT R251, R135, UR5, R250, 0x96, !PT ;  /* 0x0000000587fb7c12 */ /* 0x000fe2000f8e96fa */
[----:B------:R-:W-:Y:S01]  /*2590*/  @!P4 IMAD R250, R196, 0x80, R241 ;  /* 0x00000080c4fac824 */ /* 0x000fe200078e02f1 */
[----:B------:R-:W-:Y:S01]  /*25a0*/  UIADD3 UR5, UR33, 0x3c6ef372, URZ ;  /* 0x3c6ef37221057890 */ /* 0x000fe2000fffe03f */
[----:B------:R-:W-:Y:S01]  /*25b0*/  FMUL.FTZ R241, R215, 1.4426950216293334961 ;  /* 0x3fb8aa3bd7f17820 */ /* 0x000fe20000410000 */
[C---:B--2---:R-:W-:Y:S02]  /*25c0*/  HMMA.16816.F32 R8, R112.reuse, R108, R8 ;  /* 0x0000006c7008723c */ /* 0x044fe40000001808 */
[CC--:B------:R-:W-:Y:S02]  /*25d0*/  @!P4 ISETP.GE.AND P3, PT, R250.reuse, R129.reuse, PT ;  /* 0x00000081fa00c20c */ /* 0x0c0fe40003f66270 */
[----:B------:R-:W-:Y:S02]  /*25e0*/  @!P4 IADD3 R244, R250, 0x1, RZ ;  /* 0x00000001faf4c810 */ /* 0x000fe40007ffe0ff */
[----:B------:R-:W-:Y:S02]  /*25f0*/  FSEL R117, R241, RZ, P0 ;  /* 0x000000fff1757208 */ /* 0x000fe40000000000 */
[C---:B------:R-:W-:Y:S01]  /*2600*/  @!P4 ISETP.GE.AND P0, PT, R244.reuse, R129, PT ;  /* 0x00000081f400c20c */ /* 0x040fe20003f06270 */
[-C--:B------:R-:W-:Y:S01]  /*2610*/  HMMA.16816.F32 R12, R112, R110.reuse, R12 ;  /* 0x0000006e700c723c */ /* 0x080fe2000000180c */
[----:B------:R-:W-:Y:S02]  /*2620*/  @!P4 ISETP.GE.AND P5, PT, R244, R133, PT ;  /* 0x00000085f400c20c */ /* 0x000fe40003fa6270 */
[C---:B------:R-:W-:Y:S02]  /*2630*/  @!P4 IADD3 R249, R250.reuse, 0x11, RZ ;  /* 0x00000011faf9c810 */ /* 0x040fe40007ffe0ff */
[C---:B------:R-:W-:Y:S02]  /*2640*/  @!P4 IADD3 R248, R250.reuse, 0x10, RZ ;  /* 0x00000010faf8c810 */ /* 0x040fe40007ffe0ff */
[----:B------:R-:W-:Y:S01]  /*2650*/  @!P4 FSEL R5, R5, -INF , !P0 ;  /* 0xff8000000505c808 */ /* 0x000fe20004000000 */
[C---:B------:R-:W-:Y:S01]  /*2660*/  HMMA.16816.F32 R16, R104.reuse, R110, R16 ;  /* 0x0000006e6810723c */ /* 0x040fe20000001810 */
[----:B-1----:R-:W-:Y:S03]  /*2670*/  @!P4 IADD3 R247, R250, 0x9, RZ ;  /* 0x00000009faf7c810 */ /* 0x002fe60007ffe0ff */
[----:B------:R-:W-:Y:S01]  /*2680*/  @!P4 FSEL R4, R4, -INF , !P3 ;  /* 0xff8000000404c808 */ /* 0x000fe20005800000 */
[----:B------:R-:W-:Y:S01]  /*2690*/  FMUL.FTZ R246, R216, 1.4426950216293334961 ;  /* 0x3fb8aa3bd8f67820 */ /* 0x000fe20000410000 */
[----:B------:R-:W-:Y:S02]  /*26a0*/  @!P4 IADD3 R138, R250, 0x18, RZ ;  /* 0x00000018fa8ac810 */ /* 0x000fe40007ffe0ff */
[----:B------:R-:W-:Y:S01]  /*26b0*/  @!P4 FSEL R9, R9, -INF , !P5 ;  /* 0xff8000000909c808 */ /* 0x000fe20006800000 */
[-C--:B---3--:R-:W-:Y:S03]  /*26c0*/  HMMA.16816.F32 R20, R104, R100.reuse, R20 ;  /* 0x000000646814723c */ /* 0x088fe60000001814 */
[----:B------:R-:W-:Y:S02]  /*26d0*/  FSEL R189, R246, RZ, P2 ;  /* 0x000000fff6bd7208 */ /* 0x000fe40001000000 */
[----:B------:R-:W-:Y:S02]  /*26e0*/  @!P4 IADD3 R246, R242, 0x8, RZ ;  /* 0x00000008f2f6c810 */ /* 0x000fe40007ffe0ff */
[----:B------:R-:W-:Y:S01]  /*26f0*/  @!P4 IADD3 R142, R250, 0x19, RZ ;  /* 0x00000019fa8ec810 */ /* 0x000fe20007ffe0ff */
[C---:B------:R-:W-:Y:S01]  /*2700*/  HMMA.16816.F32 R24, R112.reuse, R100, R24 ;  /* 0x000000647018723c */ /* 0x040fe20000001818 */
[----:B------:R-:W-:Y:S03]  /*2710*/  @!P4 IMNMX R131, R246, R219, PT ;  /* 0x000000dbf683c217 */ /* 0x000fe60003800200 */
[----:B------:R-:W-:Y:S01]  /*2720*/  @!P4 IADD3 R246, R242, 0x28, RZ ;  /* 0x00000028f2f6c810 */ /* 0x000fe20007ffe0ff */
[--C-:B------:R-:W-:Y:S01]  /*2730*/  FFMA.FTZ R242, R5, c[0x0][0x23c], -R189.reuse ;  /* 0x00008f0005f27a23 */ /* 0x100fe200000108bd */
[-C--:B------:R-:W-:Y:S01]  /*2740*/  @!P4 ISETP.GE.AND P2, PT, R250, R131.reuse, PT ;  /* 0x00000083fa00c20c */ /* 0x080fe20003f46270 */
[----:B------:R-:W-:Y:S01]  /*2750*/  FFMA.FTZ R241, R4, c[0x0][0x23c], -R189 ;  /* 0x00008f0004f17a23 */ /* 0x000fe200000108bd */
[----:B------:R-:W-:Y:S01]  /*2760*/  @!P4 ISETP.GE.AND P0, PT, R244, R131, PT ;  /* 0x00000083f400c20c */ /* 0x000fe20003f06270 */
[-C--:B------:R-:W-:Y:S02]  /*2770*/  HMMA.16816.F32 R28, R112, R102.reuse, R28 ;  /* 0x00000066701c723c */ /* 0x080fe4000000181c */
[----:B------:R-:W-:Y:S01]  /*2780*/  MUFU.EX2 R242, R242 ;  /* 0x000000f200f27308 */ /* 0x000fe20000000800 */
[----:B------:R-:W-:Y:S01]  /*2790*/  @!P4 IMNMX R135, R246, R219, PT ;  /* 0x000000dbf687c217 */ /* 0x000fe20003800200 */
[----:B------:R-:W-:Y:S01]  /*27a0*/  FMUL.FTZ R246, R214, 1.4426950216293334961 ;  /* 0x3fb8aa3bd6f67820 */ /* 0x000fe20000410000 */
[----:B------:R-:W-:Y:S02]  /*27b0*/  @!P4 FSEL R6, R6, -INF , !P2 ;  /* 0xff8000000606c808 */ /* 0x000fe40005000000 */
[----:B------:R-:W-:Y:S01]  /*27c0*/  @!P4 FSEL R7, R7, -INF , !P0 ;  /* 0xff8000000707c808 */ /* 0x000fe20004000000 */
[----:B------:R-:W-:Y:S01]  /*27d0*/  HMMA.16816.F32 R32, R104, R102, R32 ;  /* 0x000000666820723c */ /* 0x000fe20000001820 */
[----:B------:R-:W-:Y:S02]  /*27e0*/  FSETP.NEU.FTZ.AND P2, PT, R214, -INF , PT ;  /* 0xff800000d600780b */ /* 0x000fe40003f5d000 */
[----:B------:R-:W-:Y:S01]  /*27f0*/  FSETP.NEU.FTZ.AND P0, PT, R213, -INF , PT ;  /* 0xff800000d500780b */ /* 0x000fe20003f1d000 */
[--C-:B------:R-:W-:Y:S01]  /*2800*/  FFMA.FTZ R243, R6, c[0x0][0x23c], -R117.reuse ;  /* 0x00008f0006f37a23 */ /* 0x100fe20000010875 */
[----:B------:R-:W-:Y:S01]  /*2810*/  FSEL R143, R246, RZ, P2 ;  /* 0x000000fff68f7208 */ /* 0x000fe20001000000 */
[----:B------:R-:W1:Y:S01]  /*2820*/  MUFU.EX2 R241, R241 ;  /* 0x000000f100f17308 */ /* 0x000e620000000800 */
[C---:B------:R-:W-:Y:S02]  /*2830*/  @!P4 IADD3 R246, R250.reuse, 0x8, RZ ;  /* 0x00000008faf6c810 */ /* 0x040fe40007ffe0ff */
[----:B------:R-:W-:Y:S02]  /*2840*/  FSEL R118, R245, RZ, P0 ;  /* 0x000000fff5767208 */ /* 0x000fe40000000000 */
[----:B------:R-:W-:Y:S02]  /*2850*/  @!P4 ISETP.GE.AND P0, PT, R250, R133, PT ;  /* 0x00000085fa00c20c */ /* 0x000fe40003f06270 */
[-C--:B------:R-:W-:Y:S01]  /*2860*/  @!P4 ISETP.GE.AND P3, PT, R244, R135.reuse, PT ;  /* 0x00000087f400c20c */ /* 0x080fe20003f66270 */
[----:B------:R-:W-:Y:S01]  /*2870*/  FFMA.FTZ R244, R7, c[0x0][0x23c], -R117 ;  /* 0x00008f0007f47a23 */ /* 0x000fe20000010875 */
[----:B------:R-:W-:Y:S01]  /*2880*/  @!P4 FSEL R8, R8, -INF , !P0 ;  /* 0xff8000000808c808 */ /* 0x000fe20004000000 */
[----:B------:R-:W-:Y:S01]  /*2890*/  MUFU.EX2 R243, R243 ;  /* 0x000000f300f37308 */ /* 0x000fe20000000800 */
[C---:B------:R-:W-:Y:S02]  /*28a0*/  @!P4 ISETP.GE.AND P0, PT, R246.reuse, R135, PT ;  /* 0x00000087f600c20c */ /* 0x040fe40003f06270 */
[----:B------:R-:W-:Y:S01]  /*28b0*/  @!P4 ISETP.GE.AND P6, PT, R246, R133, PT ;  /* 0x00000085f600c20c */ /* 0x000fe20003fc6270 */
[--C-:B------:R-:W-:Y:S01]  /*28c0*/  FFMA.FTZ R245, R8, c[0x0][0x23c], -R143.reuse ;  /* 0x00008f0008f57a23 */ /* 0x100fe2000001088f */
[----:B------:R-:W-:Y:S02]  /*28d0*/  @!P4 ISETP.GE.AND P2, PT, R250, R135, PT ;  /* 0x00000087fa00c20c */ /* 0x000fe40003f46270 */
[----:B------:R-:W-:Y:S02]  /*28e0*/  @!P4 FSEL R14, R14, -INF , !P0 ;  /* 0xff8000000e0ec808 */ /* 0x000fe40004000000 */
[----:B------:R-:W-:Y:S01]  /*28f0*/  @!P4 ISETP.GE.AND P0, PT, R247, R131, PT ;  /* 0x00000083f700c20c */ /* 0x000fe20003f06270 */
[----:B------:R-:W2:Y:S01]  /*2900*/  MUFU.EX2 R244, R244 ;  /* 0x000000f400f47308 */ /* 0x000ea20000000800 */
[----:B------:R-:W-:Y:S02]  /*2910*/  @!P4 FSEL R11, R11, -INF , !P3 ;  /* 0xff8000000b0bc808 */ /* 0x000fe40005800000 */
[C---:B------:R-:W-:Y:S02]  /*2920*/  @!P4 ISETP.GE.AND P3, PT, R247.reuse, R133, PT ;  /* 0x00000085f700c20c */ /* 0x040fe40003f66270 */
[----:B------:R-:W-:Y:S02]  /*2930*/  @!P4 FSEL R12, R12, -INF , !P6 ;  /* 0xff8000000c0cc808 */ /* 0x000fe40007000000 */
[----:B------:R-:W-:Y:S02]  /*2940*/  @!P4 ISETP.GE.AND P6, PT, R247, R135, PT ;  /* 0x00000087f700c20c */ /* 0x000fe40003fc6270 */
[----:B------:R-:W-:Y:S01]  /*2950*/  @!P4 ISETP.GE.AND P5, PT, R246, R129, PT ;  /* 0x00000081f600c20c */ /* 0x000fe20003fa6270 */
[----:B------:R-:W-:Y:S01]  /*2960*/  MUFU.EX2 R245, R245 ;  /* 0x000000f500f57308 */ /* 0x000fe20000000800 */
[----:B------:R-:W-:Y:S02]  /*2970*/  @!P4 FSEL R10, R10, -INF , !P2 ;  /* 0xff8000000a0ac808 */ /* 0x000fe40005000000 */
[----:B------:R-:W-:Y:S01]  /*2980*/  @!P4 ISETP.GE.AND P2, PT, R246, R131, PT ;  /* 0x00000083f600c20c */ /* 0x000fe20003f46270 */
[--C-:B------:R-:W-:Y:S01]  /*2990*/  FFMA.FTZ R246, R9, c[0x0][0x23c], -R143.reuse ;  /* 0x00008f0009f67a23 */ /* 0x100fe2000001088f */
[----:B------:R-:W-:Y:S02]  /*29a0*/  @!P4 FSEL R19, R19, -INF , !P0 ;  /* 0xff8000001313c808 */ /* 0x000fe40004000000 */
[-C--:B------:R-:W-:Y:S02]  /*29b0*/  @!P4 ISETP.GE.AND P0, PT, R249, R129.reuse, PT ;  /* 0x00000081f900c20c */ /* 0x080fe40003f06270 */
[----:B------:R-:W-:Y:S01]  /*29c0*/  @!P4 FSEL R13, R13, -INF , !P3 ;  /* 0xff8000000d0dc808 */ /* 0x000fe20005800000 */
[----:B------:R-:W3:Y:S01]  /*29d0*/  MUFU.EX2 R246, R246 ;  /* 0x000000f600f67308 */ /* 0x000ee20000000800 */
[-C--:B------:R-:W-:Y:S01]  /*29e0*/  @!P4 ISETP.GE.AND P3, PT, R247, R129.reuse, PT ;  /* 0x00000081f700c20c */ /* 0x080fe20003f66270 */
[--C-:B------:R-:W-:Y:S01]  /*29f0*/  FFMA.FTZ R247, R10, c[0x0][0x23c], -R118.reuse ;  /* 0x00008f000af77a23 */ /* 0x100fe20000010876 */
[----:B------:R-:W-:Y:S01]  /*2a00*/  @!P4 FSEL R15, R15, -INF , !P6 ;  /* 0xff8000000f0fc808 */ /* 0x000fe20007000000 */
[----:B------:R-:W-:Y:S01]  /*2a10*/  FFMA.FTZ R250, R13, c[0x0][0x23c], -R143 ;  /* 0x00008f000dfa7a23 */ /* 0x000fe2000001088f */
[----:B------:R-:W-:Y:S02]  /*2a20*/  @!P4 ISETP.GE.AND P6, PT, R248, R129, PT ;  /* 0x00000081f800c20c */ /* 0x000fe40003fc6270 */
[----:B------:R-:W-:Y:S01]  /*2a30*/  @!P4 FSEL R16, R16, -INF , !P5 ;  /* 0xff8000001010c808 */ /* 0x000fe20006800000 */
[--C-:B------:R-:W-:Y:S01]  /*2a40*/  FFMA.FTZ R15, R15, c[0x0][0x23c], -R118.reuse ;  /* 0x00008f000f0f7a23 */ /* 0x100fe20000010876 */
[----:B------:R-:W-:Y:S01]  /*2a50*/  @!P4 ISETP.GE.AND P5, PT, R248, R131, PT ;  /* 0x00000083f800c20c */ /* 0x000fe20003fa6270 */
[----:B------:R-:W1:Y:S01]  /*2a60*/  MUFU.EX2 R247, R247 ;  /* 0x000000f700f77308 */ /* 0x000e620000000800 */
[----:B------:R-:W-:Y:S02]  /*2a70*/  @!P4 FSEL R18, R18, -INF , !P2 ;  /* 0xff8000001212c808 */ /* 0x000fe40005000000 */
[----:B------:R-:W-:Y:S02]  /*2a80*/  @!P4 ISETP.GE.AND P2, PT, R248, R135, PT ;  /* 0x00000087f800c20c */ /* 0x000fe40003f46270 */
[----:B------:R-:W-:Y:S01]  /*2a90*/  @!P4 FSEL R21, R21, -INF , !P0 ;  /* 0xff8000001515c808 */ /* 0x000fe20004000000 */
[----:B------:R-:W-:Y:S01]  /*2aa0*/  FFMA.FTZ R18, R18, c[0x0][0x23c], -R117 ;  /* 0x00008f0012127a23 */ /* 0x000fe20000010875 */
[-C--:B------:R-:W-:Y:S02]  /*2ab0*/  @!P4 ISETP.GE.AND P0, PT, R249, R133.reuse, PT ;  /* 0x00000085f900c20c */ /* 0x080fe40003f06270 */
[----:B------:R-:W-:Y:S01]  /*2ac0*/  @!P4 FSEL R17, R17, -INF , !P3 ;  /* 0xff8000001111c808 */ /* 0x000fe20005800000 */
[----:B------:R-:W-:Y:S01]  /*2ad0*/  MUFU.EX2 R252, R15 ;  /* 0x0000000f00fc7308 */ /* 0x000fe20000000800 */
[----:B------:R-:W-:Y:S01]  /*2ae0*/  @!P4 ISETP.GE.AND P3, PT, R248, R133, PT ;  /* 0x00000085f800c20c */ /* 0x000fe20003f66270 */
[--C-:B------:R-:W-:Y:S01]  /*2af0*/  FFMA.FTZ R248, R11, c[0x0][0x23c], -R118.reuse ;  /* 0x00008f000bf87a23 */ /* 0x100fe20000010876 */
[----:B------:R-:W-:Y:S01]  /*2b00*/  @!P4 FSEL R20, R20, -INF , !P6 ;  /* 0xff8000001414c808 */ /* 0x000fe20007000000 */
[----:B------:R-:W-:Y:S01]  /*2b10*/  FFMA.FTZ R17, R17, c[0x0][0x23c], -R189 ;  /* 0x00008f0011117a23 */ /* 0x000fe200000108bd */
[C---:B------:R-:W-:Y:S02]  /*2b20*/  @!P4 ISETP.GE.AND P6, PT, R249.reuse, R131, PT ;  /* 0x00000083f900c20c */ /* 0x040fe40003fc6270 */
[----:B------:R-:W-:Y:S02]  /*2b30*/  @!P4 FSEL R22, R22, -INF , !P5 ;  /* 0xff8000001616c808 */ /* 0x000fe40006800000 */
[-C--:B------:R-:W-:Y:S01]  /*2b40*/  @!P4 ISETP.GE.AND P5, PT, R249, R135.reuse, PT ;  /* 0x00000087f900c20c */ /* 0x080fe20003fa6270 */
[----:B------:R-:W-:Y:S01]  /*2b50*/  MUFU.EX2 R123, R17 ;  /* 0x00000011007b7308 */ /* 0x000fe20000000800 */
[----:B------:R-:W-:Y:S01]  /*2b60*/  @!P4 FSEL R25, R25, -INF , !P0 ;  /* 0xff8000001919c808 */ /* 0x000fe20004000000 */
[--C-:B------:R-:W-:Y:S01]  /*2b70*/  FFMA.FTZ R249, R12, c[0x0][0x23c], -R143.reuse ;  /* 0x00008f000cf97a23 */ /* 0x100fe2000001088f */
[-C--:B------:R-:W-:Y:S02]  /*2b80*/  @!P4 ISETP.GE.AND P0, PT, R138, R135.reuse, PT ;  /* 0x000000878a00c20c */ /* 0x080fe40003f06270 */
[----:B------:R-:W-:Y:S01]  /*2b90*/  @!P4 FSEL R26, R26, -INF , !P2 ;  /* 0xff8000001a1ac808 */ /* 0x000fe20005000000 */
[----:B------:R-:W-:Y:S01]  /*2ba0*/  FFMA.FTZ R25, R25, c[0x0][0x23c], -R143 ;  /* 0x00008f0019197a23 */ /* 0x000fe2000001088f */
[----:B------:R-:W-:Y:S01]  /*2bb0*/  @!P4 ISETP.GE.AND P2, PT, R142, R135, PT ;  /* 0x000000878e00c20c */ /* 0x000fe20003f46270 */
[--C-:B------:R-:W-:Y:S01]  /*2bc0*/  FFMA.FTZ R135, R14, c[0x0][0x23c], -R118.reuse ;  /* 0x00008f000e877a23 */ /* 0x100fe20000010876 */
[----:B------:R-:W-:Y:S01]  /*2bd0*/  @!P4 FSEL R23, R23, -INF , !P6 ;  /* 0xff8000001717c808 */ /* 0x000fe20007000000 */
[----:B------:R-:W1:Y:S01]  /*2be0*/  MUFU.EX2 R248, R248 ;  /* 0x000000f800f87308 */ /* 0x000e620000000800 */
[-C--:B------:R-:W-:Y:S02]  /*2bf0*/  @!P4 ISETP.GE.AND P6, PT, R138, R133.reuse, PT ;  /* 0x000000858a00c20c */ /* 0x080fe40003fc6270 */
[----:B------:R-:W-:Y:S02]  /*2c00*/  @!P4 FSEL R24, R24, -INF , !P3 ;  /* 0xff8000001818c808 */ /* 0x000fe40005800000 */
[----:B------:R-:W-:Y:S01]  /*2c10*/  @!P4 ISETP.GE.AND P3, PT, R142, R133, PT ;  /* 0x000000858e00c20c */ /* 0x000fe20003f66270 */
[----:B------:R-:W-:Y:S01]  /*2c20*/  IMAD.WIDE.U32 R132, R251, -0x326172a9, RZ ;  /* 0xcd9e8d57fb847825 */ /* 0x000fe200078e00ff */
[----:B------:R-:W-:Y:S01]  /*2c30*/  LOP3.LUT R13, R234, UR5, RZ, 0x3c, !PT ;  /* 0x00000005ea0d7c12 */ /* 0x000fe2000f8e3cff */
[----:B------:R-:W-:Y:S01]  /*2c40*/  UIADD3 UR5, UR32, 0x32370b8f, URZ ;  /* 0x32370b8f20057890 */ /* 0x000fe2000fffe03f */
[----:B------:R-:W-:Y:S01]  /*2c50*/  @!P4 FSEL R27, R27, -INF , !P5 ;  /* 0xff8000001b1bc808 */ /* 0x000fe20006800000 */
[----:B------:R1:W-:Y:S01]  /*2c60*/  MUFU.EX2 R251, R135 ;  /* 0x0000008700fb7308 */ /* 0x0003e20000000800 */
[C---:B------:R-:W-:Y:S02]  /*2c70*/  @!P4 ISETP.GE.AND P5, PT, R138.reuse, R129, PT ;  /* 0x000000818a00c20c */ /* 0x040fe40003fa6270 */
[----:B------:R-:W-:Y:S01]  /*2c80*/  @!P4 FSEL R29, R29, -INF , !P3 ;  /* 0xff8000001d1dc808 */ /* 0x000fe20005800000 */
[----:B------:R-:W-:Y:S01]  /*2c90*/  FFMA.FTZ R27, R27, c[0x0][0x23c], -R118 ;  /* 0x00008f001b1b7a23 */ /* 0x000fe20000010876 */
[----:B------:R-:W-:Y:S01]  /*2ca0*/  @!P4 ISETP.GE.AND P3, PT, R138, R131, PT ;  /* 0x000000838a00c20c */ /* 0x000fe20003f66270 */
[----:B------:R-:W-:Y:S01]  /*2cb0*/  IMAD.WIDE.U32 R138, R122, -0x326172a9, RZ ;  /* 0xcd9e8d577a8a7825 */ /* 0x000fe200078e00ff */
[C---:B------:R-:W-:Y:S02]  /*2cc0*/  LOP3.LUT R122, R13.reuse, R127, RZ, 0x3c, !PT ;  /* 0x0000007f0d7a7212 */ /* 0x040fe400078e3cff */
[----:B------:R-:W-:Y:S01]  /*2cd0*/  @!P4 FSEL R28, R28, -INF , !P6 ;  /* 0xff8000001c1cc808 */ /* 0x000fe20007000000 */
[----:B------:R-:W2:Y:S01]  /*2ce0*/  MUFU.EX2 R250, R250 ;  /* 0x000000fa00fa7308 */ /* 0x000ea20000000800 */
[----:B------:R-:W-:Y:S02]  /*2cf0*/  LOP3.LUT R14, R13, R139, RZ, 0x3c, !PT ;  /* 0x0000008b0d0e7212 */ /* 0x000fe400078e3cff */
[----:B------:R-:W-:Y:S02]  /*2d00*/  @!P4 ISETP.GE.AND P6, PT, R142, R129, PT ;  /* 0x000000818e00c20c */ /* 0x000fe40003fc6270 */
[----:B------:R-:W-:Y:S01]  /*2d10*/  LOP3.LUT R129, R133, UR4, R126, 0x96, !PT ;  /* 0x0000000485817c12 */ /* 0x000fe2000f8e967e */
[----:B------:R-:W-:Y:S01]  /*2d20*/  IMAD.WIDE.U32 R126, R122, -0x2daee0ad, RZ ;  /* 0xd2511f537a7e7825 */ /* 0x000fe200078e00ff */
[----:B------:R-:W-:Y:S01]  /*2d30*/  LOP3.LUT R13, R137, UR4, R138, 0x96, !PT ;  /* 0x00000004890d7c12 */ /* 0x000fe2000f8e968a */
[----:B------:R-:W-:Y:S01]  /*2d40*/  UIADD3 UR4, UR33, 0x78dde6e4, URZ ;  /* 0x78dde6e421047890 */ /* 0x000fe2000fffe03f */
[----:B------:R-:W-:Y:S01]  /*2d50*/  @!P4 FSEL R30, R30, -INF , !P0 ;  /* 0xff8000001e1ec808 */ /* 0x000fe20004000000 */
[----:B------:R-:W-:Y:S01]  /*2d60*/  IMAD.WIDE.U32 R138, R14, -0x2daee0ad, RZ ;  /* 0xd2511f530e8a7825 */ /* 0x000fe200078e00ff */
[----:B------:R-:W-:Y:S01]  /*2d70*/  @!P4 ISETP.GE.AND P0, PT, R142, R131, PT ;  /* 0x000000838e00c20c */ /* 0x000fe20003f06270 */
[----:B------:R-:W2:Y:S01]  /*2d80*/  MUFU.EX2 R249, R249 ;  /* 0x000000f900f97308 */ /* 0x000ea20000000800 */
[----:B------:R-:W-:Y:S01]  /*2d90*/  @!P4 FSEL R32, R32, -INF , !P5 ;  /* 0xff8000002020c808 */ /* 0x000fe20006800000 */
[----:B------:R-:W-:Y:S01]  /*2da0*/  IMAD.WIDE.U32 R128, R129, -0x2daee0ad, RZ ;  /* 0xd2511f5381807825 */ /* 0x000fe200078e00ff */
[----:B-1----:R-:W-:Y:S02]  /*2db0*/  LOP3.LUT R135, R127, UR5, R134, 0x96, !PT ;  /* 0x000000057f877c12 */ /* 0x002fe4000f8e9686 */
[----:B------:R-:W-:Y:S01]  /*2dc0*/  LOP3.LUT R130, R139, UR5, R130, 0x96, !PT ;  /* 0x000000058b827c12 */ /* 0x000fe2000f8e9682 */
[----:B------:R-:W-:Y:S01]  /*2dd0*/  FFMA.FTZ R30, R30, c[0x0][0x23c], -R118 ;  /* 0x00008f001e1e7a23 */ /* 0x000fe20000010876 */
[----:B------:R-:W-:Y:S01]  /*2de0*/  LOP3.LUT R134, R129, UR27, R126, 0x96, !PT ;  /* 0x0000001b81867c12 */ /* 0x000fe2000f8e967e */
[----:B------:R-:W-:Y:S01]  /*2df0*/  IMAD.WIDE.U32 R14, R135, -0x326172a9, RZ ;  /* 0xcd9e8d57870e7825 */ /* 0x000fe200078e00ff */
[----:B------:R-:W-:Y:S01]  /*2e00*/  @!P4 FSEL R31, R31, -INF , !P2 ;  /* 0xff8000001f1fc808 */ /* 0x000fe20005000000 */
[----:B------:R-:W-:Y:S01]  /*2e10*/  MUFU.EX2 R129, R18 ;  /* 0x0000001200817308 */ /* 0x000fe20000000800 */
[----:B------:R-:W-:Y:S01]  /*2e20*/  @!P4 FSEL R34, R34, -INF , !P3 ;  /* 0xff8000002222c808 */ /* 0x000fe20005800000 */
[----:B------:R-:W-:Y:S01]  /*2e30*/  IMAD.WIDE.U32 R126, R13, -0x2daee0ad, RZ ;  /* 0xd2511f530d7e7825 */ /* 0x000fe200078e00ff */
[----:B------:R-:W-:Y:S01]  /*2e40*/  LOP3.LUT R15, R15, UR4, R132, 0x96, !PT ;  /* 0x000000040f0f7c12 */ /* 0x000fe2000f8e9684 */
[----:B------:R-:W-:Y:S01]  /*2e50*/  UIADD3 UR5, UR33, 0x1715609d, URZ ;  /* 0x1715609d21057890 */ /* 0x000fe2000fffe03f */
[----:B------:R-:W-:Y:S01]  /*2e60*/  @!P4 FSEL R33, R33, -INF , !P6 ;  /* 0xff8000002121c808 */ /* 0x000fe20007000000 */
[----:B------:R-:W-:Y:S01]  /*2e70*/  IMAD.WIDE.U32 R12, R130, -0x326172a9, RZ ;  /* 0xcd9e8d57820c7825 */ /* 0x000fe200078e00ff */
[----:B------:R-:W-:Y:S01]  /*2e80*/  LOP3.LUT R138, R127, UR27, R138, 0x96, !PT ;  /* 0x0000001b7f8a7c12 */ /* 0x000fe2000f8e968a */
[----:B------:R-:W-:Y:S01]  /*2e90*/  UIADD3 UR27, UR32, 0x646e171e, URZ ;  /* 0x646e171e201b7890 */ /* 0x000fe2000fffe03f */
[----:B------:R-:W-:Y:S01]  /*2ea0*/  @!P4 FSEL R35, R35, -INF , !P0 ;  /* 0xff8000002323c808 */ /* 0x000fe20004000000 */
[----:B------:R-:W-:Y:S01]  /*2eb0*/  IMAD.WIDE.U32 R134, R134, -0x326172a9, RZ ;  /* 0xcd9e8d5786867825 */ /* 0x000fe200078e00ff */
[----:B------:R-:W-:Y:S01]  /*2ec0*/  LOP3.LUT R13, R13, UR4, R136, 0x96, !PT ;  /* 0x000000040d0d7c12 */ /* 0x000fe2000f8e9688 */
[----:B------:R-:W-:Y:S02]  /*2ed0*/  UIADD3 UR4, UR32, -0x56f99767, URZ ;  /* 0xa906689920047890 */ /* 0x000fe4000fffe03f */
[----:B------:R-:W-:Y:S01]  /*2ee0*/  IMAD.WIDE.U32 R130, R15, -0x2daee0ad, RZ ;  /* 0xd2511f530f827825 */ /* 0x000fe200078e00ff */
[----:B------:R-:W-:Y:S03]  /*2ef0*/  LOP3.LUT R14, R135, UR5, R14, 0x96, !PT ;  /* 0x00000005870e7c12 */ /* 0x000fe6000f8e960e */
[----:B------:R-:W-:Y:S01]  /*2f00*/  IMAD.WIDE.U32 R138, R138, -0x326172a9, RZ ;  /* 0xcd9e8d578a8a7825 */ /* 0x000fe200078e00ff */
[----:B------:R-:W-:Y:S03]  /*2f10*/  LOP3.LUT R133, R131, UR4, R128, 0x96, !PT ;  /* 0x0000000483857c12 */ /* 0x000fe6000f8e9680 */
[----:B------:R-:W-:Y:S02]  /*2f20*/  FFMA.FTZ R122, R16, c[0x0][0x23c], -R189 ;  /* 0x00008f00107a7a23 */ /* 0x000fe400000108bd */
[----:B------:R-:W-:Y:S04]  /*2f30*/  IMAD.WIDE.U32 R16, R13, -0x2daee0ad, RZ ;  /* 0xd2511f530d107825 */ /* 0x000fe800078e00ff */
[----:B------:R-:W-:Y:S01]  /*2f40*/  IMAD.WIDE.U32 R140, R14, -0x2daee0ad, RZ ;  /* 0xd2511f530e8c7825 */ /* 0x000fe200078e00ff */
[----:B------:R-:W-:Y:S01]  /*2f50*/  LOP3.LUT R14, R139, UR5, R12, 0x96, !PT ;  /* 0x000000058b0e7c12 */ /* 0x000fe2000f8e960c */
[----:B------:R-:W-:Y:S01]  /*2f60*/  UIADD3 UR5, UR33, -0x4ab325aa, URZ ;  /* 0xb54cda5621057890 */ /* 0x000fe2000fffe03f */
[----:B------:R-:W-:Y:S01]  /*2f70*/  LOP3.LUT R139, R17, UR4, R126, 0x96, !PT ;  /* 0x00000004118b7c12 */ /* 0x000fe2000f8e967e */
[----:B------:R-:W-:Y:S01]  /*2f80*/  IMAD.WIDE.U32 R126, R133, -0x326172a9, RZ ;  /* 0xcd9e8d57857e7825 */ /* 0x000fe200078e00ff */
[----:B------:R-:W-:Y:S01]  /*2f90*/  SHF.R.U32.HI R135, RZ, 0x18, R140 ;  /* 0x00000018ff877819 */ /* 0x000fe2000001168c */
[----:B------:R-:W-:Y:S01]  /*2fa0*/  ULDC.U8 UR4, c[0x0][0x2d8] ;  /* 0x0000b60000047ab9 */ /* 0x000fe20000000000 */
[----:B------:R-:W-:Y:S01]  /*2fb0*/  LOP3.LUT R137, R140, 0xff, RZ, 0xc0, !PT ;  /* 0x000000ff8c897812 */ /* 0x000fe200078ec0ff */
[----:B------:R-:W-:Y:S01]  /*2fc0*/  IMAD.WIDE.U32 R6, R139, -0x326172a9, RZ ;  /* 0xcd9e8d578b067825 */ /* 0x000fe200078e00ff */
[----:B------:R-:W-:Y:S01]  /*2fd0*/  ISETP.LE.U32.AND P5, PT, R135, UR4, PT ;  /* 0x0000000487007c0c */ /* 0x000fe2000bfa3070 */
[----:B------:R-:W-:Y:S01]  /*2fe0*/  MUFU.EX2 R122, R122 ;  /* 0x0000007a007a7308 */ /* 0x000fe20000000800 */
[----:B------:R-:W-:Y:S01]  /*2ff0*/  LOP3.LUT R135, R127, UR5, R134, 0x96, !PT ;  /* 0x000000057f877c12 */ /* 0x000fe2000f8e9686 */
[----:B------:R-:W-:Y:S01]  /*3000*/  FFMA.FTZ R133, R22, c[0x0][0x23c], -R117 ;  /* 0x00008f0016857a23 */ /* 0x000fe20000010875 */
[----:B------:R-:W-:Y:S01]  /*3010*/  ISETP.LE.U32.AND P2, PT, R137, UR4, PT ;  /* 0x0000000489007c0c */ /* 0x000fe2000bf43070 */
[----:B------:R-:W-:Y:S01]  /*3020*/  FFMA.FTZ R131, R20, c[0x0][0x23c], -R189 ;  /* 0x00008f0014837a23 */ /* 0x000fe200000108bd */
[----:B------:R-:W-:Y:S01]  /*3030*/  LOP3.LUT R137, R135, 0xffff, RZ, 0xc0, !PT ;  /* 0x0000ffff87897812 */ /* 0x000fe200078ec0ff */
[----:B------:R-:W-:Y:S01]  /*3040*/  IMAD.WIDE.U32 R12, R14, -0x2daee0ad, RZ ;  /* 0xd2511f530e0c7825 */ /* 0x000fe200078e00ff */
[----:B------:R-:W-:Y:S02]  /*3050*/  LOP3.LUT R22, R7, UR5, R138, 0x96, !PT ;  /* 0x0000000507167c12 */ /* 0x000fe4000f8e968a */
[----:B------:R-:W-:Y:S01]  /*3060*/  SHF.R.U32.HI R137, RZ, 0x8, R137 ;  /* 0x00000008ff897819 */ /* 0x000fe20000011689 */
[----:B------:R-:W-:Y:S01]  /*3070*/  FFMA.FTZ R34, R34, c[0x0][0x23c], -R117 ;  /* 0x00008f0022227a23 */ /* 0x000fe20000010875 */
[----:B------:R-:W-:Y:S01]  /*3080*/  LOP3.LUT R138, R135, 0xff, RZ, 0xc0, !PT ;  /* 0x000000ff878a7812 */ /* 0x000fe200078ec0ff */
[----:B------:R-:W-:Y:S01]  /*3090*/  FFMA.FTZ R142, R21, c[0x0][0x23c], -R189 ;  /* 0x00008f00158e7a23 */ /* 0x000fe200000108bd */
[----:B------:R-:W-:Y:S01]  /*30a0*/  LOP3.LUT R137, R137, 0xffff, RZ, 0xc0, !PT ;  /* 0x0000ffff89897812 */ /* 0x000fe200078ec0ff */
[----:B------:R-:W-:Y:S01]  /*30b0*/  MUFU.EX2 R188, R34 ;  /* 0x0000002200bc7308 */ /* 0x000fe20000000800 */
[----:B------:R-:W-:Y:S01]  /*30c0*/  ISETP.LE.U32.AND P6, PT, R138, UR4, PT ;  /* 0x000000048a007c0c */ /* 0x000fe2000bfc3070 */
[----:B------:R-:W-:Y:S01]  /*30d0*/  FFMA.FTZ R138, R23, c[0x0][0x23c], -R117 ;  /* 0x00008f00178a7a23 */ /* 0x000fe20000010875 */
[----:B------:R-:W-:Y:S02]  /*30e0*/  ISETP.LE.U32.AND P3, PT, R137, UR4, PT ;  /* 0x0000000489007c0c */ /* 0x000fe4000bf63070 */
[--C-:B------:R-:W-:Y:S02]  /*30f0*/  SHF.R.U32.HI R23, RZ, 0x10, R135.reuse ;  /* 0x00000010ff177819 */ /* 0x100fe40000011687 */
[----:B------:R-:W-:Y:S02]  /*3100*/  SHF.R.U32.HI R137, RZ, 0x18, R135 ;  /* 0x00000018ff897819 */ /* 0x000fe40000011687 */
[----:B------:R-:W-:Y:S01]  /*3110*/  LOP3.LUT R135, R22, 0xffff, RZ, 0xc0, !PT ;  /* 0x0000ffff16877812 */ /* 0x000fe200078ec0ff */
[----:B------:R-:W-:Y:S01]  /*3120*/  MUFU.EX2 R134, R142 ;  /* 0x0000008e00867308 */ /* 0x000fe20000000800 */
[----:B------:R-:W-:Y:S02]  /*3130*/  ISETP.LE.U32.AND P4, PT, R137, UR4, PT ;  /* 0x0000000489007c0c */ /* 0x000fe4000bf83070 */
[----:B------:R-:W-:Y:S01]  /*3140*/  SHF.R.U32.HI R135, RZ, 0x8, R135 ;  /* 0x00000008ff877819 */ /* 0x000fe20000011687 */
[----:B------:R-:W-:Y:S01]  /*3150*/  @!P6 FADD.FTZ R241, -R241, -RZ ;  /* 0x800000fff1f1e221 */ /* 0x000fe20000010100 */
[----:B------:R-:W-:Y:S01]  /*3160*/  LOP3.LUT R23, R23, 0xff, RZ, 0xc0, !PT ;  /* 0x000000ff17177812 */ /* 0x000fe200078ec0ff */
[----:B------:R-:W-:Y:S01]  /*3170*/  @!P3 FADD.FTZ R242, -R242, -RZ ;  /* 0x800000fff2f2b221 */ /* 0x000fe20000010100 */
[----:B------:R-:W-:Y:S02]  /*3180*/  LOP3.LUT R137, R135, 0xffff, RZ, 0xc0, !PT ;  /* 0x0000ffff87897812 */ /* 0x000fe400078ec0ff */
[----:B------:R-:W-:Y:S01]  /*3190*/  ISETP.LE.U32.AND P0, PT, R23, UR4, PT ;  /* 0x0000000417007c0c */ /* 0x000fe2000bf03070 */
[----:B------:R1:W-:Y:S01]  /*31a0*/  MUFU.EX2 R142, R25 ;  /* 0x00000019008e7308 */ /* 0x0003e20000000800 */
[----:B------:R-:W-:Y:S02]  /*31b0*/  ISETP.LE.U32.AND P3, PT, R137, UR4, PT ;  /* 0x0000000489007c0c */ /* 0x000fe4000bf63070 */
[----:B------:R-:W-:Y:S01]  /*31c0*/  SHF.R.U32.HI R137, RZ, 0x10, R22 ;  /* 0x00000010ff897819 */ /* 0x000fe20000011616 */
[----:B--2---:R-:W-:Y:S01]  /*31d0*/  @!P4 FADD.FTZ R244, -R244, -RZ ;  /* 0x800000fff4f4c221 */ /* 0x004fe20000010100 */
[----:B------:R-:W-:Y:S02]  /*31e0*/  LOP3.LUT R23, R22, 0xff, RZ, 0xc0, !PT ;  /* 0x000000ff16177812 */ /* 0x000fe400078ec0ff */
[----:B------:R-:W-:Y:S02]  /*31f0*/  LOP3.LUT R137, R137, 0xff, RZ, 0xc0, !PT ;  /* 0x000000ff89897812 */ /* 0x000fe400078ec0ff */
[----:B------:R-:W-:Y:S01]  /*3200*/  ISETP.LE.U32.AND P6, PT, R23, UR4, PT ;  /* 0x0000000417007c0c */ /* 0x000fe2000bfc3070 */
[----:B------:R-:W-:Y:S01]  /*3210*/  MUFU.EX2 R133, R133 ;  /* 0x0000008500857308 */ /* 0x000fe20000000800 */
[----:B------:R-:W-:Y:S01]  /*3220*/  LOP3.LUT R23, R6, 0xffff, RZ, 0xc0, !PT ;  /* 0x0000ffff06177812 */ /* 0x000fe200078ec0ff */
[----:B------:R-:W-:Y:S01]  /*3230*/  @!P0 FADD.FTZ R243, -R243, -RZ ;  /* 0x800000fff3f38221 */ /* 0x000fe20000010100 */
[----:B------:R-:W-:Y:S01]  /*3240*/  ISETP.LE.U32.AND P4, PT, R137, UR4, PT ;  /* 0x0000000489007c0c */ /* 0x000fe2000bf83070 */
[----:B------:R-:W-:Y:S01]  /*3250*/  FFMA.FTZ R137, R26, c[0x0][0x23c], -R118 ;  /* 0x00008f001a897a23 */ /* 0x000fe20000010876 */
[----:B------:R-:W-:Y:S01]  /*3260*/  SHF.R.U32.HI R22, RZ, 0x18, R22 ;  /* 0x00000018ff167819 */ /* 0x000fe20000011616 */
[----:B------:R-:W-:Y:S01]  /*3270*/  FFMA.FTZ R118, R31, c[0x0][0x23c], -R118 ;  /* 0x00008f001f767a23 */ /* 0x000fe20000010876 */
[----:B------:R-:W-:Y:S01]  /*3280*/  SHF.R.U32.HI R23, RZ, 0x8, R23 ;  /* 0x00000008ff177819 */ /* 0x000fe20000011617 */
[----:B---3--:R-:W-:Y:S01]  /*3290*/  @!P3 FADD.FTZ R246, -R246, -RZ ;  /* 0x800000fff6f6b221 */ /* 0x008fe20000010100 */
[----:B------:R-:W-:Y:S01]  /*32a0*/  ISETP.LE.U32.AND P0, PT, R22, UR4, PT ;  /* 0x0000000416007c0c */ /* 0x000fe2000bf03070 */
[----:B------:R-:W-:Y:S01]  /*32b0*/  MUFU.EX2 R132, R118 ;  /* 0x0000007600847308 */ /* 0x000fe20000000800 */
[----:B------:R-:W-:Y:S01]  /*32c0*/  SHF.R.U32.HI R26, RZ, 0x10, R6 ;  /* 0x00000010ff1a7819 */ /* 0x000fe20000011606 */
[----:B------:R-:W-:Y:S01]  /*32d0*/  @!P6 FADD.FTZ R245, -R245, -RZ ;  /* 0x800000fff5f5e221 */ /* 0x000fe20000010100 */
[----:B------:R-:W-:Y:S01]  /*32e0*/  LOP3.LUT R23, R23, 0xffff, RZ, 0xc0, !PT ;  /* 0x0000ffff17177812 */ /* 0x000fe200078ec0ff */
[----:B-1----:R-:W-:Y:S01]  /*32f0*/  FFMA.FTZ R25, R32, c[0x0][0x23c], -R189 ;  /* 0x00008f0020197a23 */ /* 0x002fe200000108bd */
[----:B------:R-:W-:Y:S01]  /*3300*/  LOP3.LUT R125, R141, UR27, R130, 0x96, !PT ;  /* 0x0000001b8d7d7c12 */ /* 0x000fe2000f8e9682 */
[--C-:B------:R-:W-:Y:S01]  /*3310*/  FFMA.FTZ R130, R19, c[0x0][0x23c], -R117.reuse ;  /* 0x00008f0013827a23 */ /* 0x100fe20000010875 */
[----:B------:R-:W-:Y:S01]  /*3320*/  LOP3.LUT R22, R6, 0xff, RZ, 0xc0, !PT ;  /* 0x000000ff06167812 */ /* 0x000fe200078ec0ff */
[----:B------:R-:W-:Y:S01]  /*3330*/  FFMA.FTZ R117, R35, c[0x0][0x23c], -R117 ;  /* 0x00008f0023757a23 */ /* 0x000fe20000010875 */
[----:B------:R-:W-:Y:S01]  /*3340*/  LOP3.LUT R26, R26, 0xff, RZ, 0xc0, !PT ;  /* 0x000000ff1a1a7812 */ /* 0x000fe200078ec0ff */
[----:B------:R-:W-:Y:S01]  /*3350*/  @!P4 FADD.FTZ R247, -R247, -RZ ;  /* 0x800000fff7f7c221 */ /* 0x000fe20000010100 */
[----:B------:R-:W-:Y:S01]  /*3360*/  ISETP.LE.U32.AND P3, PT, R23, UR4, PT ;  /* 0x0000000417007c0c */ /* 0x000fe2000bf63070 */
[----:B------:R-:W1:Y:S01]  /*3370*/  MUFU.EX2 R128, R117 ;  /* 0x0000007500807308 */ /* 0x000e620000000800 */
[----:B------:R-:W-:Y:S01]  /*3380*/  LOP3.LUT R139, R126, 0xffff, RZ, 0xc0, !PT ;  /* 0x0000ffff7e8b7812 */ /* 0x000fe200078ec0ff */
[----:B------:R-:W-:Y:S01]  /*3390*/  @!P0 FADD.FTZ R248, -R248, -RZ ;  /* 0x800000fff8f88221 */ /* 0x000fe20000010100 */
[----:B------:R-:W-:Y:S01]  /*33a0*/  ISETP.LE.U32.AND P6, PT, R22, UR4, PT ;  /* 0x0000000416007c0c */ /* 0x000fe2000bfc3070 */
[----:B------:R-:W-:Y:S01]  /*33b0*/  FFMA.FTZ R127, R24, c[0x0][0x23c], -R143 ;  /* 0x00008f00187f7a23 */ /* 0x000fe2000001088f */
[----:B------:R-:W-:Y:S01]  /*33c0*/  ISETP.LE.U32.AND P4, PT, R26, UR4, PT ;  /* 0x000000041a007c0c */ /* 0x000fe2000bf83070 */
[----:B------:R-:W-:Y:S01]  /*33d0*/  FFMA.FTZ R189, R33, c[0x0][0x23c], -R189 ;  /* 0x00008f0021bd7a23 */ /* 0x000fe200000108bd */
[----:B------:R-:W-:Y:S02]  /*33e0*/  SHF.R.U32.HI R22, RZ, 0x18, R6 ;  /* 0x00000018ff167819 */ /* 0x000fe40000011606 */
[----:B------:R-:W-:Y:S01]  /*33f0*/  SHF.R.U32.HI R23, RZ, 0x8, R139 ;  /* 0x00000008ff177819 */ /* 0x000fe2000001168b */
[----:B------:R-:W2:Y:S01]  /*3400*/  MUFU.EX2 R130, R130 ;  /* 0x0000008200827308 */ /* 0x000ea20000000800 */
[----:B------:R-:W-:Y:S01]  /*3410*/  ISETP.LE.U32.AND P0, PT, R22, UR4, PT ;  /* 0x0000000416007c0c */ /* 0x000fe2000bf03070 */
[----:B------:R-:W-:Y:S01]  /*3420*/  @!P3 FADD.FTZ R250, -R250, -RZ ;  /* 0x800000fffafab221 */ /* 0x000fe20000010100 */
[----:B------:R-:W-:Y:S02]  /*3430*/  LOP3.LUT R23, R23, 0xffff, RZ, 0xc0, !PT ;  /* 0x0000ffff17177812 */ /* 0x000fe400078ec0ff */
[----:B------:R-:W-:Y:S01]  /*3440*/  LOP3.LUT R15, R140, 0xffff, RZ, 0xc0, !PT ;  /* 0x0000ffff8c0f7812 */ /* 0x000fe200078ec0ff */
[----:B------:R-:W-:Y:S01]  /*3450*/  @!P6 FADD.FTZ R249, -R249, -RZ ;  /* 0x800000fff9f9e221 */ /* 0x000fe20000010100 */
[----:B------:R-:W-:Y:S01]  /*3460*/  LOP3.LUT R141, R126, 0xff, RZ, 0xc0, !PT ;  /* 0x000000ff7e8d7812 */ /* 0x000fe200078ec0ff */
[----:B------:R-:W-:Y:S01]  /*3470*/  @!P4 FADD.FTZ R251, -R251, -RZ ;  /* 0x800000fffbfbc221 */ /* 0x000fe20000010100 */
[--C-:B------:R-:W-:Y:S01]  /*3480*/  SHF.R.U32.HI R21, RZ, 0x18, R126.reuse ;  /* 0x00000018ff157819 */ /* 0x100fe2000001167e */
[----:B------:R-:W3:Y:S01]  /*3490*/  MUFU.EX2 R131, R131 ;  /* 0x0000008300837308 */ /* 0x000ee20000000800 */
[----:B------:R-:W-:Y:S02]  /*34a0*/  SHF.R.U32.HI R126, RZ, 0x10, R126 ;  /* 0x00000010ff7e7819 */ /* 0x000fe4000001167e */
[----:B------:R-:W-:Y:S01]  /*34b0*/  LOP3.LUT R22, R125, 0xffff, RZ, 0xc0, !PT ;  /* 0x0000ffff7d167812 */ /* 0x000fe200078ec0ff */
[----:B------:R-:W-:Y:S01]  /*34c0*/  @!P0 FADD.FTZ R252, -R252, -RZ ;  /* 0x800000fffcfc8221 */ /* 0x000fe20000010100 */
[----:B------:R-:W-:Y:S01]  /*34d0*/  ISETP.LE.U32.AND P3, PT, R23, UR4, PT ;  /* 0x0000000417007c0c */ /* 0x000fe2000bf63070 */
[----:B-1----:R-:W-:Y:S01]  /*34e0*/  @!P5 FADD.FTZ R128, -R128, -RZ ;  /* 0x800000ff8080d221 */ /* 0x002fe20000010100 */
[----:B------:R-:W-:Y:S01]  /*34f0*/  ISETP.LE.U32.AND P6, PT, R141, UR4, PT ;  /* 0x000000048d007c0c */ /* 0x000fe2000bfc3070 */
[--C-:B------:R-:W-:Y:S01]  /*3500*/  FFMA.FTZ R141, R28, c[0x0][0x23c], -R143.reuse ;  /* 0x00008f001c8d7a23 */ /* 0x100fe2000001088f */
[----:B------:R-:W-:Y:S01]  /*3510*/  ISETP.LE.U32.AND P4, PT, R21, UR4, PT ;  /* 0x0000000415007c0c */ /* 0x000fe2000bf83070 */
[----:B------:R-:W1:Y:S01]  /*3520*/  MUFU.EX2 R138, R138 ;  /* 0x0000008a008a7308 */ /* 0x000e620000000800 */
[----:B------:R-:W-:Y:S01]  /*3530*/  LOP3.LUT R21, R126, 0xff, RZ, 0xc0, !PT ;  /* 0x000000ff7e157812 */ /* 0x000fe200078ec0ff */
[----:B------:R-:W-:Y:S01]  /*3540*/  FFMA.FTZ R143, R29, c[0x0][0x23c], -R143 ;  /* 0x00008f001d8f7a23 */ /* 0x000fe2000001088f */
[----:B------:R-:W-:Y:S02]  /*3550*/  SHF.R.U32.HI R23, RZ, 0x8, R22 ;  /* 0x00000008ff177819 */ /* 0x000fe40000011616 */
[----:B------:R-:W-:Y:S02]  /*3560*/  ISETP.LE.U32.AND P0, PT, R21, UR4, PT ;  /* 0x0000000415007c0c */ /* 0x000fe4000bf03070 */
[----:B------:R-:W-:Y:S01]  /*3570*/  LOP3.LUT R21, R23, 0xffff, RZ, 0xc0, !PT ;  /* 0x0000ffff17157812 */ /* 0x000fe200078ec0ff */
[----:B------:R-:W-:Y:S01]  /*3580*/  @!P3 FADD.FTZ R123, -R123, -RZ ;  /* 0x800000ff7b7bb221 */ /* 0x000fe20000010100 */
[--C-:B------:R-:W-:Y:S01]  /*3590*/  SHF.R.U32.HI R23, RZ, 0x10, R125.reuse ;  /* 0x00000010ff177819 */ /* 0x100fe2000001167d */
[----:B------:R-:W-:Y:S01]  /*35a0*/  @!P6 FADD.FTZ R122, -R122, -RZ ;  /* 0x800000ff7a7ae221 */ /* 0x000fe20000010100 */
[----:B------:R-:W-:Y:S01]  /*35b0*/  LOP3.LUT R119, R13, UR27, R16, 0x96, !PT ;  /* 0x0000001b0d777c12 */ /* 0x000fe2000f8e9610 */
[----:B--2---:R-:W-:Y:S01]  /*35c0*/  @!P4 FADD.FTZ R130, -R130, -RZ ;  /* 0x800000ff8282c221 */ /* 0x004fe20000010100 */
[----:B------:R-:W-:Y:S01]  /*35d0*/  LOP3.LUT R23, R23, 0xff, RZ, 0xc0, !PT ;  /* 0x000000ff17177812 */ /* 0x000fe200078ec0ff */
[----:B------:R-:W2:Y:S01]  /*35e0*/  MUFU.EX2 R137, R137 ;  /* 0x0000008900897308 */ /* 0x000ea20000000800 */
[----:B------:R-:W-:Y:S02]  /*35f0*/  LOP3.LUT R22, R125, 0xff, RZ, 0xc0, !PT ;  /* 0x000000ff7d167812 */ /* 0x000fe400078ec0ff */
[----:B------:R-:W-:Y:S01]  /*3600*/  ISETP.LE.U32.AND P3, PT, R21, UR4, PT ;  /* 0x0000000415007c0c */ /* 0x000fe2000bf63070 */
[----:B------:R-:W-:Y:S01]  /*3610*/  @!P0 FADD.FTZ R129, -R129, -RZ ;  /* 0x800000ff81818221 */ /* 0x000fe20000010100 */
[----:B------:R-:W-:Y:S02]  /*3620*/  LOP3.LUT R21, R119, 0xffff, RZ, 0xc0, !PT ;  /* 0x0000ffff77157812 */ /* 0x000fe400078ec0ff */
[----:B------:R-:W-:Y:S02]  /*3630*/  ISETP.LE.U32.AND P4, PT, R23, UR4, PT ;  /* 0x0000000417007c0c */ /* 0x000fe4000bf83070 */
[----:B------:R-:W-:Y:S01]  /*3640*/  ISETP.LE.U32.AND P6, PT, R22, UR4, PT ;  /* 0x0000000416007c0c */ /* 0x000fe2000bfc3070 */
[----:B------:R-:W2:Y:S01]  /*3650*/  MUFU.EX2 R135, R127 ;  /* 0x0000007f00877308 */ /* 0x000ea20000000800 */
[----:B------:R-:W-:Y:S02]  /*3660*/  SHF.R.U32.HI R22, RZ, 0x18, R125 ;  /* 0x00000018ff167819 */ /* 0x000fe4000001167d */
[----:B------:R-:W-:Y:S02]  /*3670*/  SHF.R.U32.HI R21, RZ, 0x8, R21 ;  /* 0x00000008ff157819 */ /* 0x000fe40000011615 */
[----:B------:R-:W-:Y:S01]  /*3680*/  ISETP.LE.U32.AND P0, PT, R22, UR4, PT ;  /* 0x0000000416007c0c */ /* 0x000fe2000bf03070 */
[----:B------:R-:W-:Y:S01]  /*3690*/  @!P3 FADD.FTZ R134, -R134, -RZ ;  /* 0x800000ff8686b221 */ /* 0x000fe20000010100 */
[----:B------:R-:W-:Y:S02]  /*36a0*/  SHF.R.U32.HI R22, RZ, 0x10, R119 ;  /* 0x00000010ff167819 */ /* 0x000fe40000011677 */
[----:B------:R-:W-:Y:S01]  /*36b0*/  LOP3.LUT R21, R21, 0xffff, RZ, 0xc0, !PT ;  /* 0x0000ffff15157812 */ /* 0x000fe200078ec0ff */
[----:B------:R4:W-:Y:S01]  /*36c0*/  MUFU.EX2 R125, R30 ;  /* 0x0000001e007d7308 */ /* 0x0009e20000000800 */
[----:B------:R-:W-:Y:S01]  /*36d0*/  LOP3.LUT R22, R22, 0xff, RZ, 0xc0, !PT ;  /* 0x000000ff16167812 */ /* 0x000fe200078ec0ff */
[----:B------:R-:W-:Y:S01]  /*36e0*/  @!P4 FADD.FTZ R133, -R133, -RZ ;  /* 0x800000ff8585c221 */ /* 0x000fe20000010100 */
[----:B------:R-:W-:Y:S01]  /*36f0*/  ISETP.LE.U32.AND P3, PT, R21, UR4, PT ;  /* 0x0000000415007c0c */ /* 0x000fe2000bf63070 */
[----:B---3--:R-:W-:Y:S01]  /*3700*/  @!P6 FADD.FTZ R131, -R131, -RZ ;  /* 0x800000ff8383e221 */ /* 0x008fe20000010100 */
[----:B------:R-:W-:Y:S02]  /*3710*/  LOP3.LUT R23, R119, 0xff, RZ, 0xc0, !PT ;  /* 0x000000ff77177812 */ /* 0x000fe400078ec0ff */
[----:B------:R-:W-:Y:S01]  /*3720*/  ISETP.LE.U32.AND P4, PT, R22, UR4, PT ;  /* 0x0000000416007c0c */ /* 0x000fe2000bf83070 */
[----:B-1----:R-:W-:Y:S01]  /*3730*/  @!P0 FADD.FTZ R138, -R138, -RZ ;  /* 0x800000ff8a8a8221 */ /* 0x002fe20000010100 */
[----:B------:R-:W-:Y:S01]  /*3740*/  ISETP.LE.U32.AND P6, PT, R23, UR4, PT ;  /* 0x0000000417007c0c */ /* 0x000fe2000bfc3070 */
[----:B------:R-:W1:Y:S01]  /*3750*/  MUFU.EX2 R126, R25 ;  /* 0x00000019007e7308 */ /* 0x000e620000000800 */
[----:B------:R-:W-:Y:S02]  /*3760*/  SHF.R.U32.HI R15, RZ, 0x8, R15 ;  /* 0x00000008ff0f7819 */ /* 0x000fe4000001160f */
[----:B------:R-:W-:Y:S02]  /*3770*/  SHF.R.U32.HI R21, RZ, 0x18, R119 ;  /* 0x00000018ff157819 */ /* 0x000fe40000011677 */
[----:B------:R-:W-:Y:S01]  /*3780*/  LOP3.LUT R15, R15, 0xffff, RZ, 0xc0, !PT ;  /* 0x0000ffff0f0f7812 */ /* 0x000fe200078ec0ff */
[----:B------:R-:W-:Y:S01]  /*3790*/  @!P3 FADD.FTZ R142, -R142, -RZ ;  /* 0x800000ff8e8eb221 */ /* 0x000fe20000010100 */
[----:B------:R-:W-:Y:S02]  /*37a0*/  LOP3.LUT R14, R12, 0xff, RZ, 0xc0, !PT ;  /* 0x000000ff0c0e7812 */ /* 0x000fe400078ec0ff */
[----:B------:R-:W-:Y:S01]  /*37b0*/  SHF.R.U32.HI R19, RZ, 0x10, R140 ;  /* 0x00000010ff137819 */ /* 0x000fe2000001168c */
[----:B------:R-:W3:Y:S01]  /*37c0*/  MUFU.EX2 R139, R27 ;  /* 0x0000001b008b7308 */ /* 0x000ee20000000800 */
[----:B------:R-:W-:Y:S01]  /*37d0*/  ISETP.LE.U32.AND P0, PT, R21, UR4, PT ;  /* 0x0000000415007c0c */ /* 0x000fe2000bf03070 */
[----:B--2---:R-:W-:Y:S01]  /*37e0*/  @!P4 FADD.FTZ R137, -R137, -RZ ;  /* 0x800000ff8989c221 */ /* 0x004fe20000010100 */
[----:B------:R-:W-:Y:S01]  /*37f0*/  ISETP.LE.U32.AND P3, PT, R15, UR4, PT ;  /* 0x000000040f007c0c */ /* 0x000fe2000bf63070 */
[----:B------:R-:W-:Y:S01]  /*3800*/  @!P6 FADD.FTZ R135, -R135, -RZ ;  /* 0x800000ff8787e221 */ /* 0x000fe20000010100 */
[----:B----4-:R-:W-:Y:S02]  /*3810*/  F2FP.RELU.PACK_AB R30, R244, R243 ;  /* 0x000000f3f41e723e */ /* 0x010fe400000008ff */
[----:B------:R-:W-:Y:S02]  /*3820*/  LOP3.LUT R13, R12, 0xffff, RZ, 0xc0, !PT ;  /* 0x0000ffff0c0d7812 */ /* 0x000fe400078ec0ff */
[--C-:B------:R-:W-:Y:S01]  /*3830*/  SHF.R.U32.HI R18, RZ, 0x10, R12.reuse ;  /* 0x00000010ff127819 */ /* 0x100fe2000001160c */
[----:B------:R-:W2:Y:S01]  /*3840*/  MUFU.EX2 R127, R189 ;  /* 0x000000bd007f7308 */ /* 0x000ea20000000800 */
[----:B------:R-:W-:Y:S01]  /*3850*/  LOP3.LUT R19, R19, 0xff, RZ, 0xc0, !PT ;  /* 0x000000ff13137812 */ /* 0x000fe200078ec0ff */
[----:B------:R-:W-:Y:S01]  /*3860*/  STS [R197+0xe400], R30 ;  /* 0x00e4001ec5007388 */ /* 0x000fe20000000800 */
[----:B------:R-:W-:Y:S01]  /*3870*/  ISETP.LE.U32.AND P4, PT, R14, UR4, PT ;  /* 0x000000040e007c0c */ /* 0x000fe2000bf83070 */
[----:B-1----:R-:W-:Y:S01]  /*3880*/  @!P2 FADD.FTZ R126, -R126, -RZ ;  /* 0x800000ff7e7ea221 */ /* 0x002fe20000010100 */
[----:B------:R-:W-:Y:S02]  /*3890*/  F2FP.RELU.PACK_AB R14, R242, R241 ;  /* 0x000000f1f20e723e */ /* 0x000fe400000008ff */
[----:B------:R-:W-:Y:S02]  /*38a0*/  F2FP.RELU.PACK_AB R21, R123, R122 ;  /* 0x0000007a7b15723e */ /* 0x000fe400000008ff */
[----:B------:R-:W-:Y:S01]  /*38b0*/  ISETP.LE.U32.AND P6, PT, R19, UR4, PT ;  /* 0x0000000413007c0c */ /* 0x000fe2000bfc3070 */
[----:B------:R1:W-:Y:S01]  /*38c0*/  STS [R197+0xe000], R14 ;  /* 0x00e0000ec5007388 */ /* 0x0003e20000000800 */
[----:B------:R-:W-:Y:S01]  /*38d0*/  F2FP.RELU.PACK_AB R19, R130, R129 ;  /* 0x000000818213723e */ /* 0x000fe200000008ff */
[----:B------:R-:W4:Y:S01]  /*38e0*/  MUFU.EX2 R141, R141 ;  /* 0x0000008d008d7308 */ /* 0x000f220000000800 */
[----:B------:R-:W-:Y:S01]  /*38f0*/  LOP3.LUT R18, R18, 0xff, RZ, 0xc0, !PT ;  /* 0x000000ff12127812 */ /* 0x000fe200078ec0ff */
[----:B------:R-:W-:Y:S01]  /*3900*/  STS [R204+0xe000], R21 ;  /* 0x00e00015cc007388 */ /* 0x000fe20000000800 */
[----:B------:R-:W-:Y:S01]  /*3910*/  SHF.R.U32.HI R13, RZ, 0x8, R13 ;  /* 0x00000008ff0d7819 */ /* 0x000fe2000001160d */
[----:B---3--:R-:W-:Y:S01]  /*3920*/  @!P0 FADD.FTZ R139, -R139, -RZ ;  /* 0x800000ff8b8b8221 */ /* 0x008fe20000010100 */
[----:B------:R-:W-:Y:S01]  /*3930*/  F2FP.RELU.PACK_AB R26, R246, R245 ;  /* 0x000000f5f61a723e */ /* 0x000fe200000008ff */
[----:B------:R-:W-:Y:S01]  /*3940*/  STS [R204+0xe400], R19 ;  /* 0x00e40013cc007388 */ /* 0x000fe20000000800 */
[----:B------:R-:W-:Y:S02]  /*3950*/  SHF.R.U32.HI R17, RZ, 0x18, R12 ;  /* 0x00000018ff117819 */ /* 0x000fe4000001160c */
[----:B------:R-:W-:Y:S01]  /*3960*/  LOP3.LUT R13, R13, 0xffff, RZ, 0xc0, !PT ;  /* 0x0000ffff0d0d7812 */ /* 0x000fe200078ec0ff */
[----:B------:R-:W-:Y:S01]  /*3970*/  STS [R197+0xf000], R26 ;  /* 0x00f0001ac5007388 */ /* 0x000fe20000000800 */
[----:B------:R-:W-:Y:S01]  /*3980*/  ISETP.LE.U32.AND P2, PT, R18, UR4, PT ;  /* 0x0000000412007c0c */ /* 0x000fe2000bf43070 */
[----:B--2---:R-:W-:Y:S01]  /*3990*/  @!P3 FADD.FTZ R127, -R127, -RZ ;  /* 0x800000ff7f7fb221 */ /* 0x004fe20000010100 */
[----:B------:R-:W-:Y:S01]  /*39a0*/  F2FP.RELU.PACK_AB R18, R248, R247 ;  /* 0x000000f7f812723e */ /* 0x000fe200000008ff */
[----:B------:R-:W2:Y:S01]  /*39b0*/  MUFU.EX2 R143, R143 ;  /* 0x0000008f008f7308 */ /* 0x000ea20000000800 */
[----:B------:R-:W-:Y:S01]  /*39c0*/  ISETP.LE.U32.AND P0, PT, R17, UR4, PT ;  /* 0x0000000411007c0c */ /* 0x000fe2000bf03070 */
[----:B------:R-:W-:Y:S01]  /*39d0*/  @!P6 FADD.FTZ R188, -R188, -RZ ;  /* 0x800000ffbcbce221 */ /* 0x000fe20000010100 */
[----:B------:R-:W-:Y:S01]  /*39e0*/  F2FP.RELU.PACK_AB R17, R252, R251 ;  /* 0x000000fbfc11723e */ /* 0x000fe200000008ff */
[----:B------:R3:W-:Y:S01]  /*39f0*/  STS [R197+0xf400], R18 ;  /* 0x00f40012c5007388 */ /* 0x0007e20000000800 */
[----:B------:R-:W-:Y:S02]  /*3a00*/  ISETP.LE.U32.AND P3, PT, R13, UR4, PT ;  /* 0x000000040d007c0c */ /* 0x000fe4000bf63070 */
[----:B------:R-:W-:Y:S01]  /*3a10*/  F2FP.RELU.PACK_AB R13, R250, R249 ;  /* 0x000000f9fa0d723e */ /* 0x000fe200000008ff */
[----:B------:R-:W-:Y:S01]  /*3a20*/  STS [R204+0xf400], R17 ;  /* 0x00f40011cc007388 */ /* 0x000fe20000000800 */
[----:B------:R-:W-:Y:S01]  /*3a30*/  F2FP.RELU.PACK_AB R22, R134, R131 ;  /* 0x000000838616723e */ /* 0x000fe200000008ff */
[----:B----4-:R-:W-:Y:S01]  /*3a40*/  @!P4 FADD.FTZ R141, -R141, -RZ ;  /* 0x800000ff8d8dc221 */ /* 0x010fe20000010100 */
[----:B-1----:R-:W-:Y:S01]  /*3a50*/  F2FP.RELU.PACK_AB R14, R138, R133 ;  /* 0x000000858a0e723e */ /* 0x002fe200000008ff */
[----:B------:R1:W-:Y:S01]  /*3a60*/  STS [R204+0xf000], R13 ;  /* 0x00f0000dcc007388 */ /* 0x0003e20000000800 */
[----:B------:R-:W-:Y:S01]  /*3a70*/  F2FP.RELU.PACK_AB R15, R127, R126 ;  /* 0x0000007e7f0f723e */ /* 0x000fe200000008ff */
[----:B------:R-:W-:Y:S01]  /*3a80*/  @!P2 FADD.FTZ R125, -R125, -RZ ;  /* 0x800000ff7d7da221 */ /* 0x000fe20000010100 */
[----:B------:R-:W-:Y:S01]  /*3a90*/  SEL R189, R222, 0xffffffc0, !P1 ;  /* 0xffffffc0debd7807 */ /* 0x000fe20004800000 */
[----:B------:R4:W-:Y:S01]  /*3aa0*/  STS [R203+0xe000], R22 ;  /* 0x00e00016cb007388 */ /* 0x0009e20000000800 */
[----:B------:R-:W-:Y:S01]  /*3ab0*/  @!P0 FADD.FTZ R132, -R132, -RZ ;  /* 0x800000ff84848221 */ /* 0x000fe20000010100 */
[----:B------:R-:W-:Y:S02]  /*3ac0*/  FSETP.GE.FTZ.AND P2, PT, R123, RZ, PT ;  /* 0x000000ff7b00720b */ /* 0x000fe40003f56000 */
[----:B------:R-:W-:Y:S01]  /*3ad0*/  STS [R203+0xe400], R14 ;  /* 0x00e4000ecb007388 */ /* 0x000fe20000000800 */
[----:B------:R-:W-:Y:S01]  /*3ae0*/  IMAD.IADD R121, R0, 0x1, R189 ;  /* 0x0000000100797824 */ /* 0x000fe200078e02bd */
[----:B------:R-:W-:Y:S01]  /*3af0*/  F2FP.RELU.PACK_AB R25, R132, R125 ;  /* 0x0000007d8419723e */ /* 0x000fe200000008ff */
[----:B------:R-:W-:Y:S01]  /*3b00*/  IMAD.IADD R120, R189, 0x1, R3 ;  /* 0x00000001bd787824 */ /* 0x000fe200078e0203 */
[----:B------:R-:W-:Y:S01]  /*3b10*/  STS [R220+0xe000], R15 ;  /* 0x00e0000fdc007388 */ /* 0x000fe20000000800 */
[----:B--2---:R-:W-:Y:S01]  /*3b20*/  @!P3 FADD.FTZ R143, -R143, -RZ ;  /* 0x800000ff8f8fb221 */ /* 0x004fe20000010100 */
[----:B------:R-:W-:Y:S02]  /*3b30*/  FSETP.GE.FTZ.AND P5, PT, R241, RZ, PT ;  /* 0x000000fff100720b */ /* 0x000fe40003fb6000 */
[----:B------:R-:W-:Y:S02]  /*3b40*/  FSETP.GE.FTZ.AND P3, PT, R122, RZ, PT ;  /* 0x000000ff7a00720b */ /* 0x000fe40003f76000 */
[----:B---3--:R-:W-:Y:S02]  /*3b50*/  F2FP.RELU.PACK_AB R18, R142, R135 ;  /* 0x000000878e12723e */ /* 0x008fe400000008ff */
[----:B------:R-:W-:Y:S02]  /*3b60*/  F2FP.RELU.PACK_AB R27, R143, R141 ;  /* 0x0000008d8f1b723e */ /* 0x000fe400000008ff */
[C---:B------:R-:W-:Y:S02]  /*3b70*/  LEA R226, P0, R223.reuse, R226, 0x2 ;  /* 0x000000e2dfe27211 */ /* 0x040fe400078010ff */
[----:B------:R-:W-:Y:S02]  /*3b80*/  FSETP.GE.FTZ.AND P4, PT, R242, RZ, PT ;  /* 0x000000fff200720b */ /* 0x000fe40003f96000 */
[----:B-1----:R-:W-:Y:S02]  /*3b90*/  F2FP.RELU.PACK_AB R13, R128, R188 ;  /* 0x000000bc800d723e */ /* 0x002fe400000008ff */
[----:B------:R-:W-:Y:S02]  /*3ba0*/  LEA.HI.X.SX32 R227, R223, R227, 0x2, P0 ;  /* 0x000000e3dfe37211 */ /* 0x000fe400000f16ff */
[----:B----4-:R-:W-:Y:S01]  /*3bb0*/  F2FP.RELU.PACK_AB R22, R139, R137 ;  /* 0x000000898b16723e */ /* 0x010fe200000008ff */
[----:B------:R-:W-:Y:S01]  /*3bc0*/  STS [R220+0xe400], R13 ;  /* 0x00e4000ddc007388 */ /* 0x000fe20000000800 */
[----:B------:R-:W-:Y:S03]  /*3bd0*/  FSETP.GE.FTZ.AND P0, PT, R131, RZ, PT ;  /* 0x000000ff8300720b */ /* 0x000fe60003f16000 */
[----:B------:R-:W-:Y:S04]  /*3be0*/  STS [R203+0xf000], R18 ;  /* 0x00f00012cb007388 */ /* 0x000fe80000000800 */
[----:B------:R-:W-:Y:S04]  /*3bf0*/  STS [R203+0xf400], R22 ;  /* 0x00f40016cb007388 */ /* 0x000fe80000000800 */
[----:B------:R-:W-:Y:S04]  /*3c00*/  STS [R220+0xf000], R27 ;  /* 0x00f0001bdc007388 */ /* 0x000fe80000000800 */
[----:B------:R-:W-:Y:S04]  /*3c10*/  STS [R220+0xf400], R25 ;  /* 0x00f40019dc007388 */ /* 0x000fe80000000800 */
[----:B------:R-:W1:Y:S08]  /*3c20*/  LDSM.16.M88.4 R100, [R0+0x4000] ;  /* 0x004000000064783b */ /* 0x000e700000000200 */
[----:B------:R-:W2:Y:S08]  /*3c30*/  LDSM.16.M88.4 R104, [R0+0x5000] ;  /* 0x005000000068783b */ /* 0x000eb00000000200 */
[----:B------:R-:W3:Y:S08]  /*3c40*/  LDSM.16.M88.4 R108, [R3+0x4000] ;  /* 0x00400000036c783b */ /* 0x000ef00000000200 */
[----:B------:R-:W4:Y:S08]  /*3c50*/  LDSM.16.M88.4 R112, [R3+0x5000] ;  /* 0x005000000370783b */ /* 0x000f300000000200 */
        /* <DEDUP_REMOVED lines=12> */
[C---:B----4-:R-:W-:Y:S08]  /*3d20*/  HMMA.16816.F32 R8, R112.reuse, R152, R8 ;  /* 0x000000987008723c */ /* 0x050ff00000001808 */
        /* <DEDUP_REMOVED lines=18> */
[C---:B------:R-:W-:Y:S01]  /*3e50*/  FADD.FTZ R117, -R240.reuse, R4 ;  /* 0x00000004f0757221 */ /* 0x040fe20000010100 */
[C---:B------:R-:W-:Y:S03]  /*3e60*/  HMMA.16816.F32 R16, R100.reuse, R170, R16 ;  /* 0x000000aa6410723c */ /* 0x040fe60000001810 */
[----:B------:R-:W-:Y:S01]  /*3e70*/  FADD.FTZ R119, -R240, R5 ;  /* 0x00000005f0777221 */ /* 0x000fe20000010100 */
[-C--:B------:R-:W-:Y:S02]  /*3e80*/  FSEL R117, R117, R240.reuse, P5 ;  /* 0x000000f075757208 */ /* 0x080fe40002800000 */
[----:B------:R-:W-:Y:S02]  /*3e90*/  FSETP.GE.FTZ.AND P5, PT, R138, RZ, PT ;  /* 0x000000ff8a00720b */ /* 0x000fe40003fb6000 */
[-C--:B------:R-:W-:Y:S01]  /*3ea0*/  HMMA.16816.F32 R20, R100, R172.reuse, R20 ;  /* 0x000000ac6414723c */ /* 0x080fe20000001814 */
[----:B------:R-:W-:Y:S03]  /*3eb0*/  FMUL.FTZ R241, R241, R117 ;  /* 0x00000075f1f17220 */ /* 0x000fe60000410000 */
[-C--:B------:R-:W-:Y:S02]  /*3ec0*/  FSEL R119, R119, R240.reuse, P4 ;  /* 0x000000f077777208 */ /* 0x080fe40002000000 */
[----:B------:R-:W-:Y:S01]  /*3ed0*/  FSETP.GE.FTZ.AND P4, PT, R134, RZ, PT ;  /* 0x000000ff8600720b */ /* 0x000fe20003f96000 */
[----:B------:R-:W-:Y:S01]  /*3ee0*/  FADD.FTZ R13, -R238, R13 ;  /* 0x0000000dee0d7221 */ /* 0x000fe20000010100 */
[C---:B------:R-:W-:Y:S01]  /*3ef0*/  HMMA.16816.F32 R24, R112.reuse, R172, R24 ;  /* 0x000000ac7018723c */ /* 0x040fe20000001818 */
[----:B------:R-:W-:Y:S03]  /*3f00*/  FADD.FTZ R15, -R224, R15 ;  /* 0x0000000fe00f7221 */ /* 0x000fe60000010100 */
[----:B------:R-:W-:Y:S04]  /*3f10*/  FMUL.FTZ R242, R242, R119 ;  /* 0x00000077f2f27220 */ /* 0x000fe80000410000 */
[C---:B------:R-:W-:Y:S01]  /*3f20*/  FADD.FTZ R17, -R240.reuse, R17 ;  /* 0x00000011f0117221 */ /* 0x040fe20000010100 */
[-C--:B------:R-:W-:Y:S03]  /*3f30*/  HMMA.16816.F32 R28, R112, R174.reuse, R28 ;  /* 0x000000ae701c723c */ /* 0x080fe6000000181c */
[C---:B------:R-:W-:Y:S01]  /*3f40*/  FADD.FTZ R118, -R240.reuse, R16 ;  /* 0x00000010f0767221 */ /* 0x040fe20000010100 */
[-C--:B------:R-:W-:Y:S01]  /*3f50*/  FSEL R17, R17, R240.reuse, P2 ;  /* 0x000000f011117208 */ /* 0x080fe20001000000 */
[----:B------:R-:W-:Y:S01]  /*3f60*/  FADD.FTZ R18, -R239, R18 ;  /* 0x00000012ef127221 */ /* 0x000fe20000010100 */
[----:B------:R-:W-:Y:S01]  /*3f70*/  FSETP.GE.FTZ.AND P2, PT, R127, RZ, PT ;  /* 0x000000ff7f00720b */ /* 0x000fe20003f56000 */
[C---:B------:R-:W-:Y:S01]  /*3f80*/  FADD.FTZ R21, -R240.reuse, R21 ;  /* 0x00000015f0157221 */ /* 0x040fe20000010100 */
[----:B------:R-:W-:Y:S01]  /*3f90*/  HMMA.16816.F32 R32, R100, R174, R32 ;  /* 0x000000ae6420723c */ /* 0x000fe20000001820 */
[----:B------:R-:W-:Y:S03]  /*3fa0*/  FMUL.FTZ R17, R123, R17 ;  /* 0x000000117b117220 */ /* 0x000fe60000410000 */
[----:B------:R-:W-:Y:S01]  /*3fb0*/  FADD.FTZ R123, -R240, R20 ;  /* 0x00000014f07b7221 */ /* 0x000fe20000010100 */
[-C--:B------:R-:W-:Y:S01]  /*3fc0*/  FSEL R118, R118, R240.reuse, P3 ;  /* 0x000000f076767208 */ /* 0x080fe20001800000 */
[C---:B------:R-:W-:Y:S01]  /*3fd0*/  FADD.FTZ R19, -R239.reuse, R19 ;  /* 0x00000013ef137221 */ /* 0x040fe20000010100 */
[----:B------:R-:W-:Y:S01]  /*3fe0*/  FSETP.GE.FTZ.AND P3, PT, R126, RZ, PT ;  /* 0x000000ff7e00720b */ /* 0x000fe20003f76000 */
[----:B------:R-:W-:Y:S01]  /*3ff0*/  FADD.FTZ R22, -R239, R22 ;  /* 0x00000016ef167221 */ /* 0x000fe20000010100 */
[----:B------:R-:W-:Y:S02]  /*4000*/  FSEL R123, R123, R240, P0 ;  /* 0x000000f07b7b7208 */ /* 0x000fe40000000000 */
[----:B------:R-:W-:Y:S01]  /*4010*/  FSETP.GE.FTZ.AND P0, PT, R243, RZ, PT ;  /* 0x000000fff300720b */ /* 0x000fe20003f16000 */
[----:B------:R-:W-:Y:S01]  /*4020*/  FMUL.FTZ R122, R122, R118 ;  /* 0x000000767a7a7220 */ /* 0x000fe20000410000 */
[-C--:B------:R-:W-:Y:S01]  /*4030*/  FSEL R21, R21, R240.reuse, P4 ;  /* 0x000000f015157208 */ /* 0x080fe20002000000 */
[----:B------:R-:W-:Y:S01]  /*4040*/  FADD.FTZ R118, -R239, R6 ;  /* 0x00000006ef767221 */ /* 0x000fe20000010100 */
[----:B------:R-:W-:Y:S01]  /*4050*/  FSETP.GE.FTZ.AND P4, PT, R188, RZ, PT ;  /* 0x000000ffbc00720b */ /* 0x000fe20003f96000 */
[----:B------:R-:W-:Y:S02]  /*4060*/  FMUL.FTZ R123, R131, R123 ;  /* 0x0000007b837b7220 */ /* 0x000fe40000410000 */
[C---:B------:R-:W-:Y:S02]  /*4070*/  FADD.FTZ R131, -R239.reuse, R7 ;  /* 0x00000007ef837221 */ /* 0x040fe40000010100 */
[----:B------:R-:W-:Y:S02]  /*4080*/  FADD.FTZ R23, -R239, R23 ;  /* 0x00000017ef177221 */ /* 0x000fe40000010100 */
[----:B------:R-:W-:Y:S02]  /*4090*/  FADD.FTZ R25, -R238, R25 ;  /* 0x00000019ee197221 */ /* 0x000fe40000010100 */
[----:B------:R-:W-:Y:S01]  /*40a0*/  FADD.FTZ R117, -R240, R32 ;  /* 0x00000020f0757221 */ /* 0x000fe20000010100 */
[----:B------:R-:W-:Y:S01]  /*40b0*/  FSEL R23, R23, R239, P5 ;  /* 0x000000ef17177208 */ /* 0x000fe20002800000 */
[----:B------:R-:W-:Y:S01]  /*40c0*/  FADD.FTZ R34, -R239, R34 ;  /* 0x00000022ef227221 */ /* 0x000fe20000010100 */
[----:B------:R-:W-:Y:S01]  /*40d0*/  FSETP.GE.FTZ.AND P5, PT, R252, RZ, PT ;  /* 0x000000fffc00720b */ /* 0x000fe20003fb6000 */
[----:B------:R-:W-:Y:S01]  /*40e0*/  FADD.FTZ R27, -R224, R27 ;  /* 0x0000001be01b7221 */ /* 0x000fe20000010100 */
[----:B------:R-:W-:Y:S01]  /*40f0*/  FSEL R117, R117, R240, P3 ;  /* 0x000000f075757208 */ /* 0x000fe20001800000 */
[----:B------:R-:W-:Y:S01]  /*4100*/  @P2 FADD.FTZ R240, -R240, R33 ;  /* 0x00000021f0f02221 */ /* 0x000fe20000010100 */
[----:B------:R-:W-:Y:S01]  /*4110*/  FSETP.GE.FTZ.AND P3, PT, R129, RZ, PT ;  /* 0x000000ff8100720b */ /* 0x000fe20003f76000 */
[----:B------:R-:W-:Y:S01]  /*4120*/  FMUL.FTZ R23, R138, R23 ;  /* 0x000000178a177220 */ /* 0x000fe20000410000 */
[----:B------:R-:W-:Y:S01]  /*4130*/  FSEL R33, R118, R239, P0 ;  /* 0x000000ef76217208 */ /* 0x000fe20000000000 */
[----:B------:R-:W-:Y:S01]  /*4140*/  FMUL.FTZ R134, R134, R21 ;  /* 0x0000001586867220 */ /* 0x000fe20000410000 */
[----:B------:R-:W-:Y:S01]  /*4150*/  FSETP.GE.FTZ.AND P0, PT, R244, RZ, PT ;  /* 0x000000fff400720b */ /* 0x000fe20003f16000 */
[----:B------:R-:W-:Y:S01]  /*4160*/  FMUL.FTZ R21, R126, R117 ;  /* 0x000000757e157220 */ /* 0x000fe20000410000 */
[----:B------:R-:W-:Y:S01]  /*4170*/  FSETP.GE.FTZ.AND P2, PT, R130, RZ, PT ;  /* 0x000000ff8200720b */ /* 0x000fe20003f56000 */
[----:B------:R-:W-:Y:S01]  /*4180*/  FMUL.FTZ R243, R243, R33 ;  /* 0x00000021f3f37220 */ /* 0x000fe20000410000 */
[-C--:B------:R-:W-:Y:S01]  /*4190*/  FSEL R18, R18, R239.reuse, P3 ;  /* 0x000000ef12127208 */ /* 0x080fe20001800000 */
[----:B------:R-:W-:Y:S01]  /*41a0*/  FADD.FTZ R33, -R238, R8 ;  /* 0x00000008ee217221 */ /* 0x000fe20000010100 */
[----:B------:R-:W-:Y:S01]  /*41b0*/  FSETP.GE.FTZ.AND P3, PT, R128, RZ, PT ;  /* 0x000000ff8000720b */ /* 0x000fe20003f76000 */
[----:B------:R-:W-:Y:S01]  /*41c0*/  FMUL.FTZ R240, R127, R240 ;  /* 0x000000f07ff07220 */ /* 0x000fe20000410000 */
[-C--:B------:R-:W-:Y:S01]  /*41d0*/  FSEL R131, R131, R239.reuse, P0 ;  /* 0x000000ef83837208 */ /* 0x080fe20000000000 */
[----:B------:R-:W-:Y:S01]  /*41e0*/  FMUL.FTZ R18, R129, R18 ;  /* 0x0000001281127220 */ /* 0x000fe20000410000 */
[----:B------:R-:W-:Y:S01]  /*41f0*/  FSETP.GE.FTZ.AND P0, PT, R133, RZ, PT ;  /* 0x000000ff8500720b */ /* 0x000fe20003f16000 */
[----:B------:R-:W-:Y:S01]  /*4200*/  FADD.FTZ R129, -R238, R9 ;  /* 0x00000009ee817221 */ /* 0x000fe20000010100 */
[----:B------:R-:W-:Y:S01]  /*4210*/  FSEL R19, R19, R239, P2 ;  /* 0x000000ef13137208 */ /* 0x000fe20001000000 */
[----:B------:R-:W-:Y:S01]  /*4220*/  FMUL.FTZ R244, R244, R131 ;  /* 0x00000083f4f47220 */ /* 0x000fe20000410000 */
[----:B------:R-:W-:Y:S02]  /*4230*/  FSETP.GE.FTZ.AND P2, PT, R245, RZ, PT ;  /* 0x000000fff500720b */ /* 0x000fe40003f56000 */
[----:B------:R-:W-:Y:S01]  /*4240*/  FSEL R22, R22, R239, P0 ;  /* 0x000000ef16167208 */ /* 0x000fe20000000000 */
[----:B------:R-:W-:Y:S01]  /*4250*/  FMUL.FTZ R19, R130, R19 ;  /* 0x0000001382137220 */ /* 0x000fe20000410000 */
[----:B------:R-:W-:Y:S02]  /*4260*/  FSETP.GE.FTZ.AND P0, PT, R246, RZ, PT ;  /* 0x000000fff600720b */ /* 0x000fe40003f16000 */
[----:B------:R-:W-:Y:S01]  /*4270*/  FSEL R131, R34, R239, P4 ;  /* 0x000000ef22837208 */ /* 0x000fe20002000000 */
[----:B------:R-:W-:Y:S01]  /*4280*/  @P3 FADD.FTZ R239, -R239, R35 ;  /* 0x00000023efef3221 */ /* 0x000fe20000010100 */
[----:B------:R-:W-:Y:S01]  /*4290*/  FSEL R34, R33, R238, P2 ;  /* 0x000000ee21227208 */ /* 0x000fe20001000000 */
[----:B------:R-:W-:Y:S01]  /*42a0*/  FADD.FTZ R33, -R238, R12 ;  /* 0x0000000cee217221 */ /* 0x000fe20000010100 */
[----:B------:R-:W-:Y:S01]  /*42b0*/  FSETP.GE.FTZ.AND P2, PT, R249, RZ, PT ;  /* 0x000000fff900720b */ /* 0x000fe20003f56000 */
[----:B------:R-:W-:Y:S01]  /*42c0*/  FMUL.FTZ R22, R133, R22 ;  /* 0x0000001685167220 */ /* 0x000fe20000410000 */
[----:B------:R-:W-:Y:S01]  /*42d0*/  FSEL R129, R129, R238, P0 ;  /* 0x000000ee81817208 */ /* 0x000fe20000000000 */
[----:B------:R-:W-:Y:S01]  /*42e0*/  FMUL.FTZ R245, R245, R34 ;  /* 0x00000022f5f57220 */ /* 0x000fe20000410000 */
        /* <DEDUP_REMOVED lines=18> */
[----:B------:R-:W-:Y:S01]  /*4410*/  FSEL R13, R13, R238, P4 ;  /* 0x000000ee0d0d7208 */ /* 0x000fe20002000000 */
[----:B------:R-:W-:Y:S01]  /*4420*/  @P0 FADD.FTZ R238, -R238, R29 ;  /* 0x0000001deeee0221 */ /* 0x000fe20000010100 */
        /* <DEDUP_REMOVED lines=10> */
[----:B------:R-:W-:Y:S01]  /*44d0*/  FSEL R15, R15, R224, P5 ;  /* 0x000000e00f0f7208 */ /* 0x000fe20002800000 */
[----:B------:R-:W-:Y:S01]  /*44e0*/  FMUL.FTZ R251, R251, R138 ;  /* 0x0000008afbfb7220 */ /* 0x000fe20000410000 */
[----:B------:R-:W-:Y:S01]  /*44f0*/  ISETP.LT.AND P5, PT, R208, UR36, PT ;  /* 0x00000024d0007c0c */ /* 0x000fe2000bfa1270 */
[----:B------:R-:W-:Y:S01]  /*4500*/  FMUL.FTZ R248, R248, R29 ;  /* 0x0000001df8f87220 */ /* 0x000fe20000410000 */
[----:B------:R-:W-:Y:S01]  /*4510*/  FSETP.GE.FTZ.AND P3, PT, R247, RZ, PT ;  /* 0x000000fff700720b */ /* 0x000fe20003f76000 */
[----:B------:R-:W-:Y:S01]  /*4520*/  FADD.FTZ R29, -R224, R30 ;  /* 0x0000001ee01d7221 */ /* 0x000fe20000010100 */
[----:B------:R-:W-:Y:S01]  /*4530*/  FSETP.GE.FTZ.AND P4, PT, R137, RZ, PT ;  /* 0x000000ff8900720b */ /* 0x000fe20003f96000 */
[----:B------:R-:W-:Y:S01]  /*4540*/  FMUL.FTZ R252, R252, R15 ;  /* 0x0000000ffcfc7220 */ /* 0x000fe20000410000 */
[----:B------:R-:W-:Y:S01]  /*4550*/  FSEL R14, R13, R224, P3 ;  /* 0x000000e00d0e7208 */ /* 0x000fe20001800000 */
[C---:B------:R-:W-:Y:S01]  /*4560*/  FADD.FTZ R13, -R224.reuse, R26 ;  /* 0x0000001ae00d7221 */ /* 0x040fe20000010100 */
[----:B------:R-:W-:Y:S02]  /*4570*/  FSETP.GE.FTZ.AND P3, PT, R139, RZ, PT ;  /* 0x000000ff8b00720b */ /* 0x000fe40003f76000 */
[----:B------:R-:W-:Y:S01]  /*4580*/  FSETP.GE.FTZ.AND P2, PT, R125, RZ, PT ;  /* 0x000000ff7d00720b */ /* 0x000fe20003f56000 */
[----:B------:R-:W-:Y:S01]  /*4590*/  FMUL.FTZ R247, R247, R14 ;  /* 0x0000000ef7f77220 */ /* 0x000fe20000410000 */
[-C--:B------:R-:W-:Y:S02]  /*45a0*/  FSEL R14, R13, R224.reuse, P4 ;  /* 0x000000e00d0e7208 */ /* 0x080fe40002000000 */
[-C--:B------:R-:W-:Y:S02]  /*45b0*/  FSEL R26, R27, R224.reuse, P3 ;  /* 0x000000e01b1a7208 */ /* 0x080fe40001800000 */
[----:B------:R-:W-:Y:S01]  /*45c0*/  FSEL R30, R29, R224, P2 ;  /* 0x000000e01d1e7208 */ /* 0x000fe20001000000 */
[----:B------:R-:W-:Y:S02]  /*45d0*/  @P0 FADD.FTZ R224, -R224, R31 ;  /* 0x0000001fe0e00221 */ /* 0x000fe40000010100 */
        /* <DEDUP_REMOVED lines=13> */
[----:B------:R-:W-:Y:S02]  /*46b0*/  LEA R6, P0, R7, R230, 0x6 ;  /* 0x000000e607067211 */ /* 0x000fe400078030ff */
        /* <DEDUP_REMOVED lines=9> */
.L_x_558:
        /* <DEDUP_REMOVED lines=99> */
.L_x_559:
[----:B------:R-:W-:Y:S01]  /*4d80*/  LDSM.16.M88.4 R20, [R184] ;  /* 0x00000000b814783b */ /* 0x000fe20000000200 */
[--C-:B------:R-:W-:Y:S01]  /*4d90*/  IMAD.IADD R116, R182, 0x1, R189.reuse ;  /* 0x00000001b6747824 */ /* 0x100fe200078e02bd */
[----:B------:R-:W-:Y:S01]  /*4da0*/  ULOP3.LUT UR4, UR36, 0x1, URZ, 0xc0, !UPT ;  /* 0x0000000124047892 */ /* 0x000fe2000f8ec03f */
[----:B------:R-:W-:Y:S01]  /*4db0*/  IMAD.IADD R118, R184, 0x1, R189 ;  /* 0x00000001b8767824 */ /* 0x000fe200078e02bd */
[----:B-1----:R-:W1:Y:S01]  /*4dc0*/  LDSM.16.MT88.4 R8, [R182+0x6000] ;  /* 0x00600000b608783b */ /* 0x002e620000004200 */
[C---:B------:R-:W-:Y:S01]  /*4dd0*/  IMAD.IADD R117, R189.reuse, 0x1, R2 ;  /* 0x00000001bd757824 */ /* 0x040fe200078e0202 */
[----:B------:R-:W-:Y:S02]  /*4de0*/  UISETP.NE.U32.AND UP0, UPT, UR4, 0x1, UPT ;  /* 0x000000010400788c */ /* 0x000fe4000bf05070 */
[----:B------:R-:W2:Y:S04]  /*4df0*/  LDSM.16.MT88.4 R16, [R116+0x6000] ;  /* 0x006000007410783b */ /* 0x000ea80000004200 */
[----:B------:R-:W-:Y:S04]  /*4e00*/  LDSM.16.M88.4 R24, [R2] ;  /* 0x000000000218783b */ /* 0x000fe80000000200 */
[----:B------:R-:W3:Y:S04]  /*4e10*/  LDSM.16.MT88.4 R28, [R182+0x6800] ;  /* 0x00680000b61c783b */ /* 0x000ee80000004200 */
[----:B------:R-:W4:Y:S04]  /*4e20*/  LDSM.16.MT88.4 R32, [R116+0x6800] ;  /* 0x006800007420783b */ /* 0x000f280000004200 */
[----:B------:R-:W-:Y:S04]  /*4e30*/  LDSM.16.MT88.4 R104, [R182+0x7000] ;  /* 0x00700000b668783b */ /* 0x000fe80000004200 */
[----:B------:R-:W3:Y:S04]  /*4e40*/  LDSM.16.M88.4 R100, [R118] ;  /* 0x000000007664783b */ /* 0x000ee80000000200 */
[----:B------:R-:W-:Y:S04]  /*4e50*/  LDSM.16.MT88.4 R112, [R182+0x7800] ;  /* 0x00780000b670783b */ /* 0x000fe80000004200 */
[----:B------:R-:W-:Y:S01]  /*4e60*/  LDSM.16.M88.4 R108, [R117] ;  /* 0x00000000756c783b */ /* 0x000fe20000000200 */
[C---:B-1----:R-:W-:Y:S08]  /*4e70*/  HMMA.16816.F32 R4, R20.reuse, R8, RZ ;  /* 0x000000081404723c */ /* 0x042ff000000018ff */
[C---:B------:R-:W-:Y:S08]  /*4e80*/  HMMA.16816.F32 R8, R20.reuse, R10, RZ ;  /* 0x0000000a1408723c */ /* 0x040ff000000018ff */
[C---:B--2---:R-:W-:Y:S08]  /*4e90*/  HMMA.16816.F32 R12, R20.reuse, R16, RZ ;  /* 0x00000010140c723c */ /* 0x044ff000000018ff */
[----:B------:R-:W-:Y:S01]  /*4ea0*/  HMMA.16816.F32 R16, R20, R18, RZ ;  /* 0x000000121410723c */ /* 0x000fe200000018ff */
[----:B------:R-:W1:Y:S07]  /*4eb0*/  LDSM.16.MT88.4 R20, [R116+0x7000] ;  /* 0x007000007414783b */ /* 0x000e6e0000004200 */
[C---:B---3--:R-:W-:Y:S08]  /*4ec0*/  HMMA.16816.F32 R4, R24.reuse, R28, R4 ;  /* 0x0000001c1804723c */ /* 0x048ff00000001804 */
[C---:B------:R-:W-:Y:S01]  /*4ed0*/  HMMA.16816.F32 R8, R24.reuse, R30, R8 ;  /* 0x0000001e1808723c */ /* 0x040fe20000001808 */
[----:B------:R-:W-:Y:S07]  /*4ee0*/  LDSM.16.M88.4 R28, [R184+0x2000] ;  /* 0x00200000b81c783b */ /* 0x000fee0000000200 */
[C---:B----4-:R-:W-:Y:S08]  /*4ef0*/  HMMA.16816.F32 R12, R24.reuse, R32, R12 ;  /* 0x00000020180c723c */ /* 0x050ff0000000180c */
        /* <DEDUP_REMOVED lines=19> */
[----:B------:R-:W-:Y:S07]  /*5030*/  LDSM.16.MT88.4 R32, [R182+0x9800] ;  /* 0x00980000b620783b */ /* 0x000fee0000004200 */
[C---:B-1----:R-:W-:Y:S08]  /*5040*/  HMMA.16816.F32 R12, R28.reuse, R20, R12 ;  /* 0x000000141c0c723c */ /* 0x042ff0000000180c */
[----:B------:R-:W-:Y:S01]  /*5050*/  HMMA.16816.F32 R16, R28, R22, R16 ;  /* 0x000000161c10723c */ /* 0x000fe20000001810 */
[----:B------:R-:W1:Y:S04]  /*5060*/  LDSM.16.MT88.4 R20, [R116+0x9000] ;  /* 0x009000007414783b */ /* 0x000e680000004200 */
[----:B------:R-:W3:Y:S03]  /*5070*/  LDSM.16.M88.4 R28, [R117+0x2000] ;  /* 0x00200000751c783b */ /* 0x000ee60000000200 */
[C---:B----4-:R-:W-:Y:S08]  /*5080*/  HMMA.16816.F32 R4, R100.reuse, R104, R4 ;  /* 0x000000686404723c */ /* 0x050ff00000001804 */
[C---:B------:R-:W-:Y:S08]  /*5090*/  HMMA.16816.F32 R8, R100.reuse, R106, R8 ;  /* 0x0000006a6408723c */ /* 0x040ff00000001808 */
[C---:B--2---:R-:W-:Y:S08]  /*50a0*/  HMMA.16816.F32 R12, R100.reuse, R24, R12 ;  /* 0x00000018640c723c */ /* 0x044ff0000000180c */
[----:B------:R-:W-:Y:S01]  /*50b0*/  HMMA.16816.F32 R16, R100, R26, R16 ;  /* 0x0000001a6410723c */ /* 0x000fe20000001810 */
[----:B------:R-:W2:Y:S06]  /*50c0*/  LDSM.16.MT88.4 R24, [R116+0x9800] ;  /* 0x009800007418783b */ /* 0x000eac0000004200 */
[----:B------:R-:W-:Y:S01]  /*50d0*/  IMAD.U32 R101, RZ, RZ, UR24 ;  /* 0x00000018ff657e24 */ /* 0x000fe2000f8e00ff */
[C---:B------:R-:W-:Y:S08]  /*50e0*/  HMMA.16816.F32 R4, R108.reuse, R112, R4 ;  /* 0x000000706c04723c */ /* 0x040ff00000001804 */
[C---:B------:R-:W-:Y:S08]  /*50f0*/  HMMA.16816.F32 R8, R108.reuse, R114, R8 ;  /* 0x000000726c08723c */ /* 0x040ff00000001808 */
[C---:B-1----:R-:W-:Y:S08]  /*5100*/  HMMA.16816.F32 R12, R108.reuse, R20, R12 ;  /* 0x000000146c0c723c */ /* 0x042ff0000000180c */
[----:B------:R-:W-:Y:S07]  /*5110*/  HMMA.16816.F32 R16, R108, R22, R16 ;  /* 0x000000166c10723c */ /* 0x000fee0000001810 */
[----:B------:R-:W-:Y:S01]  /*5120*/  IMAD.IADD R108, R189, 0x1, R181 ;  /* 0x00000001bd6c7824 */ /* 0x000fe200078e02b5 */
[C---:B---3--:R-:W-:Y:S04]  /*5130*/  HMMA.16816.F32 R4, R28.reuse, R32, R4 ;  /* 0x000000201c04723c */ /* 0x048fe80000001804 */
[----:B------:R-:W-:Y:S03]  /*5140*/  LDSM.16.MT88.4 R20, [R108] ;  /* 0x000000006c14783b */ /* 0x000fe60000004200 */
[----:B------:R-:W-:Y:S01]  /*5150*/  @P5 IADD3 R33, R190, -0x40, RZ ;  /* 0xffffffc0be215810 */ /* 0x000fe20007ffe0ff */
[C---:B------:R-:W-:Y:S07]  /*5160*/  HMMA.16816.F32 R8, R28.reuse, R34, R8 ;  /* 0x000000221c08723c */ /* 0x040fee0000001808 */
[----:B------:R-:W-:Y:S01]  /*5170*/  @P5 IMAD.WIDE R34, R33, 0x4, R232 ;  /* 0x0000000421225825 */ /* 0x000fe200078e02e8 */
[C---:B--2---:R-:W-:Y:S04]  /*5180*/  HMMA.16816.F32 R12, R28.reuse, R24, R12 ;  /* 0x000000181c0c723c */ /* 0x044fe8000000180c */
[----:B------:R-:W-:Y:S01]  /*5190*/  IMAD.U32 R33, RZ, RZ, UR23 ;  /* 0x00000017ff217e24 */ /* 0x000fe2000f8e00ff */
[----:B------:R1:W5:Y:S02]  /*51a0*/  @P5 LDG.E R216, [R34.64] ;  /* 0x0000001e22d85981 */ /* 0x000364000c1e1900 */
[----:B------:R-:W-:Y:S01]  /*51b0*/  IMAD.U32 R25, RZ, RZ, UR24 ;  /* 0x00000018ff197e24 */ /* 0x000fe2000f8e00ff */
[----:B------:R-:W-:Y:S01]  /*51c0*/  HMMA.16816.F32 R16, R28, R26, R16 ;  /* 0x0000001a1c10723c */ /* 0x000fe20000001810 */
[----:B------:R1:W5:Y:S03]  /*51d0*/  @P5 LDG.E R215, [R34.64+0x20] ;  /* 0x0000201e22d75981 */ /* 0x000366000c1e1900 */
[-C--:B------:R-:W-:Y:S01]  /*51e0*/  LEA R32, P0, R25, R226.reuse, 0x2 ;  /* 0x000000e219207211 */ /* 0x080fe200078010ff */
[----:B------:R1:W5:Y:S01]  /*51f0*/  @P5 LDG.E R214, [R34.64+0x80] ;  /* 0x0000801e22d65981 */ /* 0x000362000c1e1900 */
[-C--:B------:R-:W-:Y:S01]  /*5200*/  LEA R102, P3, R33, R226.reuse, 0x2 ;  /* 0x000000e221667211 */ /* 0x080fe200078610ff */
[----:B------:R-:W-:Y:S01]  /*5210*/  IMAD.U32 R29, RZ, RZ, UR22 ;  /* 0x00000016ff1d7e24 */ /* 0x000fe2000f8e00ff */
[-C--:B------:R-:W-:Y:S01]  /*5220*/  LEA.HI.X.SX32 R33, R101, R227.reuse, 0x2, P0 ;  /* 0x000000e365217211 */ /* 0x080fe200000f16ff */
[----:B------:R1:W5:Y:S03]  /*5230*/  @P5 LDG.E R213, [R34.64+0xa0] ;  /* 0x0000a01e22d55981 */ /* 0x000366000c1e1900 */
[----:B------:R-:W-:Y:S01]  /*5240*/  IMAD.U32 R31, RZ, RZ, UR23 ;  /* 0x00000017ff1f7e24 */ /* 0x000fe2000f8e00ff */
[----:B------:R-:W-:Y:S01]  /*5250*/  RED.E.ADD.F32.FTZ.RN.STRONG.GPU [R226.64], R4 ;  /* 0x00000004e200798e */ /* 0x000fe2000c10e79e */
[----:B------:R-:W-:Y:S01]  /*5260*/  IMAD.U32 R25, RZ, RZ, UR22 ;  /* 0x00000016ff197e24 */ /* 0x000fe2000f8e00ff */
[-C--:B------:R-:W-:Y:S01]  /*5270*/  LEA R104, P2, R29, R226.reuse, 0x2 ;  /* 0x000000e21d687211 */ /* 0x080fe200078410ff */
[----:B------:R-:W-:Y:S01]  /*5280*/  IMAD.U32 R27, RZ, RZ, UR21 ;  /* 0x00000015ff1b7e24 */ /* 0x000fe2000f8e00ff */
[----:B------:R2:W-:Y:S01]  /*5290*/  RED.E.ADD.F32.FTZ.RN.STRONG.GPU [R32.64], R5 ;  /* 0x000000052000798e */ /* 0x0005e2000c10e79e */
[-C--:B------:R-:W-:Y:S01]  /*52a0*/  LEA.HI.X.SX32 R103, R31, R227.reuse, 0x2, P3 ;  /* 0x000000e31f677211 */ /* 0x080fe200018f16ff */
[----:B------:R-:W-:Y:S01]  /*52b0*/  IMAD.U32 R29, RZ, RZ, UR21 ;  /* 0x00000015ff1d7e24 */ /* 0x000fe2000f8e00ff */
[-C--:B------:R-:W-:Y:S01]  /*52c0*/  LEA.HI.X.SX32 R105, R25, R227.reuse, 0x2, P2 ;  /* 0x000000e319697211 */ /* 0x080fe200010f16ff */
[----:B------:R-:W-:Y:S01]  /*52d0*/  IMAD.U32 R25, RZ, RZ, UR20 ;  /* 0x00000014ff197e24 */ /* 0x000fe2000f8e00ff */
[-C--:B------:R-:W-:Y:S01]  /*52e0*/  LEA R106, P0, R27, R226.reuse, 0x2 ;  /* 0x000000e21b6a7211 */ /* 0x080fe200078010ff */
[----:B------:R3:W-:Y:S01]  /*52f0*/  RED.E.ADD.F32.FTZ.RN.STRONG.GPU [R102.64], R6 ;  /* 0x000000066600798e */ /* 0x0007e2000c10e79e */
[----:B------:R-:W-:Y:S02]  /*5300*/  IMAD.U32 R101, RZ, RZ, UR20 ;  /* 0x00000014ff657e24 */ /* 0x000fe4000f8e00ff */
[-C--:B------:R-:W-:Y:S01]  /*5310*/  LEA.HI.X.SX32 R107, R29, R227.reuse, 0x2, P0 ;  /* 0x000000e31d6b7211 */ /* 0x080fe200000f16ff */
[----:B------:R4:W-:Y:S01]  /*5320*/  RED.E.ADD.F32.FTZ.RN.STRONG.GPU [R104.64], R7 ;  /* 0x000000076800798e */ /* 0x0009e2000c10e79e */
[-C--:B------:R-:W-:Y:S01]  /*5330*/  LEA R24, P3, R25, R226.reuse, 0x2 ;  /* 0x000000e219187211 */ /* 0x080fe200078610ff */
[----:B------:R-:W-:Y:S02]  /*5340*/  IMAD.U32 R29, RZ, RZ, UR18 ;  /* 0x00000012ff1d7e24 */ /* 0x000fe4000f8e00ff */
[----:B------:R-:W-:Y:S01]  /*5350*/  IMAD.U32 R31, RZ, RZ, UR19 ;  /* 0x00000013ff1f7e24 */ /* 0x000fe2000f8e00ff */
[-C--:B------:R-:W-:Y:S01]  /*5360*/  LEA.HI.X.SX32 R25, R101, R227.reuse, 0x2, P3 ;  /* 0x000000e365197211 */ /* 0x080fe200018f16ff */
[----:B------:R-:W-:Y:S01]  /*5370*/  RED.E.ADD.F32.FTZ.RN.STRONG.GPU [R106.64], R8 ;  /* 0x000000086a00798e */ /* 0x000fe2000c10e79e */
[----:B-1----:R-:W-:Y:S01]  /*5380*/  IMAD.U32 R35, RZ, RZ, UR19 ;  /* 0x00000013ff237e24 */ /* 0x002fe2000f8e00ff */
[-C--:B------:R-:W-:Y:S01]  /*5390*/  LEA R100, P0, R29, R226.reuse, 0x2 ;  /* 0x000000e21d647211 */ /* 0x080fe200078010ff */
[----:B------:R-:W-:Y:S01]  /*53a0*/  IMAD.U32 R27, RZ, RZ, UR17 ;  /* 0x00000011ff1b7e24 */ /* 0x000fe2000f8e00ff */
[----:B------:R1:W-:Y:S02]  /*53b0*/  RED.E.ADD.F32.FTZ.RN.STRONG.GPU [R24.64], R9 ;  /* 0x000000091800798e */ /* 0x0003e4000c10e79e */
[-C--:B------:R-:W-:Y:S01]  /*53c0*/  LEA R28, P2, R35, R226.reuse, 0x2 ;  /* 0x000000e2231c7211 */ /* 0x080fe200078410ff */
[----:B------:R-:W-:Y:S03]  /*53d0*/  IMAD.U32 R35, RZ, RZ, UR16 ;  /* 0x00000010ff237e24 */ /* 0x000fe6000f8e00ff */
[-C--:B------:R-:W-:Y:S01]  /*53e0*/  LEA.HI.X.SX32 R29, R31, R227.reuse, 0x2, P2 ;  /* 0x000000e31f1d7211 */ /* 0x080fe200010f16ff */
[----:B--2---:R-:W-:Y:S02]  /*53f0*/  IMAD.U32 R5, RZ, RZ, UR18 ;  /* 0x00000012ff057e24 */ /* 0x004fe4000f8e00ff */
[----:B------:R-:W-:Y:S02]  /*5400*/  IMAD.U32 R31, RZ, RZ, UR15 ;  /* 0x0000000fff1f7e24 */ /* 0x000fe4000f8e00ff */
[----:B------:R2:W-:Y:S01]  /*5410*/  RED.E.ADD.F32.FTZ.RN.STRONG.GPU [R28.64], R10 ;  /* 0x0000000a1c00798e */ /* 0x0005e2000c10e79e */
[-C--:B------:R-:W-:Y:S01]  /*5420*/  LEA.HI.X.SX32 R101, R5, R227.reuse, 0x2, P0 ;  /* 0x000000e305657211 */ /* 0x080fe200000f16ff */
[----:B------:R-:W-:Y:S01]  /*5430*/  IMAD.U32 R5, RZ, RZ, UR16 ;  /* 0x00000010ff057e24 */ /* 0x000fe2000f8e00ff */
[-C--:B---3--:R-:W-:Y:S01]  /*5440*/  LEA R102, P2, R27, R226.reuse, 0x2 ;  /* 0x000000e21b667211 */ /* 0x088fe200078410ff */
[----:B------:R-:W-:Y:S02]  /*5450*/  IMAD.U32 R27, RZ, RZ, UR14 ;  /* 0x0000000eff1b7e24 */ /* 0x000fe4000f8e00ff */
[----:B------:R3:W-:Y:S01]  /*5460*/  RED.E.ADD.F32.FTZ.RN.STRONG.GPU [R100.64], R11 ;  /* 0x0000000b6400798e */ /* 0x0007e2000c10e79e */
[----:B----4-:R-:W-:Y:S01]  /*5470*/  IMAD.U32 R7, RZ, RZ, UR17 ;  /* 0x00000011ff077e24 */ /* 0x010fe2000f8e00ff */
[-C--:B------:R-:W-:Y:S01]  /*5480*/  LEA R30, P0, R5, R226.reuse, 0x2 ;  /* 0x000000e2051e7211 */ /* 0x080fe200078010ff */
[----:B------:R-:W-:Y:S01]  /*5490*/  IMAD.U32 R5, RZ, RZ, UR12 ;  /* 0x0000000cff057e24 */ /* 0x000fe2000f8e00ff */
[----:B------:R-:W-:Y:S02]  /*54a0*/  RED.E.ADD.F32.FTZ.RN.STRONG.GPU [R226.64+0x80], R12 ;  /* 0x0000800ce200798e */ /* 0x000fe4000c10e79e */
[-C--:B------:R-:W-:Y:S01]  /*54b0*/  LEA.HI.X.SX32 R103, R7, R227.reuse, 0x2, P2 ;  /* 0x000000e307677211 */ /* 0x080fe200010f16ff */
[----:B------:R-:W-:Y:S01]  /*54c0*/  IMAD.U32 R7, RZ, RZ, UR12 ;  /* 0x0000000cff077e24 */ /* 0x000fe2000f8e00ff */
[----:B------:R4:W-:Y:S01]  /*54d0*/  RED.E.ADD.F32.FTZ.RN.STRONG.GPU [R32.64+0x80], R13 ;  /* 0x0000800d2000798e */ /* 0x0009e2000c10e79e */
[----:B-1----:R-:W-:Y:S03]  /*54e0*/  IMAD.U32 R25, RZ, RZ, UR13 ;  /* 0x0000000dff197e24 */ /* 0x002fe6000f8e00ff */
[----:B------:R-:W-:Y:S01]  /*54f0*/  RED.E.ADD.F32.FTZ.RN.STRONG.GPU [R102.64], R14 ;  /* 0x0000000e6600798e */ /* 0x000fe2000c10e79e */
[----:B------:R-:W-:Y:S01]  /*5500*/  IMAD.U32 R9, RZ, RZ, UR13 ;  /* 0x0000000dff097e24 */ /* 0x000fe2000f8e00ff */
[-C--:B------:R-:W-:Y:S04]  /*5510*/  LEA R104, P2, R25, R226.reuse, 0x2 ;  /* 0x000000e219687211 */ /* 0x080fe800078410ff */
[-C--:B------:R-:W-:Y:S01]  /*5520*/  LEA.HI.X.SX32 R105, R9, R227.reuse, 0x2, P2 ;  /* 0x000000e309697211 */ /* 0x080fe200010f16ff */
[----:B--2---:R-:W-:Y:S02]  /*5530*/  IMAD.U32 R29, RZ, RZ, UR15 ;  /* 0x0000000fff1d7e24 */ /* 0x004fe4000f8e00ff */
[----:B---3--:R-:W-:Y:S01]  /*5540*/  IMAD.U32 R11, RZ, RZ, UR14 ;  /* 0x0000000eff0b7e24 */ /* 0x008fe2000f8e00ff */
[-C--:B------:R-:W-:Y:S02]  /*5550*/  LEA R100, P3, R27, R226.reuse, 0x2 ;  /* 0x000000e21b647211 */ /* 0x080fe400078610ff */
[----:B------:R-:W-:Y:S02]  /*5560*/  LDSM.16.MT88.4 R24, [R183+0xa800] ;  /* 0x00a80000b718783b */ /* 0x000fe40000004200 */
[-C--:B------:R-:W-:Y:S02]  /*5570*/  LEA.HI.X.SX32 R101, R11, R227.reuse, 0x2, P3 ;  /* 0x000000e30b657211 */ /* 0x080fe400018f16ff */
[----:B------:R-:W-:Y:S01]  /*5580*/  LDSM.16.MT88.4 R8, [R181] ;  /* 0x00000000b508783b */ /* 0x000fe20000004200 */
[-C--:B----4-:R-:W-:Y:S02]  /*5590*/  LEA R32, P4, R31, R226.reuse, 0x2 ;  /* 0x000000e21f207211 */ /* 0x090fe400078810ff */
[-C--:B------:R-:W-:Y:S02]  /*55a0*/  LEA.HI.X.SX32 R31, R35, R227.reuse, 0x2, P0 ;  /* 0x000000e3231f7211 */ /* 0x080fe400000f16ff */
[-C--:B------:R-:W-:Y:S02]  /*55b0*/  LEA.HI.X.SX32 R33, R29, R227.reuse, 0x2, P4 ;  /* 0x000000e31d217211 */ /* 0x080fe400020f16ff */
[----:B------:R-:W-:Y:S01]  /*55c0*/  LEA R106, P0, R7, R226, 0x2 ;  /* 0x000000e2076a7211 */ /* 0x000fe200078010ff */
[----:B------:R-:W-:Y:S01]  /*55d0*/  RED.E.ADD.F32.FTZ.RN.STRONG.GPU [R30.64], R15 ;  /* 0x0000000f1e00798e */ /* 0x000fe2000c10e79e */
[----:B------:R-:W-:Y:S01]  /*55e0*/  ISETP.LT.AND P3, PT, R208, UR36, PT ;  /* 0x00000024d0007c0c */ /* 0x000fe2000bf61270 */
[----:B------:R-:W-:Y:S01]  /*55f0*/  UIADD3 UR36, UR36, -0x1, URZ ;  /* 0xffffffff24247890 */ /* 0x000fe2000fffe03f */
[----:B------:R-:W-:Y:S01]  /*5600*/  LEA.HI.X.SX32 R107, R5, R227, 0x2, P0 ;  /* 0x000000e3056b7211 */ /* 0x000fe200000f16ff */
[----:B------:R-:W-:Y:S01]  /*5610*/  RED.E.ADD.F32.FTZ.RN.STRONG.GPU [R32.64], R16 ;  /* 0x000000102000798e */ /* 0x000fe2000c10e79e */
[----:B------:R-:W-:Y:S03]  /*5620*/  PLOP3.LUT P0, PT, PT, PT, UP0, 0x80, 0x0 ;  /* 0x000000000000781c */ /* 0x000fe60003f0f008 */
[----:B------:R-:W1:Y:S04]  /*5630*/  LDSM.16.MT88.4 R4, [R183+0xa000] ;  /* 0x00a00000b704783b */ /* 0x000e680000004200 */
[----:B------:R-:W-:Y:S04]  /*5640*/  RED.E.ADD.F32.FTZ.RN.STRONG.GPU [R100.64], R17 ;  /* 0x000000116400798e */ /* 0x000fe8000c10e79e */
        /* <DEDUP_REMOVED lines=12> */
[----:B------:R-:W1:Y:S07]  /*5710*/  LDSM.16.MT88.4 R8, [R183+0xb000] ;  /* 0x00b00000b708783b */ /* 0x000e6e0000004200 */
[-C--:B------:R-:W-:Y:S08]  /*5720*/  HMMA.16816.F32 R84, R4, R20.reuse, R84 ;  /* 0x000000140454723c */ /* 0x080ff00000001854 */
[C---:B------:R-:W-:Y:S08]  /*5730*/  HMMA.16816.F32 R88, R12.reuse, R20, R88 ;  /* 0x000000140c58723c */ /* 0x040ff00000001858 */
[-C--:B------:R-:W-:Y:S01]  /*5740*/  HMMA.16816.F32 R92, R12, R22.reuse, R92 ;  /* 0x000000160c5c723c */ /* 0x080fe2000000185c */
[----:B------:R-:W2:Y:S07]  /*5750*/  LDSM.16.MT88.4 R12, [R108+0x1000] ;  /* 0x001000006c0c783b */ /* 0x000eae0000004200 */
[----:B------:R-:W-:Y:S01]  /*5760*/  HMMA.16816.F32 R96, R4, R22, R96 ;  /* 0x000000160460723c */ /* 0x000fe20000001860 */
[----:B------:R-:W-:Y:S04]  /*5770*/  LDSM.16.MT88.4 R4, [R183+0xb800] ;  /* 0x00b80000b704783b */ /* 0x000fe80000004200 */
[----:B------:R-:W1:Y:S03]  /*5780*/  LDSM.16.MT88.4 R20, [R181+0x1800] ;  /* 0x00180000b514783b */ /* 0x000e660000004200 */
        /* <DEDUP_REMOVED lines=14> */
[-C--:B--2---:R-:W-:Y:S08]  /*5870*/  HMMA.16816.F32 R84, R8, R12.reuse, R84 ;  /* 0x0000000c0854723c */ /* 0x084ff00000001854 */
[C---:B------:R-:W-:Y:S08]  /*5880*/  HMMA.16816.F32 R88, R104.reuse, R12, R88 ;  /* 0x0000000c6858723c */ /* 0x040ff00000001858 */
[-C--:B------:R-:W-:Y:S08]  /*5890*/  HMMA.16816.F32 R92, R104, R14.reuse, R92 ;  /* 0x0000000e685c723c */ /* 0x080ff0000000185c */
[----:B------:R-:W-:Y:S08]  /*58a0*/  HMMA.16816.F32 R96, R8, R14, R96 ;  /* 0x0000000e0860723c */ /* 0x000ff00000001860 */
[-C--:B------:R-:W-:Y:S08]  /*58b0*/  HMMA.16816.F32 R68, R4, R20.reuse, R68 ;  /* 0x000000140444723c */ /* 0x080ff00000001844 */
[C---:B---3--:R-:W-:Y:S08]  /*58c0*/  HMMA.16816.F32 R72, R28.reuse, R20, R72 ;  /* 0x000000141c48723c */ /* 0x048ff00000001848 */
[-C--:B------:R-:W-:Y:S08]  /*58d0*/  HMMA.16816.F32 R76, R28, R22.reuse, R76 ;  /* 0x000000161c4c723c */ /* 0x080ff0000000184c */
[C---:B------:R-:W-:Y:S08]  /*58e0*/  HMMA.16816.F32 R80, R4.reuse, R22, R80 ;  /* 0x000000160450723c */ /* 0x040ff00000001850 */
[-C--:B----4-:R-:W-:Y:S08]  /*58f0*/  HMMA.16816.F32 R84, R4, R32.reuse, R84 ;  /* 0x000000200454723c */ /* 0x090ff00000001854 */
[C---:B------:R-:W-:Y:S08]  /*5900*/  HMMA.16816.F32 R88, R28.reuse, R32, R88 ;  /* 0x000000201c58723c */ /* 0x040ff00000001858 */
[-C--:B------:R-:W-:Y:S08]  /*5910*/  HMMA.16816.F32 R92, R28, R34.reuse, R92 ;  /* 0x000000221c5c723c */ /* 0x080ff0000000185c */
[----:B------:R-:W-:Y:S07]  /*5920*/  HMMA.16816.F32 R96, R4, R34, R96 ;  /* 0x000000220460723c */ /* 0x000fee0000001860 */
[----:B------:R-:W-:Y:S02]  /*5930*/  @P5 IADD3 R5, P2, R232, -0x100, RZ ;  /* 0xffffff00e8055810 */ /* 0x000fe40007f5e0ff */
[C---:B------:R-:W-:Y:S03]  /*5940*/  IADD3 R6, R181.reuse, -0x2000, RZ ;  /* 0xffffe000b5067810 */ /* 0x040fe60007ffe0ff */
[----:B------:R-:W-:Y:S01]  /*5950*/  @P0 IADD3 R6, R181, 0x2000, RZ ;  /* 0x00002000b5060810 */ /* 0x000fe20007ffe0ff */
[----:B------:R-:W-:Y:S01]  /*5960*/  @P5 IMAD.MOV.U32 R232, RZ, RZ, R5 ;  /* 0x000000ffffe85224 */ /* 0x000fe200078e0005 */
[----:B------:R-:W-:Y:S02]  /*5970*/  @P5 IADD3.X R4, R233, -0x1, RZ, P2, !PT ;  /* 0xffffffffe9045810 */ /* 0x000fe400017fe4ff */
[----:B------:R-:W-:Y:S01]  /*5980*/  @P5 IADD3 R210, P0, R210, -0x100, RZ ;  /* 0xffffff00d2d25810 */ /* 0x000fe20007f1e0ff */
[----:B------:R-:W-:Y:S02]  /*5990*/  IMAD.MOV.U32 R181, RZ, RZ, R6 ;  /* 0x000000ffffb57224 */ /* 0x000fe400078e0006 */
[----:B------:R-:W-:Y:S01]  /*59a0*/  @P5 IMAD.MOV.U32 R233, RZ, RZ, R4 ;  /* 0x000000ffffe95224 */ /* 0x000fe200078e0004 */
[----:B------:R-:W-:Y:S01]  /*59b0*/  @P5 IADD3.X R211, R211, -0x1, RZ, P0, !PT ;  /* 0xffffffffd3d35810 */ /* 0x000fe200007fe4ff */
[----:B------:R-:W-:-:S05]  /*59c0*/  @P3 BRA `(.L_x_560) ;  /* 0xffffc61000003947 */ /* 0x000fca000383ffff */
.L_x_557:
[----:B------:R-:W2:Y:S01]  /*59d0*/  S2R R0, SR_CTAID.Y ;  /* 0x0000000000007919 */ /* 0x000ea20000002600 */
[----:B------:R-:W-:Y:S01]  /*59e0*/  FMUL.FTZ R68, R68, c[0x0][0x2e0] ;  /* 0x0000b80044447a20 */ /* 0x000fe20000410000 */
[----:B------:R-:W-:Y:S01]  /*59f0*/  SHF.R.S32.HI R3, RZ, 0x1f, R194 ;  /* 0x0000001fff037819 */ /* 0x000fe200000114c2 */
[----:B------:R-:W-:Y:S01]  /*5a00*/  FMUL.FTZ R69, R69, c[0x0][0x2e0] ;  /* 0x0000b80045457a20 */ /* 0x000fe20000410000 */
[----:B------:R-:W-:Y:S01]  /*5a10*/  BAR.SYNC.DEFER_BLOCKING 0x0 ;  /* 0x0000000000007b1d */ /* 0x000fe20000010000 */
        /* <DEDUP_REMOVED lines=9> */
[----:B------:R-:W-:Y:S01]  /*5ab0*/  ULDC.64 UR4, c[0x0][0x3a0] ;  /* 0x0000e80000047ab9 */ /* 0x000fe20000000a00 */
[----:B------:R-:W-:Y:S01]  /*5ac0*/  FMUL.FTZ R83, R83, c[0x0][0x2e0] ;  /* 0x0000b80053537a20 */ /* 0x000fe20000410000 */
[----:B------:R-:W-:Y:S01]  /*5ad0*/  F2FP.PACK_AB R81, R81, R80 ;  /* 0x000000505151723e */ /* 0x000fe200000000ff */
[----:B------:R-:W-:Y:S01]  /*5ae0*/  FMUL.FTZ R72, R72, c[0x0][0x2e0] ;  /* 0x0000b80048487a20 */ /* 0x000fe20000410000 */
[----:B------:R-:W-:Y:S01]  /*5af0*/  USHF.L.U32 UR27, UR4, 0x6, URZ ;  /* 0x00000006041b7899 */ /* 0x000fe2000800063f */
[----:B------:R-:W-:Y:S01]  /*5b00*/  FMUL.FTZ R73, R73, c[0x0][0x2e0] ;  /* 0x0000b80049497a20 */ /* 0x000fe20000410000 */
[----:B------:R-:W-:Y:S01]  /*5b10*/  F2FP.PACK_AB R82, R83, R82 ;  /* 0x000000525352723e */ /* 0x000fe200000000ff */
[----:B------:R-:W-:Y:S01]  /*5b20*/  FMUL.FTZ R74, R74, c[0x0][0x2e0] ;  /* 0x0000b8004a4a7a20 */ /* 0x000fe20000410000 */
[----:B------:R-:W-:Y:S01]  /*5b30*/  USHF.L.U64.HI UR32, UR4, UR6, UR5 ;  /* 0x0000000604207299 */ /* 0x000fe20008010205 */
[----:B------:R-:W-:Y:S01]  /*5b40*/  FMUL.FTZ R75, R75, c[0x0][0x2e0] ;  /* 0x0000b8004b4b7a20 */ /* 0x000fe20000410000 */
[----:B------:R-:W-:Y:S01]  /*5b50*/  F2FP.PACK_AB R72, R73, R72 ;  /* 0x000000484948723e */ /* 0x000fe200000000ff */
[----:B------:R-:W-:Y:S01]  /*5b60*/  FMUL.FTZ R76, R76, c[0x0][0x2e0] ;  /* 0x0000b8004c4c7a20 */ /* 0x000fe20000410000 */
[----:B--2---:R-:W-:Y:S01]  /*5b70*/  SHF.R.S32.HI R5, RZ, 0x1f, R0 ;  /* 0x0000001fff057819 */ /* 0x004fe20000011400 */
        /* <DEDUP_REMOVED lines=50> */
[----:B------:R-:W-:Y:S01]  /*5ea0*/  IMAD R7, R3, c[0x0][0x3a0], RZ ;  /* 0x0000e80003077a24 */ /* 0x000fe200078e02ff */
[----:B------:R-:W-:Y:S01]  /*5eb0*/  STS [R200+0x2000], R89 ;  /* 0x00200059c8007388 */ /* 0x000fe20000000800 */
[----:B------:R-:W-:Y:S01]  /*5ec0*/  FMUL.FTZ R50, R50, c[0x0][0x2dc] ;  /* 0x0000b70032327a20 */ /* 0x000fe20000410000 */
[----:B------:R-:W-:Y:S01]  /*5ed0*/  F2FP.PACK_AB R49, R49, R48 ;  /* 0x000000303131723e */ /* 0x000fe200000000ff */
[----:B------:R-:W-:Y:S01]  /*5ee0*/  FMUL.FTZ R51, R51, c[0x0][0x2dc] ;  /* 0x0000b70033337a20 */ /* 0x000fe20000410000 */
[----:B------:R-:W-:Y:S01]  /*5ef0*/  STS [R200+0x2400], R91 ;  /* 0x0024005bc8007388 */ /* 0x000fe20000000800 */
[----:B------:R-:W-:Y:S01]  /*5f00*/  FMUL.FTZ R40, R40, c[0x0][0x2dc] ;  /* 0x0000b70028287a20 */ /* 0x000fe20000410000 */
[----:B------:R-:W-:Y:S01]  /*5f10*/  ULDC.64 UR4, c[0x0][0x3a8] ;  /* 0x0000ea0000047ab9 */ /* 0x000fe20000000a00 */
        /* <DEDUP_REMOVED lines=11> */
[----:B------:R2:W-:Y:S01]  /*5fd0*/  STS [R195+0x4000], R36 ;  /* 0x00400024c3007388 */ /* 0x0005e20000000800 */
[----:B------:R-:W-:Y:S01]  /*5fe0*/  FMUL.FTZ R47, R47, c[0x0][0x2dc] ;  /* 0x0000b7002f2f7a20 */ /* 0x000fe20000410000 */
[----:B------:R-:W-:Y:S01]  /*5ff0*/  F2FP.PACK_AB R45, R45, R44 ;  /* 0x0000002c2d2d723e */ /* 0x000fe200000000ff */
[----:B------:R-:W-:Y:S01]  /*6000*/  FMUL.FTZ R52, R52, c[0x0][0x2dc] ;  /* 0x0000b70034347a20 */ /* 0x000fe20000410000 */
[----:B------:R4:W-:Y:S01]  /*6010*/  STS [R195+0x4400], R38 ;  /* 0x00440026c3007388 */ /* 0x0009e20000000800 */
[----:B------:R-:W-:Y:S01]  /*6020*/  FMUL.FTZ R53, R53, c[0x0][0x2dc] ;  /* 0x0000b70035357a20 */ /* 0x000fe20000410000 */
[----:B------:R-:W-:Y:S01]  /*6030*/  F2FP.PACK_AB R47, R47, R46 ;  /* 0x0000002e2f2f723e */ /* 0x000fe200000000ff */
[----:B------:R-:W-:Y:S01]  /*6040*/  FMUL.FTZ R54, R54, c[0x0][0x2dc] ;  /* 0x0000b70036367a20 */ /* 0x000fe20000410000 */
[----:B------:R-:W-:Y:S01]  /*6050*/  STS [R202+0x4000], R49 ;  /* 0x00400031ca007388 */ /* 0x000fe20000000800 */
[----:B------:R-:W-:Y:S01]  /*6060*/  FMUL.FTZ R55, R55, c[0x0][0x2dc] ;  /* 0x0000b70037377a20 */ /* 0x000fe20000410000 */
[----:B------:R-:W-:Y:S01]  /*6070*/  F2FP.PACK_AB R53, R53, R52 ;  /* 0x000000343535723e */ /* 0x000fe200000000ff */
[----:B------:R-:W-:Y:S01]  /*6080*/  IMAD R8, R194, c[0x0][0x3a4], R7 ;  /* 0x0000e900c2087a24 */ /* 0x000fe200078e0207 */
[----:B------:R-:W-:Y:S01]  /*6090*/  STS [R201+0x4000], R50 ;  /* 0x00400032c9007388 */ /* 0x000fe20000000800 */
[----:B------:R-:W-:Y:S01]  /*60a0*/  FMUL.FTZ R64, R64, c[0x0][0x2dc] ;  /* 0x0000b70040407a20 */ /* 0x000fe20000410000 */
[----:B------:R-:W-:Y:S01]  /*60b0*/  F2FP.PACK_AB R55, R55, R54 ;  /* 0x000000363737723e */ /* 0x000fe200000000ff */
[----:B------:R-:W-:Y:S01]  /*60c0*/  FMUL.FTZ R65, R65, c[0x0][0x2dc] ;  /* 0x0000b70041417a20 */ /* 0x000fe20000410000 */
[----:B------:R3:W-:Y:S01]  /*60d0*/  STS [R195+0x6000], R40 ;  /* 0x00600028c3007388 */ /* 0x0007e20000000800 */
[----:B------:R-:W-:Y:S01]  /*60e0*/  FMUL.FTZ R66, R66, c[0x0][0x2dc] ;  /* 0x0000b70042427a20 */ /* 0x000fe20000410000 */
[----:B------:R-:W-:Y:S01]  /*60f0*/  USHF.L.U32 UR33, UR4, 0x6, URZ ;  /* 0x0000000604217899 */ /* 0x000fe2000800063f */
[----:B------:R-:W-:Y:S01]  /*6100*/  FMUL.FTZ R67, R67, c[0x0][0x2dc] ;  /* 0x0000b70043437a20 */ /* 0x000fe20000410000 */
[----:B------:R-:W-:Y:S01]  /*6110*/  F2FP.PACK_AB R64, R65, R64 ;  /* 0x000000404140723e */ /* 0x000fe200000000ff */
[----:B------:R-:W-:Y:S01]  /*6120*/  IMAD R7, R5, c[0x0][0x388], RZ ;  /* 0x0000e20005077a24 */ /* 0x000fe200078e02ff */
[----:B------:R-:W-:Y:S01]  /*6130*/  STS [R195+0x6400], R42 ;  /* 0x0064002ac3007388 */ /* 0x000fe20000000800 */
[----:B------:R-:W-:Y:S01]  /*6140*/  FMUL.FTZ R56, R56, c[0x0][0x2dc] ;  /* 0x0000b70038387a20 */ /* 0x000fe20000410000 */
[----:B------:R-:W-:Y:S01]  /*6150*/  F2FP.PACK_AB R66, R67, R66 ;  /* 0x000000424342723e */ /* 0x000fe200000000ff */
[----:B------:R-:W-:Y:S01]  /*6160*/  FMUL.FTZ R57, R57, c[0x0][0x2dc] ;  /* 0x0000b70039397a20 */ /* 0x000fe20000410000 */
[----:B------:R1:W-:Y:S01]  /*6170*/  STS [R202+0x6000], R45 ;  /* 0x0060002dca007388 */ /* 0x0003e20000000800 */
[----:B------:R-:W-:Y:S01]  /*6180*/  FMUL.FTZ R58, R58, c[0x0][0x2dc] ;  /* 0x0000b7003a3a7a20 */ /* 0x000fe20000410000 */
[----:B------:R-:W-:Y:S01]  /*6190*/  USHF.L.U64.HI UR5, UR4, UR6, UR5 ;  /* 0x0000000604057299 */ /* 0x000fe20008010205 */
[----:B------:R-:W-:Y:S01]  /*61a0*/  FMUL.FTZ R59, R59, c[0x0][0x2dc] ;  /* 0x0000b7003b3b7a20 */ /* 0x000fe20000410000 */
[----:B------:R-:W-:Y:S01]  /*61b0*/  F2FP.PACK_AB R57, R57, R56 ;  /* 0x000000383939723e */ /* 0x000fe200000000ff */
[----:B------:R-:W-:Y:S01]  /*61c0*/  IMAD R5, R5, c[0x0][0x390], RZ ;  /* 0x0000e40005057a24 */ /* 0x000fe200078e02ff */
[----:B------:R1:W-:Y:S01]  /*61d0*/  STS [R202+0x6400], R47 ;  /* 0x0064002fca007388 */ /* 0x0003e20000000800 */
[----:B------:R-:W-:Y:S01]  /*61e0*/  FMUL.FTZ R60, R60, c[0x0][0x2dc] ;  /* 0x0000b7003c3c7a20 */ /* 0x000fe20000410000 */
[----:B------:R-:W-:Y:S01]  /*61f0*/  F2FP.PACK_AB R59, R59, R58 ;  /* 0x0000003a3b3b723e */ /* 0x000fe200000000ff */
[----:B------:R-:W-:Y:S01]  /*6200*/  FMUL.FTZ R61, R61, c[0x0][0x2dc] ;  /* 0x0000b7003d3d7a20 */ /* 0x000fe20000410000 */
[----:B------:R-:W-:Y:S01]  /*6210*/  STS [R200+0x4000], R53 ;  /* 0x00400035c8007388 */ /* 0x000fe20000000800 */
[----:B------:R-:W-:-:S02]  /*6220*/  FMUL.FTZ R62, R62, c[0x0][0x2dc] ;  /* 0x0000b7003e3e7a20 */ /* 0x000fc40000410000 */
[----:B------:R-:W-:Y:S01]  /*6230*/  FMUL.FTZ R63, R63, c[0x0][0x2dc] ;  /* 0x0000b7003f3f7a20 */ /* 0x000fe20000410000 */
[----:B------:R-:W-:Y:S01]  /*6240*/  F2FP.PACK_AB R60, R61, R60 ;  /* 0x0000003c3d3c723e */ /* 0x000fe200000000ff */
[C-C-:B------:R-:W-:Y:S01]  /*6250*/  IMAD.WIDE.U32 R12, R0.reuse, c[0x0][0x388], R10.reuse ;  /* 0x0000e200000c7a25 */ /* 0x140fe200078e000a */
[----:B------:R-:W-:Y:S02]  /*6260*/  STS [R200+0x4400], R55 ;  /* 0x00440037c8007388 */ /* 0x000fe40000000800 */
[----:B------:R-:W-:Y:S01]  /*6270*/  F2FP.PACK_AB R62, R63, R62 ;  /* 0x0000003e3f3e723e */ /* 0x000fe200000000ff */
[C---:B------:R-:W-:Y:S01]  /*6280*/  IMAD.WIDE.U32 R10, R0.reuse, c[0x0][0x390], R10 ;  /* 0x0000e400000a7a25 */ /* 0x040fe200078e000a */
[----:B------:R-:W-:Y:S01]  /*6290*/  STS [R209+0x4000], R64 ;  /* 0x00400040d1007388 */ /* 0x000fe20000000800 */
[----:B------:R-:W-:Y:S02]  /*62a0*/  MOV R20, R12 ;  /* 0x0000000c00147202 */ /* 0x000fe40000000f00 */
[C---:B------:R-:W-:Y:S01]  /*62b0*/  IMAD R4, R0.reuse, c[0x0][0x38c], R7 ;  /* 0x0000e30000047a24 */ /* 0x040fe200078e0207 */
[----:B------:R-:W-:Y:S01]  /*62c0*/  STS [R209+0x4400], R66 ;  /* 0x00440042d1007388 */ /* 0x000fe20000000800 */
[----:B------:R-:W-:Y:S01]  /*62d0*/  IMAD R5, R0, c[0x0][0x394], R5 ;  /* 0x0000e50000057a24 */ /* 0x000fe200078e0205 */
[----:B------:R-:W-:Y:S01]  /*62e0*/  MOV R18, R10 ;  /* 0x0000000a00127202 */ /* 0x000fe20000000f00 */
[----:B------:R-:W-:Y:S01]  /*62f0*/  IMAD.WIDE.U32 R16, R194, c[0x0][0x3a0], RZ ;  /* 0x0000e800c2107a25 */ /* 0x000fe200078e00ff */
[----:B------:R-:W1:Y:S01]  /*6300*/  S2R R0, SR_CTAID.Z ;  /* 0x0000000000007919 */ /* 0x000e620000002700 */
[----:B------:R-:W-:-:S02]  /*6310*/  IADD3 R21, R13, R4, RZ ;  /* 0x000000040d157210 */ /* 0x000fc40007ffe0ff */
[----:B------:R-:W-:Y:S01]  /*6320*/  IMAD R3, R3, c[0x0][0x3a8], RZ ;  /* 0x0000ea0003037a24 */ /* 0x000fe200078e02ff */
[----:B------:R-:W-:Y:S01]  /*6330*/  STS [R200+0x6000], R57 ;  /* 0x00600039c8007388 */ /* 0x000fe20000000800 */
[C---:B------:R-:W-:Y:S01]  /*6340*/  IMAD.WIDE.U32 R14, R194.reuse, c[0x0][0x3a8], RZ ;  /* 0x0000ea00c20e7a25 */ /* 0x040fe200078e00ff */
[----:B------:R-:W-:Y:S02]  /*6350*/  IADD3 R9, R17, R8, RZ ;  /* 0x0000000811097210 */ /* 0x000fe40007ffe0ff */
[----:B------:R-:W-:Y:S01]  /*6360*/  STS [R200+0x6400], R59 ;  /* 0x0064003bc8007388 */ /* 0x000fe20000000800 */
[----:B------:R-:W-:Y:S01]  /*6370*/  IMAD R2, R194, c[0x0][0x3ac], R3 ;  /* 0x0000eb00c2027a24 */ /* 0x000fe200078e0203 */
[----:B------:R-:W-:Y:S01]  /*6380*/  MOV R8, R16 ;  /* 0x0000001000087202 */ /* 0x000fe20000000f00 */
[----:B--2---:R-:W-:Y:S01]  /*6390*/  IMAD R36, R206, c[0x0][0x3a8], RZ ;  /* 0x0000ea00ce247a24 */ /* 0x004fe200078e02ff */
[----:B------:R-:W-:Y:S01]  /*63a0*/  STS [R209+0x6000], R60 ;  /* 0x0060003cd1007388 */ /* 0x000fe20000000800 */
[----:B------:R-:W-:-:S02]  /*63b0*/  IADD3 R19, R11, R5, RZ ;  /* 0x000000050b137210 */ /* 0x000fc40007ffe0ff */
[----:B------:R-:W-:Y:S01]  /*63c0*/  IADD3 R3, R15, R2, RZ ;  /* 0x000000020f037210 */ /* 0x000fe20007ffe0ff */
[----:B------:R-:W-:Y:S01]  /*63d0*/  STS [R209+0x6400], R62 ;  /* 0x0064003ed1007388 */ /* 0x000fe20000000800 */
[----:B------:R-:W-:Y:S01]  /*63e0*/  MOV R2, R14 ;  /* 0x0000000e00027202 */ /* 0x000fe20000000f00 */
[----:B------:R-:W-:Y:S02]  /*63f0*/  IMAD R14, R206, c[0x0][0x3a0], RZ ;  /* 0x0000e800ce0e7a24 */ /* 0x000fe400078e02ff */
[----:B------:R-:W-:Y:S01]  /*6400*/  BAR.SYNC.DEFER_BLOCKING 0x0 ;  /* 0x0000000000007b1d */ /* 0x000fe20000010000 */
[----:B----4-:R-:W-:Y:S01]  /*6410*/  IMAD.WIDE.U32 R38, R207, c[0x0][0x3a0], R8 ;  /* 0x0000e800cf267a25 */ /* 0x010fe200078e0008 */
[----:B-1----:R-:W-:-:S03]  /*6420*/  SHF.R.S32.HI R17, RZ, 0x1f, R0 ;  /* 0x0000001fff117819 */ /* 0x002fc60000011400 */
[----:B------:R-:W-:-:S04]  /*6430*/  IMAD.WIDE.U32 R20, R0, c[0x0][0x3b8], R20 ;  /* 0x0000ee0000147a25 */ /* 0x000fc800078e0014 */
[C---:B------:R-:W-:Y:S02]  /*6440*/  IMAD R11, R17.reuse, c[0x0][0x3b8], RZ ;  /* 0x0000ee00110b7a24 */ /* 0x040fe400078e02ff */
[----:B------:R-:W-:Y:S02]  /*6450*/  IMAD R17, R17, c[0x0][0x3c0], RZ ;  /* 0x0000f00011117a24 */ /* 0x000fe400078e02ff */
[----:B------:R-:W-:Y:S02]  /*6460*/  IMAD R16, R0, c[0x0][0x3bc], R11 ;  /* 0x0000ef0000107a24 */ /* 0x000fe400078e020b */
[----:B---3--:R-:W-:Y:S01]  /*6470*/  IMAD.WIDE.U32 R40, R207, c[0x0][0x3a8], R2 ;  /* 0x0000ea00cf287a25 */ /* 0x008fe200078e0002 */
[----:B------:R-:W-:-:S03]  /*6480*/  IADD3 R2, P1, R20, R38, RZ ;  /* 0x0000002614027210 */ /* 0x000fc60007f3e0ff */
[----:B------:R-:W-:Y:S02]  /*6490*/  IMAD R37, R207, c[0x0][0x3a4], R14 ;  /* 0x0000e900cf257a24 */ /* 0x000fe400078e020e */
[C---:B------:R-:W-:Y:S02]  /*64a0*/  IMAD R3, R0.reuse, c[0x0][0x3c4], R17 ;  /* 0x0000f10000037a24 */ /* 0x040fe400078e0211 */
[----:B------:R-:W-:Y:S01]  /*64b0*/  IMAD.WIDE.U32 R18, R0, c[0x0][0x3c0], R18 ;  /* 0x0000f00000127a25 */ /* 0x000fe200078e0012 */
[----:B------:R-:W1:Y:S01]  /*64c0*/  LDS.128 R4, [R218+0x6000] ;  /* 0x00600000da047984 */ /* 0x000e620000000c00 */
[----:B------:R-:W-:Y:S02]  /*64d0*/  IADD3 R0, R21, R16, RZ ;  /* 0x0000001015007210 */ /* 0x000fe40007ffe0ff */
[----:B------:R-:W-:Y:S01]  /*64e0*/  IMAD R36, R207, c[0x0][0x3ac], R36 ;  /* 0x0000eb00cf247a24 */ /* 0x000fe200078e0224 */
[----:B------:R-:W2:Y:S01]  /*64f0*/  LDS.128 R12, [R218+0x7000] ;  /* 0x00700000da0c7984 */ /* 0x000ea20000000c00 */
[----:B------:R-:W-:-:S02]  /*6500*/  IADD3 R3, R19, R3, RZ ;  /* 0x0000000313037210 */ /* 0x000fc40007ffe0ff */
[----:B------:R-:W-:Y:S01]  /*6510*/  IADD3 R38, P0, R18, R40, RZ ;  /* 0x0000002812267210 */ /* 0x000fe20007f1e0ff */
[----:B------:R-:W3:Y:S01]  /*6520*/  LDS.128 R8, [R218+0x8000] ;  /* 0x00800000da087984 */ /* 0x000ee20000000c00 */
[----:B------:R-:W-:Y:S02]  /*6530*/  IADD3.X R37, R0, R39, R37, P1, !PT ;  /* 0x0000002700257210 */ /* 0x000fe40000ffe425 */
[----:B------:R-:W-:Y:S01]  /*6540*/  LEA R40, P1, R2, c[0x0][0x340], 0x1 ;  /* 0x0000d00002287a11 */ /* 0x000fe200078208ff */
[----:B------:R-:W4:Y:S01]  /*6550*/  LDS.128 R28, [R218+0x9000] ;  /* 0x00900000da1c7984 */ /* 0x000f220000000c00 */
[----:B------:R-:W-:Y:S02]  /*6560*/  IADD3.X R3, R3, R41, R36, P0, !PT ;  /* 0x0000002903037210 */ /* 0x000fe400007fe424 */
[----:B------:R-:W-:Y:S01]  /*6570*/  LEA R36, P0, R38, c[0x0][0x348], 0x1 ;  /* 0x0000d20026247a11 */ /* 0x000fe200078008ff */
[----:B------:R-:W4:Y:S01]  /*6580*/  LDS.128 R24, [R218+0xa000] ;  /* 0x00a00000da187984 */ /* 0x000f220000000c00 */
[----:B------:R-:W-:-:S02]  /*6590*/  LEA.HI.X R41, R2, c[0x0][0x344], R37, 0x1, P1 ;  /* 0x0000d10002297a11 */ /* 0x000fc400008f0c25 */
[----:B------:R-:W-:Y:S01]  /*65a0*/  IADD3 R2, P1, R40, UR27, RZ ;  /* 0x0000001b28027c10 */ /* 0x000fe2000ff3e0ff */
[----:B------:R-:W4:Y:S01]  /*65b0*/  LDS.128 R20, [R218+0xb000] ;  /* 0x00b00000da147984 */ /* 0x000f220000000c00 */
[----:B------:R-:W-:Y:S02]  /*65c0*/  LEA.HI.X R37, R38, c[0x0][0x34c], R3, 0x1, P0 ;  /* 0x0000d30026257a11 */ /* 0x000fe400000f0c03 */
[----:B------:R-:W-:Y:S01]  /*65d0*/  IADD3.X R3, R41, UR32, RZ, P1, !PT ;  /* 0x0000002029037c10 */ /* 0x000fe20008ffe4ff */
[----:B------:R-:W4:Y:S01]  /*65e0*/  LDS.128 R16, [R218+0xc000] ;  /* 0x00c00000da107984 */ /* 0x000f220000000c00 */
[----:B------:R-:W-:Y:S02]  /*65f0*/  IADD3 R38, P0, R36, UR33, RZ ;  /* 0x0000002124267c10 */ /* 0x000fe4000ff1e0ff */
[----:B------:R-:W-:Y:S01]  /*6600*/  IADD3 R44, P1, R2, UR27, RZ ;  /* 0x0000001b022c7c10 */ /* 0x000fe2000ff3e0ff */
[----:B------:R-:W4:Y:S01]  /*6610*/  LDS.128 R32, [R218+0xd000] ;  /* 0x00d00000da207984 */ /* 0x000f220000000c00 */
[----:B------:R-:W-:-:S02]  /*6620*/  IADD3.X R39, R37, UR5, RZ, P0, !PT ;  /* 0x0000000525277c10 */ /* 0x000fc400087fe4ff */
[----:B------:R-:W-:Y:S02]  /*6630*/  IADD3.X R45, R3, UR32, RZ, P1, !PT ;  /* 0x00000020032d7c10 */ /* 0x000fe40008ffe4ff */
[----:B------:R-:W-:Y:S02]  /*6640*/  IADD3 R46, P0, R38, UR33, RZ ;  /* 0x00000021262e7c10 */ /* 0x000fe4000ff1e0ff */
[----:B------:R-:W-:Y:S02]  /*6650*/  IADD3 R42, P1, R44, UR27, RZ ;  /* 0x0000001b2c2a7c10 */ /* 0x000fe4000ff3e0ff */
[----:B------:R-:W-:Y:S02]  /*6660*/  IADD3.X R47, R39, UR5, RZ, P0, !PT ;  /* 0x00000005272f7c10 */ /* 0x000fe400087fe4ff */
[----:B------:R-:W-:Y:S01]  /*6670*/  IADD3.X R43, R45, UR32, RZ, P1, !PT ;  /* 0x000000202d2b7c10 */ /* 0x000fe20008ffe4ff */
        /* <DEDUP_REMOVED lines=10> */
.L_x_554:
        /* <DEDUP_REMOVED lines=9> */
.L_x_561:
[----:B------:R-:W-:Y:S05]  /*67b0*/  EXIT ;  /* 0x000000000000794d */ /* 0x000fea0003800000 */
.L_x_563:
        /* <DEDUP_REMOVED lines=12> */
.L_x_1262:


//--------------------- .text._ZN5flash44flash_bwd_dq_dk_dv_loop_seqk_parallel_kernelI23Flash_bwd_kernel_traitsILi64ELi64ELi128ELi8ELi2ELi4ELi4ELb1ELb0EN7cutlass6half_tE19Flash_kernel_traitsILi64ELi64ELi128ELi8ES3_EELb0ELb1ELb0ELb0ELb1ELb1ELb1EEEvNS_16Flash_bwd_paramsE --------------------------
	.section	.text._ZN5flash44flash_bwd_dq_dk_dv_loop_seqk_parallel_kernelI23Flash_bwd_kernel_traitsILi64ELi64ELi128ELi8ELi2ELi4ELi4ELb1ELb0EN7cutlass6half_tE19Flash_kernel_traitsILi64ELi64ELi128ELi8ES3_EELb0ELb1ELb0ELb0ELb1ELb1ELb1EEEvNS_16Flash_bwd_paramsE,"ax",@progbits
	.sectioninfo	@"SHI_REGISTERS=255"
	.align	128
        .global         _ZN5flash44flash_bwd_dq_dk_dv_loop_seqk_parallel_kernelI23Flash_bwd_kernel_traitsILi64ELi64ELi128ELi8ELi2ELi4ELi4ELb1ELb0EN7cutlass6half_tE19Flash_kernel_traitsILi64ELi64ELi128ELi8ES3_EELb0ELb1ELb0ELb0ELb1ELb1ELb1EEEvNS_16Flash_bwd_paramsE
        .type           _ZN5flash44flash_bwd_dq_dk_dv_loop_seqk_parallel_kernelI23Flash_bwd_kernel_traitsILi64ELi64ELi128ELi8ELi2ELi4ELi4ELb1ELb0EN7cutlass6half_tE19Flash_kernel_traitsILi64ELi64ELi128ELi8ES3_EELb0ELb1ELb0ELb0ELb1ELb1ELb1EEEvNS_16Flash_bwd_paramsE,@function
        .size           _ZN5flash44flash_bwd_dq_dk_dv_loop_seqk_parallel_kernelI23Flash_bwd_kernel_traitsILi64ELi64ELi128ELi8ELi2ELi4ELi4ELb1ELb0EN7cutlass6half_tE19Flash_kernel_traitsILi64ELi64ELi128ELi8ES3_EELb0ELb1ELb0ELb0ELb1ELb1ELb1EEEvNS_16Flash_bwd_paramsE,(.L_x_1263 - _ZN5flash44flash_bwd_dq_dk_dv_loop_seqk_parallel_kernelI23Flash_bwd_kernel_traitsILi64ELi64ELi128ELi8ELi2ELi4ELi4ELb1ELb0EN7cutlass6half_tE19Flash_kernel_traitsILi64ELi64ELi128ELi8ES3_EELb0ELb1ELb0ELb0ELb1ELb1ELb1EEEvNS_16Flash_bwd_paramsE)
        .other          _ZN5flash44flash_bwd_dq_dk_dv_loop_seqk_parallel_kernelI23Flash_bwd_kernel_traitsILi64ELi64ELi128ELi8ELi2ELi4ELi4ELb1ELb0EN7cutlass6half_tE19Flash_kernel_traitsILi64ELi64ELi128ELi8ES3_EELb0ELb1ELb0ELb0ELb1ELb1ELb1EEEvNS_16Flash_bwd_paramsE,@"STO_CUDA_ENTRY STV_DEFAULT"
_ZN5flash44flash_bwd_dq_dk_dv_loop_seqk_parallel_kernelI23Flash_bwd_kernel_traitsILi64ELi64ELi128ELi8ELi2ELi4ELi4ELb1ELb0EN7cutlass6half_tE19Flash_kernel_traitsILi64ELi64ELi128ELi8ES3_EELb0ELb1ELb0ELb0ELb1ELb1ELb1EEEvNS_16Flash_bwd_paramsE:
.text._ZN5flash44flash_bwd_dq_dk_dv_loop_seqk_parallel_kernelI23Flash_bwd_kernel_traitsILi64ELi64ELi128ELi8ELi2ELi4ELi4ELb1ELb0EN7cutlass6half_tE19Flash_kernel_traitsILi64ELi64ELi128ELi8ES3_EELb0ELb1ELb0ELb0ELb1ELb1ELb1EEEvNS_16Flash_bwd_paramsE:
[----:B------:R-:W-:Y:S02]  /*0000*/  MOV R1, c[0x0][0x28] ;  /* 0x00000a0000017a02 */ /* 0x000fe40000000f00 */
[----:B------:R-:W1:Y:S01]  /*0010*/  S2UR UR27, SR_CTAID.X ;  /* 0x00000000001b79c3 */ /* 0x000e620000002500 */
[----:B------:R-:W-:Y:S02]  /*0020*/  ULDC UR4, c[0x0][0x218] ;  /* 0x0000860000047ab9 */ /* 0x000fe40000000800 */
        /* <DEDUP_REMOVED lines=14> */
[----:B------:R-:W-:Y:S01]  /*0110*/  UMOV UR54, 0x80 ;  /* 0x0000008000367882 */ /* 0x000fe20000000000 */
[----:B------:R-:W-:Y:S01]  /*0120*/  IMAD.MOV.U32 R189, RZ, RZ, 0x1 ;  /* 0x00000001ffbd7424 */ /* 0x000fe200078e00ff */
[----:B------:R-:W-:Y:S02]  /*0130*/  USHF.L.U32 UR20, UR50, 0x4, URZ ;  /* 0x0000000432147899 */ /* 0x000fe4000800063f */
[----:B------:R-:W-:-:S02]  /*0140*/  USHF.L.U32 UR14, UR50, 0x3, URZ ;  /* 0x00000003320e7899 */ /* 0x000fc4000800063f */
[----:B------:R-:W-:Y:S02]  /*0150*/  UIADD3 UR19, UR20, 0x20, URZ ;  /* 0x0000002014137890 */ /* 0x000fe4000fffe03f */
[----:B------:R-:W-:Y:S02]  /*0160*/  ULDC UR6, c[0x0][0x210] ;  /* 0x0000840000067ab9 */ /* 0x000fe40000000800 */
[----:B------:R-:W-:Y:S02]  /*0170*/  UIADD3 UR18, UR14, UR19, URZ ;  /* 0x000000130e127290 */ /* 0x000fe4000fffe03f */
[----:B------:R-:W-:Y:S02]  /*0180*/  ULDC UR55, c[0x0][0x234] ;  /* 0x00008d0000377ab9 */ /* 0x000fe40000000800 */
[----:B------:R-:W-:Y:S02]  /*0190*/  UIADD3 UR17, UR14, UR18, URZ ;  /* 0x000000120e117290 */ /* 0x000fe4000fffe03f */
[----:B------:R-:W-:Y:S01]  /*01a0*/  UIMAD UR55, UR54, UR6, UR55 ;  /* 0x00000006363772a4 */ /* 0x000fe2000f8e0237 */
[----:B-1----:R-:W-:Y:S01]  /*01b0*/  SHF.R.S32.HI R7, RZ, 0x1f, R184 ;  /* 0x0000001fff077819 */ /* 0x002fe200000114b8 */
[----:B------:R-:W-:-:S02]  /*01c0*/  UIADD3 UR16, UR14, UR17, URZ ;  /* 0x000000110e107290 */ /* 0x000fc4000fffe03f */
[----:B------:R-:W-:Y:S01]  /*01d0*/  USHF.R.S32.HI UR6, URZ, 0x1f, UR44 ;  /* 0x0000001f3f067899 */ /* 0x000fe2000801142c */
[CC--:B------:R-:W-:Y:S01]  /*01e0*/  LEA.HI R0, R7.reuse, R184.reuse, RZ, 0x4 ;  /* 0x000000b807007211 */ /* 0x0c0fe200078f20ff */
[----:B------:R-:W-:Y:S01]  /*01f0*/  USHF.L.U32 UR51, UR50, 0x6, URZ ;  /* 0x0000000632337899 */ /* 0x000fe2000800063f */
[C---:B------:R-:W-:Y:S01]  /*0200*/  LEA.HI R5, R7.reuse, R184, RZ, 0x2 ;  /* 0x000000b807057211 */ /* 0x040fe200078f10ff */
[----:B------:R-:W-:Y:S01]  /*0210*/  UIADD3 UR15, UR14, UR16, URZ ;  /* 0x000000100e0f7290 */ /* 0x000fe2000fffe03f */
[----:B------:R-:W-:Y:S01]  /*0220*/  LOP3.LUT R2, R0, 0xfffffff0, RZ, 0xc0, !PT ;  /* 0xfffffff000027812 */ /* 0x000fe200078ec0ff */
[----:B------:R-:W-:Y:S01]  /*0230*/  ULDC UR7, c[0x0][0x224] ;  /* 0x0000890000077ab9 */ /* 0x000fe20000000800 */
[----:B------:R-:W-:Y:S01]  /*0240*/  SHF.R.S32.HI R6, RZ, 0x4, R0 ;  /* 0x00000004ff067819 */ /* 0x000fe20000011400 */
[----:B------:R-:W-:Y:S01]  /*0250*/  UIMAD.WIDE.U32 UR44, UR44, UR52, URZ ;  /* 0x000000342c2c72a5 */ /* 0x000fe2000f8e003f */
[--C-:B------:R-:W-:Y:S01]  /*0260*/  SHF.R.S32.HI R3, RZ, 0x2, R5.reuse ;  /* 0x00000002ff037819 */ /* 0x100fe20000011405 */
[----:B------:R-:W-:Y:S01]  /*0270*/  IMAD.IADD R2, R184, 0x1, -R2 ;  /* 0x00000001b8027824 */ /* 0x000fe200078e0a02 */
[----:B------:R-:W-:Y:S01]  /*0280*/  SHF.R.S32.HI R10, RZ, 0x1f, R5 ;  /* 0x0000001fff0a7819 */ /* 0x000fe20000011405 */
[----:B------:R-:W-:Y:S01]  /*0290*/  ULDC.64 UR4, c[0x0][0x118] ;  /* 0x0000460000047ab9 */ /* 0x000fe20000000a00 */
[----:B------:R-:W-:Y:S01]  /*02a0*/  LEA.HI R0, R0, R6, RZ, 0x1 ;  /* 0x0000000600007211 */ /* 0x000fe200078f08ff */
[----:B------:R-:W-:Y:S01]  /*02b0*/  UMOV UR57, 0x4 ;  /* 0x0000000400397882 */ /* 0x000fe20000000000 */
[----:B------:R-:W-:Y:S01]  /*02c0*/  SHF.R.S32.HI R4, RZ, 0x1f, R2 ;  /* 0x0000001fff047819 */ /* 0x000fe20000011402 */
[----:B------:R-:W-:Y:S01]  /*02d0*/  ULDC.64 UR60, c[0x0][0x3c8] ;  /* 0x0000f200003c7ab9 */ /* 0x000fe20000000a00 */
[----:B------:R-:W-:Y:S01]  /*02e0*/  LEA.HI R10, R10, R3, RZ, 0x3 ;  /* 0x000000030a0a7211 */ /* 0x000fe200078f18ff */
[----:B------:R-:W-:Y:S01]  /*02f0*/  UMOV UR58, 0x6 ;  /* 0x00000006003a7882 */ /* 0x000fe20000000000 */
[----:B------:R-:W-:Y:S01]  /*0300*/  LOP3.LUT R0, R0, 0xfffffffe, RZ, 0xc0, !PT ;  /* 0xfffffffe00007812 */ /* 0x000fe200078ec0ff */
[----:B------:R-:W-:Y:S01]  /*0310*/  ULDC UR59, c[0x0][0x214] ;  /* 0x00008500003b7ab9 */ /* 0x000fe20000000800 */
[----:B------:R-:W-:Y:S01]  /*0320*/  LEA.HI R4, R4, R2, RZ, 0x3 ;  /* 0x0000000204047211 */ /* 0x000fe200078f18ff */
[----:B------:R-:W-:Y:S01]  /*0330*/  UMOV UR48, 0xffffe000 ;  /* 0xffffe00000307882 */ /* 0x000fe20000000000 */
[----:B------:R-:W-:Y:S01]  /*0340*/  LOP3.LUT R10, R10, 0xfffffff8, RZ, 0xc0, !PT ;  /* 0xfffffff80a0a7812 */ /* 0x000fe200078ec0ff */
[----:B------:R-:W-:Y:S01]  /*0350*/  IMAD.IADD R0, R6, 0x1, -R0 ;  /* 0x0000000106007824 */ /* 0x000fe200078e0a00 */
[----:B------:R-:W-:Y:S01]  /*0360*/  LOP3.LUT R6, R4, 0xfffffff8, RZ, 0xc0, !PT ;  /* 0xfffffff804067812 */ /* 0x000fe200078ec0ff */
[----:B------:R-:W-:Y:S01]  /*0370*/  UIADD3 UR54, UR54, UR7, URZ ;  /* 0x0000000736367290 */ /* 0x000fe2000fffe03f */
[-C--:B------:R-:W-:Y:S01]  /*0380*/  LEA.HI R190, R7, R184.reuse, RZ, 0x3 ;  /* 0x000000b807be7211 */ /* 0x080fe200078f18ff */
[----:B------:R-:W-:Y:S01]  /*0390*/  IMAD.IADD R10, R3, 0x1, -R10 ;  /* 0x00000001030a7824 */ /* 0x000fe200078e0a0a */
[CC--:B------:R-:W-:Y:S01]  /*03a0*/  LEA.HI R3, R7.reuse, R184.reuse, RZ, 0x5 ;  /* 0x000000b807037211 */ /* 0x0c0fe200078f28ff */
[----:B------:R-:W-:Y:S01]  /*03b0*/  IMAD.IADD R6, R2, 0x1, -R6 ;  /* 0x0000000102067824 */ /* 0x000fe200078e0a06 */
[----:B------:R-:W-:Y:S01]  /*03c0*/  LOP3.LUT R192, R190, 0xfffffff8, RZ, 0xc0, !PT ;  /* 0xfffffff8bec07812 */ /* 0x000fe200078ec0ff */
[C---:B------:R-:W-:Y:S01]  /*03d0*/  IMAD.SHL.U32 R11, R0.reuse, 0x200, RZ ;  /* 0x00000200000b7824 */ /* 0x040fe200078e00ff */
[--C-:B------:R-:W-:Y:S01]  /*03e0*/  SHF.R.S32.HI R187, RZ, 0x5, R3.reuse ;  /* 0x00000005ffbb7819 */ /* 0x100fe20000011403 */
[----:B------:R-:W-:Y:S01]  /*03f0*/  IMAD.SHL.U32 R181, R0, 0x10, RZ ;  /* 0x0000001000b57824 */ /* 0x000fe200078e00ff */
[----:B------:R-:W-:Y:S01]  /*0400*/  SHF.R.S32.HI R2, RZ, 0x1f, R3 ;  /* 0x0000001fff027819 */ /* 0x000fe20000011403 */
[----:B------:R-:W-:Y:S01]  /*0410*/  IMAD.IADD R192, R184, 0x1, -R192 ;  /* 0x00000001b8c07824 */ /* 0x000fe200078e0ac0 */
[----:B------:R-:W-:Y:S01]  /*0420*/  LOP3.LUT R12, R10, 0x1, RZ, 0xc0, !PT ;  /* 0x000000010a0c7812 */ /* 0x000fe200078ec0ff */
[----:B------:R-:W-:Y:S01]  /*0430*/  IMAD.SHL.U32 R6, R6, 0x40, RZ ;  /* 0x0000004006067824 */ /* 0x000fe200078e00ff */
[-C--:B------:R-:W-:Y:S01]  /*0440*/  LEA.HI R2, R2, R187.reuse, RZ, 0x2 ;  /* 0x000000bb02027211 */ /* 0x080fe200078f10ff */
[----:B------:R-:W-:Y:S01]  /*0450*/  IMAD.SHL.U32 R9, R192, 0x40, RZ ;  /* 0x00000040c0097824 */ /* 0x000fe200078e00ff */
[-C--:B------:R-:W-:Y:S01]  /*0460*/  LEA.HI R8, R7, R184.reuse, RZ, 0x6 ;  /* 0x000000b807087211 */ /* 0x080fe200078f30ff */
[----:B------:R-:W-:Y:S01]  /*0470*/  UIMAD UR52, UR6, UR52, URZ ;  /* 0x00000034063472a4 */ /* 0x000fe2000f8e023f */
[----:B------:R-:W-:Y:S01]  /*0480*/  LOP3.LUT R2, R2, 0xfffffffc, RZ, 0xc0, !PT ;  /* 0xfffffffc02027812 */ /* 0x000fe200078ec0ff */
[----:B------:R-:W-:Y:S01]  /*0490*/  UIMAD UR26, UR50, 0x18, URZ ;  /* 0x00000018321a78a4 */ /* 0x000fe2000f8e023f */
[----:B------:R-:W-:Y:S01]  /*04a0*/  ISETP.NE.U32.AND P0, PT, R12, 0x1, PT ;  /* 0x000000010c00780c */ /* 0x000fe20003f05070 */
[----:B------:R-:W-:Y:S01]  /*04b0*/  USHF.L.U32 UR25, UR50, 0x5, URZ ;  /* 0x0000000532197899 */ /* 0x000fe2000800063f */
[----:B------:R-:W-:Y:S01]  /*04c0*/  LOP3.LUT R9, R9, 0x1c0, RZ, 0xc0, !PT ;  /* 0x000001c009097812 */ /* 0x000fe200078ec0ff */
[----:B------:R-:W-:Y:S01]  /*04d0*/  IMAD.IADD R2, R187, 0x1, -R2 ;  /* 0x00000001bb027824 */ /* 0x000fe200078e0a02 */
[----:B------:R-:W-:Y:S01]  /*04e0*/  SHF.R.S32.HI R8, RZ, 0x6, R8 ;  /* 0x00000006ff087819 */ /* 0x000fe20000011408 */
[----:B------:R-:W-:Y:S01]  /*04f0*/  UIMAD UR24, UR50, 0x28, URZ ;  /* 0x00000028321878a4 */ /* 0x000fe2000f8e023f */
[----:B------:R-:W-:Y:S01]  /*0500*/  LEA.HI R196, R7, R184, RZ, 0x7 ;  /* 0x000000b807c47211 */ /* 0x000fe200078f38ff */
[----:B------:R-:W-:Y:S01]  /*0510*/  IMAD.SHL.U32 R178, R2, 0x10, RZ ;  /* 0x0000001002b27824 */ /* 0x000fe200078e00ff */
[----:B------:R-:W-:Y:S01]  /*0520*/  LOP3.LUT R186, R3, 0xffffffe0, RZ, 0xc0, !PT ;  /* 0xffffffe003ba7812 */ /* 0x000fe200078ec0ff */
[C---:B------:R-:W-:Y:S01]  /*0530*/  IMAD R12, R8.reuse, 0x800, R11 ;  /* 0x00000800080c7824 */ /* 0x040fe200078e020b */
[----:B------:R-:W-:Y:S01]  /*0540*/  LOP3.LUT R5, R5, 0x7ffffffc, RZ, 0xc0, !PT ;  /* 0x7ffffffc05057812 */ /* 0x000fe200078ec0ff */
[----:B------:R-:W-:Y:S01]  /*0550*/  IMAD.SHL.U32 R8, R8, 0x20, RZ ;  /* 0x0000002008087824 */ /* 0x000fe200078e00ff */
[C---:B------:R-:W-:Y:S01]  /*0560*/  R2P PR, R10.reuse, 0x6 ;  /* 0x000000060a007804 */ /* 0x040fe20000000000 */
[----:B------:R-:W-:Y:S01]  /*0570*/  IMAD.SHL.U32 R10, R10, 0x40, RZ ;  /* 0x000000400a0a7824 */ /* 0x000fe200078e00ff */
[----:B------:R-:W-:Y:S01]  /*0580*/  LOP3.LUT R178, R9, 0x30, R178, 0xf8, !PT ;  /* 0x0000003009b27812 */ /* 0x000fe200078ef8b2 */
[C---:B------:R-:W-:Y:S01]  /*0590*/  IMAD.IADD R186, R184.reuse, 0x1, -R186 ;  /* 0x00000001b8ba7824 */ /* 0x040fe200078e0aba */
[----:B------:R-:W-:Y:S01]  /*05a0*/  SHF.R.S32.HI R196, RZ, 0x7, R196 ;  /* 0x00000007ffc47819 */ /* 0x000fe200000114c4 */
[C---:B------:R-:W-:Y:S01]  /*05b0*/  IMAD.IADD R5, R184.reuse, 0x1, -R5 ;  /* 0x00000001b8057824 */ /* 0x040fe200078e0a05 */
[----:B------:R-:W-:Y:S01]  /*05c0*/  LEA.HI R3, R3, R187, RZ, 0x1 ;  /* 0x000000bb03037211 */ /* 0x000fe200078f08ff */
[----:B------:R-:W-:Y:S01]  /*05d0*/  IMAD.SHL.U32 R184, R184, 0x2, RZ ;  /* 0x00000002b8b87824 */ /* 0x000fe200078e00ff */
[--C-:B------:R-:W-:Y:S01]  /*05e0*/  LOP3.LUT R180, R9, 0x8, R190.reuse, 0xf8, !PT ;  /* 0x0000000809b47812 */ /* 0x100fe200078ef8be */
[----:B------:R-:W-:Y:S01]  /*05f0*/  IMAD.SHL.U32 R7, R196, 0x8, RZ ;  /* 0x00000008c4077824 */ /* 0x000fe200078e00ff */
[----:B------:R-:W-:Y:S01]  /*0600*/  SHF.R.U32.HI R9, RZ, 0x3, R9 ;  /* 0x00000003ff097819 */ /* 0x000fe20000011609 */
[----:B------:R-:W-:Y:S01]  /*0610*/  IMAD.SHL.U32 R5, R5, 0x2, RZ ;  /* 0x0000000205057824 */ /* 0x000fe200078e00ff */
[----:B------:R-:W-:Y:S01]  /*0620*/  LOP3.LUT R178, R178, 0x8, R190, 0xf8, !PT ;  /* 0x00000008b2b27812 */ /* 0x000fe200078ef8be */
[----:B------:R-:W-:Y:S01]  /*0630*/  UIMAD UR23, UR50, 0x30, URZ ;  /* 0x00000030321778a4 */ /* 0x000fe2000f8e023f */
[----:B------:R-:W-:Y:S01]  /*0640*/  LOP3.LUT R3, R3, 0xfffffffe, RZ, 0xc0, !PT ;  /* 0xfffffffe03037812 */ /* 0x000fe200078ec0ff */
[--C-:B------:R-:W-:Y:S01]  /*0650*/  IMAD R196, R196, 0x1000, R5.reuse ;  /* 0x00001000c4c47824 */ /* 0x100fe200078e0205 */
[----:B------:R-:W-:Y:S01]  /*0660*/  LOP3.LUT R10, R10, 0x1c0, RZ, 0xc0, !PT ;  /* 0x000001c00a0a7812 */ /* 0x000fe200078ec0ff */
[----:B------:R-:W-:Y:S01]  /*0670*/  IMAD R5, R2, 0x400, R5 ;  /* 0x0000040002057824 */ /* 0x000fe200078e0205 */
[----:B------:R-:W-:Y:S01]  /*0680*/  LOP3.LUT R180, R180, R9, RZ, 0x3c, !PT ;  /* 0x00000009b4b47212 */ /* 0x000fe200078e3cff */
[----:B------:R-:W-:Y:S01]  /*0690*/  IMAD.IADD R3, R187, 0x1, -R3 ;  /* 0x00000001bb037824 */ /* 0x000fe200078e0a03 */
[----:B------:R-:W-:Y:S01]  /*06a0*/  LOP3.LUT R178, R11, R178, R9, 0xf6, !PT ;  /* 0x000000b20bb27212 */ /* 0x000fe200078ef609 */
[----:B------:R-:W-:Y:S01]  /*06b0*/  UIMAD UR22, UR50, 0x38, URZ ;  /* 0x00000038321678a4 */ /* 0x000fe2000f8e023f */
[----:B------:R-:W-:Y:S01]  /*06c0*/  LOP3.LUT R184, R8, 0x6, R184, 0xf8, !PT ;  /* 0x0000000608b87812 */ /* 0x000fe200078ef8b8 */
[----:B------:R-:W-:Y:S01]  /*06d0*/  IMAD R196, R3, 0x400, R196 ;  /* 0x0000040003c47824 */ /* 0x000fe200078e02c4 */
[----:B------:R-:W-:Y:S01]  /*06e0*/  LOP3.LUT R8, R10, 0x20, R8, 0xf8, !PT ;  /* 0x000000200a087812 */ /* 0x000fe200078ef808 */
[----:B------:R-:W-:Y:S01]  /*06f0*/  IMAD.IADD R180, R12, 0x1, R180 ;  /* 0x000000010cb47824 */ /* 0x000fe200078e02b4 */
[----:B------:R-:W-:Y:S01]  /*0700*/  SHF.R.U32.HI R9, RZ, 0x3, R10 ;  /* 0x00000003ff097819 */ /* 0x000fe2000001160a */
[----:B------:R-:W-:Y:S01]  /*0710*/  IMAD.SHL.U32 R178, R178, 0x2, RZ ;  /* 0x00000002b2b27824 */ /* 0x000fe200078e00ff */
[----:B------:R-:W-:Y:S01]  /*0720*/  LOP3.LUT R7, R7, 0x8, RZ, 0xc0, !PT ;  /* 0x0000000807077812 */ /* 0x000fe200078ec0ff */
[----:B------:R-:W-:Y:S01]  /*0730*/  IMAD.SHL.U32 R180, R180, 0x2, RZ ;  /* 0x00000002b4b47824 */ /* 0x000fe200078e00ff */
[----:B------:R-:W-:Y:S01]  /*0740*/  LOP3.LUT R8, R8, R9, RZ, 0x3c, !PT ;  /* 0x0000000908087212 */ /* 0x000fe200078e3cff */
[----:B------:R-:W-:Y:S01]  /*0750*/  USHF.R.S32.HI UR53, URZ, 0x1f, UR51 ;  /* 0x0000001f3f357899 */ /* 0x000fe20008011433 */
[----:B------:R-:W-:Y:S01]  /*0760*/  LOP3.LUT R181, R7, 0x10, R181, 0xf8, !PT ;  /* 0x0000001007b57812 */ /* 0x000fe200078ef8b5 */
[----:B------:R-:W-:Y:S01]  /*0770*/  UIADD3 UR21, UR14, UR15, URZ ;  /* 0x0000000f0e157290 */ /* 0x000fe2000fffe03f */
[----:B------:R-:W-:Y:S01]  /*0780*/  LOP3.LUT R195, R9, R10, R7, 0x1e, !PT ;  /* 0x0000000a09c37212 */ /* 0x000fe200078e1e07 */
[----:B------:R-:W-:Y:S01]  /*0790*/  IMAD.IADD R196, R8, 0x1, R196 ;  /* 0x0000000108c47824 */ /* 0x000fe200078e02c4 */
[----:B------:R-:W-:Y:S01]  /*07a0*/  SHF.R.S32.HI R7, RZ, 0x1f, R186 ;  /* 0x0000001fff077819 */ /* 0x000fe200000114ba */
[----:B------:R-:W-:Y:S01]  /*07b0*/  IMAD.SHL.U32 R8, R0, 0x8, RZ ;  /* 0x0000000800087824 */ /* 0x000fe200078e00ff */
[----:B------:R-:W-:Y:S01]  /*07c0*/  LOP3.LUT R6, R6, 0x1c0, RZ, 0xc0, !PT ;  /* 0x000001c006067812 */ /* 0x000fe200078ec0ff */
[----:B------:R-:W-:Y:S01]  /*07d0*/  IMAD.IADD R195, R5, 0x1, R195 ;  /* 0x0000000105c37824 */ /* 0x000fe200078e02c3 */
[----:B------:R-:W-:Y:S01]  /*07e0*/  LEA.HI R0, R7, R186, RZ, 0x2 ;  /* 0x000000ba07007211 */ /* 0x000fe200078f10ff */
[----:B------:R-:W-:Y:S01]  /*07f0*/  IMAD.SHL.U32 R7, R4, 0x40, RZ ;  /* 0x0000004004077824 */ /* 0x000fe200078e00ff */
[----:B------:R-:W-:Y:S01]  /*0800*/  SHF.R.U32.HI R5, RZ, 0x3, R6 ;  /* 0x00000003ff057819 */ /* 0x000fe20000011606 */
[----:B------:R-:W-:Y:S01]  /*0810*/  IMAD.SHL.U32 R196, R196, 0x2, RZ ;  /* 0x00000002c4c47824 */ /* 0x000fe200078e00ff */
[----:B------:R-:W-:Y:S01]  /*0820*/  SHF.R.S32.HI R185, RZ, 0x2, R0 ;  /* 0x00000002ffb97819 */ /* 0x000fe20000011400 */
[----:B------:R-:W-:Y:S01]  /*0830*/  UMOV UR56, 0x6 ;  /* 0x0000000600387882 */ /* 0x000fe20000000000 */
[----:B------:R-:W-:-:S02]  /*0840*/  LOP3.LUT R0, R7, 0xfffffe00, RZ, 0xc0, !PT ;  /* 0xfffffe0007007812 */ /* 0x000fc400078ec0ff */
[----:B------:R-:W-:Y:S01]  /*0850*/  LOP3.LUT R4, R6, 0x8, R8, 0xf8, !PT ;  /* 0x0000000806047812 */ /* 0x000fe200078ef808 */
[C---:B------:R-:W-:Y:S01]  /*0860*/  IMAD R185, R3.reuse, 0x10, R185 ;  /* 0x0000001003b97824 */ /* 0x040fe200078e02b9 */
[C---:B------:R-:W-:Y:S01]  /*0870*/  LOP3.LUT P4, RZ, R192.reuse, 0x2, RZ, 0xc0, !PT ;  /* 0x00000002c0ff7812 */ /* 0x040fe2000788c0ff */
[--C-:B------:R-:W-:Y:S01]  /*0880*/  IMAD R182, R3, 0x400, R0.reuse ;  /* 0x0000040003b67824 */ /* 0x100fe200078e0200 */
[----:B------:R-:W-:Y:S01]  /*0890*/  LOP3.LUT P3, RZ, R192, 0x4, RZ, 0xc0, !PT ;  /* 0x00000004c0ff7812 */ /* 0x000fe2000786c0ff */
[----:B------:R-:W-:Y:S01]  /*08a0*/  IMAD R179, R2, 0x400, R0 ;  /* 0x0000040002b37824 */ /* 0x000fe200078e0200 */
[----:B------:R-:W-:Y:S01]  /*08b0*/  LOP3.LUT R4, R4, R5, RZ, 0x3c, !PT ;  /* 0x0000000504047212 */ /* 0x000fe200078e3cff */
[----:B------:R-:W-:Y:S01]  /*08c0*/  IMAD.SHL.U32 R192, R192, 0x8, RZ ;  /* 0x00000008c0c07824 */ /* 0x000fe200078e00ff */
[----:B------:R-:W-:Y:S02]  /*08d0*/  SEL R3, R202, 0xffffffe0, !P4 ;  /* 0xffffffe0ca037807 */ /* 0x000fe40006000000 */
[----:B------:R-:W-:Y:S01]  /*08e0*/  LEA R195, R195, 0x6000, 0x1 ;  /* 0x00006000c3c37811 */ /* 0x000fe200078e08ff */
[----:B------:R-:W-:Y:S01]  /*08f0*/  IMAD.IADD R179, R4, 0x1, R179 ;  /* 0x0000000104b37824 */ /* 0x000fe200078e02b3 */
[----:B------:R-:W-:Y:S01]  /*0900*/  SEL R172, R172, 0xffffffc0, !P3 ;  /* 0xffffffc0acac7807 */ /* 0x000fe20005800000 */
[----:B------:R-:W-:Y:S01]  /*0910*/  IMAD.IADD R173, R180, 0x1, R3 ;  /* 0x00000001b4ad7824 */ /* 0x000fe200078e0203 */
[----:B------:R-:W-:Y:S01]  /*0920*/  IADD3 R194, R185, -0x40, RZ ;  /* 0xffffffc0b9c27810 */ /* 0x000fe20007ffe0ff */
[----:B------:R-:W-:Y:S01]  /*0930*/  IMAD.IADD R182, R182, 0x1, R4 ;  /* 0x00000001b6b67824 */ /* 0x000fe200078e0204 */
[----:B------:R-:W-:Y:S01]  /*0940*/  SEL R202, R202, 0xffffffe0, !P1 ;  /* 0xffffffe0caca7807 */ /* 0x000fe20004800000 */
[----:B------:R-:W-:Y:S01]  /*0950*/  IMAD.IADD R172, R180, 0x1, R172 ;  /* 0x00000001b4ac7824 */ /* 0x000fe200078e02ac */
[----:B------:R-:W-:-:S02]  /*0960*/  SEL R209, R209, 0x10, !P0 ;  /* 0x00000010d1d17807 */ /* 0x000fc40004000000 */
[C---:B------:R-:W-:Y:S01]  /*0970*/  IADD3 R197, R195.reuse, 0x40, RZ ;  /* 0x00000040c3c57810 */ /* 0x040fe20007ffe0ff */
[C---:B------:R-:W-:Y:S01]  /*0980*/  IMAD.IADD R200, R196.reuse, 0x1, R202 ;  /* 0x00000001c4c87824 */ /* 0x040fe200078e02ca */
[----:B------:R-:W-:Y:S01]  /*0990*/  SHF.R.S32.HI R191, RZ, 0x1f, R194 ;  /* 0x0000001fffbf7819 */ /* 0x000fe200000114c2 */
[----:B------:R-:W-:Y:S01]  /*09a0*/  IMAD.IADD R201, R196, 0x1, R209 ;  /* 0x00000001c4c97824 */ /* 0x000fe200078e02d1 */
[----:B------:R-:W-:Y:S01]  /*09b0*/  @P2 IADD3 R197, R195, -0x40, RZ ;  /* 0xffffffc0c3c52810 */ /* 0x000fe20007ffe0ff */
[----:B------:R-:W-:Y:S01]  /*09c0*/  IMAD.IADD R199, R202, 0x1, R195 ;  /* 0x00000001cac77824 */ /* 0x000fe200078e02c3 */
[----:B------:R-:W-:Y:S01]  /*09d0*/  LOP3.LUT R181, R5, R181, R6, 0x1e, !PT ;  /* 0x000000b505b57212 */ /* 0x000fe200078e1e06 */
[----:B------:R-:W-:Y:S01]  /*09e0*/  IMAD.IADD R3, R3, 0x1, R172 ;  /* 0x0000000103037824 */ /* 0x000fe200078e02ac */
[C---:B------:R-:W-:Y:S01]  /*09f0*/  SHF.L.U64.HI R191, R194.reuse, 0x2, R191 ;  /* 0x00000002c2bf7819 */ /* 0x040fe200000102bf */
[----:B------:R-:W-:Y:S01]  /*0a00*/  IMAD.SHL.U32 R194, R194, 0x4, RZ ;  /* 0x00000004c2c27824 */ /* 0x000fe200078e00ff */
[----:B------:R-:W-:Y:S01]  /*0a10*/  IADD3 R198, R195, 0x420, RZ ;  /* 0x00000420c3c67810 */ /* 0x000fe20007ffe0ff */
[----:B------:R-:W-:Y:S01]  /*0a20*/  IMAD.IADD R209, R209, 0x1, R200 ;  /* 0x00000001d1d17824 */ /* 0x000fe200078e02c8 */
[----:B------:R-:W-:Y:S01]  /*0a30*/  LOP3.LUT R181, R181, R0, RZ, 0xfc, !PT ;  /* 0x00000000b5b57212 */ /* 0x000fe200078efcff */
[----:B------:R-:W-:Y:S01]  /*0a40*/  IMAD.IADD R202, R202, 0x1, R197 ;  /* 0x00000001caca7824 */ /* 0x000fe200078e02c5 */
[----:B------:R-:W-:-:S02]  /*0a50*/  SHF.R.S32.HI R190, RZ, 0x3, R190 ;  /* 0x00000003ffbe7819 */ /* 0x000fc400000114be */
[----:B------:R-:W-:Y:S02]  /*0a60*/  IADD3 R189, R185, -c[0x0][0x214], R189 ;  /* 0x80008500b9bd7a10 */ /* 0x000fe40007ffe0bd */
[----:B------:R-:W-:Y:S02]  /*0a70*/  SHF.R.S32.HI R188, RZ, 0x1f, R185 ;  /* 0x0000001fffbc7819 */ /* 0x000fe400000114b9 */
[----:B------:R-:W-:Y:S02]  /*0a80*/  LEA R179, R179, 0xa000, 0x1 ;  /* 0x0000a000b3b37811 */ /* 0x000fe400078e08ff */
[----:B------:R-:W-:Y:S02]  /*0a90*/  @P1 IADD3 R198, R195, 0x3e0, RZ ;  /* 0x000003e0c3c61810 */ /* 0x000fe40007ffe0ff */
.L_x_572:
        /* <DEDUP_REMOVED lines=8> */
[----:B------:R-:W1:Y:S07]  /*0b20*/  @P1 S2R R2, SR_CTAID.Y ;  /* 0x0000000000021919 */ /* 0x000e6e0000002600 */
[----:B--2---:R-:W2:Y:S02]  /*0b30*/  @P0 S2R R0, SR_CTAID.Y ;  /* 0x0000000000000919 */ /* 0x004ea40000002600 */
[----:B--2---:R2:W3:Y:S02]  /*0b40*/  @P0 R2UR UR7, R0 ;  /* 0x00000000000703c2 */ /* 0x0044e400000e0000 */
[----:B--2---:R-:W-:Y:S01]  /*0b50*/  @P1 IMAD.MOV.U32 R0, RZ, RZ, 0x4 ;  /* 0x00000004ff001424 */ /* 0x004fe200078e00ff */
[----:B---3--:R-:W-:-:S03]  /*0b60*/  @UP1 UIMAD.WIDE UR6, UR7, UR6, UR8 ;  /* 0x00000006070612a5 */ /* 0x008fc6000f8e0208 */
[----:B-1----:R-:W-:-:S04]  /*0b70*/  @P1 IMAD.WIDE R6, R2, R0, c[0x0][0x250] ;  /* 0x0000940002061625 */ /* 0x002fc800078e0200 */
[----:B------:R-:W-:Y:S01]  /*0b80*/  IMAD.U32 R4, RZ, RZ, UR6 ;  /* 0x00000006ff047e24 */ /* 0x000fe2000f8e00ff */
[----:B------:R-:W2:Y:S01]  /*0b90*/  @P1 LDG.E R2, [R6.64] ;  /* 0x0000000406021981 */ /* 0x000ea2000c1e1900 */
[----:B------:R-:W-:Y:S01]  /*0ba0*/  IMAD.U32 R5, RZ, RZ, UR7 ;  /* 0x00000007ff057e24 */ /* 0x000fe2000f8e00ff */
[----:B------:R-:W-:Y:S02]  /*0bb0*/  UMOV UR29, URZ ;  /* 0x0000003f001d7c82 */ /* 0x000fe40008000000 */
[----:B------:R-:W-:Y:S02]  /*0bc0*/  ULDC.64 UR6, c[0x0][0x268] ;  /* 0x00009a0000067ab9 */ /* 0x000fe40000000a00 */
[----:B------:R-:W3:Y:S01]  /*0bd0*/  @P0 LDG.E R0, [R4.64] ;  /* 0x0000000404000981 */ /* 0x000ee2000c1e1900 */
[----:B------:R-:W-:-:S04]  /*0be0*/  @!UP1 UISETP.NE.U32.AND UP0, UPT, URZ, UR6, UPT ;  /* 0x000000063f00928c */ /* 0x000fc8000bf05070 */
[----:B------:R-:W-:-:S03]  /*0bf0*/  @!UP1 UISETP.NE.AND.EX UP0, UPT, URZ, UR7, UPT, UP0 ;  /* 0x000000073f00928c */ /* 0x000fc6000bf05300 */
[----:B------:R-:W-:Y:S02]  /*0c00*/  ULDC.64 UR6, c[0x0][0x218] ;  /* 0x0000860000067ab9 */ /* 0x000fe40000000a00 */
[----:B------:R-:W-:Y:S01]  /*0c10*/  @!UP1 USEL UR9, URZ, UR7, !UP0 ;  /* 0x000000073f099287 */ /* 0x000fe2000c000000 */
[----:B--2---:R-:W1:Y:S08]  /*0c20*/  @P1 R2UR UR29, R2 ;  /* 0x00000000021d13c2 */ /* 0x004e7000000e0000 */
[----:B---3--:R-:W1:Y:S02]  /*0c30*/  @P0 R2UR UR8, R0 ;  /* 0x00000000000803c2 */ /* 0x008e6400000e0000 */
[----:B-1----:R-:W-:-:S02]  /*0c40*/  @UP1 UIADD3 UR7, UR8, -UR29, URZ ;  /* 0x8000001d08071290 */ /* 0x002fc4000fffe03f */
[----:B------:R-:W-:Y:S02]  /*0c50*/  USHF.L.U32 UR8, UR27, 0x7, URZ ;  /* 0x000000071b087899 */ /* 0x000fe4000800063f */
[----:B------:R-:W-:-:S04]  /*0c60*/  @!UP1 UIADD3 UR7, UR9, UR6, -UR29 ;  /* 0x0000000609079290 */ /* 0x000fc8000fffe81d */
[----:B------:R-:W-:-:S06]  /*0c70*/  UISETP.GE.AND UP0, UPT, UR8, UR7, UPT ;  /* 0x000000070800728c */ /* 0x000fcc000bf06270 */
[----:B------:R-:W-:-:S13]  /*0c80*/  PLOP3.LUT P0, PT, PT, PT, UP0, 0x80, 0x0 ;  /* 0x000000000000781c */ /* 0x000fda0003f0f008 */
[----:B-----5:R-:W-:Y:S05]  /*0c90*/  @P0 BRA `(.L_x_564) ;  /* 0x0000581000000947 */ /* 0x020fea0003800000 */
[----:B------:R-:W-:Y:S01]  /*0ca0*/  IABS R4, c[0x0][0x1c8] ;  /* 0x0000720000047a13 */ /* 0x000fe20000000000 */
[----:B------:R-:W1:Y:S01]  /*0cb0*/  S2R R0, SR_CTAID.Z ;  /* 0x0000000000007919 */ /* 0x000e620000002700 */
[----:B------:R-:W2:Y:S01]  /*0cc0*/  S2UR UR38, SR_CTAID.Y ;  /* 0x00000000002679c3 */ /* 0x000ea20000002600 */
[----:B------:R-:W-:Y:S01]  /*0cd0*/  ULDC UR9, c[0x0][0x214] ;  /* 0x0000850000097ab9 */ /* 0x000fe20000000800 */
[----:B------:R-:W3:Y:S01]  /*0ce0*/  I2F.RP R6, R4 ;  /* 0x0000000400067306 */ /* 0x000ee20000209400 */
[----:B------:R-:W-:Y:S02]  /*0cf0*/  ULDC.64 UR10, c[0x0][0x240] ;  /* 0x00009000000a7ab9 */ /* 0x000fe40000000a00 */
[----:B------:R-:W-:Y:S02]  /*0d00*/  UIADD3 UR9, UR9, 0x3f, URZ ;  /* 0x0000003f09097890 */ /* 0x000fe4000fffe03f */
[----:B------:R-:W-:Y:S01]  /*0d10*/  UISETP.NE.U32.AND UP0, UPT, URZ, UR10, UPT ;  /* 0x0000000a3f00728c */ /* 0x000fe2000bf05070 */
[----:B------:R-:W4:Y:S01]  /*0d20*/  S2UR UR28, SR_CTAID.Z ;  /* 0x00000000001c79c3 */ /* 0x000f220000002700 */
[----:B------:R-:W-:-:S02]  /*0d30*/  USHF.R.S32.HI UR6, URZ, 0x1f, UR9 ;  /* 0x0000001f3f067899 */ /* 0x000fc40008011409 */
[----:B------:R-:W-:Y:S02]  /*0d40*/  UISETP.NE.AND.EX UP0, UPT, URZ, UR11, UPT, UP0 ;  /* 0x0000000b3f00728c */ /* 0x000fe4000bf05300 */
[----:B------:R-:W-:Y:S02]  /*0d50*/  ULDC UR12, c[0x0][0x1c8] ;  /* 0x00007200000c7ab9 */ /* 0x000fe40000000800 */
[----:B------:R-:W-:Y:S02]  /*0d60*/  ULEA.HI UR6, UR6, UR9, URZ, 0x6 ;  /* 0x0000000906067291 */ /* 0x000fe4000f8f303f */
[----:B------:R-:W-:Y:S01]  /*0d70*/  ULDC.U8 UR30, c[0x0][0x328] ;  /* 0x0000ca00001e7ab9 */ /* 0x000fe20000000000 */
[----:B---3--:R-:W3:Y:S01]  /*0d80*/  MUFU.RCP R6, R6 ;  /* 0x0000000600067308 */ /* 0x008ee20000001000 */
[----:B------:R-:W-:Y:S02]  /*0d90*/  ULDC UR13, c[0x0][0x214] ;  /* 0x00008500000d7ab9 */ /* 0x000fe40000000800 */
[----:B------:R-:W-:Y:S01]  /*0da0*/  ULDC UR35, c[0x0][0x1c0] ;  /* 0x0000700000237ab9 */ /* 0x000fe20000000800 */
[----:B-1----:R-:W-:Y:S01]  /*0db0*/  IABS R0, R0 ;  /* 0x0000000000007213 */ /* 0x002fe20000000000 */
[----:B--2---:R-:W-:-:S02]  /*0dc0*/  UIMAD.WIDE UR10, UR38, 0x80, URZ ;  /* 0x00000080260a78a5 */ /* 0x004fc4000f8e023f */
[----:B------:R-:W-:Y:S02]  /*0dd0*/  ULDC UR39, c[0x0][0x22c] ;  /* 0x00008b0000277ab9 */ /* 0x000fe40000000800 */
[----:B------:R-:W-:Y:S02]  /*0de0*/  USEL UR47, UR10, URZ, UP0 ;  /* 0x0000003f0a2f7287 */ /* 0x000fe40008000000 */
[----:B------:R-:W-:Y:S02]  /*0df0*/  USEL UR46, UR11, URZ, UP0 ;  /* 0x0000003f0b2e7287 */ /* 0x000fe40008000000 */
[----:B----4-:R-:W-:Y:S01]  /*0e00*/  ULOP3.LUT UR9, UR28, UR12, URZ, 0x3c, !UPT ;  /* 0x0000000c1c097292 */ /* 0x010fe2000f8e3c3f */
[----:B---3--:R-:W-:Y:S01]  /*0e10*/  IADD3 R6, R6, 0xffffffe, RZ ;  /* 0x0ffffffe06067810 */ /* 0x008fe20007ffe0ff */
[----:B------:R-:W-:Y:S02]  /*0e20*/  UISETP.NE.AND UP0, UPT, UR30, URZ, UPT ;  /* 0x0000003f1e00728c */ /* 0x000fe4000bf05270 */
[----:B------:R-:W-:Y:S01]  /*0e30*/  ULOP3.LUT UR12, UR6, 0xffffffc0, URZ, 0xc0, !UPT ;  /* 0xffffffc0060c7892 */ /* 0x000fe2000f8ec03f */
[----:B------:R-:W1:Y:S01]  /*0e40*/  F2I.FTZ.U32.TRUNC.NTZ R7, R6 ;  /* 0x0000000600077305 */ /* 0x000e62000021f000 */
[----:B------:R-:W-:Y:S01]  /*0e50*/  ISETP.LE.AND P1, PT, RZ, UR9, PT ;  /* 0x00000009ff007c0c */ /* 0x000fe2000bf23270 */
[----:B------:R-:W-:-:S02]  /*0e60*/  ULDC UR37, c[0x0][0x234] ;  /* 0x00008d0000257ab9 */ /* 0x000fc40000000800 */
[----:B------:R-:W-:Y:S02]  /*0e70*/  UIMAD UR39, UR28, UR39, URZ ;  /* 0x000000271c2772a4 */ /* 0x000fe4000f8e023f */
[----:B------:R-:W-:Y:S02]  /*0e80*/  UIADD3 UR12, UR12, -0x40, URZ ;  /* 0xffffffc00c0c7890 */ /* 0x000fe4000fffe03f */
[----:B------:R-:W-:Y:S02]  /*0e90*/  @UP0 UIMAD UR9, UR38, UR13, URZ ;  /* 0x0000000d260902a4 */ /* 0x000fe4000f8e023f */
[----:B------:R-:W-:Y:S02]  /*0ea0*/  @!UP0 UIMAD UR10, UR38, UR35, UR28 ;  /* 0x00000023260a82a4 */ /* 0x000fe4000f8e021c */
[----:B------:R-:W-:Y:S02]  /*0eb0*/  ULDC.U8 UR31, c[0x0][0x3d0] ;  /* 0x0000f400001f7ab9 */ /* 0x000fe40000000000 */
[----:B------:R-:W-:Y:S01]  /*0ec0*/  ULDC UR49, c[0x0][0x1c0] ;  /* 0x0000700000317ab9 */ /* 0x000fe20000000800 */
[----:B------:R-:W-:Y:S01]  /*0ed0*/  ISETP.NE.AND P5, PT, RZ, UR31, PT ;  /* 0x0000001fff007c0c */ /* 0x000fe2000bfa5270 */
[----:B-1----:R-:W-:Y:S01]  /*0ee0*/  IMAD.MOV R2, RZ, RZ, -R7 ;  /* 0x000000ffff027224 */ /* 0x002fe200078e0a07 */
[----:B------:R-:W-:Y:S01]  /*0ef0*/  @UP0 UIMAD UR37, UR28, UR37, UR9 ;  /* 0x000000251c2502a4 */ /* 0x000fe2000f8e0209 */
[----:B------:R-:W-:Y:S01]  /*0f00*/  IMAD.MOV.U32 R6, RZ, RZ, RZ ;  /* 0x000000ffff067224 */ /* 0x000fe200078e00ff */
[----:B------:R-:W-:Y:S01]  /*0f10*/  @!UP0 UIMAD UR37, UR10, UR13, URZ ;  /* 0x0000000d0a2582a4 */ /* 0x000fe2000f8e023f */
[----:B------:R-:W-:Y:S01]  /*0f20*/  IMAD R2, R2, R4, RZ ;  /* 0x0000000402027224 */ /* 0x000fe200078e02ff */
[----:B------:R-:W-:-:S02]  /*0f30*/  USHF.R.S32.HI UR32, URZ, 0x1f, UR29 ;  /* 0x0000001f3f207899 */ /* 0x000fc4000801141d */
[----:B------:R-:W-:Y:S01]  /*0f40*/  USHF.R.S32.HI UR36, URZ, 0x1f, UR8 ;  /* 0x0000001f3f247899 */ /* 0x000fe20008011408 */
[----:B------:R-:W-:Y:S01]  /*0f50*/  IMAD.HI.U32 R6, R7, R2, R6 ;  /* 0x0000000207067227 */ /* 0x000fe200078e0006 */
[----:B------:R-:W-:Y:S02]  /*0f60*/  USHF.R.S32.HI UR34, URZ, 0x1f, UR38 ;  /* 0x0000001f3f227899 */ /* 0x000fe40008011426 */
[----:B------:R-:W-:Y:S01]  /*0f70*/  USHF.R.S32.HI UR33, URZ, 0x1f, UR28 ;  /* 0x0000001f3f217899 */ /* 0x000fe2000801141c */
[----:B------:R-:W-:Y:S01]  /*0f80*/  IMAD.MOV.U32 R2, RZ, RZ, R0 ;  /* 0x000000ffff027224 */ /* 0x000fe200078e0000 */
[----:B------:R-:W-:Y:S02]  /*0f90*/  USHF.R.S32.HI UR49, URZ, 0x1f, UR49 ;  /* 0x0000001f3f317899 */ /* 0x000fe40008011431 */
[----:B------:R-:W-:Y:S01]  /*0fa0*/  USHF.R.S32.HI UR43, URZ, 0x1f, UR39 ;  /* 0x0000001f3f2b7899 */ /* 0x000fe20008011427 */
[----:B------:R-:W-:Y:S01]  /*0fb0*/  IMAD.HI.U32 R11, R6, R2, RZ ;  /* 0x00000002060b7227 */ /* 0x000fe200078e00ff */
[----:B------:R-:W-:-:S02]  /*0fc0*/  USHF.R.S32.HI UR41, URZ, 0x6, UR6 ;  /* 0x000000063f297899 */ /* 0x000fc40008011406 */
[----:B------:R-:W-:Y:S01]  /*0fd0*/  USHF.R.S32.HI UR13, URZ, 0x1f, UR12 ;  /* 0x0000001f3f0d7899 */ /* 0x000fe2000801140c */
[----:B------:R-:W-:-:S04]  /*0fe0*/  IMAD.MOV R0, RZ, RZ, -R11 ;  /* 0x000000ffff007224 */ /* 0x000fc800078e0a0b */
[C---:B------:R-:W-:Y:S02]  /*0ff0*/  IMAD R2, R4.reuse, R0, R2 ;  /* 0x0000000004027224 */ /* 0x040fe400078e0202 */
[----:B------:R-:W1:Y:S03]  /*1000*/  S2R R0, SR_CTAID.X ;  /* 0x0000000000007919 */ /* 0x000e660000002500 */
[----:B------:R-:W-:-:S13]  /*1010*/  ISETP.GT.U32.AND P2, PT, R4, R2, PT ;  /* 0x000000020400720c */ /* 0x000fda0003f44070 */
[----:B------:R-:W-:Y:S01]  /*1020*/  @!P2 IMAD.IADD R2, R2, 0x1, -R4 ;  /* 0x000000010202a824 */ /* 0x000fe200078e0a04 */
[----:B------:R-:W-:Y:S02]  /*1030*/  @!P2 IADD3 R11, R11, 0x1, RZ ;  /* 0x000000010b0ba810 */ /* 0x000fe40007ffe0ff */
[----:B------:R-:W-:Y:S02]  /*1040*/  ISETP.NE.AND P2, PT, RZ, c[0x0][0x1c8], PT ;  /* 0x00007200ff007a0c */ /* 0x000fe40003f45270 */
[----:B------:R-:W-:Y:S01]  /*1050*/  ISETP.GE.U32.AND P0, PT, R2, R4, PT ;  /* 0x000000040200720c */ /* 0x000fe20003f06070 */
[----:B-1----:R-:W-:-:S04]  /*1060*/  IMAD.WIDE.U32 R6, R0, c[0x0][0x3d8], RZ ;  /* 0x0000f60000067a25 */ /* 0x002fc800078e00ff */
[----:B------:R-:W-:Y:S01]  /*1070*/  IMAD R4, R0, c[0x0][0x3dc], R7 ;  /* 0x0000f70000047a24 */ /* 0x000fe200078e0207 */
[----:B------:R-:W-:-:S04]  /*1080*/  SEL R5, R6, RZ, P5 ;  /* 0x000000ff06057207 */ /* 0x000fc80002800000 */
[----:B------:R-:W-:-:S03]  /*1090*/  SEL R4, R4, RZ, P5 ;  /* 0x000000ff04047207 */ /* 0x000fc60002800000 */
        /* <DEDUP_REMOVED lines=9> */
.L_x_565:
[----:B------:R-:W-:Y:S02]  /*1130*/  ULDC UR6, c[0x0][0x1c0] ;  /* 0x0000700000067ab9 */ /* 0x000fe40000000800 */
[----:B------:R-:W-:Y:S02]  /*1140*/  UIMAD UR6, UR38, UR6, UR28 ;  /* 0x00000006260672a4 */ /* 0x000fe4000f8e021c */
[----:B------:R-:W-:Y:S02]  /*1150*/  ULDC UR9, c[0x0][0x224] ;  /* 0x0000890000097ab9 */ /* 0x000fe40000000800 */
[----:B------:R-:W-:Y:S02]  /*1160*/  UIMAD UR40, UR6, UR9, URZ ;  /* 0x00000009062872a4 */ /* 0x000fe4000f8e023f */
.L_x_566:
[----:B------:R-:W1:Y:S01]  /*1170*/  S2R R6, SR_CTAID.Y ;  /* 0x0000000000067919 */ /* 0x000e620000002600 */
[----:B------:R-:W-:Y:S01]  /*1180*/  ULDC.64 UR30, c[0x0][0x1a8] ;  /* 0x00006a00001e7ab9 */ /* 0x000fe20000000a00 */
[----:B------:R-:W-:Y:S01]  /*1190*/  SHF.R.S32.HI R7, RZ, 0x1f, R190 ;  /* 0x0000001fff077819 */ /* 0x000fe200000114be */
[----:B------:R-:W-:Y:S01]  /*11a0*/  ULDC.64 UR10, c[0x0][0x378] ;  /* 0x0000de00000a7ab9 */ /* 0x000fe20000000a00 */
[----:B------:R-:W-:Y:S01]  /*11b0*/  SHF.R.S32.HI R193, RZ, 0x1f, R192 ;  /* 0x0000001fffc17819 */ /* 0x000fe200000114c0 */
[----:B------:R-:W-:Y:S01]  /*11c0*/  UIMAD UR30, UR33, UR30, URZ ;  /* 0x0000001e211e72a4 */ /* 0x000fe2000f8e023f */
[C---:B------:R-:W-:Y:S01]  /*11d0*/  IMAD.WIDE.U32 R12, R190.reuse, c[0x0][0x1a0], RZ ;  /* 0x00006800be0c7a25 */ /* 0x040fe200078e00ff */
[----:B------:R-:W-:Y:S01]  /*11e0*/  UIMAD UR6, UR33, UR10, URZ ;  /* 0x0000000a210672a4 */ /* 0x000fe2000f8e023f */
[----:B------:R-:W2:Y:S01]  /*11f0*/  S2R R26, SR_CTAID.Z ;  /* 0x00000000001a7919 */ /* 0x000ea20000002700 */
[----:B------:R-:W-:Y:S01]  /*1200*/  UIMAD UR42, UR28, UR31, UR30 ;  /* 0x0000001f1c2a72a4 */ /* 0x000fe2000f8e021e */
[----:B------:R-:W-:Y:S01]  /*1210*/  IMAD R0, R7, c[0x0][0x1a0], RZ ;  /* 0x0000680007007a24 */ /* 0x000fe200078e02ff */
[----:B------:R-:W-:Y:S01]  /*1220*/  UIMAD UR31, UR28, UR11, UR6 ;  /* 0x0000000b1c1f72a4 */ /* 0x000fe2000f8e0206 */
[----:B------:R-:W-:Y:S01]  /*1230*/  IMAD R2, R9, c[0x0][0x1b8], RZ ;  /* 0x00006e0009027a24 */ /* 0x000fe200078e02ff */
[----:B------:R-:W-:Y:S01]  /*1240*/  UIADD3 UR29, UP0, UR8, UR29, URZ ;  /* 0x0000001d081d7290 */ /* 0x000fe2000ff1e03f */
[----:B------:R-:W-:Y:S01]  /*1250*/  IMAD R0, R190, c[0x0][0x1a4], R0 ;  /* 0x00006900be007a24 */ /* 0x000fe200078e0200 */
[----:B------:R-:W-:Y:S01]  /*1260*/  ULDC.64 UR10, c[0x0][0x368] ;  /* 0x0000da00000a7ab9 */ /* 0x000fe20000000a00 */
[----:B------:R-:W-:Y:S01]  /*1270*/  IMAD R2, R11, c[0x0][0x1bc], R2 ;  /* 0x00006f000b027a24 */ /* 0x000fe200078e0202 */
[----:B------:R-:W-:Y:S01]  /*1280*/  UIMAD UR6, UR34, UR10, URZ ;  /* 0x0000000a220672a4 */ /* 0x000fe2000f8e023f */
[----:B------:R-:W-:Y:S01]  /*1290*/  IMAD.IADD R13, R13, 0x1, R0 ;  /* 0x000000010d0d7824 */ /* 0x000fe200078e0200 */
[----:B------:R-:W-:Y:S01]  /*12a0*/  UIADD3.X UR36, UR32, UR36, URZ, UP0, !UPT ;  /* 0x0000002420247290 */ /* 0x000fe200087fe43f */
[----:B------:R-:W-:Y:S01]  /*12b0*/  IMAD.U32 R0, RZ, RZ, UR29 ;  /* 0x0000001dff007e24 */ /* 0x000fe2000f8e00ff */
[----:B------:R-:W-:Y:S01]  /*12c0*/  UIMAD UR30, UR38, UR11, UR6 ;  /* 0x0000000b261e72a4 */ /* 0x000fe2000f8e0206 */
[----:B------:R-:W-:Y:S01]  /*12d0*/  IMAD.U32 R10, RZ, RZ, UR15 ;  /* 0x0000000fff0a7e24 */ /* 0x000fe2000f8e00ff */
[----:B------:R-:W-:Y:S01]  /*12e0*/  ULDC.64 UR32, c[0x0][0x1a0] ;  /* 0x0000680000207ab9 */ /* 0x000fe20000000a00 */
[----:B-1----:R-:W-:Y:S01]  /*12f0*/  IMAD.WIDE.U32 R14, R6, c[0x0][0x188], R192 ;  /* 0x00006200060e7a25 */ /* 0x002fe200078e00c0 */
[----:B------:R-:W-:-:S02]  /*1300*/  ULDC.64 UR10, c[0x0][0x188] ;  /* 0x00006200000a7ab9 */ /* 0x000fc40000000a00 */
[----:B------:R-:W-:Y:S01]  /*1310*/  UIMAD UR6, UR34, UR10, URZ ;  /* 0x0000000a220672a4 */ /* 0x000fe2000f8e023f */
[----:B------:R-:W-:-:S03]  /*1320*/  IMAD.WIDE.U32 R12, R0, c[0x0][0x1a0], R12 ;  /* 0x00006800000c7a25 */ /* 0x000fc600078e000c */
[----:B------:R-:W-:Y:S01]  /*1330*/  UIMAD UR9, UR38, UR11, UR6 ;  /* 0x0000000b260972a4 */ /* 0x000fe2000f8e0206 */
[----:B------:R-:W-:Y:S02]  /*1340*/  IMAD.WIDE.U32 R16, R6, c[0x0][0x180], R192 ;  /* 0x0000600006107a25 */ /* 0x000fe400078e00c0 */
[----:B------:R-:W-:Y:S02]  /*1350*/  ULDC.64 UR10, c[0x0][0x180] ;  /* 0x00006000000a7ab9 */ /* 0x000fe40000000a00 */
[----:B------:R-:W-:Y:S01]  /*1360*/  UIMAD UR6, UR34, UR10, URZ ;  /* 0x0000000a220672a4 */ /* 0x000fe2000f8e023f */
[----:B------:R-:W-:Y:S01]  /*1370*/  IADD3 R15, R15, UR9, RZ ;  /* 0x000000090f0f7c10 */ /* 0x000fe2000fffe0ff */
[----:B------:R-:W-:Y:S01]  /*1380*/  IMAD.U32 R8, RZ, RZ, UR14 ;  /* 0x0000000eff087e24 */ /* 0x000fe2000f8e00ff */
[----:B------:R-:W-:Y:S02]  /*1390*/  ULDC.64 UR14, c[0x0][0x200] ;  /* 0x00008000000e7ab9 */ /* 0x000fe40000000a00 */
[----:B------:R-:W-:Y:S01]  /*13a0*/  UIMAD UR28, UR38, UR11, UR6 ;  /* 0x0000000b261c72a4 */ /* 0x000fe2000f8e0206 */
[----:B------:R-:W-:Y:S01]  /*13b0*/  IMAD.WIDE.U32 R14, R11, c[0x0][0x1b8], R14 ;  /* 0x00006e000b0e7a25 */ /* 0x000fe200078e000e */
[----:B------:R-:W-:-:S02]  /*13c0*/  UIMAD UR6, UR36, UR32, URZ ;  /* 0x00000020240672a4 */ /* 0x000fc4000f8e023f */
[----:B------:R-:W-:Y:S01]  /*13d0*/  ULDC.64 UR10, c[0x0][0x178] ;  /* 0x00005e00000a7ab9 */ /* 0x000fe20000000a00 */
[----:B------:R-:W-:Y:S01]  /*13e0*/  IMAD.IADD R0, R15, 0x1, R2 ;  /* 0x000000010f007824 */ /* 0x000fe200078e0202 */
[----:B------:R-:W-:Y:S01]  /*13f0*/  IADD3 R2, P0, R14, R12, RZ ;  /* 0x0000000c0e027210 */ /* 0x000fe20007f1e0ff */
[----:B------:R-:W-:Y:S01]  /*1400*/  UIMAD UR6, UR29, UR33, UR6 ;  /* 0x000000211d0672a4 */ /* 0x000fe2000f8e0206 */
[----:B------:R-:W-:Y:S01]  /*1410*/  IMAD R12, R7, c[0x0][0x198], RZ ;  /* 0x00006600070c7a24 */ /* 0x000fe200078e02ff */
[----:B------:R-:W-:Y:S01]  /*1420*/  UIMAD UR10, UR34, UR10, URZ ;  /* 0x0000000a220a72a4 */ /* 0x000fe2000f8e023f */
[----:B------:R-:W-:Y:S01]  /*1430*/  IMAD.WIDE.U32 R14, R190, c[0x0][0x198], RZ ;  /* 0x00006600be0e7a25 */ /* 0x000fe200078e00ff */
[----:B------:R-:W-:Y:S01]  /*1440*/  LEA R24, P2, R2, c[0x0][0x170], 0x1 ;  /* 0x00005c0002187a11 */ /* 0x000fe200078408ff */
[----:B------:R-:W-:Y:S01]  /*1450*/  ULDC.64 UR34, c[0x0][0x198] ;  /* 0x0000660000227ab9 */ /* 0x000fe20000000a00 */
[----:B------:R-:W-:Y:S01]  /*1460*/  IADD3.X R0, R0, UR6, R13, P0, !PT ;  /* 0x0000000600007c10 */ /* 0x000fe200087fe40d */
[----:B------:R-:W-:Y:S01]  /*1470*/  IMAD R12, R190, c[0x0][0x19c], R12 ;  /* 0x00006700be0c7a24 */ /* 0x000fe200078e020c */
[----:B------:R-:W-:Y:S01]  /*1480*/  IADD3 R13, R17, UR28, RZ ;  /* 0x0000001c110d7c10 */ /* 0x000fe2000fffe0ff */
[----:B------:R-:W-:Y:S01]  /*1490*/  UIMAD UR6, UR36, UR34, URZ ;  /* 0x00000022240672a4 */ /* 0x000fe2000f8e023f */
[----:B------:R-:W-:Y:S01]  /*14a0*/  LEA.HI.X R25, R2, c[0x0][0x174], R0, 0x1, P2 ;  /* 0x00005d0002197a11 */ /* 0x000fe200010f0c00 */
[----:B------:R-:W-:Y:S01]  /*14b0*/  IMAD.IADD R17, R15, 0x1, R12 ;  /* 0x000000010f117824 */ /* 0x000fe200078e020c */
[----:B------:R-:W-:Y:S01]  /*14c0*/  UIMAD UR28, UR38, UR11, UR10 ;  /* 0x0000000b261c72a4 */ /* 0x000fe2000f8e020a */
[----:B------:R-:W-:Y:S01]  /*14d0*/  IMAD R15, R9, c[0x0][0x1b0], RZ ;  /* 0x00006c00090f7a24 */ /* 0x000fe200078e02ff */
[----:B------:R-:W-:Y:S01]  /*14e0*/  UIMAD UR6, UR29, UR35, UR6 ;  /* 0x000000231d0672a4 */ /* 0x000fe2000f8e0206 */
[----:B------:R-:W-:Y:S01]  /*14f0*/  IMAD.MOV.U32 R12, RZ, RZ, R16 ;  /* 0x000000ffff0c7224 */ /* 0x000fe200078e0010 */
[----:B------:R-:W-:Y:S01]  /*1500*/  UIADD3 UR10, UR12, UR37, URZ ;  /* 0x000000250c0a7290 */ /* 0x000fe2000fffe03f */
[----:B------:R-:W-:Y:S01]  /*1510*/  IMAD.U32 R9, RZ, RZ, UR29 ;  /* 0x0000001dff097e24 */ /* 0x000fe2000f8e00ff */
[----:B------:R-:W1:Y:S01]  /*1520*/  S2R R2, SR_TID.X ;  /* 0x0000000000027919 */ /* 0x000e620000002100 */
[----:B------:R-:W-:Y:S01]  /*1530*/  IMAD.MOV.U32 R16, RZ, RZ, R14 ;  /* 0x000000ffff107224 */ /* 0x000fe200078e000e */
[----:B------:R-:W-:Y:S01]  /*1540*/  UIMAD.WIDE UR10, UR10, UR57, UR14 ;  /* 0x000000390a0a72a5 */ /* 0x000fe2000f8e020e */
[C---:B------:R-:W-:Y:S01]  /*1550*/  IMAD R15, R11.reuse, c[0x0][0x1b4], R15 ;  /* 0x00006d000b0f7a24 */ /* 0x040fe200078e020f */
[----:B------:R3:W4:Y:S01]  /*1560*/  R2UR UR14, R8 ;  /* 0x00000000080e73c2 */ /* 0x00072200000e0000 */
[----:B------:R-:W-:-:S04]  /*1570*/  IMAD.WIDE.U32 R12, R11, c[0x0][0x1b0], R12 ;  /* 0x00006c000b0c7a25 */ /* 0x000fc800078e000c */
[----:B------:R-:W-:Y:S01]  /*1580*/  IMAD.WIDE.U32 R16, R9, c[0x0][0x198], R16 ;  /* 0x0000660009107a25 */ /* 0x000fe200078e0010 */
[----:B------:R-:W-:Y:S02]  /*1590*/  UMOV UR9, UR11 ;  /* 0x0000000b00097c82 */ /* 0x000fe40008000000 */
[----:B------:R2:W2:Y:S01]  /*15a0*/  R2UR UR15, R10 ;  /* 0x000000000a0f73c2 */ /* 0x0004a200000e0000 */
[----:B------:R-:W-:Y:S01]  /*15b0*/  IMAD.IADD R9, R13, 0x1, R15 ;  /* 0x000000010d097824 */ /* 0x000fe200078e020f */
[----:B------:R-:W-:Y:S01]  /*15c0*/  IADD3 R11, P0, R12, R16, RZ ;  /* 0x000000100c0b7210 */ /* 0x000fe20007f1e0ff */
[----:B------:R-:W-:-:S03]  /*15d0*/  IMAD.WIDE.U32 R14, R6, c[0x0][0x368], R192 ;  /* 0x0000da00060e7a25 */ /* 0x000fc600078e00c0 */
[----:B------:R-:W-:Y:S01]  /*15e0*/  IADD3.X R9, R9, UR6, R17, P0, !PT ;  /* 0x0000000609097c10 */ /* 0x000fe200087fe411 */
[----:B------:R-:W-:Y:S01]  /*15f0*/  UIADD3 UR6, UR41, -0x1, URZ ;  /* 0xffffffff29067890 */ /* 0x000fe2000fffe03f */
[----:B------:R-:W-:Y:S02]  /*1600*/  IADD3 R12, P0, R190, UR12, RZ ;  /* 0x0000000cbe0c7c10 */ /* 0x000fe4000ff1e0ff */
[----:B------:R-:W-:Y:S01]  /*1610*/  IADD3 R15, R15, UR30, RZ ;  /* 0x0000001e0f0f7c10 */ /* 0x000fe2000fffe0ff */
[----:B------:R-:W-:Y:S01]  /*1620*/  ULEA.HI UR11, UR6, UR6, URZ, 0x1 ;  /* 0x00000006060b7291 */ /* 0x000fe2000f8f083f */
[----:B------:R-:W-:Y:S01]  /*1630*/  IADD3.X R7, R7, UR13, RZ, P0, !PT ;  /* 0x0000000d07077c10 */ /* 0x000fe200087fe4ff */
[C---:B------:R-:W-:Y:S01]  /*1640*/  IMAD.WIDE.U32 R16, R12.reuse, c[0x0][0x190], R192 ;  /* 0x000064000c107a25 */ /* 0x040fe200078e00c0 */
[----:B-1----:R-:W-:Y:S01]  /*1650*/  SHF.R.S32.HI R0, RZ, 0x1f, R2 ;  /* 0x0000001fff007819 */ /* 0x002fe20000011402 */
[----:B------:R-:W-:Y:S02]  /*1660*/  ULOP3.LUT UR11, UR11, 0xfffffffe, URZ, 0xc0, !UPT ;  /* 0xfffffffe0b0b7892 */ /* 0x000fe4000f8ec03f */
[----:B---3--:R-:W-:Y:S01]  /*1670*/  IMAD R8, R7, c[0x0][0x190], RZ ;  /* 0x0000640007087a24 */ /* 0x008fe200078e02ff */
[----:B------:R-:W-:Y:S01]  /*1680*/  USHF.L.U64.HI UR30, UR32, UR58, UR33 ;  /* 0x0000003a201e7299 */ /* 0x000fe20008010221 */
[----:B------:R-:W-:Y:S01]  /*1690*/  IMAD.WIDE.U32 R14, R12, c[0x0][0x370], R14 ;  /* 0x0000dc000c0e7a25 */ /* 0x000fe200078e000e */
[----:B------:R-:W-:-:S03]  /*16a0*/  UIADD3 UR11, UR6, -UR11, URZ ;  /* 0x8000000b060b7290 */ /* 0x000fc6000fffe03f */
[----:B------:R-:W-:Y:S01]  /*16b0*/  IMAD R8, R12, c[0x0][0x194], R8 ;  /* 0x000065000c087a24 */ /* 0x000fe200078e0208 */
[----:B------:R-:W-:Y:S02]  /*16c0*/  UISETP.NE.AND UP0, UPT, UR11, 0x1, UPT ;  /* 0x000000010b00788c */ /* 0x000fe4000bf05270 */
[----:B------:R-:W-:Y:S01]  /*16d0*/  USHF.L.U32 UR11, UR32, 0x6, URZ ;  /* 0x00000006200b7899 */ /* 0x000fe2000800063f */
[----:B------:R-:W-:-:S04]  /*16e0*/  IMAD.IADD R17, R17, 0x1, R8 ;  /* 0x0000000111117824 */ /* 0x000fc800078e0208 */
[----:B------:R-:W-:Y:S01]  /*16f0*/  IMAD.WIDE.U32 R16, R6, c[0x0][0x178], R16 ;  /* 0x00005e0006107a25 */ /* 0x000fe200078e0010 */
[----:B------:R-:W-:-:S03]  /*1700*/  IADD3 R22, P0, R24, UR11, RZ ;  /* 0x0000000b18167c10 */ /* 0x000fc6000ff1e0ff */
[----:B------:R-:W-:Y:S01]  /*1710*/  IMAD R6, R7, c[0x0][0x370], RZ ;  /* 0x0000dc0007067a24 */ /* 0x000fe200078e02ff */
[----:B------:R-:W-:Y:S01]  /*1720*/  IADD3 R13, R17, UR28, RZ ;  /* 0x0000001c110d7c10 */ /* 0x000fe2000fffe0ff */
[----:B------:R-:W-:Y:S01]  /*1730*/  USHF.L.U32 UR28, UR34, 0x6, URZ ;  /* 0x00000006221c7899 */ /* 0x000fe2000800063f */
[----:B------:R-:W-:Y:S01]  /*1740*/  IADD3 R20, P6, R22, UR11, RZ ;  /* 0x0000000b16147c10 */ /* 0x000fe2000ffde0ff */
[----:B------:R-:W-:Y:S01]  /*1750*/  IMAD R6, R12, c[0x0][0x374], R6 ;  /* 0x0000dd000c067a24 */ /* 0x000fe200078e0206 */
[----:B------:R-:W-:Y:S01]  /*1760*/  IADD3.X R23, R25, UR30, RZ, P0, !PT ;  /* 0x0000001e19177c10 */ /* 0x000fe200087fe4ff */
[----:B------:R-:W-:Y:S01]  /*1770*/  IMAD.MOV.U32 R12, RZ, RZ, R16 ;  /* 0x000000ffff0c7224 */ /* 0x000fe200078e0010 */
[----:B------:R-:W-:Y:S01]  /*1780*/  IADD3 R18, P1, R20, UR11, RZ ;  /* 0x0000000b14127c10 */ /* 0x000fe2000ff3e0ff */
[----:B------:R-:W-:Y:S01]  /*1790*/  IMAD.IADD R7, R15, 0x1, R6 ;  /* 0x000000010f077824 */ /* 0x000fe200078e0206 */
[----:B------:R-:W-:Y:S01]  /*17a0*/  LEA.HI R15, R0, R2, RZ, 0x6 ;  /* 0x00000002000f7211 */ /* 0x000fe200078f30ff */
[----:B------:R-:W-:Y:S01]  /*17b0*/  IMAD.MOV.U32 R6, RZ, RZ, R14 ;  /* 0x000000ffff067224 */ /* 0x000fe200078e000e */
[----:B------:R-:W-:Y:S01]  /*17c0*/  IADD3.X R21, R23, UR30, RZ, P6, !PT ;  /* 0x0000001e17157c10 */ /* 0x000fe2000b7fe4ff */
[----:B------:R-:W-:Y:S01]  /*17d0*/  USHF.L.U64.HI UR11, UR34, UR58, UR35 ;  /* 0x0000003a220b7299 */ /* 0x000fe20008010223 */
[----:B------:R-:W-:Y:S01]  /*17e0*/  SHF.R.S32.HI R15, RZ, 0x6, R15 ;  /* 0x00000006ff0f7819 */ /* 0x000fe2000001140f */
[----:B--2---:R-:W-:Y:S01]  /*17f0*/  IMAD.WIDE.U32 R28, R26, c[0x0][0x378], R6 ;  /* 0x0000de001a1c7a25 */ /* 0x004fe200078e0006 */
[----:B------:R-:W-:-:S02]  /*1800*/  LEA R14, P4, R11, c[0x0][0x168], 0x1 ;  /* 0x00005a000b0e7a11 */ /* 0x000fc400078808ff */
[----:B------:R-:W-:Y:S01]  /*1810*/  IADD3.X R19, R21, UR30, RZ, P1, !PT ;  /* 0x0000001e15137c10 */ /* 0x000fe20008ffe4ff */
[----:B------:R-:W-:Y:S01]  /*1820*/  IMAD.WIDE.U32 R26, R26, c[0x0][0x1a8], R12 ;  /* 0x00006a001a1a7a25 */ /* 0x000fe200078e000c */
[----:B------:R-:W-:Y:S02]  /*1830*/  IADD3 R7, R29, UR31, RZ ;  /* 0x0000001f1d077c10 */ /* 0x000fe4000fffe0ff */
[----:B------:R-:W-:Y:S01]  /*1840*/  LEA R216, P6, R28, c[0x0][0x330], 0x1 ;  /* 0x0000cc001cd87a11 */ /* 0x000fe200078c08ff */
[----:B------:R-:W-:Y:S01]  /*1850*/  IMAD.SHL.U32 R13, R190, 0x40, RZ ;  /* 0x00000040be0d7824 */ /* 0x000fe200078e00ff */
[----:B------:R-:W-:Y:S02]  /*1860*/  PLOP3.LUT P1, PT, PT, PT, UP0, 0x80, 0x0 ;  /* 0x000000000000781c */ /* 0x000fe40003f2f008 */
[----:B------:R-:W-:Y:S02]  /*1870*/  IADD3 R6, R27, UR42, RZ ;  /* 0x0000002a1b067c10 */ /* 0x000fe4000fffe0ff */
[----:B------:R-:W-:-:S02]  /*1880*/  LOP3.LUT R13, R13, 0x1c0, RZ, 0xc0, !PT ;  /* 0x000001c00d0d7812 */ /* 0x000fc400078ec0ff */
[----:B------:R-:W-:Y:S01]  /*1890*/  LEA.HI.X R217, R28, c[0x0][0x334], R7, 0x1, P6 ;  /* 0x0000cd001cd97a11 */ /* 0x000fe200030f0c07 */
[----:B------:R-:W-:Y:S01]  /*18a0*/  IMAD.MOV.U32 R7, RZ, RZ, c[0x0][0x190] ;  /* 0x00006400ff077624 */ /* 0x000fe200078e00ff */
[----:B------:R-:W-:Y:S02]  /*18b0*/  LOP3.LUT R16, R13, 0x38, R192, 0xf8, !PT ;  /* 0x000000380d107812 */ /* 0x000fe400078ef8c0 */
[----:B------:R-:W-:Y:S02]  /*18c0*/  SHF.R.U32.HI R13, RZ, 0x3, R13 ;  /* 0x00000003ff0d7819 */ /* 0x000fe4000001160d */
[----:B------:R-:W-:Y:S02]  /*18d0*/  IADD3 R12, P3, R14, UR28, RZ ;  /* 0x0000001c0e0c7c10 */ /* 0x000fe4000ff7e0ff */
[----:B------:R-:W-:Y:S02]  /*18e0*/  LOP3.LUT R13, R16, R13, RZ, 0x3c, !PT ;  /* 0x0000000d100d7212 */ /* 0x000fe400078e3cff */
[----:B------:R-:W-:-:S03]  /*18f0*/  IADD3 R10, P2, R12, UR28, RZ ;  /* 0x0000001c0c0a7c10 */ /* 0x000fc6000ff5e0ff */
[----:B------:R-:W-:Y:S01]  /*1900*/  IMAD R208, R15, 0x200, R13 ;  /* 0x000002000fd07824 */ /* 0x000fe200078e020d */
[----:B------:R-:W-:Y:S01]  /*1910*/  LEA.HI.X R15, R11, c[0x0][0x16c], R9, 0x1, P4 ;  /* 0x00005b000b0f7a11 */ /* 0x000fe200020f0c09 */
[----:B------:R-:W-:Y:S01]  /*1920*/  IMAD.MOV.U32 R11, RZ, RZ, c[0x0][0x370] ;  /* 0x0000dc00ff0b7624 */ /* 0x000fe200078e00ff */
[----:B------:R-:W-:Y:S01]  /*1930*/  LEA R218, P4, R26, c[0x0][0x160], 0x1 ;  /* 0x000058001ada7a11 */ /* 0x000fe200078808ff */
[----:B------:R-:W-:Y:S01]  /*1940*/  IMAD.SHL.U32 R13, R185, 0x4, RZ ;  /* 0x00000004b90d7824 */ /* 0x000fe200078e00ff */
[----:B------:R-:W-:Y:S01]  /*1950*/  IADD3 R207, R208, 0x1000, RZ ;  /* 0x00001000d0cf7810 */ /* 0x000fe20007ffe0ff */
[----:B------:R-:W-:Y:S01]  /*1960*/  IMAD.MOV.U32 R9, RZ, RZ, c[0x0][0x374] ;  /* 0x0000dd00ff097624 */ /* 0x000fe200078e00ff */
[----:B------:R-:W-:Y:S01]  /*1970*/  LEA.HI.X R219, R26, c[0x0][0x164], R6, 0x1, P4 ;  /* 0x000059001adb7a11 */ /* 0x000fe200020f0c06 */
[----:B------:R-:W-:Y:S01]  /*1980*/  IMAD.MOV.U32 R6, RZ, RZ, c[0x0][0x194] ;  /* 0x00006500ff067624 */ /* 0x000fe200078e00ff */
[----:B------:R-:W-:Y:S01]  /*1990*/  SEL R207, R207, R208, !P1 ;  /* 0x000000d0cfcf7207 */ /* 0x000fe20004800000 */
[----:B------:R-:W-:Y:S01]  /*19a0*/  IMAD.SHL.U32 R208, R208, 0x2, RZ ;  /* 0x00000002d0d07824 */ /* 0x000fe200078e00ff */
[----:B------:R-:W-:Y:S01]  /*19b0*/  @P5 BAR.SYNC.DEFER_BLOCKING 0x0 ;  /* 0x0000000000005b1d */ /* 0x000fe20000010000 */
[----:B------:R-:W-:-:S02]  /*19c0*/  LEA R16, P4, R7, R218, 0x6 ;  /* 0x000000da07107211 */ /* 0x000fc400078830ff */
[----:B------:R-:W-:Y:S01]  /*19d0*/  IMAD.SHL.U32 R207, R207, 0x2, RZ ;  /* 0x00000002cfcf7824 */ /* 0x000fe200078e00ff */
[----:B------:R-:W-:Y:S02]  /*19e0*/  IADD3 R8, P0, R10, UR28, RZ ;  /* 0x0000001c0a087c10 */ /* 0x000fe4000ff1e0ff */
[----:B------:R-:W-:Y:S01]  /*19f0*/  LEA.HI.X R17, R7, R219, R6, 0x6, P4 ;  /* 0x000000db07117211 */ /* 0x000fe200020f3406 */
[----:B------:R-:W-:Y:S01]  /*1a00*/  @!PT LDS RZ, [RZ] ;  /* 0x00000000fffff984 */ /* 0x000fe20000000800 */
[----:B------:R-:W-:Y:S01]  /*1a10*/  @!PT LDS RZ, [RZ] ;  /* 0x00000000fffff984 */ /* 0x000fe20000000800 */
[----:B------:R-:W-:Y:S01]  /*1a20*/  @!PT LDS RZ, [RZ] ;  /* 0x00000000fffff984 */ /* 0x000fe20000000800 */
[----:B------:R1:W-:Y:S01]  /*1a30*/  LDGSTS.E.BYPASS.LTC128B.128 [R208+0xa000], [R24.64] ;  /* 0x0a00000018d07fae */ /* 0x0003e2000b901d44 */
[----:B------:R-:W-:-:S03]  /*1a40*/  SHF.L.U64.HI R6, R185, 0x2, R188 ;  /* 0x00000002b9067819 */ /* 0x000fc600000102bc */
[----:B------:R1:W-:Y:S04]  /*1a50*/  LDGSTS.E.BYPASS.LTC128B.128 [R208+0xb000], [R22.64] ;  /* 0x0b00000016d07fae */ /* 0x0003e8000b901d44 */
[----:B------:R2:W-:Y:S04]  /*1a60*/  LDGSTS.E.BYPASS.LTC128B.128 [R208+0xc000], [R20.64] ;  /* 0x0c00000014d07fae */ /* 0x0005e8000b901d44 */
[----:B------:R3:W-:Y:S04]  /*1a70*/  LDGSTS.E.BYPASS.LTC128B.128 [R208+0xd000], [R18.64] ;  /* 0x0d00000012d07fae */ /* 0x0007e8000b901d44 */
[----:B------:R-:W0:Y:S04]  /*1a80*/  LDGDEPBAR ;  /* 0x00000000000079af */ /* 0x000e280000000000 */
[----:B------:R1:W-:Y:S01]  /*1a90*/  LDGSTS.E.BYPASS.LTC128B.128 [R208+0x4000], [R216.64] ;  /* 0x04000000d8d07fae */ /* 0x0003e2000b901d44 */
[----:B--2---:R-:W-:-:S02]  /*1aa0*/  LEA R20, P5, R11, R216, 0x6 ;  /* 0x000000d80b147211 */ /* 0x004fc400078a30ff */
[----:B---3--:R-:W-:Y:S02]  /*1ab0*/  IADD3 R18, P4, R13, UR10, RZ ;  /* 0x0000000a0d127c10 */ /* 0x008fe4000ff9e0ff */
[----:B------:R-:W-:Y:S02]  /*1ac0*/  IADD3.X R13, R15, UR11, RZ, P3, !PT ;  /* 0x0000000b0f0d7c10 */ /* 0x000fe40009ffe4ff */
[----:B------:R-:W-:Y:S02]  /*1ad0*/  LEA.HI.X R21, R11, R217, R9, 0x6, P5 ;  /* 0x000000d90b157211 */ /* 0x000fe400028f3409 */
[----:B------:R-:W-:Y:S01]  /*1ae0*/  IADD3.X R11, R13, UR11, RZ, P2, !PT ;  /* 0x0000000b0d0b7c10 */ /* 0x000fe200097fe4ff */
[----:B------:R-:W-:Y:S01]  /*1af0*/  IMAD.U32 R7, RZ, RZ, UR39 ;  /* 0x00000027ff077e24 */ /* 0x000fe2000f8e00ff */
[----:B------:R-:W-:Y:S01]  /*1b00*/  IADD3.X R19, R6, UR9, RZ, P4, !PT ;  /* 0x0000000906137c10 */ /* 0x000fe2000a7fe4ff */
[----:B------:R1:W-:Y:S01]  /*1b10*/  LDGSTS.E.BYPASS.LTC128B.128 [R208+0x5000], [R20.64] ;  /* 0x0500000014d07fae */ /* 0x0003e2000b901d44 */
[----:B------:R-:W-:-:S03]  /*1b20*/  IADD3.X R9, R11, UR11, RZ, P0, !PT ;  /* 0x0000000b0b097c10 */ /* 0x000fc600087fe4ff */
[----:B------:R1:W-:Y:S04]  /*1b30*/  LDGSTS.E.BYPASS.LTC128B.128 [R207], [R218.64] ;  /* 0x00000000dacf7fae */ /* 0x0003e8000b901d44 */
[----:B------:R1:W-:Y:S04]  /*1b40*/  LDGSTS.E.BYPASS.LTC128B.128 [R207+0x1000], [R16.64] ;  /* 0x0100000010cf7fae */ /* 0x0003e8000b901d44 */
[----:B------:R1:W-:Y:S04]  /*1b50*/  LDGSTS.E.BYPASS.LTC128B.128 [R208+0x6000], [R14.64] ;  /* 0x060000000ed07fae */ /* 0x0003e8000b901d44 */
[----:B------:R1:W-:Y:S04]  /*1b60*/  LDGSTS.E.BYPASS.LTC128B.128 [R208+0x7000], [R12.64] ;  /* 0x070000000cd07fae */ /* 0x0003e8000b901d44 */
[----:B------:R1:W-:Y:S04]  /*1b70*/  LDGSTS.E.BYPASS.LTC128B.128 [R208+0x8000], [R10.64] ;  /* 0x080000000ad07fae */ /* 0x0003e8000b901d44 */
[----:B------:R2:W-:Y:S04]  /*1b80*/  LDGSTS.E.BYPASS.LTC128B.128 [R208+0x9000], [R8.64] ;  /* 0x0900000008d07fae */ /* 0x0005e8000b901d44 */
[----:B------:R-:W0:Y:S01]  /*1b90*/  LDGDEPBAR ;  /* 0x00000000000079af */ /* 0x000e220000000000 */
[----:B------:R-:W-:Y:S01]  /*1ba0*/  IMAD.U32 R6, RZ, RZ, UR43 ;  /* 0x0000002bff067e24 */ /* 0x000fe2000f8e00ff */
[----:B------:R-:W-:-:S02]  /*1bb0*/  ULDC UR31, c[0x0][0x224] ;  /* 0x00008900001f7ab9 */ /* 0x000fc40000000800 */
[----:B------:R-:W-:Y:S01]  /*1bc0*/  ULDC UR37, c[0x0][0x22c] ;  /* 0x00008b0000257ab9 */ /* 0x000fe20000000800 */
[----:B------:R1:W5:Y:S01]  /*1bd0*/  LDG.E R206, [R18.64] ;  /* 0x0000000412ce7981 */ /* 0x000362000c1e1900 */
[----:B------:R-:W-:Y:S02]  /*1be0*/  UIMAD.WIDE UR30, UR38, UR31, UR12 ;  /* 0x0000001f261e72a5 */ /* 0x000fe4000f8e020c */
[----:B------:R-:W-:Y:S01]  /*1bf0*/  UIMAD UR13, UR49, UR37, UR52 ;  /* 0x00000025310d72a4 */ /* 0x000fe2000f8e0234 */
[----:B------:R1:W5:Y:S04]  /*1c00*/  LDG.E R205, [R18.64+0x20] ;  /* 0x0000200412cd7981 */ /* 0x000368000c1e1900 */
[----:B------:R1:W5:Y:S04]  /*1c10*/  LDG.E R204, [R18.64+0x80] ;  /* 0x0000800412cc7981 */ /* 0x000368000c1e1900 */
[----:B------:R1:W5:Y:S01]  /*1c20*/  LDG.E R203, [R18.64+0xa0] ;  /* 0x0000a00412cb7981 */ /* 0x000362000c1e1900 */
[----:B------:R-:W-:Y:S01]  /*1c30*/  UIADD3 UR11, UP0, UR30, UR47, URZ ;  /* 0x0000002f1e0b7290 */ /* 0x000fe2000ff1e03f */
[----:B------:R-:W-:Y:S01]  /*1c40*/  CS2R R94, SRZ ;  /* 0x00000000005e7805 */ /* 0x000fe2000001ff00 */
[----:B------:R-:W-:Y:S01]  /*1c50*/  UIADD3 UR13, UR45, UR13, URZ ;  /* 0x0000000d2d0d7290 */ /* 0x000fe2000fffe03f */
[----:B------:R-:W-:Y:S01]  /*1c60*/  CS2R R92, SRZ ;  /* 0x00000000005c7805 */ /* 0x000fe2000001ff00 */
[----:B------:R-:W-:Y:S01]  /*1c70*/  UIADD3.X UR30, UR31, UR46, URZ, UP0, !UPT ;  /* 0x0000002e1f1e7290 */ /* 0x000fe200087fe43f */
[----:B--2---:R-:W-:Y:S01]  /*1c80*/  IMAD R8, R187, UR50, R186 ;  /* 0x00000032bb087c24 */ /* 0x004fe2000f8e02ba */
[----:B------:R-:W-:Y:S01]  /*1c90*/  UIMAD UR13, UR13, UR11, URZ ;  /* 0x0000000b0d0d72a4 */ /* 0x000fe2000f8e023f */
[----:B------:R-:W-:-:S04]  /*1ca0*/  DEPBAR.LE SB0, 0x1 ;  /* 0x000080400000791a */ /* 0x000fc80000000000 */
[----:B------:R-:W-:Y:S01]  /*1cb0*/  IADD3 R7, P2, P0, R8, UR51, R7 ;  /* 0x0000003308077c10 */ /* 0x000fe2000f85e007 */
[----:B------:R-:W-:Y:S01]  /*1cc0*/  ULDC UR37, c[0x0][0x214] ;  /* 0x0000850000257ab9 */ /* 0x000fe20000000800 */
[----:B------:R-:W-:Y:S01]  /*1cd0*/  SHF.R.S32.HI R8, RZ, 0x1f, R8 ;  /* 0x0000001fff087819 */ /* 0x000fe20000011408 */
[----:B------:R-:W-:Y:S01]  /*1ce0*/  UIMAD UR13, UR30, UR44, UR13 ;  /* 0x0000002c1e0d72a4 */ /* 0x000fe2000f8e020d */
[----:B------:R-:W-:Y:S01]  /*1cf0*/  BAR.SYNC.DEFER_BLOCKING 0x0 ;  /* 0x0000000000007b1d */ /* 0x000fe20000010000 */
[----:B------:R-:W-:Y:S01]  /*1d00*/  UIADD3 UR30, UR12, UR40, URZ ;  /* 0x000000280c1e7290 */ /* 0x000fe2000fffe03f */
[----:B------:R-:W-:Y:S01]  /*1d10*/  IADD3.X R6, R8, UR53, R6, P2, P0 ;  /* 0x0000003508067c10 */ /* 0x000fe200097e0406 */
[----:B------:R-:W-:Y:S01]  /*1d20*/  CS2R R98, SRZ ;  /* 0x0000000000627805 */ /* 0x000fe2000001ff00 */
[----:B------:R-:W-:Y:S01]  /*1d30*/  IADD3 R8, P0, R7, R5, RZ ;  /* 0x0000000507087210 */ /* 0x000fe20007f1e0ff */
[----:B------:R-:W-:Y:S01]  /*1d40*/  IMAD.U32 R5, RZ, RZ, UR45 ;  /* 0x0000002dff057e24 */ /* 0x000fe2000f8e00ff */
[----:B------:R-:W-:Y:S01]  /*1d50*/  ULDC UR12, c[0x0][0x2e8] ;  /* 0x0000ba00000c7ab9 */ /* 0x000fe20000000800 */
[----:B------:R-:W-:Y:S01]  /*1d60*/  CS2R R96, SRZ ;  /* 0x0000000000607805 */ /* 0x000fe2000001ff00 */
[----:B------:R-:W-:Y:S01]  /*1d70*/  UIMAD.WIDE UR30, UR30, UR57, UR60 ;  /* 0x000000391e1e72a5 */ /* 0x000fe2000f8e023c */
[----:B------:R-:W-:Y:S01]  /*1d80*/  IMAD.X R9, R6, 0x1, R4, P0 ;  /* 0x0000000106097824 */ /* 0x000fe200000e0604 */
[----:B------:R-:W-:Y:S01]  /*1d90*/  CS2R R90, SRZ ;  /* 0x00000000005a7805 */ /* 0x000fe2000001ff00 */
[----:B------:R-:W-:Y:S01]  /*1da0*/  IMAD.U32 R4, RZ, RZ, UR44 ;  /* 0x0000002cff047e24 */ /* 0x000fe2000f8e00ff */
[----:B------:R-:W-:Y:S01]  /*1db0*/  CS2R R88, SRZ ;  /* 0x0000000000587805 */ /* 0x000fe2000001ff00 */
[----:B------:R-:W-:Y:S01]  /*1dc0*/  CS2R R86, SRZ ;  /* 0x0000000000567805 */ /* 0x000fe2000001ff00 */
[----:B------:R-:W-:Y:S01]  /*1dd0*/  CS2R R84, SRZ ;  /* 0x0000000000547805 */ /* 0x000fe2000001ff00 */
[----:B------:R-:W-:Y:S01]  /*1de0*/  IMAD.WIDE.U32 R8, R4, UR11, R8 ;  /* 0x0000000b04087c25 */ /* 0x000fe2000f8e0008 */
[----:B------:R-:W-:Y:S01]  /*1df0*/  UIADD3 UR11, -UR7, UR37, UR8 ;  /* 0x00000025070b7290 */ /* 0x000fe2000fffe108 */
[----:B------:R-:W-:Y:S01]  /*1e00*/  CS2R R78, SRZ ;  /* 0x00000000004e7805 */ /* 0x000fe2000001ff00 */
[----:B------:R-:W-:Y:S01]  /*1e10*/  CS2R R76, SRZ ;  /* 0x00000000004c7805 */ /* 0x000fe2000001ff00 */
[----:B------:R-:W-:Y:S01]  /*1e20*/  CS2R R82, SRZ ;  /* 0x0000000000527805 */ /* 0x000fe2000001ff00 */
[----:B------:R-:W-:Y:S01]  /*1e30*/  UIADD3 UR11, UR11, -UR12, URZ ;  /* 0x8000000c0b0b7290 */ /* 0x000fe2000fffe03f */
[----:B------:R-:W-:Y:S01]  /*1e40*/  IADD3 R4, R9, UR13, RZ ;  /* 0x0000000d09047c10 */ /* 0x000fe2000fffe0ff */
[----:B------:R-:W-:Y:S01]  /*1e50*/  CS2R R80, SRZ ;  /* 0x0000000000507805 */ /* 0x000fe2000001ff00 */
[C---:B------:R-:W-:Y:S01]  /*1e60*/  LEA R214, P0, R8.reuse, c[0x0][0x350], 0x2 ;  /* 0x0000d40008d67a11 */ /* 0x040fe200078010ff */
[----:B------:R-:W-:Y:S01]  /*1e70*/  USHF.R.S32.HI UR13, URZ, 0x1f, UR11 ;  /* 0x0000001f3f0d7899 */ /* 0x000fe2000801140b */
[----:B------:R1:W2:Y:S01]  /*1e80*/  LDSM.16.M88.4 R140, [R180+0xa000] ;  /* 0x00a00000b48c783b */ /* 0x0002a20000000200 */
[----:B------:R-:W-:Y:S01]  /*1e90*/  CS2R R74, SRZ ;  /* 0x00000000004a7805 */ /* 0x000fe2000001ff00 */
[----:B------:R-:W-:Y:S01]  /*1ea0*/  LEA.HI.X R215, R8, c[0x0][0x354], R4, 0x2, P0 ;  /* 0x0000d50008d77a11 */ /* 0x000fe200000f1404 */
[----:B------:R-:W-:Y:S01]  /*1eb0*/  ULEA.HI UR13, UR13, UR11, URZ, 0x6 ;  /* 0x0000000b0d0d7291 */ /* 0x000fe2000f8f303f */
[----:B------:R1:W3:Y:S01]  /*1ec0*/  LDSM.16.M88.4 R144, [R180+0xa800] ;  /* 0x00a80000b490783b */ /* 0x0002e20000000200 */
[----:B------:R-:W-:Y:S01]  /*1ed0*/  CS2R R72, SRZ ;  /* 0x0000000000487805 */ /* 0x000fe2000001ff00 */
[----:B------:R-:W-:Y:S01]  /*1ee0*/  CS2R R70, SRZ ;  /* 0x0000000000467805 */ /* 0x000fe2000001ff00 */
[----:B------:R-:W-:Y:S01]  /*1ef0*/  USHF.R.S32.HI UR13, URZ, 0x6, UR13 ;  /* 0x000000063f0d7899 */ /* 0x000fe2000801140d */
[----:B------:R1:W1:Y:S01]  /*1f00*/  LDSM.16.M88.4 R148, [R173+0xa000] ;  /* 0x00a00000ad94783b */ /* 0x0002620000000200 */
[----:B------:R-:W-:Y:S01]  /*1f10*/  CS2R R68, SRZ ;  /* 0x0000000000447805 */ /* 0x000fe2000001ff00 */
[----:B------:R-:W-:Y:S01]  /*1f20*/  CS2R R62, SRZ ;  /* 0x00000000003e7805 */ /* 0x000fe2000001ff00 */
[----:B------:R-:W-:Y:S01]  /*1f30*/  UISETP.LT.AND UP0, UPT, URZ, UR13, UPT ;  /* 0x0000000d3f00728c */ /* 0x000fe2000bf01270 */
[----:B------:R1:W1:Y:S01]  /*1f40*/  LDSM.16.M88.4 R152, [R173+0xa800] ;  /* 0x00a80000ad98783b */ /* 0x0002620000000200 */
[----:B------:R-:W-:Y:S01]  /*1f50*/  CS2R R60, SRZ ;  /* 0x00000000003c7805 */ /* 0x000fe2000001ff00 */
[----:B------:R-:W-:Y:S01]  /*1f60*/  CS2R R66, SRZ ;  /* 0x0000000000427805 */ /* 0x000fe2000001ff00 */
[----:B------:R-:W-:Y:S01]  /*1f70*/  USEL UR13, URZ, UR13, !UP0 ;  /* 0x0000000d3f0d7287 */ /* 0x000fe2000c000000 */
[----:B------:R1:W1:Y:S01]  /*1f80*/  LDSM.16.M88.4 R156, [R172+0xa000] ;  /* 0x00a00000ac9c783b */ /* 0x0002620000000200 */
[----:B------:R-:W-:Y:S01]  /*1f90*/  CS2R R64, SRZ ;  /* 0x0000000000407805 */ /* 0x000fe2000001ff00 */
[----:B------:R-:W-:Y:S01]  /*1fa0*/  CS2R R58, SRZ ;  /* 0x00000000003a7805 */ /* 0x000fe2000001ff00 */
[----:B------:R-:W-:Y:S01]  /*1fb0*/  UISETP.GT.AND UP0, UPT, UR41, UR13, UPT ;  /* 0x0000000d2900728c */ /* 0x000fe2000bf04270 */
[----:B------:R1:W1:Y:S01]  /*1fc0*/  LDSM.16.M88.4 R160, [R172+0xa800] ;  /* 0x00a80000aca0783b */ /* 0x0002620000000200 */
[----:B------:R-:W-:Y:S01]  /*1fd0*/  CS2R R56, SRZ ;  /* 0x0000000000387805 */ /* 0x000fe2000001ff00 */
[----:B------:R-:W-:Y:S01]  /*1fe0*/  CS2R R54, SRZ ;  /* 0x0000000000367805 */ /* 0x000fe2000001ff00 */
[----:B------:R-:W-:Y:S01]  /*1ff0*/  CS2R R52, SRZ ;  /* 0x0000000000347805 */ /* 0x000fe2000001ff00 */
[----:B------:R1:W1:Y:S01]  /*2000*/  LDSM.16.M88.4 R164, [R3+0xa000] ;  /* 0x00a0000003a4783b */ /* 0x0002620000000200 */
[----:B------:R-:W-:Y:S01]  /*2010*/  PLOP3.LUT P0, PT, PT, PT, UP0, 0x80, 0x0 ;  /* 0x000000000000781c */ /* 0x000fe20003f0f008 */
[----:B------:R-:W-:Y:S01]  /*2020*/  CS2R R46, SRZ ;  /* 0x00000000002e7805 */ /* 0x000fe2000001ff00 */
[----:B------:R-:W-:Y:S01]  /*2030*/  CS2R R44, SRZ ;  /* 0x00000000002c7805 */ /* 0x000fe2000001ff00 */
[----:B------:R1:W1:Y:S01]  /*2040*/  LDSM.16.M88.4 R168, [R3+0xa800] ;  /* 0x00a8000003a8783b */ /* 0x0002620000000200 */
[----:B------:R-:W-:Y:S01]  /*2050*/  CS2R R50, SRZ ;  /* 0x0000000000327805 */ /* 0x000fe2000001ff00 */
[----:B------:R-:W-:Y:S01]  /*2060*/  CS2R R48, SRZ ;  /* 0x0000000000307805 */ /* 0x000fe2000001ff00 */
[----:B------:R-:W-:Y:S01]  /*2070*/  CS2R R42, SRZ ;  /* 0x00000000002a7805 */ /* 0x000fe2000001ff00 */
[----:B------:R-:W-:Y:S01]  /*2080*/  CS2R R40, SRZ ;  /* 0x0000000000287805 */ /* 0x000fe2000001ff00 */
[----:B------:R-:W-:Y:S01]  /*2090*/  CS2R R38, SRZ ;  /* 0x0000000000267805 */ /* 0x000fe2000001ff00 */
[----:B------:R-:W-:-:S04]  /*20a0*/  CS2R R36, SRZ ;  /* 0x0000000000247805 */ /* 0x000fc8000001ff00 */
[----:B----4-:R-:W-:Y:S05]  /*20b0*/  @!P0 BRA `(.L_x_567) ;  /* 0x000038a000008947 */ /* 0x010fea0003800000 */
[----:B------:R-:W-:Y:S01]  /*20c0*/  LEA.HI R0, R0, R2, RZ, 0x4 ;  /* 0x0000000200007211 */ /* 0x000fe200078f20ff */
[----:B------:R-:W-:Y:S01]  /*20d0*/  IMAD.MOV.U32 R175, RZ, RZ, 0x20 ;  /* 0x00000020ffaf7424 */ /* 0x000fe200078e00ff */
[----:B------:R-:W-:Y:S01]  /*20e0*/  IADD3 R177, R181, 0x1000, RZ ;  /* 0x00001000b5b17810 */ /* 0x000fe20007ffe0ff */
[----:B------:R-:W-:Y:S01]  /*20f0*/  IMAD.MOV.U32 R128, RZ, RZ, 0x40 ;  /* 0x00000040ff807424 */ /* 0x000fe200078e00ff */
[----:B------:R-:W-:Y:S01]  /*2100*/  LOP3.LUT R0, R0, 0xfffffff0, RZ, 0xc0, !PT ;  /* 0xfffffff000007812 */ /* 0x000fe200078ec0ff */
[----:B------:R-:W-:Y:S01]  /*2110*/  UIADD3 UR28, UR8, UR59, URZ ;  /* 0x0000003b081c7290 */ /* 0x000fe2000fffe03f */
[----:B------:R-:W-:Y:S01]  /*2120*/  IADD3 R176, R182, 0x1000, RZ ;  /* 0x00001000b6b07810 */ /* 0x000fe20007ffe0ff */
[----:B------:R-:W-:Y:S01]  /*2130*/  IMAD.MOV.U32 R95, RZ, RZ, RZ ;  /* 0x000000ffff5f7224 */ /* 0x000fe200078e00ff */
[----:B------:R-:W-:Y:S01]  /*2140*/  SEL R177, R177, R181, !P1 ;  /* 0x000000b5b1b17207 */ /* 0x000fe20004800000 */
[----:B------:R-:W-:Y:S01]  /*2150*/  IMAD.IADD R2, R2, 0x1, -R0 ;  /* 0x0000000102027824 */ /* 0x000fe200078e0a00 */
[----:B------:R-:W-:Y:S01]  /*2160*/  SEL R176, R176, R182, !P1 ;  /* 0x000000b6b0b07207 */ /* 0x000fe20004800000 */
[----:B------:R-:W-:-:S02]  /*2170*/  UMOV UR12, UR30 ;  /* 0x0000001e000c7c82 */ /* 0x000fc40008000000 */
[----:B------:R-:W-:Y:S01]  /*2180*/  IMAD.SHL.U32 R177, R177, 0x2, RZ ;  /* 0x00000002b1b17824 */ /* 0x000fe200078e00ff */
[----:B------:R-:W-:Y:S01]  /*2190*/  SHF.R.S32.HI R0, RZ, 0x1f, R2 ;  /* 0x0000001fff007819 */ /* 0x000fe20000011402 */
[----:B------:R-:W-:Y:S01]  /*21a0*/  IMAD.SHL.U32 R176, R176, 0x2, RZ ;  /* 0x00000002b0b07824 */ /* 0x000fe200078e00ff */
[----:B------:R-:W-:Y:S02]  /*21b0*/  UIADD3 UR28, -UR7, 0x80, UR28 ;  /* 0x00000080071c7890 */ /* 0x000fe4000fffe11c */
[----:B------:R-:W-:Y:S01]  /*21c0*/  LEA.HI R0, R0, R2, RZ, 0x3 ;  /* 0x0000000200007211 */ /* 0x000fe200078f18ff */
[----:B------:R-:W-:-:S03]  /*21d0*/  UMOV UR11, UR31 ;  /* 0x0000001f000b7c82 */ /* 0x000fc60008000000 */
[----:B------:R-:W-:-:S05]  /*21e0*/  LOP3.LUT R0, R0, 0xfffffff8, RZ, 0xc0, !PT ;  /* 0xfffffff800007812 */ /* 0x000fca00078ec0ff */
[----:B------:R-:W-:-:S05]  /*21f0*/  IMAD.IADD R0, R2, 0x1, -R0 ;  /* 0x0000000102007824 */ /* 0x000fca00078e0a00 */
[C---:B------:R-:W-:Y:S02]  /*2200*/  LOP3.LUT P0, RZ, R0.reuse, 0x2, RZ, 0xc0, !PT ;  /* 0x0000000200ff7812 */ /* 0x040fe4000780c0ff */
[----:B------:R-:W-:Y:S02]  /*2210*/  LOP3.LUT P2, RZ, R0, 0x4, RZ, 0xc0, !PT ;  /* 0x0000000400ff7812 */ /* 0x000fe4000784c0ff */
[----:B------:R-:W-:Y:S02]  /*2220*/  SEL R175, R175, 0xffffffe0, !P0 ;  /* 0xffffffe0afaf7807 */ /* 0x000fe40004000000 */
[----:B------:R-:W-:Y:S02]  /*2230*/  SEL R128, R128, 0xffffffc0, !P2 ;  /* 0xffffffc080807807 */ /* 0x000fe40005000000 */
[----:B------:R-:W-:Y:S01]  /*2240*/  MOV R213, c[0x0][0x22c] ;  /* 0x00008b0000d57a02 */ /* 0x000fe20000000f00 */
[----:B------:R-:W-:Y:S01]  /*2250*/  IMAD.SHL.U32 R210, R185, 0x4, RZ ;  /* 0x00000004b9d27824 */ /* 0x000fe200078e00ff */
[----:B------:R-:W-:Y:S01]  /*2260*/  SHF.L.U32 R174, R182, 0x1, RZ ;  /* 0x00000001b6ae7819 */ /* 0x000fe200000006ff */
[----:B------:R-:W-:Y:S01]  /*2270*/  IMAD.IADD R0, R179, 0x1, R175 ;  /* 0x00000001b3007824 */ /* 0x000fe200078e02af */
[----:B------:R-:W-:Y:S01]  /*2280*/  SHF.L.U64.HI R211, R185, 0x2, R188 ;  /* 0x00000002b9d37819 */ /* 0x000fe200000102bc */
[----:B------:R-:W-:Y:S01]  /*2290*/  IMAD R213, R213, c[0x0][0x1c0], RZ ;  /* 0x00007000d5d57a24 */ /* 0x000fe200078e02ff */
[----:B------:R-:W-:-:S02]  /*22a0*/  MOV R212, 0x40 ;  /* 0x0000004000d47802 */ /* 0x000fc40000000f00 */
[----:B------:R-:W-:Y:S01]  /*22b0*/  IADD3 R2, R175, R174, RZ ;  /* 0x000000aeaf027210 */ /* 0x000fe20007ffe0ff */
[----:B------:R-:W-:Y:S02]  /*22c0*/  IMAD.U32 R213, R213, -0x40, RZ ;  /* 0xffffffc0d5d57824 */ /* 0x000fe400078e00ff */
.L_x_570:
[----:B------:R-:W0:Y:S01]  /*22d0*/  LDGDEPBAR ;  /* 0x00000000000079af */ /* 0x000e220000000000 */
[C---:B------:R-:W-:Y:S01]  /*22e0*/  IADD3 R183, R176.reuse, R175, RZ ;  /* 0x000000afb0b77210 */ /* 0x040fe20007ffe0ff */
[----:B------:R-:W-:Y:S01]  /*22f0*/  USHF.L.U32 UR8, UR6, 0x6, URZ ;  /* 0x0000000606087899 */ /* 0x000fe2000800063f */
[-C--:B------:R-:W-:Y:S01]  /*2300*/  IADD3 R129, R176, R128.reuse, RZ ;  /* 0x00000080b0817210 */ /* 0x080fe20007ffe0ff */
[----:B------:R-:W-:Y:S01]  /*2310*/  UISETP.GT.AND UP3, UPT, UR6, UR13, UPT ;  /* 0x0000000d0600728c */ /* 0x000fe2000bf64270 */
[----:B-----5:R-:W-:Y:S01]  /*2320*/  FSETP.NEU.FTZ.AND P1, PT, R206, -INF , PT ;  /* 0xff800000ce00780b */ /* 0x020fe20003f3d000 */
[----:B------:R-:W-:Y:S06]  /*2330*/  UISETP.GE.AND UP0, UPT, UR8, UR28, UPT ;  /* 0x0000001c0800728c */ /* 0x000fec000bf06270 */
[----:B------:R-:W-:Y:S01]  /*2340*/  PLOP3.LUT P0, PT, PT, PT, UP0, 0x80, 0x0 ;  /* 0x000000000000781c */ /* 0x000fe20003f0f008 */
[----:B------:R-:W-:Y:S04]  /*2350*/  DEPBAR.LE SB0, 0x0 ;  /* 0x000080000000791a */ /* 0x000fe80000000000 */
[----:B------:R-:W-:Y:S08]  /*2360*/  BAR.SYNC.DEFER_BLOCKING 0x0 ;  /* 0x0000000000007b1d */ /* 0x000ff00000010000 */
[----:B------:R-:W-:Y:S08]  /*2370*/  LDSM.16.M88.4 R32, [R176] ;  /* 0x00000000b020783b */ /* 0x000ff00000000200 */
[----:B-1----:R-:W1:Y:S08]  /*2380*/  LDSM.16.M88.4 R16, [R180+0x6000] ;  /* 0x00600000b410783b */ /* 0x002e700000000200 */
[----:B------:R-:W4:Y:S08]  /*2390*/  LDSM.16.M88.4 R28, [R176+0x1000] ;  /* 0x00100000b01c783b */ /* 0x000f300000000200 */
[----:B------:R-:W3:Y:S08]  /*23a0*/  LDSM.16.M88.4 R100, [R180+0x6800] ;  /* 0x00680000b464783b */ /* 0x000ef00000000200 */
[----:B------:R-:W-:Y:S08]  /*23b0*/  LDSM.16.M88.4 R104, [R183] ;  /* 0x00000000b768783b */ /* 0x000ff00000000200 */
[----:B------:R-:W2:Y:S01]  /*23c0*/  LDSM.16.M88.4 R108, [R173+0x6000] ;  /* 0x00600000ad6c783b */ /* 0x000ea20000000200 */
[-C--:B-1----:R-:W-:Y:S07]  /*23d0*/  HMMA.16816.F32 R4, R32, R16.reuse, RZ ;  /* 0x000000102004723c */ /* 0x082fee00000018ff */
[----:B------:R1:W2:Y:S01]  /*23e0*/  LDSM.16.M88.4 R112, [R183+0x1000] ;  /* 0x00100000b770783b */ /* 0x0002a20000000200 */
[C---:B----4-:R-:W-:Y:S07]  /*23f0*/  HMMA.16816.F32 R8, R28.reuse, R16, RZ ;  /* 0x000000101c08723c */ /* 0x050fee00000018ff */
[----:B------:R-:W4:Y:S01]  /*2400*/  LDSM.16.M88.4 R116, [R173+0x6800] ;  /* 0x00680000ad74783b */ /* 0x000f220000000200 */
[-C--:B------:R-:W-:Y:S07]  /*2410*/  HMMA.16816.F32 R12, R28, R18.reuse, RZ ;  /* 0x000000121c0c723c */ /* 0x080fee00000018ff */
[----:B------:R-:W-:Y:S01]  /*2420*/  LDSM.16.M88.4 R120, [R129] ;  /* 0x000000008178783b */ /* 0x000fe20000000200 */
[C---:B------:R-:W-:Y:S07]  /*2430*/  HMMA.16816.F32 R16, R32.reuse, R18, RZ ;  /* 0x000000122010723c */ /* 0x040fee00000018ff */
[----:B------:R-:W4:Y:S01]  /*2440*/  LDSM.16.M88.4 R124, [R172+0x6000] ;  /* 0x00600000ac7c783b */ /* 0x000f220000000200 */
[----:B-1----:R-:W-:Y:S01]  /*2450*/  IADD3 R183, R183, R128, RZ ;  /* 0x00000080b7b77210 */ /* 0x002fe20007ffe0ff */
[-C--:B---3--:R-:W-:Y:S06]  /*2460*/  HMMA.16816.F32 R20, R32, R100.reuse, RZ ;  /* 0x000000642014723c */ /* 0x088fec00000018ff */
[----:B------:R-:W-:Y:S02]  /*2470*/  LDSM.16.M88.4 R132, [R183] ;  /* 0x00000000b784783b */ /* 0x000fe40000000200 */
[C---:B------:R-:W-:Y:S06]  /*2480*/  HMMA.16816.F32 R24, R28.reuse, R100, RZ ;  /* 0x000000641c18723c */ /* 0x040fec00000018ff */
[----:B------:R-:W-:Y:S02]  /*2490*/  LDSM.16.M88.4 R136, [R3+0x6000] ;  /* 0x006000000388783b */ /* 0x000fe40000000200 */
[-C--:B------:R-:W-:Y:S08]  /*24a0*/  HMMA.16816.F32 R28, R28, R102.reuse, RZ ;  /* 0x000000661c1c723c */ /* 0x080ff000000018ff */
[----:B------:R-:W-:Y:S01]  /*24b0*/  HMMA.16816.F32 R32, R32, R102, RZ ;  /* 0x000000662020723c */ /* 0x000fe200000018ff */
[----:B------:R-:W1:Y:S07]  /*24c0*/  LDSM.16.M88.4 R100, [R129+0x1000] ;  /* 0x001000008164783b */ /* 0x000e6e0000000200 */
[-C--:B--2---:R-:W-:Y:S01]  /*24d0*/  HMMA.16816.F32 R4, R104, R108.reuse, R4 ;  /* 0x0000006c6804723c */ /* 0x084fe20000001804 */
[----:B------:R-:W2:Y:S07]  /*24e0*/  LDSM.16.M88.4 R128, [R172+0x6800] ;  /* 0x00680000ac80783b */ /* 0x000eae0000000200 */
[C---:B------:R-:W-:Y:S08]  /*24f0*/  HMMA.16816.F32 R8, R112.reuse, R108, R8 ;  /* 0x0000006c7008723c */ /* 0x040ff00000001808 */
[-C--:B------:R-:W-:Y:S08]  /*2500*/  HMMA.16816.F32 R12, R112, R110.reuse, R12 ;  /* 0x0000006e700c723c */ /* 0x080ff0000000180c */
[C---:B------:R-:W-:Y:S08]  /*2510*/  HMMA.16816.F32 R16, R104.reuse, R110, R16 ;  /* 0x0000006e6810723c */ /* 0x040ff00000001810 */
[-C--:B----4-:R-:W-:Y:S08]  /*2520*/  HMMA.16816.F32 R20, R104, R116.reuse, R20 ;  /* 0x000000746814723c */ /* 0x090ff00000001814 */
[C---:B------:R-:W-:Y:S08]  /*2530*/  HMMA.16816.F32 R24, R112.reuse, R116, R24 ;  /* 0x000000747018723c */ /* 0x040ff00000001818 */
[-C--:B------:R-:W-:Y:S08]  /*2540*/  HMMA.16816.F32 R28, R112, R118.reuse, R28 ;  /* 0x00000076701c723c */ /* 0x080ff0000000181c */
[----:B------:R-:W-:Y:S01]  /*2550*/  HMMA.16816.F32 R32, R104, R118, R32 ;  /* 0x000000766820723c */ /* 0x000fe20000001820 */
[----:B------:R-:W3:Y:S07]  /*2560*/  LDSM.16.M88.4 R104, [R183+0x1000] ;  /* 0x00100000b768783b */ /* 0x000eee0000000200 */
[-C--:B------:R-:W-:Y:S08]  /*2570*/  HMMA.16816.F32 R4, R120, R124.reuse, R4 ;  /* 0x0000007c7804723c */ /* 0x080ff00000001804 */
[C---:B-1----:R-:W-:Y:S08]  /*2580*/  HMMA.16816.F32 R8, R100.reuse, R124, R8 ;  /* 0x0000007c6408723c */ /* 0x042ff00000001808 */
[-C--:B------:R-:W-:Y:S08]  /*2590*/  HMMA.16816.F32 R12, R100, R126.reuse, R12 ;  /* 0x0000007e640c723c */ /* 0x080ff0000000180c */
[C---:B------:R-:W-:Y:S08]  /*25a0*/  HMMA.16816.F32 R16, R120.reuse, R126, R16 ;  /* 0x0000007e7810723c */ /* 0x040ff00000001810 */
[-C--:B--2---:R-:W-:Y:S08]  /*25b0*/  HMMA.16816.F32 R20, R120, R128.reuse, R20 ;  /* 0x000000807814723c */ /* 0x084ff00000001814 */
        /* <DEDUP_REMOVED lines=20> */
[----:B------:R-:W-:Y:S01]  /*2700*/  MUFU.TANH R112, R10 ;  /* 0x0000000a00707308 */ /* 0x000fe20000002400 */
[----:B------:R-:W-:Y:S02]  /*2710*/  FMUL.FTZ R18, R18, c[0x0][0x2ec] ;  /* 0x0000bb0012127a20 */ /* 0x000fe40000410000 */
[----:B------:R-:W-:Y:S02]  /*2720*/  FMUL.FTZ R19, R19, c[0x0][0x2ec] ;  /* 0x0000bb0013137a20 */ /* 0x000fe40000410000 */
[----:B------:R-:W-:Y:S02]  /*2730*/  FMUL.FTZ R11, R11, c[0x0][0x2ec] ;  /* 0x0000bb000b0b7a20 */ /* 0x000fe40000410000 */
[----:B------:R-:W-:Y:S02]  /*2740*/  FMUL.FTZ R9, R9, c[0x0][0x2ec] ;  /* 0x0000bb0009097a20 */ /* 0x000fe40000410000 */
[----:B------:R-:W-:Y:S01]  /*2750*/  FMUL.FTZ R16, R16, c[0x0][0x2ec] ;  /* 0x0000bb0010107a20 */ /* 0x000fe20000410000 */
[----:B------:R-:W3:Y:S01]  /*2760*/  MUFU.TANH R108, R6 ;  /* 0x00000006006c7308 */ /* 0x000ee20000002400 */
[----:B------:R-:W-:Y:S09]  /*2770*/  FMUL.FTZ R17, R17, c[0x0][0x2ec] ;  /* 0x0000bb0011117a20 */ /* 0x000ff20000410000 */
[----:B------:R4:W-:Y:S10]  /*2780*/  MUFU.TANH R116, R14 ;  /* 0x0000000e00747308 */ /* 0x0009f40000002400 */
[----:B------:R1:W1:Y:S10]  /*2790*/  MUFU.TANH R109, R7 ;  /* 0x00000007006d7308 */ /* 0x0002740000002400 */
[----:B------:R2:W-:Y:S01]  /*27a0*/  MUFU.TANH R113, R11 ;  /* 0x0000000b00717308 */ /* 0x0005e20000002400 */
[----:B----4-:R-:W-:Y:S04]  /*27b0*/  MOV R14, UR8 ;  /* 0x00000008000e7c02 */ /* 0x010fe80008000f00 */
[----:B------:R-:W-:Y:S05]  /*27c0*/  @!P0 IADD3 R14, R14, UR7, R189 ;  /* 0x000000070e0e8c10 */ /* 0x000fea000fffe0bd */
[----:B------:R4:W-:Y:S01]  /*27d0*/  MUFU.TANH R111, R9 ;  /* 0x00000009006f7308 */ /* 0x0009e20000002400 */
[----:B------:R-:W-:Y:S01]  /*27e0*/  @!P0 IMNMX R10, R14, UR7, PT ;  /* 0x000000070e0a8c17 */ /* 0x000fe2000b800200 */
[----:B-1----:R-:W1:Y:S08]  /*27f0*/  LDSM.16.M88.4 R4, [R3+0x6800] ;  /* 0x006800000304783b */ /* 0x002e700000000200 */
[----:B------:R3:W1:Y:S01]  /*2800*/  MUFU.TANH R110, R8 ;  /* 0x00000008006e7308 */ /* 0x0006620000002400 */
[----:B--2---:R-:W-:Y:S04]  /*2810*/  MOV R11, UR27 ;  /* 0x0000001b000b7c02 */ /* 0x004fe80008000f00 */
[----:B------:R-:W-:Y:S05]  /*2820*/  @!P0 LEA R11, R11, R184, 0x7 ;  /* 0x000000b80b0b8211 */ /* 0x000fea00078e38ff */
[----:B------:R2:W-:Y:S01]  /*2830*/  MUFU.TANH R117, R15 ;  /* 0x0000000f00757308 */ /* 0x0005e20000002400 */
[-C--:B------:R-:W-:Y:S01]  /*2840*/  @!P0 ISETP.GE.AND P3, PT, R11, R10.reuse, PT ;  /* 0x0000000a0b00820c */ /* 0x080fe20003f66270 */
[----:B----4-:R-:W-:Y:S05]  /*2850*/  FMUL.FTZ R9, R206, 1.4426950216293334961 ;  /* 0x3fb8aa3bce097820 */ /* 0x010fea0000410000 */
[----:B------:R-:W-:Y:S03]  /*2860*/  FSEL R9, R9, RZ, P1 ;  /* 0x000000ff09097208 */ /* 0x000fe60000800000 */
[----:B------:R4:W4:Y:S01]  /*2870*/  MUFU.TANH R114, R12 ;  /* 0x0000000c00727308 */ /* 0x0009220000002400 */
[----:B---3--:R-:W-:Y:S04]  /*2880*/  @!P0 IADD3 R8, R14, 0x8, RZ ;  /* 0x000000080e088810 */ /* 0x008fe80007ffe0ff */
[----:B------:R-:W-:Y:S05]  /*2890*/  @!P0 IMNMX R8, R8, UR7, PT ;  /* 0x0000000708088c17 */ /* 0x000fea000b800200 */
[----:B------:R3:W3:Y:S01]  /*28a0*/  MUFU.TANH R115, R13 ;  /* 0x0000000d00737308 */ /* 0x0006e20000002400 */
[-C--:B-1----:R-:W-:Y:S01]  /*28b0*/  HMMA.16816.F32 R20, R132, R4.reuse, R20 ;  /* 0x000000048414723c */ /* 0x082fe20000001814 */
[----:B--2---:R-:W-:Y:S04]  /*28c0*/  @!P0 IADD3 R15, R11, 0x1, RZ ;  /* 0x000000010b0f8810 */ /* 0x004fe80007ffe0ff */
[----:B------:R-:W-:Y:S04]  /*28d0*/  @!P0 ISETP.GE.AND P1, PT, R15, R10, PT ;  /* 0x0000000a0f00820c */ /* 0x000fe80003f26270 */
[----:B------:R-:W1:Y:S01]  /*28e0*/  MUFU.TANH R118, R16 ;  /* 0x0000001000767308 */ /* 0x000e620000002400 */
[C---:B------:R-:W-:Y:S02]  /*28f0*/  HMMA.16816.F32 R24, R104.reuse, R4, R24 ;  /* 0x000000046818723c */ /* 0x040fe40000001818 */
[----:B----4-:R-:W-:Y:S02]  /*2900*/  MOV R12, R125 ;  /* 0x0000007d000c7202 */ /* 0x010fe40000000f00 */
[----:B------:R-:W-:Y:S03]  /*2910*/  @!P0 FSEL R12, R125, -INF , !P3 ;  /* 0xff8000007d0c8808 */ /* 0x000fe60005800000 */
[----:B------:R-:W-:Y:S02]  /*2920*/  FMUL.FTZ R4, R205, 1.4426950216293334961 ;  /* 0x3fb8aa3bcd047820 */ /* 0x000fe40000410000 */
[----:B------:R2:W4:Y:S01]  /*2930*/  MUFU.TANH R119, R17 ;  /* 0x0000001100777308 */ /* 0x0005220000002400 */
[----:B------:R-:W-:Y:S01]  /*2940*/  @!P0 ISETP.GE.AND P3, PT, R11, R8, PT ;  /* 0x000000080b00820c */ /* 0x000fe20003f66270 */
[-C--:B------:R-:W-:Y:S01]  /*2950*/  HMMA.16816.F32 R28, R104, R6.reuse, R28 ;  /* 0x00000006681c723c */ /* 0x080fe2000000181c */
[--C-:B------:R-:W-:Y:S01]  /*2960*/  FFMA.FTZ R226, R12, c[0x0][0x23c], -R9.reuse ;  /* 0x00008f000ce27a23 */ /* 0x100fe20000010809 */
[----:B------:R-:W-:Y:S02]  /*2970*/  MOV R12, R127 ;  /* 0x0000007f000c7202 */ /* 0x000fe40000000f00 */
[----:B------:R-:W-:Y:S01]  /*2980*/  @!P0 FSEL R12, R127, -INF , !P1 ;  /* 0xff8000007f0c8808 */ /* 0x000fe20004800000 */
[----:B------:R-:W-:Y:S01]  /*2990*/  FMUL.FTZ R20, R20, c[0x0][0x2ec] ;  /* 0x0000bb0014147a20 */ /* 0x000fe20000410000 */
[----:B------:R-:W-:Y:S02]  /*29a0*/  FSETP.NEU.FTZ.AND P1, PT, R205, -INF , PT ;  /* 0xff800000cd00780b */ /* 0x000fe40003f3d000 */
[----:B------:R-:W1:Y:S01]  /*29b0*/  MUFU.TANH R120, R18 ;  /* 0x0000001200787308 */ /* 0x000e620000002400 */
[----:B------:R-:W-:Y:S01]  /*29c0*/  MOV R5, R108 ;  /* 0x0000006c00057202 */ /* 0x000fe20000000f00 */
[----:B------:R-:W-:Y:S02]  /*29d0*/  HMMA.16816.F32 R32, R132, R6, R32 ;  /* 0x000000068420723c */ /* 0x000fe40000001820 */
[----:B------:R-:W-:Y:S01]  /*29e0*/  @!P0 FSEL R5, R108, -INF , !P3 ;  /* 0xff8000006c058808 */ /* 0x000fe20005800000 */
[--C-:B------:R-:W-:Y:S01]  /*29f0*/  FFMA.FTZ R251, R12, c[0x0][0x23c], -R9.reuse ;  /* 0x00008f000cfb7a23 */ /* 0x100fe20000010809 */
[----:B------:R-:W-:Y:S01]  /*2a00*/  FSEL R4, R4, RZ, P1 ;  /* 0x000000ff04047208 */ /* 0x000fe20000800000 */
[----:B------:R-:W-:Y:S01]  /*2a10*/  FMUL.FTZ R12, R204, 1.4426950216293334961 ;  /* 0x3fb8aa3bcc0c7820 */ /* 0x000fe20000410000 */
[----:B------:R-:W-:Y:S01]  /*2a20*/  @!P0 ISETP.GE.AND P1, PT, R15, R8, PT ;  /* 0x000000080f00820c */ /* 0x000fe20003f26270 */
[----:B------:R-:W-:Y:S01]  /*2a30*/  FMUL.FTZ R21, R21, c[0x0][0x2ec] ;  /* 0x0000bb0015157a20 */ /* 0x000fe20000410000 */
[----:B------:R-:W-:Y:S01]  /*2a40*/  MUFU.TANH R121, R19 ;  /* 0x0000001300797308 */ /* 0x000fe20000002400 */
[----:B---3--:R-:W-:Y:S03]  /*2a50*/  @!P0 IADD3 R13, R14, 0x20, RZ ;  /* 0x000000200e0d8810 */ /* 0x008fe60007ffe0ff */
[--C-:B------:R-:W-:Y:S01]  /*2a60*/  FFMA.FTZ R250, R5, c[0x0][0x23c], -R4.reuse ;  /* 0x00008f0005fa7a23 */ /* 0x100fe20000010804 */
[----:B------:R-:W-:Y:S01]  /*2a70*/  MOV R5, R109 ;  /* 0x0000006d00057202 */ /* 0x000fe20000000f00 */
[----:B--2---:R-:W-:Y:S01]  /*2a80*/  FMUL.FTZ R17, R203, 1.4426950216293334961 ;  /* 0x3fb8aa3bcb117820 */ /* 0x004fe20000410000 */
[----:B------:R-:W-:Y:S01]  /*2a90*/  @!P0 FSEL R5, R109, -INF , !P1 ;  /* 0xff8000006d058808 */ /* 0x000fe20004800000 */
[----:B------:R-:W-:Y:S01]  /*2aa0*/  FMUL.FTZ R28, R28, c[0x0][0x2ec] ;  /* 0x0000bb001c1c7a20 */ /* 0x000fe20000410000 */
[----:B------:R-:W-:Y:S01]  /*2ab0*/  @!P0 IMNMX R13, R13, UR7, PT ;  /* 0x000000070d0d8c17 */ /* 0x000fe2000b800200 */
[----:B------:R-:W-:Y:S01]  /*2ac0*/  MUFU.EX2 R250, R250 ;  /* 0x000000fa00fa7308 */ /* 0x000fe20000000800 */
[----:B------:R-:W-:Y:S01]  /*2ad0*/  FSETP.NEU.FTZ.AND P1, PT, R204, -INF , PT ;  /* 0xff800000cc00780b */ /* 0x000fe20003f3d000 */
[----:B------:R-:W-:Y:S01]  /*2ae0*/  FFMA.FTZ R129, R5, c[0x0][0x23c], -R4 ;  /* 0x00008f0005817a23 */ /* 0x000fe20000010804 */
[----:B------:R-:W-:Y:S01]  /*2af0*/  @!P0 IADD3 R5, R14, 0x28, RZ ;  /* 0x000000280e058810 */ /* 0x000fe20007ffe0ff */
[----:B------:R-:W-:Y:S01]  /*2b00*/  FMUL.FTZ R29, R29, c[0x0][0x2ec] ;  /* 0x0000bb001d1d7a20 */ /* 0x000fe20000410000 */
[-C--:B------:R-:W-:Y:S01]  /*2b10*/  @!P0 ISETP.GE.AND P3, PT, R11, R13.reuse, PT ;  /* 0x0000000d0b00820c */ /* 0x080fe20003f66270 */
[----:B------:R-:W-:Y:S01]  /*2b20*/  FMUL.FTZ R30, R30, c[0x0][0x2ec] ;  /* 0x0000bb001e1e7a20 */ /* 0x000fe20000410000 */
[----:B------:R-:W-:Y:S01]  /*2b30*/  FSEL R12, R12, RZ, P1 ;  /* 0x000000ff0c0c7208 */ /* 0x000fe20000800000 */
[----:B------:R-:W-:Y:S01]  /*2b40*/  FMUL.FTZ R32, R32, c[0x0][0x2ec] ;  /* 0x0000bb0020207a20 */ /* 0x000fe20000410000 */
[----:B------:R-:W-:Y:S01]  /*2b50*/  @!P0 ISETP.GE.AND P1, PT, R15, R13, PT ;  /* 0x0000000d0f00820c */ /* 0x000fe20003f26270 */
[----:B------:R-:W2:Y:S01]  /*2b60*/  MUFU.TANH R122, R20 ;  /* 0x00000014007a7308 */ /* 0x000ea20000002400 */
[----:B------:R-:W-:Y:S01]  /*2b70*/  @!P0 IMNMX R5, R5, UR7, PT ;  /* 0x0000000705058c17 */ /* 0x000fe2000b800200 */
[----:B------:R-:W-:Y:S01]  /*2b80*/  FMUL.FTZ R33, R33, c[0x0][0x2ec] ;  /* 0x0000bb0021217a20 */ /* 0x000fe20000410000 */
[----:B------:R-:W-:Y:S01]  /*2b90*/  MOV R16, R110 ;  /* 0x0000006e00107202 */ /* 0x000fe20000000f00 */
[----:B------:R-:W-:Y:S01]  /*2ba0*/  FMUL.FTZ R34, R34, c[0x0][0x2ec] ;  /* 0x0000bb0022227a20 */ /* 0x000fe20000410000 */
[----:B------:R-:W-:Y:S01]  /*2bb0*/  @!P0 FSEL R16, R110, -INF , !P3 ;  /* 0xff8000006e108808 */ /* 0x000fe20005800000 */
[----:B------:R-:W-:Y:S01]  /*2bc0*/  FMUL.FTZ R35, R35, c[0x0][0x2ec] ;  /* 0x0000bb0023237a20 */ /* 0x000fe20000410000 */
[----:B------:R-:W-:Y:S01]  /*2bd0*/  MOV R14, R111 ;  /* 0x0000006f000e7202 */ /* 0x000fe20000000f00 */
[----:B------:R-:W-:Y:S01]  /*2be0*/  FMUL.FTZ R31, R31, c[0x0][0x2ec] ;  /* 0x0000bb001f1f7a20 */ /* 0x000fe20000410000 */
[----:B------:R-:W-:Y:S01]  /*2bf0*/  @!P0 FSEL R14, R111, -INF , !P1 ;  /* 0xff8000006f0e8808 */ /* 0x000fe20004800000 */
[----:B------:R-:W-:Y:S01]  /*2c00*/  MUFU.TANH R221, R28 ;  /* 0x0000001c00dd7308 */ /* 0x000fe20000002400 */
[-C--:B------:R-:W-:Y:S01]  /*2c10*/  @!P0 ISETP.GE.AND P3, PT, R11, R5.reuse, PT ;  /* 0x000000050b00820c */ /* 0x080fe20003f66270 */
[--C-:B------:R-:W-:Y:S01]  /*2c20*/  FFMA.FTZ R138, R16, c[0x0][0x23c], -R12.reuse ;  /* 0x00008f00108a7a23 */ /* 0x100fe2000001080c */
[----:B------:R-:W-:Y:S01]  /*2c30*/  FSETP.NEU.FTZ.AND P1, PT, R203, -INF , PT ;  /* 0xff800000cb00780b */ /* 0x000fe20003f3d000 */
[----:B------:R-:W-:Y:S01]  /*2c40*/  FFMA.FTZ R220, R14, c[0x0][0x23c], -R12 ;  /* 0x00008f000edc7a23 */ /* 0x000fe2000001080c */
[----:B------:R-:W-:Y:S01]  /*2c50*/  MOV R16, R112 ;  /* 0x0000007000107202 */ /* 0x000fe20000000f00 */
[----:B------:R-:W-:Y:S01]  /*2c60*/  FMUL.FTZ R22, R22, c[0x0][0x2ec] ;  /* 0x0000bb0016167a20 */ /* 0x000fe20000410000 */
[----:B------:R-:W-:Y:S01]  /*2c70*/  @!P0 FSEL R16, R112, -INF , !P3 ;  /* 0xff80000070108808 */ /* 0x000fe20005800000 */
[----:B------:R-:W-:Y:S01]  /*2c80*/  FMUL.FTZ R23, R23, c[0x0][0x2ec] ;  /* 0x0000bb0017177a20 */ /* 0x000fe20000410000 */
[----:B------:R-:W-:Y:S01]  /*2c90*/  FSEL R14, R17, RZ, P1 ;  /* 0x000000ff110e7208 */ /* 0x000fe20000800000 */
[----:B------:R-:W3:Y:S01]  /*2ca0*/  MUFU.TANH R123, R21 ;  /* 0x00000015007b7308 */ /* 0x000ee20000002400 */
[----:B------:R-:W-:Y:S01]  /*2cb0*/  @!P0 ISETP.GE.AND P1, PT, R15, R5, PT ;  /* 0x000000050f00820c */ /* 0x000fe20003f26270 */
[----:B------:R-:W-:Y:S01]  /*2cc0*/  FMUL.FTZ R24, R24, c[0x0][0x2ec] ;  /* 0x0000bb0018187a20 */ /* 0x000fe20000410000 */
[----:B------:R-:W-:Y:S01]  /*2cd0*/  MOV R15, R113 ;  /* 0x00000071000f7202 */ /* 0x000fe20000000f00 */
[--C-:B------:R-:W-:Y:S01]  /*2ce0*/  FFMA.FTZ R183, R16, c[0x0][0x23c], -R14.reuse ;  /* 0x00008f0010b77a23 */ /* 0x100fe2000001080e */
[----:B------:R-:W-:Y:S01]  /*2cf0*/  @!P0 IADD3 R16, R11, 0x8, RZ ;  /* 0x000000080b108810 */ /* 0x000fe20007ffe0ff */
[----:B------:R-:W-:Y:S01]  /*2d00*/  FMUL.FTZ R25, R25, c[0x0][0x2ec] ;  /* 0x0000bb0019197a20 */ /* 0x000fe20000410000 */
[----:B------:R-:W-:Y:S01]  /*2d10*/  @!P0 FSEL R15, R113, -INF , !P1 ;  /* 0xff800000710f8808 */ /* 0x000fe20004800000 */
[----:B------:R-:W-:Y:S01]  /*2d20*/  FMUL.FTZ R26, R26, c[0x0][0x2ec] ;  /* 0x0000bb001a1a7a20 */ /* 0x000fe20000410000 */
[-C--:B------:R-:W-:Y:S01]  /*2d30*/  @!P0 ISETP.GE.AND P1, PT, R16, R13.reuse, PT ;  /* 0x0000000d1000820c */ /* 0x080fe20003f26270 */
[----:B------:R-:W-:Y:S01]  /*2d40*/  MUFU.TANH R222, R29 ;  /* 0x0000001d00de7308 */ /* 0x000fe20000002400 */
[----:B------:R-:W-:Y:S01]  /*2d50*/  MOV R17, R114 ;  /* 0x0000007200117202 */ /* 0x000fe20000000f00 */
[----:B------:R-:W-:Y:S01]  /*2d60*/  FFMA.FTZ R139, R15, c[0x0][0x23c], -R14 ;  /* 0x00008f000f8b7a23 */ /* 0x000fe2000001080e */
[----:B------:R-:W-:Y:S01]  /*2d70*/  @!P0 IADD3 R15, R11, 0x9, RZ ;  /* 0x000000090b0f8810 */ /* 0x000fe20007ffe0ff */
[----:B------:R-:W-:Y:S01]  /*2d80*/  FMUL.FTZ R27, R27, c[0x0][0x2ec] ;  /* 0x0000bb001b1b7a20 */ /* 0x000fe20000410000 */
[----:B------:R-:W-:Y:S01]  /*2d90*/  @!P0 FSEL R17, R114, -INF , !P1 ;  /* 0xff80000072118808 */ /* 0x000fe20004800000 */
[----:B------:R-:W-:Y:S01]  /*2da0*/  FFMA.FTZ R108, -R108, R108, 1 ;  /* 0x3f8000006c6c7423 */ /* 0x000fe2000001016c */
[----:B------:R-:W-:Y:S01]  /*2db0*/  @!P0 ISETP.GE.AND P1, PT, R15, R13, PT ;  /* 0x0000000d0f00820c */ /* 0x000fe20003f26270 */
[----:B------:R-:W-:Y:S01]  /*2dc0*/  FFMA.FTZ R109, -R109, R109, 1 ;  /* 0x3f8000006d6d7423 */ /* 0x000fe2000001016d */
[----:B------:R-:W-:Y:S01]  /*2dd0*/  MOV R6, R116 ;  /* 0x0000007400067202 */ /* 0x000fe20000000f00 */
[----:B------:R-:W1:Y:S01]  /*2de0*/  MUFU.TANH R124, R22 ;  /* 0x00000016007c7308 */ /* 0x000e620000002400 */
[--C-:B------:R-:W-:Y:S01]  /*2df0*/  FFMA.FTZ R225, R17, c[0x0][0x23c], -R12.reuse ;  /* 0x00008f0011e17a23 */ /* 0x100fe2000001080c */
[----:B------:R-:W-:Y:S01]  /*2e00*/  MOV R17, R115 ;  /* 0x0000007300117202 */ /* 0x000fe20000000f00 */
[----:B------:R-:W-:Y:S01]  /*2e10*/  FFMA.FTZ R110, -R110, R110, 1 ;  /* 0x3f8000006e6e7423 */ /* 0x000fe2000001016e */
[----:B------:R-:W-:Y:S01]  /*2e20*/  @!P0 FSEL R17, R115, -INF , !P1 ;  /* 0xff80000073118808 */ /* 0x000fe20004800000 */
[----:B------:R-:W-:Y:S01]  /*2e30*/  FFMA.FTZ R111, -R111, R111, 1 ;  /* 0x3f8000006f6f7423 */ /* 0x000fe2000001016f */
[----:B------:R-:W-:Y:S01]  /*2e40*/  @!P0 ISETP.GE.AND P1, PT, R16, R5, PT ;  /* 0x000000051000820c */ /* 0x000fe20003f26270 */
[----:B------:R-:W-:Y:S01]  /*2e50*/  FFMA.FTZ R114, -R114, R114, 1 ;  /* 0x3f80000072727423 */ /* 0x000fe20000010172 */
[----:B------:R-:W-:Y:S01]  /*2e60*/  @!P0 IADD3 R7, R11, 0x10, RZ ;  /* 0x000000100b078810 */ /* 0x000fe20007ffe0ff */
[----:B------:R-:W-:Y:S01]  /*2e70*/  FFMA.FTZ R134, R17, c[0x0][0x23c], -R12 ;  /* 0x00008f0011867a23 */ /* 0x000fe2000001080c */
[----:B------:R-:W-:Y:S01]  /*2e80*/  MUFU.TANH R223, R30 ;  /* 0x0000001e00df7308 */ /* 0x000fe20000002400 */
[----:B------:R-:W-:Y:S01]  /*2e90*/  @!P0 FSEL R6, R116, -INF , !P1 ;  /* 0xff80000074068808 */ /* 0x000fe20004800000 */
[----:B------:R-:W-:Y:S01]  /*2ea0*/  FFMA.FTZ R115, -R115, R115, 1 ;  /* 0x3f80000073737423 */ /* 0x000fe20000010173 */
[----:B------:R-:W-:Y:S01]  /*2eb0*/  @!P0 ISETP.GE.AND P1, PT, R15, R5, PT ;  /* 0x000000050f00820c */ /* 0x000fe20003f26270 */
[----:B------:R-:W-:Y:S02]  /*2ec0*/  FFMA.FTZ R112, -R112, R112, 1 ;  /* 0x3f80000070707423 */ /* 0x000fe40000010170 */
[--C-:B------:R-:W-:Y:S01]  /*2ed0*/  FFMA.FTZ R133, R6, c[0x0][0x23c], -R14.reuse ;  /* 0x00008f0006857a23 */ /* 0x100fe2000001080e */
[----:B------:R-:W-:Y:S01]  /*2ee0*/  MOV R6, R117 ;  /* 0x0000007500067202 */ /* 0x000fe20000000f00 */
[----:B------:R-:W-:Y:S01]  /*2ef0*/  FFMA.FTZ R113, -R113, R113, 1 ;  /* 0x3f80000071717423 */ /* 0x000fe20000010171 */
[C---:B------:R-:W-:Y:S01]  /*2f00*/  @!P0 FSEL R6, R117.reuse, -INF , !P1 ;  /* 0xff80000075068808 */ /* 0x040fe20004800000 */
[----:B------:R-:W2:Y:S01]  /*2f10*/  MUFU.TANH R126, R23 ;  /* 0x00000017007e7308 */ /* 0x000ea20000002400 */
[----:B------:R-:W-:Y:S01]  /*2f20*/  @!P0 ISETP.GE.AND P1, PT, R16, R10, PT ;  /* 0x0000000a1000820c */ /* 0x000fe20003f26270 */
[----:B------:R-:W-:Y:S02]  /*2f30*/  FFMA.FTZ R116, -R116, R116, 1 ;  /* 0x3f80000074747423 */ /* 0x000fe40000010174 */
[----:B------:R-:W-:Y:S01]  /*2f40*/  FFMA.FTZ R132, R6, c[0x0][0x23c], -R14 ;  /* 0x00008f0006847a23 */ /* 0x000fe2000001080e */
[-C--:B-1----:R-:W-:Y:S01]  /*2f50*/  MOV R6, R118.reuse ;  /* 0x0000007600067202 */ /* 0x082fe20000000f00 */
[----:B------:R-:W-:Y:S01]  /*2f60*/  FFMA.FTZ R117, -R117, R117, 1 ;  /* 0x3f80000075757423 */ /* 0x000fe20000010175 */
[C---:B------:R-:W-:Y:S01]  /*2f70*/  @!P0 FSEL R6, R118.reuse, -INF , !P1 ;  /* 0xff80000076068808 */ /* 0x040fe20004800000 */
[----:B------:R-:W-:Y:S01]  /*2f80*/  FFMA.FTZ R118, -R118, R118, 1 ;  /* 0x3f80000076767423 */ /* 0x000fe20000010176 */
[----:B------:R-:W-:Y:S01]  /*2f90*/  @!P0 ISETP.GE.AND P1, PT, R15, R10, PT ;  /* 0x0000000a0f00820c */ /* 0x000fe20003f26270 */
[----:B------:R-:W-:Y:S01]  /*2fa0*/  MUFU.TANH R135, R32 ;  /* 0x0000002000877308 */ /* 0x000fe20000002400 */
[----:B------:R-:W-:Y:S02]  /*2fb0*/  FMUL.FTZ R108, R108, c[0x0][0x2ec] ;  /* 0x0000bb006c6c7a20 */ /* 0x000fe40000410000 */
[--C-:B------:R-:W-:Y:S01]  /*2fc0*/  FFMA.FTZ R249, R6, c[0x0][0x23c], -R9.reuse ;  /* 0x00008f0006f97a23 */ /* 0x100fe20000010809 */
[-C--:B----4-:R-:W-:Y:S01]  /*2fd0*/  MOV R6, R119.reuse ;  /* 0x0000007700067202 */ /* 0x090fe20000000f00 */
[----:B------:R-:W-:Y:S01]  /*2fe0*/  FMUL.FTZ R118, R118, c[0x0][0x2ec] ;  /* 0x0000bb0076767a20 */ /* 0x000fe20000410000 */
[C---:B------:R-:W-:Y:S01]  /*2ff0*/  @!P0 FSEL R6, R119.reuse, -INF , !P1 ;  /* 0xff80000077068808 */ /* 0x040fe20004800000 */
[----:B------:R-:W-:Y:S01]  /*3000*/  FFMA.FTZ R119, -R119, R119, 1 ;  /* 0x3f80000077777423 */ /* 0x000fe20000010177 */
[----:B------:R-:W-:Y:S01]  /*3010*/  @!P0 ISETP.GE.AND P1, PT, R16, R8, PT ;  /* 0x000000081000820c */ /* 0x000fe20003f26270 */
[----:B------:R-:W-:Y:S01]  /*3020*/  FMUL.FTZ R109, R109, c[0x0][0x2ec] ;  /* 0x0000bb006d6d7a20 */ /* 0x000fe20000410000 */
[----:B------:R-:W1:Y:S01]  /*3030*/  MUFU.TANH R130, R24 ;  /* 0x0000001800827308 */ /* 0x000e620000002400 */
[--C-:B------:R-:W-:Y:S01]  /*3040*/  FFMA.FTZ R248, R6, c[0x0][0x23c], -R9.reuse ;  /* 0x00008f0006f87a23 */ /* 0x100fe20000010809 */
[-C--:B------:R-:W-:Y:S01]  /*3050*/  MOV R6, R120.reuse ;  /* 0x0000007800067202 */ /* 0x080fe20000000f00 */
[----:B------:R-:W-:Y:S01]  /*3060*/  FMUL.FTZ R119, R119, c[0x0][0x2ec] ;  /* 0x0000bb0077777a20 */ /* 0x000fe20000410000 */
[C---:B------:R-:W-:Y:S01]  /*3070*/  @!P0 FSEL R6, R120.reuse, -INF , !P1 ;  /* 0xff80000078068808 */ /* 0x040fe20004800000 */
[----:B------:R-:W-:Y:S01]  /*3080*/  FFMA.FTZ R120, -R120, R120, 1 ;  /* 0x3f80000078787423 */ /* 0x000fe20000010178 */
[----:B------:R-:W-:Y:S01]  /*3090*/  @!P0 ISETP.GE.AND P1, PT, R15, R8, PT ;  /* 0x000000080f00820c */ /* 0x000fe20003f26270 */
[----:B------:R-:W-:Y:S01]  /*30a0*/  FMUL.FTZ R110, R110, c[0x0][0x2ec] ;  /* 0x0000bb006e6e7a20 */ /* 0x000fe20000410000 */
[----:B--2---:R-:W-:Y:S01]  /*30b0*/  MOV R15, R122 ;  /* 0x0000007a000f7202 */ /* 0x004fe20000000f00 */
[--C-:B------:R-:W-:Y:S01]  /*30c0*/  FFMA.FTZ R243, R6, c[0x0][0x23c], -R4.reuse ;  /* 0x00008f0006f37a23 */ /* 0x100fe20000010804 */
[----:B------:R-:W-:Y:S01]  /*30d0*/  MUFU.TANH R227, R33 ;  /* 0x0000002100e37308 */ /* 0x000fe20000002400 */
[-C--:B------:R-:W-:Y:S01]  /*30e0*/  MOV R6, R121.reuse ;  /* 0x0000007900067202 */ /* 0x080fe20000000f00 */
[----:B------:R-:W-:Y:S01]  /*30f0*/  FMUL.FTZ R120, R120, c[0x0][0x2ec] ;  /* 0x0000bb0078787a20 */ /* 0x000fe20000410000 */
[C---:B------:R-:W-:Y:S01]  /*3100*/  @!P0 FSEL R6, R121.reuse, -INF , !P1 ;  /* 0xff80000079068808 */ /* 0x040fe20004800000 */
[----:B------:R-:W-:Y:S01]  /*3110*/  FFMA.FTZ R121, -R121, R121, 1 ;  /* 0x3f80000079797423 */ /* 0x000fe20000010179 */
[----:B------:R-:W-:Y:S01]  /*3120*/  @!P0 ISETP.GE.AND P1, PT, R7, R10, PT ;  /* 0x0000000a0700820c */ /* 0x000fe20003f26270 */
[----:B------:R-:W-:Y:S02]  /*3130*/  FMUL.FTZ R111, R111, c[0x0][0x2ec] ;  /* 0x0000bb006f6f7a20 */ /* 0x000fe40000410000 */
[--C-:B------:R-:W-:Y:S01]  /*3140*/  FFMA.FTZ R242, R6, c[0x0][0x23c], -R4.reuse ;  /* 0x00008f0006f27a23 */ /* 0x100fe20000010804 */
[----:B------:R-:W-:Y:S01]  /*3150*/  @!P0 IADD3 R6, R11, 0x11, RZ ;  /* 0x000000110b068810 */ /* 0x000fe20007ffe0ff */
[----:B------:R-:W2:Y:S01]  /*3160*/  MUFU.TANH R131, R25 ;  /* 0x0000001900837308 */ /* 0x000ea20000002400 */
[C---:B------:R-:W-:Y:S01]  /*3170*/  @!P0 FSEL R15, R122.reuse, -INF , !P1 ;  /* 0xff8000007a0f8808 */ /* 0x040fe20004800000 */
[----:B------:R-:W-:Y:S01]  /*3180*/  FFMA.FTZ R122, -R122, R122, 1 ;  /* 0x3f8000007a7a7423 */ /* 0x000fe2000001017a */
[----:B------:R-:W-:Y:S01]  /*3190*/  @!P0 ISETP.GE.AND P1, PT, R6, R10, PT ;  /* 0x0000000a0600820c */ /* 0x000fe20003f26270 */
[----:B------:R-:W-:Y:S02]  /*31a0*/  FMUL.FTZ R121, R121, c[0x0][0x2ec] ;  /* 0x0000bb0079797a20 */ /* 0x000fe40000410000 */
[--C-:B------:R-:W-:Y:S01]  /*31b0*/  FFMA.FTZ R247, R15, c[0x0][0x23c], -R9.reuse ;  /* 0x00008f000ff77a23 */ /* 0x100fe20000010809 */
[-C--:B---3--:R-:W-:Y:S01]  /*31c0*/  MOV R15, R123.reuse ;  /* 0x0000007b000f7202 */ /* 0x088fe20000000f00 */
[----:B------:R-:W-:Y:S01]  /*31d0*/  FMUL.FTZ R122, R122, c[0x0][0x2ec] ;  /* 0x0000bb007a7a7a20 */ /* 0x000fe20000410000 */
[----:B------:R-:W-:Y:S01]  /*31e0*/  @!P0 FSEL R15, R123, -INF , !P1 ;  /* 0xff8000007b0f8808 */ /* 0x000fe20004800000 */
[----:B------:R-:W-:Y:S01]  /*31f0*/  MUFU.TANH R228, R34 ;  /* 0x0000002200e47308 */ /* 0x000fe20000002400 */
[----:B------:R-:W-:Y:S01]  /*3200*/  @!P0 ISETP.GE.AND P1, PT, R7, R8, PT ;  /* 0x000000080700820c */ /* 0x000fe20003f26270 */
[----:B------:R-:W-:Y:S02]  /*3210*/  FFMA.FTZ R123, -R123, R123, 1 ;  /* 0x3f8000007b7b7423 */ /* 0x000fe4000001017b */
[--C-:B------:R-:W-:Y:S01]  /*3220*/  FFMA.FTZ R246, R15, c[0x0][0x23c], -R9.reuse ;  /* 0x00008f000ff67a23 */ /* 0x100fe20000010809 */
[-C--:B------:R-:W-:Y:S01]  /*3230*/  MOV R15, R124.reuse ;  /* 0x0000007c000f7202 */ /* 0x080fe20000000f00 */
[----:B------:R-:W-:Y:S01]  /*3240*/  FMUL.FTZ R123, R123, c[0x0][0x2ec] ;  /* 0x0000bb007b7b7a20 */ /* 0x000fe20000410000 */
[C---:B------:R-:W-:Y:S01]  /*3250*/  @!P0 FSEL R15, R124.reuse, -INF , !P1 ;  /* 0xff8000007c0f8808 */ /* 0x040fe20004800000 */
[----:B------:R-:W-:Y:S01]  /*3260*/  FFMA.FTZ R124, -R124, R124, 1 ;  /* 0x3f8000007c7c7423 */ /* 0x000fe2000001017c */
[----:B------:R-:W-:Y:S01]  /*3270*/  @!P0 ISETP.GE.AND P1, PT, R6, R8, PT ;  /* 0x000000080600820c */ /* 0x000fe20003f26270 */
[----:B------:R-:W3:Y:S01]  /*3280*/  MUFU.TANH R136, R26 ;  /* 0x0000001a00887308 */ /* 0x000ee20000002400 */
[----:B------:R-:W-:Y:S02]  /*3290*/  FMUL.FTZ R114, R114, c[0x0][0x2ec] ;  /* 0x0000bb0072727a20 */ /* 0x000fe40000410000 */
[--C-:B------:R-:W-:Y:S01]  /*32a0*/  FFMA.FTZ R241, R15, c[0x0][0x23c], -R4.reuse ;  /* 0x00008f000ff17a23 */ /* 0x100fe20000010804 */
[-C--:B------:R-:W-:Y:S01]  /*32b0*/  MOV R15, R126.reuse ;  /* 0x0000007e000f7202 */ /* 0x080fe20000000f00 */
[----:B------:R-:W-:Y:S01]  /*32c0*/  FMUL.FTZ R124, R124, c[0x0][0x2ec] ;  /* 0x0000bb007c7c7a20 */ /* 0x000fe20000410000 */
[C---:B------:R-:W-:Y:S01]  /*32d0*/  @!P0 FSEL R15, R126.reuse, -INF , !P1 ;  /* 0xff8000007e0f8808 */ /* 0x040fe20004800000 */
[----:B------:R-:W-:Y:S01]  /*32e0*/  FFMA.FTZ R126, -R126, R126, 1 ;  /* 0x3f8000007e7e7423 */ /* 0x000fe2000001017e */
[-C--:B------:R-:W-:Y:S01]  /*32f0*/  @!P0 ISETP.GE.AND P1, PT, R7, R13.reuse, PT ;  /* 0x0000000d0700820c */ /* 0x080fe20003f26270 */
[----:B------:R-:W-:Y:S01]  /*3300*/  FMUL.FTZ R115, R115, c[0x0][0x2ec] ;  /* 0x0000bb0073737a20 */ /* 0x000fe20000410000 */
[----:B------:R-:W-:Y:S01]  /*3310*/  MUFU.TANH R229, R35 ;  /* 0x0000002300e57308 */ /* 0x000fe20000002400 */
[----:B------:R-:W-:Y:S01]  /*3320*/  FFMA.FTZ R240, R15, c[0x0][0x23c], -R4 ;  /* 0x00008f000ff07a23 */ /* 0x000fe20000010804 */
[-C--:B-1----:R-:W-:Y:S01]  /*3330*/  MOV R15, R130.reuse ;  /* 0x00000082000f7202 */ /* 0x082fe20000000f00 */
[----:B------:R-:W-:Y:S01]  /*3340*/  FMUL.FTZ R126, R126, c[0x0][0x2ec] ;  /* 0x0000bb007e7e7a20 */ /* 0x000fe20000410000 */
[C---:B------:R-:W-:Y:S01]  /*3350*/  @!P0 FSEL R15, R130.reuse, -INF , !P1 ;  /* 0xff800000820f8808 */ /* 0x040fe20004800000 */
[----:B------:R-:W-:Y:S01]  /*3360*/  FFMA.FTZ R130, -R130, R130, 1 ;  /* 0x3f80000082827423 */ /* 0x000fe20000010182 */
[----:B------:R-:W-:Y:S01]  /*3370*/  @!P0 ISETP.GE.AND P1, PT, R6, R13, PT ;  /* 0x0000000d0600820c */ /* 0x000fe20003f26270 */
[----:B------:R-:W-:Y:S02]  /*3380*/  FMUL.FTZ R112, R112, c[0x0][0x2ec] ;  /* 0x0000bb0070707a20 */ /* 0x000fe40000410000 */
[--C-:B------:R-:W-:Y:S01]  /*3390*/  FFMA.FTZ R237, R15, c[0x0][0x23c], -R12.reuse ;  /* 0x00008f000fed7a23 */ /* 0x100fe2000001080c */
[----:B------:R-:W1:Y:S01]  /*33a0*/  MUFU.TANH R137, R27 ;  /* 0x0000001b00897308 */ /* 0x000e620000002400 */
[-C--:B--2---:R-:W-:Y:S01]  /*33b0*/  MOV R15, R131.reuse ;  /* 0x00000083000f7202 */ /* 0x084fe20000000f00 */
[----:B------:R-:W-:Y:S01]  /*33c0*/  FMUL.FTZ R130, R130, c[0x0][0x2ec] ;  /* 0x0000bb0082827a20 */ /* 0x000fe20000410000 */
[C---:B------:R-:W-:Y:S01]  /*33d0*/  @!P0 FSEL R15, R131.reuse, -INF , !P1 ;  /* 0xff800000830f8808 */ /* 0x040fe20004800000 */
[----:B------:R-:W-:Y:S01]  /*33e0*/  FFMA.FTZ R131, -R131, R131, 1 ;  /* 0x3f80000083837423 */ /* 0x000fe20000010183 */
[-C--:B------:R-:W-:Y:S01]  /*33f0*/  @!P0 ISETP.GE.AND P1, PT, R7, R5.reuse, PT ;  /* 0x000000050700820c */ /* 0x080fe20003f26270 */
[----:B------:R-:W-:Y:S01]  /*3400*/  FMUL.FTZ R113, R113, c[0x0][0x2ec] ;  /* 0x0000bb0071717a20 */ /* 0x000fe20000410000 */
[-C--:B---3--:R-:W-:Y:S01]  /*3410*/  MOV R7, R136.reuse ;  /* 0x0000008800077202 */ /* 0x088fe20000000f00 */
[----:B------:R-:W-:Y:S01]  /*3420*/  FFMA.FTZ R236, R15, c[0x0][0x23c], -R12 ;  /* 0x00008f000fec7a23 */ /* 0x000fe2000001080c */
[----:B------:R-:W-:Y:S01]  /*3430*/  @!P0 FSEL R7, R136, -INF , !P1 ;  /* 0xff80000088078808 */ /* 0x000fe20004800000 */
[----:B------:R-:W-:Y:S01]  /*3440*/  MUFU.TANH R224, R31 ;  /* 0x0000001f00e07308 */ /* 0x000fe20000002400 */
[----:B------:R-:W-:Y:S01]  /*3450*/  @!P0 ISETP.GE.AND P1, PT, R6, R5, PT ;  /* 0x000000050600820c */ /* 0x000fe20003f26270 */
[----:B------:R-:W-:Y:S01]  /*3460*/  FFMA.FTZ R136, -R136, R136, 1 ;  /* 0x3f80000088887423 */ /* 0x000fe20000010188 */
[----:B------:R-:W-:Y:S01]  /*3470*/  @!P0 IADD3 R6, R11, 0x18, RZ ;  /* 0x000000180b068810 */ /* 0x000fe20007ffe0ff */
[--C-:B------:R-:W-:Y:S01]  /*3480*/  FFMA.FTZ R233, R7, c[0x0][0x23c], -R14.reuse ;  /* 0x00008f0007e97a23 */ /* 0x100fe2000001080e */
[----:B------:R-:W-:Y:S01]  /*3490*/  @!P0 IADD3 R11, R11, 0x19, RZ ;  /* 0x000000190b0b8810 */ /* 0x000fe20007ffe0ff */
[----:B------:R-:W-:Y:S01]  /*34a0*/  FMUL.FTZ R131, R131, c[0x0][0x2ec] ;  /* 0x0000bb0083837a20 */ /* 0x000fe20000410000 */
[----:B------:R-:W-:Y:S01]  /*34b0*/  @!P0 ISETP.GE.AND P3, PT, R6, R13, PT ;  /* 0x0000000d0600820c */ /* 0x000fe20003f66270 */
[----:B------:R-:W-:Y:S02]  /*34c0*/  FMUL.FTZ R116, R116, c[0x0][0x2ec] ;  /* 0x0000bb0074747a20 */ /* 0x000fe40000410000 */
[----:B------:R-:W-:Y:S01]  /*34d0*/  MUFU.EX2 R226, R226 ;  /* 0x000000e200e27308 */ /* 0x000fe20000000800 */
[----:B------:R-:W-:Y:S02]  /*34e0*/  FMUL.FTZ R117, R117, c[0x0][0x2ec] ;  /* 0x0000bb0075757a20 */ /* 0x000fe40000410000 */
[----:B------:R-:W-:Y:S01]  /*34f0*/  FMUL.FTZ R136, R136, c[0x0][0x2ec] ;  /* 0x0000bb0088887a20 */ /* 0x000fe20000410000 */
[-C--:B-1----:R-:W-:Y:S02]  /*3500*/  MOV R7, R137.reuse ;  /* 0x0000008900077202 */ /* 0x082fe40000000f00 */
[C---:B------:R-:W-:Y:S01]  /*3510*/  @!P0 FSEL R7, R137.reuse, -INF , !P1 ;  /* 0xff80000089078808 */ /* 0x040fe20004800000 */
[----:B------:R-:W-:Y:S01]  /*3520*/  FFMA.FTZ R137, -R137, R137, 1 ;  /* 0x3f80000089897423 */ /* 0x000fe20000010189 */
[----:B------:R-:W-:Y:S02]  /*3530*/  @!P0 ISETP.GE.AND P1, PT, R11, R13, PT ;  /* 0x0000000d0b00820c */ /* 0x000fe40003f26270 */
[----:B------:R-:W1:Y:S01]  /*3540*/  MUFU.EX2 R129, R129 ;  /* 0x0000008100817308 */ /* 0x000e620000000800 */
[----:B------:R-:W-:Y:S01]  /*3550*/  FFMA.FTZ R232, R7, c[0x0][0x23c], -R14 ;  /* 0x00008f0007e87a23 */ /* 0x000fe2000001080e */
[-C--:B------:R-:W-:Y:S01]  /*3560*/  MOV R7, R221.reuse ;  /* 0x000000dd00077202 */ /* 0x080fe20000000f00 */
[----:B------:R-:W-:Y:S01]  /*3570*/  FMUL.FTZ R137, R137, c[0x0][0x2ec] ;  /* 0x0000bb0089897a20 */ /* 0x000fe20000410000 */
[C---:B------:R-:W-:Y:S01]  /*3580*/  @!P0 FSEL R7, R221.reuse, -INF , !P3 ;  /* 0xff800000dd078808 */ /* 0x040fe20005800000 */
[----:B------:R-:W-:Y:S01]  /*3590*/  FFMA.FTZ R221, -R221, R221, 1 ;  /* 0x3f800000dddd7423 */ /* 0x000fe200000101dd */
[-C--:B------:R-:W-:Y:S02]  /*35a0*/  MOV R13, R222.reuse ;  /* 0x000000de000d7202 */ /* 0x080fe40000000f00 */
[----:B------:R-:W-:Y:S01]  /*35b0*/  @!P0 FSEL R13, R222, -INF , !P1 ;  /* 0xff800000de0d8808 */ /* 0x000fe20004800000 */
[--C-:B------:R-:W-:Y:S01]  /*35c0*/  FFMA.FTZ R235, R7, c[0x0][0x23c], -R12.reuse ;  /* 0x00008f0007eb7a23 */ /* 0x100fe2000001080c */
[----:B------:R-:W-:Y:S01]  /*35d0*/  MUFU.EX2 R251, R251 ;  /* 0x000000fb00fb7308 */ /* 0x000fe20000000800 */
[----:B------:R-:W-:Y:S01]  /*35e0*/  @!P0 ISETP.GE.AND P1, PT, R6, R5, PT ;  /* 0x000000050600820c */ /* 0x000fe20003f26270 */
[----:B------:R-:W-:Y:S01]  /*35f0*/  FFMA.FTZ R222, -R222, R222, 1 ;  /* 0x3f800000dede7423 */ /* 0x000fe200000101de */
[-C--:B------:R-:W-:Y:S01]  /*3600*/  MOV R7, R223.reuse ;  /* 0x000000df00077202 */ /* 0x080fe20000000f00 */
[----:B------:R-:W-:Y:S01]  /*3610*/  FFMA.FTZ R12, R13, c[0x0][0x23c], -R12 ;  /* 0x00008f000d0c7a23 */ /* 0x000fe2000001080c */
[C---:B------:R-:W-:Y:S01]  /*3620*/  @!P0 FSEL R7, R223.reuse, -INF , !P1 ;  /* 0xff800000df078808 */ /* 0x040fe20004800000 */
[----:B------:R-:W-:Y:S01]  /*3630*/  FFMA.FTZ R223, -R223, R223, 1 ;  /* 0x3f800000dfdf7423 */ /* 0x000fe200000101df */
[-C--:B------:R-:W-:Y:S01]  /*3640*/  @!P0 ISETP.GE.AND P1, PT, R6, R10.reuse, PT ;  /* 0x0000000a0600820c */ /* 0x080fe20003f26270 */
[----:B------:R-:W-:Y:S02]  /*3650*/  FMUL.FTZ R221, R221, c[0x0][0x2ec] ;  /* 0x0000bb00dddd7a20 */ /* 0x000fe40000410000 */
[----:B------:R-:W-:Y:S01]  /*3660*/  MUFU.EX2 R249, R249 ;  /* 0x000000f900f97308 */ /* 0x000fe20000000800 */
[----:B------:R-:W-:Y:S01]  /*3670*/  FFMA.FTZ R231, R7, c[0x0][0x23c], -R14 ;  /* 0x00008f0007e77a23 */ /* 0x000fe2000001080e */
[-C--:B------:R-:W-:Y:S01]  /*3680*/  MOV R7, R135.reuse ;  /* 0x0000008700077202 */ /* 0x080fe20000000f00 */
[----:B------:R-:W-:Y:S01]  /*3690*/  FMUL.FTZ R222, R222, c[0x0][0x2ec] ;  /* 0x0000bb00dede7a20 */ /* 0x000fe20000410000 */
[C---:B------:R-:W-:Y:S01]  /*36a0*/  @!P0 FSEL R7, R135.reuse, -INF , !P1 ;  /* 0xff80000087078808 */ /* 0x040fe20004800000 */
[----:B------:R-:W-:Y:S01]  /*36b0*/  FFMA.FTZ R135, -R135, R135, 1 ;  /* 0x3f80000087877423 */ /* 0x000fe20000010187 */
[----:B------:R-:W-:Y:S01]  /*36c0*/  @!P0 ISETP.GE.AND P1, PT, R11, R10, PT ;  /* 0x0000000a0b00820c */ /* 0x000fe20003f26270 */
[----:B------:R-:W-:Y:S02]  /*36d0*/  FMUL.FTZ R223, R223, c[0x0][0x2ec] ;  /* 0x0000bb00dfdf7a20 */ /* 0x000fe40000410000 */
[--C-:B------:R-:W-:Y:S01]  /*36e0*/  FFMA.FTZ R245, R7, c[0x0][0x23c], -R9.reuse ;  /* 0x00008f0007f57a23 */ /* 0x100fe20000010809 */
[----:B------:R-:W2:Y:S01]  /*36f0*/  MUFU.EX2 R248, R248 ;  /* 0x000000f800f87308 */ /* 0x000ea20000000800 */
[-C--:B------:R-:W-:Y:S01]  /*3700*/  MOV R7, R227.reuse ;  /* 0x000000e300077202 */ /* 0x080fe20000000f00 */
[----:B------:R-:W-:Y:S01]  /*3710*/  FMUL.FTZ R135, R135, c[0x0][0x2ec] ;  /* 0x0000bb0087877a20 */ /* 0x000fe20000410000 */
[C---:B------:R-:W-:Y:S01]  /*3720*/  @!P0 FSEL R7, R227.reuse, -INF , !P1 ;  /* 0xff800000e3078808 */ /* 0x040fe20004800000 */
[----:B------:R-:W-:Y:S01]  /*3730*/  FFMA.FTZ R227, -R227, R227, 1 ;  /* 0x3f800000e3e37423 */ /* 0x000fe200000101e3 */
[----:B------:R-:W-:Y:S02]  /*3740*/  @!P0 ISETP.GE.AND P1, PT, R6, R8, PT ;  /* 0x000000080600820c */ /* 0x000fe40003f26270 */
[----:B------:R-:W-:Y:S01]  /*3750*/  MOV R6, R228 ;  /* 0x000000e400067202 */ /* 0x000fe20000000f00 */
[----:B------:R-:W-:Y:S01]  /*3760*/  FFMA.FTZ R9, R7, c[0x0][0x23c], -R9 ;  /* 0x00008f0007097a23 */ /* 0x000fe20000010809 */
[C---:B------:R-:W-:Y:S01]  /*3770*/  @!P0 FSEL R6, R228.reuse, -INF , !P1 ;  /* 0xff800000e4068808 */ /* 0x040fe20004800000 */
[----:B------:R-:W-:Y:S01]  /*3780*/  MUFU.EX2 R243, R243 ;  /* 0x000000f300f37308 */ /* 0x000fe20000000800 */
[----:B------:R-:W-:Y:S01]  /*3790*/  @!P0 ISETP.GE.AND P1, PT, R11, R8, PT ;  /* 0x000000080b00820c */ /* 0x000fe20003f26270 */
[----:B------:R-:W-:Y:S01]  /*37a0*/  FFMA.FTZ R228, -R228, R228, 1 ;  /* 0x3f800000e4e47423 */ /* 0x000fe200000101e4 */
[----:B-1----:R-:W-:Y:S01]  /*37b0*/  F2FP.PACK_AB R8, R129, R250 ;  /* 0x000000fa8108723e */ /* 0x002fe200000000ff */
[--C-:B------:R-:W-:Y:S01]  /*37c0*/  FFMA.FTZ R239, R6, c[0x0][0x23c], -R4.reuse ;  /* 0x00008f0006ef7a23 */ /* 0x100fe20000010804 */
[----:B------:R-:W-:Y:S01]  /*37d0*/  MOV R6, R229 ;  /* 0x000000e500067202 */ /* 0x000fe20000000f00 */
[----:B------:R-:W-:Y:S01]  /*37e0*/  FMUL.FTZ R227, R227, c[0x0][0x2ec] ;  /* 0x0000bb00e3e37a20 */ /* 0x000fe20000410000 */
[----:B------:R-:W-:Y:S01]  /*37f0*/  @!P0 FSEL R6, R229, -INF , !P1 ;  /* 0xff800000e5068808 */ /* 0x000fe20004800000 */
[----:B------:R-:W-:Y:S01]  /*3800*/  STS [R196+0xe400], R8 ;  /* 0x00e40008c4007388 */ /* 0x000fe20000000800 */
[----:B------:R-:W-:Y:S01]  /*3810*/  @!P0 ISETP.GE.AND P1, PT, R11, R5, PT ;  /* 0x000000050b00820c */ /* 0x000fe20003f26270 */
[----:B------:R-:W-:Y:S01]  /*3820*/  MUFU.EX2 R242, R242 ;  /* 0x000000f200f27308 */ /* 0x000fe20000000800 */
[-C--:B------:R-:W-:Y:S01]  /*3830*/  MOV R5, R224.reuse ;  /* 0x000000e000057202 */ /* 0x080fe20000000f00 */
[----:B------:R-:W-:Y:S01]  /*3840*/  FFMA.FTZ R4, R6, c[0x0][0x23c], -R4 ;  /* 0x00008f0006047a23 */ /* 0x000fe20000010804 */
[C---:B------:R-:W-:Y:S01]  /*3850*/  @!P0 FSEL R5, R224.reuse, -INF , !P1 ;  /* 0xff800000e0058808 */ /* 0x040fe20004800000 */
[----:B------:R-:W-:Y:S01]  /*3860*/  FFMA.FTZ R229, -R229, R229, 1 ;  /* 0x3f800000e5e57423 */ /* 0x000fe200000101e5 */
[----:B------:R-:W-:Y:S01]  /*3870*/  PLOP3.LUT P1, PT, PT, PT, UP3, 0x80, 0x0 ;  /* 0x000000000000781c */ /* 0x000fe20003f2f038 */
[----:B------:R-:W-:Y:S02]  /*3880*/  FFMA.FTZ R224, -R224, R224, 1 ;  /* 0x3f800000e0e07423 */ /* 0x000fe400000101e0 */
[----:B------:R-:W-:Y:S01]  /*3890*/  FFMA.FTZ R14, R5, c[0x0][0x23c], -R14 ;  /* 0x00008f00050e7a23 */ /* 0x000fe2000001080e */
[----:B--2---:R-:W-:Y:S01]  /*38a0*/  F2FP.PACK_AB R5, R248, R249 ;  /* 0x000000f9f805723e */ /* 0x004fe200000000ff */
[----:B------:R1:W-:Y:S01]  /*38b0*/  MUFU.EX2 R238, R4 ;  /* 0x0000000400ee7308 */ /* 0x0003e20000000800 */
[----:B------:R-:W-:Y:S02]  /*38c0*/  FMUL.FTZ R228, R228, c[0x0][0x2ec] ;  /* 0x0000bb00e4e47a20 */ /* 0x000fe40000410000 */
[----:B------:R-:W-:Y:S02]  /*38d0*/  FMUL.FTZ R229, R229, c[0x0][0x2ec] ;  /* 0x0000bb00e5e57a20 */ /* 0x000fe40000410000 */
[----:B------:R-:W-:Y:S05]  /*38e0*/  FMUL.FTZ R224, R224, c[0x0][0x2ec] ;  /* 0x0000bb00e0e07a20 */ /* 0x000fea0000410000 */
[----:B------:R-:W-:Y:S10]  /*38f0*/  MUFU.EX2 R138, R138 ;  /* 0x0000008a008a7308 */ /* 0x000ff40000000800 */
[----:B------:R-:W2:Y:S01]  /*3900*/  MUFU.EX2 R220, R220 ;  /* 0x000000dc00dc7308 */ /* 0x000ea20000000800 */
[----:B-1----:R-:W-:Y:S05]  /*3910*/  F2FP.PACK_AB R4, R251, R226 ;  /* 0x000000e2fb04723e */ /* 0x002fea00000000ff */
[----:B------:R1:W-:Y:S04]  /*3920*/  STS [R196+0xe000], R4 ;  /* 0x00e00004c4007388 */ /* 0x0003e80000000800 */
[----:B------:R-:W-:Y:S01]  /*3930*/  MUFU.EX2 R183, R183 ;  /* 0x000000b700b77308 */ /* 0x000fe20000000800 */
[----:B------:R-:W-:Y:S09]  /*3940*/  STS [R201+0xe000], R5 ;  /* 0x00e00005c9007388 */ /* 0x000ff20000000800 */
[----:B------:R-:W3:Y:S01]  /*3950*/  MUFU.EX2 R139, R139 ;  /* 0x0000008b008b7308 */ /* 0x000ee20000000800 */
[----:B--2---:R-:W-:Y:S09]  /*3960*/  F2FP.PACK_AB R7, R220, R138 ;  /* 0x0000008adc07723e */ /* 0x004ff200000000ff */
[----:B------:R-:W-:Y:S01]  /*3970*/  MUFU.EX2 R225, R225 ;  /* 0x000000e100e17308 */ /* 0x000fe20000000800 */
[----:B-1----:R-:W-:Y:S05]  /*3980*/  F2FP.PACK_AB R4, R242, R243 ;  /* 0x000000f3f204723e */ /* 0x002fea00000000ff */
[----:B------:R-:W-:Y:S04]  /*3990*/  STS [R201+0xe400], R4 ;  /* 0x00e40004c9007388 */ /* 0x000fe80000000800 */
[----:B------:R-:W1:Y:S01]  /*39a0*/  MUFU.EX2 R134, R134 ;  /* 0x0000008600867308 */ /* 0x000e620000000800 */
[----:B------:R2:W-:Y:S01]  /*39b0*/  STS [R196+0xf000], R7 ;  /* 0x00f00007c4007388 */ /* 0x0005e20000000800 */
[----:B---3--:R-:W-:Y:S05]  /*39c0*/  F2FP.PACK_AB R6, R139, R183 ;  /* 0x000000b78b06723e */ /* 0x008fea00000000ff */
[----:B------:R3:W-:Y:S03]  /*39d0*/  STS [R196+0xf400], R6 ;  /* 0x00f40006c4007388 */ /* 0x0007e60000000800 */
[----:B------:R-:W-:Y:S10]  /*39e0*/  MUFU.EX2 R133, R133 ;  /* 0x0000008500857308 */ /* 0x000ff40000000800 */
[----:B------:R-:W2:Y:S01]  /*39f0*/  MUFU.EX2 R132, R132 ;  /* 0x0000008400847308 */ /* 0x000ea20000000800 */
[----:B-1----:R-:W-:Y:S05]  /*3a00*/  F2FP.PACK_AB R8, R134, R225 ;  /* 0x000000e18608723e */ /* 0x002fea00000000ff */
[----:B------:R-:W-:Y:S04]  /*3a10*/  STS [R201+0xf000], R8 ;  /* 0x00f00008c9007388 */ /* 0x000fe80000000800 */
[----:B------:R-:W-:Y:S10]  /*3a20*/  MUFU.EX2 R247, R247 ;  /* 0x000000f700f77308 */ /* 0x000ff40000000800 */
[----:B------:R-:W3:Y:S01]  /*3a30*/  MUFU.EX2 R246, R246 ;  /* 0x000000f600f67308 */ /* 0x000ee20000000800 */
[----:B--2---:R-:W-:Y:S05]  /*3a40*/  F2FP.PACK_AB R7, R132, R133 ;  /* 0x000000858407723e */ /* 0x004fea00000000ff */
[----:B------:R-:W-:Y:S04]  /*3a50*/  STS [R201+0xf400], R7 ;  /* 0x00f40007c9007388 */ /* 0x000fe80000000800 */
[----:B------:R-:W-:Y:S10]  /*3a60*/  MUFU.EX2 R241, R241 ;  /* 0x000000f100f17308 */ /* 0x000ff40000000800 */
[----:B------:R-:W1:Y:S01]  /*3a70*/  MUFU.EX2 R240, R240 ;  /* 0x000000f000f07308 */ /* 0x000e620000000800 */
[----:B---3--:R-:W-:Y:S05]  /*3a80*/  F2FP.PACK_AB R6, R246, R247 ;  /* 0x000000f7f606723e */ /* 0x008fea00000000ff */
[----:B------:R2:W-:Y:S04]  /*3a90*/  STS [R200+0xe000], R6 ;  /* 0x00e00006c8007388 */ /* 0x0005e80000000800 */
[----:B------:R-:W-:Y:S10]  /*3aa0*/  MUFU.EX2 R245, R245 ;  /* 0x000000f500f57308 */ /* 0x000ff40000000800 */
[----:B------:R-:W3:Y:S01]  /*3ab0*/  MUFU.EX2 R244, R9 ;  /* 0x0000000900f47308 */ /* 0x000ee20000000800 */
[----:B-1----:R-:W-:Y:S05]  /*3ac0*/  F2FP.PACK_AB R5, R240, R241 ;  /* 0x000000f1f005723e */ /* 0x002fea00000000ff */
[----:B------:R1:W-:Y:S04]  /*3ad0*/  STS [R200+0xe400], R5 ;  /* 0x00e40005c8007388 */ /* 0x0003e80000000800 */
[----:B------:R-:W2:Y:S10]  /*3ae0*/  MUFU.EX2 R239, R239 ;  /* 0x000000ef00ef7308 */ /* 0x000eb40000000800 */
[----:B------:R-:W-:Y:S01]  /*3af0*/  MUFU.EX2 R237, R237 ;  /* 0x000000ed00ed7308 */ /* 0x000fe20000000800 */
[----:B---3--:R-:W-:Y:S05]  /*3b00*/  F2FP.PACK_AB R4, R244, R245 ;  /* 0x000000f5f404723e */ /* 0x008fea00000000ff */
[----:B------:R3:W-:Y:S04]  /*3b10*/  STS [R209+0xe000], R4 ;  /* 0x00e00004d1007388 */ /* 0x0007e80000000800 */
[----:B------:R-:W4:Y:S01]  /*3b20*/  MUFU.EX2 R236, R236 ;  /* 0x000000ec00ec7308 */ /* 0x000f220000000800 */
[----:B--2---:R-:W-:Y:S05]  /*3b30*/  F2FP.PACK_AB R6, R238, R239 ;  /* 0x000000efee06723e */ /* 0x004fea00000000ff */
[----:B------:R-:W-:Y:S04]  /*3b40*/  STS [R209+0xe400], R6 ;  /* 0x00e40006d1007388 */ /* 0x000fe80000000800 */
        /* <DEDUP_REMOVED lines=8> */
[----:B------:R-:W-:Y:S10]  /*3bd0*/  MUFU.EX2 R231, R231 ;  /* 0x000000e700e77308 */ /* 0x000ff40000000800 */
[----:B------:R-:W3:Y:S01]  /*3be0*/  MUFU.EX2 R230, R14 ;  /* 0x0000000e00e67308 */ /* 0x000ee20000000800 */
[----:B-1----:R-:W-:Y:S05]  /*3bf0*/  F2FP.PACK_AB R5, R234, R235 ;  /* 0x000000ebea05723e */ /* 0x002fea00000000ff */
[----:B------:R-:W-:Y:S01]  /*3c00*/  STS [R209+0xf000], R5 ;  /* 0x00f00005d1007388 */ /* 0x000fe20000000800 */
[----:B---3--:R-:W-:Y:S05]  /*3c10*/  F2FP.PACK_AB R4, R230, R231 ;  /* 0x000000e7e604723e */ /* 0x008fea00000000ff */
[----:B------:R-:W-:Y:S04]  /*3c20*/  STS [R209+0xf400], R4 ;  /* 0x00f40004d1007388 */ /* 0x000fe80000000800 */
[----:B------:R-:W1:Y:S08]  /*3c30*/  LDSM.16.M88.4 R32, [R174+0x4000] ;  /* 0x00400000ae20783b */ /* 0x000e700000000200 */
[----:B------:R-:W2:Y:S08]  /*3c40*/  LDSM.16.M88.4 R28, [R174+0x5000] ;  /* 0x00500000ae1c783b */ /* 0x000eb00000000200 */
[----:B------:R-:W3:Y:S08]  /*3c50*/  LDSM.16.M88.4 R100, [R2+0x4000] ;  /* 0x004000000264783b */ /* 0x000ef00000000200 */
[----:B------:R-:W4:Y:S01]  /*3c60*/  LDSM.16.M88.4 R104, [R2+0x5000] ;  /* 0x005000000268783b */ /* 0x000f220000000200 */
[-C--:B-1----:R-:W-:Y:S08]  /*3c70*/  HMMA.16816.F32 R4, R32, R140.reuse, RZ ;  /* 0x0000008c2004723c */ /* 0x082ff000000018ff */
[C---:B--2---:R-:W-:Y:S08]  /*3c80*/  HMMA.16816.F32 R8, R28.reuse, R140, RZ ;  /* 0x0000008c1c08723c */ /* 0x044ff000000018ff */
[-C--:B------:R-:W-:Y:S08]  /*3c90*/  HMMA.16816.F32 R12, R28, R142.reuse, RZ ;  /* 0x0000008e1c0c723c */ /* 0x080ff000000018ff */
[C---:B------:R-:W-:Y:S08]  /*3ca0*/  HMMA.16816.F32 R16, R32.reuse, R142, RZ ;  /* 0x0000008e2010723c */ /* 0x040ff000000018ff */
[-C--:B------:R-:W-:Y:S08]  /*3cb0*/  HMMA.16816.F32 R20, R32, R144.reuse, RZ ;  /* 0x000000902014723c */ /* 0x080ff000000018ff */
[C---:B------:R-:W-:Y:S08]  /*3cc0*/  HMMA.16816.F32 R24, R28.reuse, R144, RZ ;  /* 0x000000901c18723c */ /* 0x040ff000000018ff */
[-C--:B------:R-:W-:Y:S08]  /*3cd0*/  HMMA.16816.F32 R28, R28, R146.reuse, RZ ;  /* 0x000000921c1c723c */ /* 0x080ff000000018ff */
[----:B------:R-:W-:Y:S08]  /*3ce0*/  HMMA.16816.F32 R32, R32, R146, RZ ;  /* 0x000000922020723c */ /* 0x000ff000000018ff */
[-C--:B---3--:R-:W-:Y:S08]  /*3cf0*/  HMMA.16816.F32 R4, R100, R148.reuse, R4 ;  /* 0x000000946404723c */ /* 0x088ff00000001804 */
[C---:B----4-:R-:W-:Y:S08]  /*3d00*/  HMMA.16816.F32 R8, R104.reuse, R148, R8 ;  /* 0x000000946808723c */ /* 0x050ff00000001808 */
        /* <DEDUP_REMOVED lines=16> */
[----:B------:R-:W-:Y:S01]  /*3e10*/  IADD3 R106, P0, R210, UR12, RZ ;  /* 0x0000000cd26a7c10 */ /* 0x000fe2000ff1e0ff */
[----:B------:R-:W-:Y:S01]  /*3e20*/  HMMA.16816.F32 R32, R100, R162, R32 ;  /* 0x000000a26420723c */ /* 0x000fe20000001820 */
[----:B------:R-:W-:Y:S03]  /*3e30*/  IADD3 R104, R128, R2, RZ ;  /* 0x0000000280687210 */ /* 0x000fe60007ffe0ff */
[----:B------:R-:W-:Y:S02]  /*3e40*/  IADD3.X R107, R211, UR11, RZ, P0, !PT ;  /* 0x0000000bd36b7c10 */ /* 0x000fe400087fe4ff */
[----:B------:R-:W1:Y:S01]  /*3e50*/  LDSM.16.M88.4 R100, [R104+0x4000] ;  /* 0x004000006864783b */ /* 0x000e620000000200 */
[C---:B------:R-:W-:Y:S05]  /*3e60*/  LEA R214, P0, R213.reuse, R214, 0x2 ;  /* 0x000000d6d5d67211 */ /* 0x040fea00078010ff */
[----:B------:R-:W-:Y:S02]  /*3e70*/  LEA.HI.X.SX32 R215, R213, R215, 0x2, P0 ;  /* 0x000000d7d5d77211 */ /* 0x000fe400000f16ff */
[----:B------:R-:W2:Y:S01]  /*3e80*/  LDG.E R252, [R106.64] ;  /* 0x000000046afc7981 */ /* 0x000ea2000c1e1900 */
[-C--:B-1----:R-:W-:Y:S11]  /*3e90*/  HMMA.16816.F32 R4, R100, R164.reuse, R4 ;  /* 0x000000a46404723c */ /* 0x082ff60000001804 */
[----:B------:R-:W-:Y:S11]  /*3ea0*/  @!UPT UIADD3 URZ, URZ, URZ, URZ ;  /* 0x0000003f3f3ff290 */ /* 0x000ff6000fffe03f */
[----:B------:R-:W-:Y:S02]  /*3eb0*/  @!UPT UIADD3 URZ, URZ, URZ, URZ ;  /* 0x0000003f3f3ff290 */ /* 0x000fe4000fffe03f */
[C---:B--2---:R-:W-:Y:S02]  /*3ec0*/  FADD.FTZ R4, -R252.reuse, R4 ;  /* 0x00000004fc047221 */ /* 0x044fe40000010100 */
[----:B------:R-:W-:Y:S02]  /*3ed0*/  FADD.FTZ R5, -R252, R5 ;  /* 0x00000005fc057221 */ /* 0x000fe40000010100 */
[----:B------:R-:W-:Y:S02]  /*3ee0*/  FMUL.FTZ R226, R226, R4 ;  /* 0x00000004e2e27220 */ /* 0x000fe40000410000 */
[----:B------:R-:W-:Y:S01]  /*3ef0*/  FMUL.FTZ R251, R251, R5 ;  /* 0x00000005fbfb7220 */ /* 0x000fe20000410000 */
[----:B------:R1:W2:Y:S01]  /*3f00*/  LDG.E R4, [R106.64+0x20] ;  /* 0x000020046a047981 */ /* 0x0002a2000c1e1900 */
[----:B------:R-:W-:Y:S03]  /*3f10*/  FFMA.FTZ R5, -R125, R125, 1 ;  /* 0x3f8000007d057423 */ /* 0x000fe6000001017d */
[----:B------:R1:W3:Y:S01]  /*3f20*/  LDG.E R125, [R106.64+0xa0] ;  /* 0x0000a0046a7d7981 */ /* 0x0002e2000c1e1900 */
[----:B------:R-:W-:Y:S04]  /*3f30*/  FMUL.FTZ R5, R5, c[0x0][0x2ec] ;  /* 0x0000bb0005057a20 */ /* 0x000fe80000410000 */
[----:B------:R-:W-:Y:S02]  /*3f40*/  FMUL.FTZ R5, R226, R5 ;  /* 0x00000005e2057220 */ /* 0x000fe40000410000 */
[----:B------:R1:W4:Y:S02]  /*3f50*/  LDG.E R226, [R106.64+0x80] ;  /* 0x000080046ae27981 */ /* 0x000324000c1e1900 */
[----:B-1----:R-:W-:Y:S04]  /*3f60*/  FFMA.FTZ R106, -R127, R127, 1 ;  /* 0x3f8000007f6a7423 */ /* 0x002fe8000001017f */
[----:B------:R-:W-:Y:S02]  /*3f70*/  FMUL.FTZ R106, R106, c[0x0][0x2ec] ;  /* 0x0000bb006a6a7a20 */ /* 0x000fe40000410000 */
[----:B--2---:R-:W-:Y:S02]  /*3f80*/  FADD.FTZ R105, -R4, R6 ;  /* 0x0000000604697221 */ /* 0x004fe40000010100 */
[----:B------:R-:W-:Y:S02]  /*3f90*/  FMUL.FTZ R6, R251, R106 ;  /* 0x0000006afb067220 */ /* 0x000fe40000410000 */
[----:B------:R-:W-:Y:S02]  /*3fa0*/  FMUL.FTZ R250, R250, R105 ;  /* 0x00000069fafa7220 */ /* 0x000fe40000410000 */
[----:B------:R-:W-:Y:S01]  /*3fb0*/  FADD.FTZ R7, -R4, R7 ;  /* 0x0000000704077221 */ /* 0x000fe20000010100 */
[----:B------:R-:W1:Y:S01]  /*3fc0*/  LDSM.16.M88.4 R104, [R104+0x5000] ;  /* 0x005000006868783b */ /* 0x000e620000000200 */
[----:B------:R-:W-:Y:S02]  /*3fd0*/  FMUL.FTZ R108, R250, R108 ;  /* 0x0000006cfa6c7220 */ /* 0x000fe40000410000 */
[----:B------:R-:W-:Y:S04]  /*3fe0*/  FMUL.FTZ R7, R129, R7 ;  /* 0x0000000781077220 */ /* 0x000fe80000410000 */
[----:B------:R-:W-:Y:S01]  /*3ff0*/  FMUL.FTZ R7, R7, R109 ;  /* 0x0000006d07077220 */ /* 0x000fe20000410000 */
[C---:B-1----:R-:W-:Y:S08]  /*4000*/  HMMA.16816.F32 R8, R104.reuse, R164, R8 ;  /* 0x000000a46808723c */ /* 0x042ff00000001808 */
[-C--:B------:R-:W-:Y:S08]  /*4010*/  HMMA.16816.F32 R12, R104, R166.reuse, R12 ;  /* 0x000000a6680c723c */ /* 0x080ff0000000180c */
[C---:B------:R-:W-:Y:S08]  /*4020*/  HMMA.16816.F32 R16, R100.reuse, R166, R16 ;  /* 0x000000a66410723c */ /* 0x040ff00000001810 */
[C---:B----4-:R-:W-:Y:S01]  /*4030*/  FADD.FTZ R8, -R226.reuse, R8 ;  /* 0x00000008e2087221 */ /* 0x050fe20000010100 */
[-C--:B------:R-:W-:Y:S03]  /*4040*/  HMMA.16816.F32 R20, R100, R168.reuse, R20 ;  /* 0x000000a86414723c */ /* 0x080fe60000001814 */
[C---:B------:R-:W-:Y:S02]  /*4050*/  FADD.FTZ R9, -R226.reuse, R9 ;  /* 0x00000009e2097221 */ /* 0x040fe40000010100 */
[C---:B---3--:R-:W-:Y:S02]  /*4060*/  FADD.FTZ R10, -R125.reuse, R10 ;  /* 0x0000000a7d0a7221 */ /* 0x048fe40000010100 */
[C---:B------:R-:W-:Y:S01]  /*4070*/  FADD.FTZ R12, -R226.reuse, R12 ;  /* 0x0000000ce20c7221 */ /* 0x040fe20000010100 */
[C---:B------:R-:W-:Y:S01]  /*4080*/  HMMA.16816.F32 R24, R104.reuse, R168, R24 ;  /* 0x000000a86818723c */ /* 0x040fe20000001818 */
[----:B------:R-:W-:Y:S03]  /*4090*/  FADD.FTZ R13, -R226, R13 ;  /* 0x0000000de20d7221 */ /* 0x000fe60000010100 */
[C---:B------:R-:W-:Y:S02]  /*40a0*/  FADD.FTZ R11, -R125.reuse, R11 ;  /* 0x0000000b7d0b7221 */ /* 0x040fe40000010100 */
[C---:B------:R-:W-:Y:S02]  /*40b0*/  FADD.FTZ R14, -R125.reuse, R14 ;  /* 0x0000000e7d0e7221 */ /* 0x040fe40000010100 */
[C---:B------:R-:W-:Y:S01]  /*40c0*/  FADD.FTZ R16, -R252.reuse, R16 ;  /* 0x00000010fc107221 */ /* 0x040fe20000010100 */
[-C--:B------:R-:W-:Y:S03]  /*40d0*/  HMMA.16816.F32 R28, R104, R170.reuse, R28 ;  /* 0x000000aa681c723c */ /* 0x080fe6000000181c */
[----:B------:R-:W-:Y:S02]  /*40e0*/  FADD.FTZ R17, -R252, R17 ;  /* 0x00000011fc117221 */ /* 0x000fe40000010100 */
[----:B------:R-:W-:Y:S02]  /*40f0*/  FADD.FTZ R18, -R4, R18 ;  /* 0x0000001204127221 */ /* 0x000fe40000010100 */
[C---:B------:R-:W-:Y:S01]  /*4100*/  FADD.FTZ R20, -R252.reuse, R20 ;  /* 0x00000014fc147221 */ /* 0x040fe20000010100 */
[----:B------:R-:W-:Y:S01]  /*4110*/  HMMA.16816.F32 R32, R100, R170, R32 ;  /* 0x000000aa6420723c */ /* 0x000fe20000001820 */
[----:B------:R-:W-:Y:S03]  /*4120*/  FADD.FTZ R21, -R252, R21 ;  /* 0x00000015fc157221 */ /* 0x000fe60000010100 */
        /* <DEDUP_REMOVED lines=91> */
.L_x_568:
        /* <DEDUP_REMOVED lines=38> */
[----:B------:R-:W2:Y:S04]  /*4940*/  LDSM.16.MT88.4 R8, [R112+0x4000] ;  /* 0x004000007008783b */ /* 0x000ea80000004200 */
[----:B------:R-:W3:Y:S04]  /*4950*/  LDSM.16.MT88.4 R12, [R178+0x10000] ;  /* 0x01000000b20c783b */ /* 0x000ee80000004200 */
[----:B------:R-:W4:Y:S04]  /*4960*/  LDSM.16.MT88.4 R16, [R100] ;  /* 0x000000006410783b */ /* 0x000f280000004200 */
[----:B------:R-:W-:Y:S04]  /*4970*/  LDSM.16.MT88.4 R20, [R178+0xe800] ;  /* 0x00e80000b214783b */ /* 0x000fe80000004200 */
[----:B------:R-:W5:Y:S04]  /*4980*/  LDSM.16.MT88.4 R24, [R112+0x4800] ;  /* 0x004800007018783b */ /* 0x000f680000004200 */
[----:B------:R-:W1:Y:S04]  /*4990*/  LDSM.16.MT88.4 R28, [R178+0x10800] ;  /* 0x01080000b21c783b */ /* 0x000e680000004200 */
[----:B------:R-:W1:Y:S01]  /*49a0*/  LDSM.16.MT88.4 R32, [R100+0x800] ;  /* 0x000800006420783b */ /* 0x000e620000004200 */
[-C--:B--2---:R-:W-:Y:S08]  /*49b0*/  HMMA.16816.F32 R36, R4, R8.reuse, R36 ;  /* 0x000000080424723c */ /* 0x084ff00000001824 */
        /* <DEDUP_REMOVED lines=10> */
[----:B------:R-:W3:Y:S03]  /*4a60*/  LDSM.16.MT88.4 R16, [R100+0x1000] ;  /* 0x001000006410783b */ /* 0x000ee60000004200 */
[-C--:B-----5:R-:W-:Y:S08]  /*4a70*/  HMMA.16816.F32 R36, R20, R24.reuse, R36 ;  /* 0x000000181424723c */ /* 0x0a0ff00000001824 */
[C---:B-1----:R-:W-:Y:S08]  /*4a80*/  HMMA.16816.F32 R40, R28.reuse, R24, R40 ;  /* 0x000000181c28723c */ /* 0x042ff00000001828 */
        /* <DEDUP_REMOVED lines=8> */
[----:B------:R-:W1:Y:S04]  /*4b10*/  LDSM.16.MT88.4 R20, [R178+0xf800] ;  /* 0x00f80000b214783b */ /* 0x000e680000004200 */
[----:B------:R-:W4:Y:S03]  /*4b20*/  LDSM.16.MT88.4 R32, [R100+0x1800] ;  /* 0x001800006420783b */ /* 0x000f260000004200 */
[-C--:B--2---:R-:W-:Y:S01]  /*4b30*/  HMMA.16816.F32 R36, R4, R8.reuse, R36 ;  /* 0x000000080424723c */ /* 0x084fe20000001824 */
        /* <DEDUP_REMOVED lines=8> */
[-C--:B-1----:R-:W-:Y:S08]  /*4bc0*/  HMMA.16816.F32 R36, R20, R24.reuse, R36 ;  /* 0x000000181424723c */ /* 0x082ff00000001824 */
        /* <DEDUP_REMOVED lines=9> */
[C---:B------:R-:W-:Y:S05]  /*4c60*/  IMAD.U32 R4, R5.reuse, -0x40, RZ ;  /* 0xffffffc005047824 */ /* 0x040fea00078e00ff */
        /* <DEDUP_REMOVED lines=11> */
.L_x_569:
[----:B------:R-:W-:Y:S01]  /*4d20*/  LDSM.16.M88.4 R16, [R179] ;  /* 0x00000000b310783b */ /* 0x000fe20000000200 */
[--C-:B------:R-:W-:Y:S01]  /*4d30*/  IMAD.IADD R113, R112, 0x1, R128.reuse ;  /* 0x0000000170717824 */ /* 0x100fe200078e0280 */
[----:B------:R-:W-:Y:S01]  /*4d40*/  ULOP3.LUT UR8, UR6, 0x1, URZ, 0xc0, !UPT ;  /* 0x0000000106087892 */ /* 0x000fe2000f8ec03f */
[----:B------:R-:W-:Y:S01]  /*4d50*/  IMAD.IADD R115, R179, 0x1, R128 ;  /* 0x00000001b3737824 */ /* 0x000fe200078e0280 */
[----:B------:R-:W2:Y:S01]  /*4d60*/  LDSM.16.MT88.4 R8, [R112+0x6000] ;  /* 0x006000007008783b */ /* 0x000ea20000004200 */
[----:B------:R-:W-:Y:S01]  /*4d70*/  IMAD.IADD R114, R128, 0x1, R0 ;  /* 0x0000000180727824 */ /* 0x000fe200078e0200 */
[----:B------:R-:W-:Y:S02]  /*4d80*/  UISETP.NE.U32.AND UP0, UPT, UR8, 0x1, UPT ;  /* 0x000000010800788c */ /* 0x000fe4000bf05070 */
[----:B------:R-:W3:Y:S01]  /*4d90*/  LDSM.16.MT88.4 R20, [R113+0x6000] ;  /* 0x006000007114783b */ /* 0x000ee20000004200 */
[----:B------:R-:W-:Y:S02]  /*4da0*/  UISETP.GT.AND UP2, UPT, UR6, UR13, UPT ;  /* 0x0000000d0600728c */ /* 0x000fe4000bf44270 */
[----:B------:R-:W-:Y:S01]  /*4db0*/  UIADD3 UR6, UR6, -0x1, URZ ;  /* 0xffffffff06067890 */ /* 0x000fe2000fffe03f */
[----:B------:R-:W-:Y:S04]  /*4dc0*/  LDSM.16.M88.4 R24, [R0] ;  /* 0x000000000018783b */ /* 0x000fe80000000200 */
        /* <DEDUP_REMOVED lines=44> */
[----:B------:R-:W-:Y:S03]  /*5090*/  LDSM.16.MT88.4 R100, [R178+0xd000] ;  /* 0x00d00000b264783b */ /* 0x000fe60000004200 */
[C---:B----4-:R-:W-:Y:S08]  /*50a0*/  HMMA.16816.F32 R4, R28.reuse, R104, R4 ;  /* 0x000000681c04723c */ /* 0x050ff00000001804 */
[C---:B------:R-:W-:Y:S08]  /*50b0*/  HMMA.16816.F32 R8, R28.reuse, R106, R8 ;  /* 0x0000006a1c08723c */ /* 0x040ff00000001808 */
[C---:B-1----:R-:W-:Y:S07]  /*50c0*/  HMMA.16816.F32 R12, R28.reuse, R20, R12 ;  /* 0x000000141c0c723c */ /* 0x042fee000000180c */
[----:B------:R-:W-:Y:S01]  /*50d0*/  @P1 IADD3 R20, P0, R194, UR10, RZ ;  /* 0x0000000ac2141c10 */ /* 0x000fe2000ff1e0ff */
[----:B------:R-:W-:Y:S01]  /*50e0*/  HMMA.16816.F32 R16, R28, R22, R16 ;  /* 0x000000161c10723c */ /* 0x000fe20000001810 */
[----:B------:R-:W-:Y:S03]  /*50f0*/  @UP3 UIADD3 UR10, UP1, UR10, -0x100, URZ ;  /* 0xffffff000a0a3890 */ /* 0x000fe6000ff3e03f */
[----:B------:R-:W-:Y:S01]  /*5100*/  @P1 IADD3.X R21, R191, UR9, RZ, P0, !PT ;  /* 0x00000009bf151c10 */ /* 0x000fe200087fe4ff */
[----:B------:R-:W-:Y:S02]  /*5110*/  @UP3 UIADD3.X UR9, UR9, -0x1, URZ, UP1, !UPT ;  /* 0xffffffff09093890 */ /* 0x000fe40008ffe43f */
[----:B------:R-:W-:Y:S01]  /*5120*/  IMAD.U32 R23, RZ, RZ, UR20 ;  /* 0x00000014ff177e24 */ /* 0x000fe2000f8e00ff */
[C---:B--2---:R-:W-:Y:S01]  /*5130*/  HMMA.16816.F32 R4, R32.reuse, R108, R4 ;  /* 0x0000006c2004723c */ /* 0x044fe20000001804 */
[----:B------:R1:W5:Y:S03]  /*5140*/  @P1 LDG.E R206, [R20.64] ;  /* 0x0000000414ce1981 */ /* 0x000366000c1e1900 */
[----:B------:R-:W-:Y:S01]  /*5150*/  IMAD.U32 R22, RZ, RZ, UR20 ;  /* 0x00000014ff167e24 */ /* 0x000fe2000f8e00ff */
[----:B------:R1:W5:Y:S01]  /*5160*/  @P1 LDG.E R205, [R20.64+0x20] ;  /* 0x0000200414cd1981 */ /* 0x000362000c1e1900 */
[-C--:B------:R-:W-:Y:S01]  /*5170*/  LEA R28, P3, R23, R214.reuse, 0x2 ;  /* 0x000000d6171c7211 */ /* 0x080fe200078610ff */
[----:B------:R-:W-:Y:S01]  /*5180*/  IMAD.IADD R108, R128, 0x1, R177 ;  /* 0x00000001806c7824 */ /* 0x000fe200078e02b1 */
[C---:B------:R-:W-:Y:S01]  /*5190*/  HMMA.16816.F32 R8, R32.reuse, R110, R8 ;  /* 0x0000006e2008723c */ /* 0x040fe20000001808 */
[----:B------:R1:W5:Y:S03]  /*51a0*/  @P1 LDG.E R204, [R20.64+0x80] ;  /* 0x0000800414cc1981 */ /* 0x000366000c1e1900 */
[-C--:B------:R-:W-:Y:S01]  /*51b0*/  LEA.HI.X.SX32 R29, R22, R215.reuse, 0x2, P3 ;  /* 0x000000d7161d7211 */ /* 0x080fe200018f16ff */
[----:B------:R1:W5:Y:S03]  /*51c0*/  @P1 LDG.E R203, [R20.64+0xa0] ;  /* 0x0000a00414cb1981 */ /* 0x000366000c1e1900 */
[C---:B---3--:R-:W-:Y:S01]  /*51d0*/  HMMA.16816.F32 R12, R32.reuse, R24, R12 ;  /* 0x00000018200c723c */ /* 0x048fe2000000180c */
[----:B------:R-:W-:Y:S06]  /*51e0*/  LDSM.16.MT88.4 R104, [R108+0x1000] ;  /* 0x001000006c68783b */ /* 0x000fec0000004200 */
[----:B------:R2:W-:Y:S01]  /*51f0*/  RED.E.ADD.F32.FTZ.RN.STRONG.GPU [R214.64], R4 ;  /* 0x00000004d600798e */ /* 0x0005e2000c10e784 */
[----:B------:R-:W-:Y:S01]  /*5200*/  HMMA.16816.F32 R16, R32, R26, R16 ;  /* 0x0000001a2010723c */ /* 0x000fe20000001810 */
[----:B------:R-:W-:Y:S02]  /*5210*/  IMAD.U32 R24, RZ, RZ, UR14 ;  /* 0x0000000eff187e24 */ /* 0x000fe4000f8e00ff */
[----:B------:R-:W-:Y:S01]  /*5220*/  LDSM.16.MT88.4 R32, [R108+0x800] ;  /* 0x000800006c20783b */ /* 0x000fe20000004200 */
[----:B-1----:R-:W-:Y:S02]  /*5230*/  IMAD.U32 R20, RZ, RZ, UR14 ;  /* 0x0000000eff147e24 */ /* 0x002fe4000f8e00ff */
[----:B------:R-:W-:Y:S03]  /*5240*/  IMAD.U32 R21, RZ, RZ, UR26 ;  /* 0x0000001aff157e24 */ /* 0x000fe6000f8e00ff */
[-C--:B------:R-:W-:Y:S03]  /*5250*/  LEA R26, P0, R20, R214.reuse, 0x2 ;  /* 0x000000d6141a7211 */ /* 0x080fe600078010ff */
[----:B------:R-:W-:Y:S01]  /*5260*/  IMAD.U32 R20, RZ, RZ, UR26 ;  /* 0x0000001aff147e24 */ /* 0x000fe2000f8e00ff */
[-C--:B------:R-:W-:Y:S01]  /*5270*/  LEA R30, P1, R21, R214.reuse, 0x2 ;  /* 0x000000d6151e7211 */ /* 0x080fe200078210ff */
[----:B------:R-:W-:Y:S01]  /*5280*/  IMAD.U32 R21, RZ, RZ, UR25 ;  /* 0x00000019ff157e24 */ /* 0x000fe2000f8e00ff */
[-C--:B------:R-:W-:Y:S02]  /*5290*/  LEA.HI.X.SX32 R27, R24, R215.reuse, 0x2, P0 ;  /* 0x000000d7181b7211 */ /* 0x080fe400000f16ff */
[-C--:B------:R-:W-:Y:S01]  /*52a0*/  LEA.HI.X.SX32 R31, R20, R215.reuse, 0x2, P1 ;  /* 0x000000d7141f7211 */ /* 0x080fe200008f16ff */
[----:B--2---:R-:W-:Y:S02]  /*52b0*/  IMAD.U32 R4, RZ, RZ, UR25 ;  /* 0x00000019ff047e24 */ /* 0x004fe4000f8e00ff */
[----:B------:R1:W-:Y:S01]  /*52c0*/  RED.E.ADD.F32.FTZ.RN.STRONG.GPU [R26.64], R5 ;  /* 0x000000051a00798e */ /* 0x0003e2000c10e784 */
[----:B------:R-:W-:Y:S02]  /*52d0*/  IMAD.U32 R20, RZ, RZ, UR24 ;  /* 0x00000018ff147e24 */ /* 0x000fe4000f8e00ff */
[-C--:B------:R-:W-:Y:S01]  /*52e0*/  LEA R24, P0, R4, R214.reuse, 0x2 ;  /* 0x000000d604187211 */ /* 0x080fe200078010ff */
[----:B------:R2:W-:Y:S01]  /*52f0*/  RED.E.ADD.F32.FTZ.RN.STRONG.GPU [R28.64], R6 ;  /* 0x000000061c00798e */ /* 0x0005e2000c10e784 */
[----:B------:R-:W-:Y:S02]  /*5300*/  IMAD.U32 R4, RZ, RZ, UR24 ;  /* 0x00000018ff047e24 */ /* 0x000fe4000f8e00ff */
[-C--:B------:R-:W-:Y:S01]  /*5310*/  LEA.HI.X.SX32 R25, R21, R215.reuse, 0x2, P0 ;  /* 0x000000d715197211 */ /* 0x080fe200000f16ff */
[----:B------:R3:W-:Y:S02]  /*5320*/  RED.E.ADD.F32.FTZ.RN.STRONG.GPU [R30.64], R7 ;  /* 0x000000071e00798e */ /* 0x0007e4000c10e784 */
[-C--:B------:R-:W-:Y:S01]  /*5330*/  LEA R22, P3, R4, R214.reuse, 0x2 ;  /* 0x000000d604167211 */ /* 0x080fe200078610ff */
[----:B------:R-:W-:Y:S01]  /*5340*/  IMAD.U32 R4, RZ, RZ, UR22 ;  /* 0x00000016ff047e24 */ /* 0x000fe2000f8e00ff */
[----:B------:R4:W-:Y:S02]  /*5350*/  RED.E.ADD.F32.FTZ.RN.STRONG.GPU [R24.64], R8 ;  /* 0x000000081800798e */ /* 0x0009e4000c10e784 */
[-C--:B------:R-:W-:Y:S05]  /*5360*/  LEA.HI.X.SX32 R23, R20, R215.reuse, 0x2, P3 ;  /* 0x000000d714177211 */ /* 0x080fea00018f16ff */
[----:B------:R4:W-:Y:S01]  /*5370*/  RED.E.ADD.F32.FTZ.RN.STRONG.GPU [R22.64], R9 ;  /* 0x000000091600798e */ /* 0x0009e2000c10e784 */
[----:B-1----:R-:W-:Y:S02]  /*5380*/  IMAD.U32 R5, RZ, RZ, UR19 ;  /* 0x00000013ff057e24 */ /* 0x002fe4000f8e00ff */
[----:B--2---:R-:W-:Y:S02]  /*5390*/  IMAD.U32 R6, RZ, RZ, UR22 ;  /* 0x00000016ff067e24 */ /* 0x004fe4000f8e00ff */
[----:B---3--:R-:W-:Y:S03]  /*53a0*/  IMAD.U32 R7, RZ, RZ, UR23 ;  /* 0x00000017ff077e24 */ /* 0x008fe6000f8e00ff */
[-C--:B------:R-:W-:Y:S01]  /*53b0*/  LEA R28, P0, R6, R214.reuse, 0x2 ;  /* 0x000000d6061c7211 */ /* 0x080fe200078010ff */
[----:B------:R-:W-:Y:S02]  /*53c0*/  IMAD.U32 R6, RZ, RZ, UR19 ;  /* 0x00000013ff067e24 */ /* 0x000fe4000f8e00ff */
[----:B----4-:R-:W-:Y:S01]  /*53d0*/  IMAD.U32 R8, RZ, RZ, UR23 ;  /* 0x00000017ff087e24 */ /* 0x010fe2000f8e00ff */
[-C--:B------:R-:W-:Y:S01]  /*53e0*/  LEA.HI.X.SX32 R29, R4, R215.reuse, 0x2, P0 ;  /* 0x000000d7041d7211 */ /* 0x080fe200000f16ff */
[----:B------:R-:W-:Y:S03]  /*53f0*/  IMAD.U32 R4, RZ, RZ, UR18 ;  /* 0x00000012ff047e24 */ /* 0x000fe6000f8e00ff */
[-C--:B------:R-:W-:Y:S02]  /*5400*/  LEA R24, P1, R8, R214.reuse, 0x2 ;  /* 0x000000d608187211 */ /* 0x080fe400078210ff */
[-C--:B------:R-:W-:Y:S01]  /*5410*/  LEA R20, P0, R4, R214.reuse, 0x2 ;  /* 0x000000d604147211 */ /* 0x080fe200078010ff */
[----:B------:R-:W-:Y:S01]  /*5420*/  IMAD.U32 R4, RZ, RZ, UR21 ;  /* 0x00000015ff047e24 */ /* 0x000fe2000f8e00ff */
[-C--:B------:R-:W-:Y:S01]  /*5430*/  LEA.HI.X.SX32 R25, R7, R215.reuse, 0x2, P1 ;  /* 0x000000d707197211 */ /* 0x080fe200008f16ff */
[----:B------:R-:W-:Y:S01]  /*5440*/  IMAD.U32 R7, RZ, RZ, UR16 ;  /* 0x00000010ff077e24 */ /* 0x000fe2000f8e00ff */
[-C--:B------:R-:W-:Y:S01]  /*5450*/  LEA R8, P1, R5, R214.reuse, 0x2 ;  /* 0x000000d605087211 */ /* 0x080fe200078210ff */
[----:B------:R-:W-:Y:S02]  /*5460*/  IMAD.U32 R5, RZ, RZ, UR21 ;  /* 0x00000015ff057e24 */ /* 0x000fe4000f8e00ff */
[----:B------:R1:W-:Y:S01]  /*5470*/  RED.E.ADD.F32.FTZ.RN.STRONG.GPU [R24.64], R10 ;  /* 0x0000000a1800798e */ /* 0x0003e2000c10e784 */
[-C--:B------:R-:W-:Y:S01]  /*5480*/  LEA.HI.X.SX32 R9, R6, R215.reuse, 0x2, P1 ;  /* 0x000000d706097211 */ /* 0x080fe200008f16ff */
[----:B------:R-:W-:Y:S02]  /*5490*/  IMAD.U32 R6, RZ, RZ, UR15 ;  /* 0x0000000fff067e24 */ /* 0x000fe4000f8e00ff */
[----:B------:R2:W-:Y:S03]  /*54a0*/  RED.E.ADD.F32.FTZ.RN.STRONG.GPU [R28.64], R11 ;  /* 0x0000000b1c00798e */ /* 0x0005e6000c10e784 */
[-C--:B------:R-:W-:Y:S01]  /*54b0*/  LEA R6, P1, R6, R214.reuse, 0x2 ;  /* 0x000000d606067211 */ /* 0x080fe200078210ff */
[----:B------:R3:W-:Y:S04]  /*54c0*/  RED.E.ADD.F32.FTZ.RN.STRONG.GPU [R214.64+0x80], R12 ;  /* 0x0000800cd600798e */ /* 0x0007e8000c10e784 */
[----:B------:R-:W-:Y:S04]  /*54d0*/  RED.E.ADD.F32.FTZ.RN.STRONG.GPU [R26.64+0x80], R13 ;  /* 0x0000800d1a00798e */ /* 0x000fe8000c10e784 */
[----:B------:R4:W-:Y:S04]  /*54e0*/  RED.E.ADD.F32.FTZ.RN.STRONG.GPU [R8.64], R14 ;  /* 0x0000000e0800798e */ /* 0x0009e8000c10e784 */
[----:B------:R-:W-:Y:S04]  /*54f0*/  LDSM.16.MT88.4 R24, [R178+0xa800] ;  /* 0x00a80000b218783b */ /* 0x000fe80000004200 */
[----:B------:R-:W-:Y:S01]  /*5500*/  LDSM.16.MT88.4 R28, [R178+0xc800] ;  /* 0x00c80000b21c783b */ /* 0x000fe20000004200 */
[----:B-1----:R-:W-:Y:S02]  /*5510*/  IMAD.U32 R10, RZ, RZ, UR17 ;  /* 0x00000011ff0a7e24 */ /* 0x002fe4000f8e00ff */
[----:B--2---:R-:W-:Y:S03]  /*5520*/  IMAD.U32 R11, RZ, RZ, UR18 ;  /* 0x00000012ff0b7e24 */ /* 0x004fe6000f8e00ff */
[-C--:B------:R-:W-:Y:S01]  /*5530*/  LEA R10, P4, R10, R214.reuse, 0x2 ;  /* 0x000000d60a0a7211 */ /* 0x080fe200078810ff */
[----:B---3--:R-:W-:Y:S01]  /*5540*/  IMAD.U32 R12, RZ, RZ, UR15 ;  /* 0x0000000fff0c7e24 */ /* 0x008fe2000f8e00ff */
[-C--:B------:R-:W-:Y:S05]  /*5550*/  LEA.HI.X.SX32 R21, R11, R215.reuse, 0x2, P0 ;  /* 0x000000d70b157211 */ /* 0x080fea00000f16ff */
[----:B------:R1:W-:Y:S01]  /*5560*/  RED.E.ADD.F32.FTZ.RN.STRONG.GPU [R20.64], R15 ;  /* 0x0000000f1400798e */ /* 0x0003e2000c10e784 */
[----:B----4-:R-:W-:Y:S01]  /*5570*/  IMAD.U32 R8, RZ, RZ, UR16 ;  /* 0x00000010ff087e24 */ /* 0x010fe2000f8e00ff */
[-C--:B------:R-:W-:Y:S01]  /*5580*/  LEA R14, P0, R5, R214.reuse, 0x2 ;  /* 0x000000d6050e7211 */ /* 0x080fe200078010ff */
[----:B------:R-:W-:Y:S01]  /*5590*/  IMAD.U32 R9, RZ, RZ, UR17 ;  /* 0x00000011ff097e24 */ /* 0x000fe2000f8e00ff */
[----:B------:R-:W-:Y:S02]  /*55a0*/  LDSM.16.MT88.4 R20, [R108] ;  /* 0x000000006c14783b */ /* 0x000fe40000004200 */
[----:B------:R-:W-:Y:S02]  /*55b0*/  LEA R8, P3, R8, R214, 0x2 ;  /* 0x000000d608087211 */ /* 0x000fe400078610ff */
[-C--:B------:R-:W-:Y:S02]  /*55c0*/  LEA.HI.X.SX32 R11, R9, R215.reuse, 0x2, P4 ;  /* 0x000000d7090b7211 */ /* 0x080fe400020f16ff */
[-C--:B------:R-:W-:Y:S02]  /*55d0*/  LEA.HI.X.SX32 R9, R7, R215.reuse, 0x2, P3 ;  /* 0x000000d707097211 */ /* 0x080fe400018f16ff */
[-C--:B------:R-:W-:Y:S01]  /*55e0*/  LEA.HI.X.SX32 R7, R12, R215.reuse, 0x2, P1 ;  /* 0x000000d70c077211 */ /* 0x080fe200008f16ff */
[----:B------:R-:W-:Y:S01]  /*55f0*/  RED.E.ADD.F32.FTZ.RN.STRONG.GPU [R10.64], R16 ;  /* 0x000000100a00798e */ /* 0x000fe2000c10e784 */
[----:B------:R-:W-:Y:S01]  /*5600*/  PLOP3.LUT P1, PT, PT, PT, UP0, 0x80, 0x0 ;  /* 0x000000000000781c */ /* 0x000fe20003f2f008 */
[----:B------:R-:W-:Y:S02]  /*5610*/  @UP3 UIADD3 UR12, UP0, UR12, -0x100, URZ ;  /* 0xffffff000c0c3890 */ /* 0x000fe4000ff1e03f */
[----:B------:R-:W-:Y:S02]  /*5620*/  RED.E.ADD.F32.FTZ.RN.STRONG.GPU [R8.64], R17 ;  /* 0x000000110800798e */ /* 0x000fe4000c10e784 */
[----:B------:R-:W-:Y:S02]  /*5630*/  @UP3 UIADD3.X UR11, UR11, -0x1, URZ, UP0, !UPT ;  /* 0xffffffff0b0b3890 */ /* 0x000fe400087fe43f */
[----:B------:R-:W-:Y:S04]  /*5640*/  LDSM.16.MT88.4 R8, [R177] ;  /* 0x00000000b108783b */ /* 0x000fe80000004200 */
[----:B------:R-:W-:Y:S01]  /*5650*/  RED.E.ADD.F32.FTZ.RN.STRONG.GPU [R6.64], R18 ;  /* 0x000000120600798e */ /* 0x000fe2000c10e784 */
[----:B-1----:R-:W-:Y:S02]  /*5660*/  LEA.HI.X.SX32 R15, R4, R215, 0x2, P0 ;  /* 0x000000d7040f7211 */ /* 0x002fe400000f16ff */
[----:B------:R-:W-:Y:S01]  /*5670*/  PLOP3.LUT P0, PT, PT, PT, UP2, 0x80, 0x0 ;  /* 0x000000000000781c */ /* 0x000fe20003f0f028 */
[----:B------:R-:W1:Y:S04]  /*5680*/  LDSM.16.MT88.4 R4, [R178+0xa000] ;  /* 0x00a00000b204783b */ /* 0x000e680000004200 */
[----:B------:R-:W-:Y:S04]  /*5690*/  RED.E.ADD.F32.FTZ.RN.STRONG.GPU [R14.64], R19 ;  /* 0x000000130e00798e */ /* 0x000fe8000c10e784 */
        /* <DEDUP_REMOVED lines=13> */
[----:B------:R-:W-:Y:S03]  /*5770*/  LDSM.16.MT88.4 R20, [R178+0xd800] ;  /* 0x00d80000b214783b */ /* 0x000fe60000004200 */
[-C--:B---3--:R-:W-:Y:S08]  /*5780*/  HMMA.16816.F32 R68, R24, R16.reuse, R68 ;  /* 0x000000101844723c */ /* 0x088ff00000001844 */
[C---:B------:R-:W-:Y:S08]  /*5790*/  HMMA.16816.F32 R72, R28.reuse, R16, R72 ;  /* 0x000000101c48723c */ /* 0x040ff00000001848 */
[-C--:B------:R-:W-:Y:S08]  /*57a0*/  HMMA.16816.F32 R76, R28, R18.reuse, R76 ;  /* 0x000000121c4c723c */ /* 0x080ff0000000184c */
[C---:B------:R-:W-:Y:S01]  /*57b0*/  HMMA.16816.F32 R80, R24.reuse, R18, R80 ;  /* 0x000000121850723c */ /* 0x040fe20000001850 */
[----:B------:R-:W2:Y:S07]  /*57c0*/  LDSM.16.MT88.4 R16, [R177+0x1800] ;  /* 0x00180000b110783b */ /* 0x000eae0000004200 */
[-C--:B------:R-:W-:Y:S08]  /*57d0*/  HMMA.16816.F32 R84, R24, R32.reuse, R84 ;  /* 0x000000201854723c */ /* 0x080ff00000001854 */
[C---:B------:R-:W-:Y:S08]  /*57e0*/  HMMA.16816.F32 R88, R28.reuse, R32, R88 ;  /* 0x000000201c58723c */ /* 0x040ff00000001858 */
[-C--:B------:R-:W-:Y:S01]  /*57f0*/  HMMA.16816.F32 R92, R28, R34.reuse, R92 ;  /* 0x000000221c5c723c */ /* 0x080fe2000000185c */
[----:B------:R-:W3:Y:S07]  /*5800*/  LDSM.16.MT88.4 R28, [R108+0x1800] ;  /* 0x001800006c1c783b */ /* 0x000eee0000004200 */
        /* <DEDUP_REMOVED lines=10> */
[C---:B------:R-:W-:Y:S08]  /*58b0*/  HMMA.16816.F32 R72, R20.reuse, R16, R72 ;  /* 0x000000101448723c */ /* 0x040ff00000001848 */
[-C--:B------:R-:W-:Y:S08]  /*58c0*/  HMMA.16816.F32 R76, R20, R18.reuse, R76 ;  /* 0x00000012144c723c */ /* 0x080ff0000000184c */
[C---:B------:R-:W-:Y:S08]  /*58d0*/  HMMA.16816.F32 R80, R4.reuse, R18, R80 ;  /* 0x000000120450723c */ /* 0x040ff00000001850 */
[-C--:B---3--:R-:W-:Y:S08]  /*58e0*/  HMMA.16816.F32 R84, R4, R28.reuse, R84 ;  /* 0x0000001c0454723c */ /* 0x088ff00000001854 */
[C---:B------:R-:W-:Y:S08]  /*58f0*/  HMMA.16816.F32 R88, R20.reuse, R28, R88 ;  /* 0x0000001c1458723c */ /* 0x040ff00000001858 */
[-C--:B------:R-:W-:Y:S08]  /*5900*/  HMMA.16816.F32 R92, R20, R30.reuse, R92 ;  /* 0x0000001e145c723c */ /* 0x080ff0000000185c */
[----:B------:R-:W-:Y:S07]  /*5910*/  HMMA.16816.F32 R96, R4, R30, R96 ;  /* 0x0000001e0460723c */ /* 0x000fee0000001860 */
[C---:B------:R-:W-:Y:S02]  /*5920*/  IADD3 R4, R177.reuse, -0x2000, RZ ;  /* 0xffffe000b1047810 */ /* 0x040fe40007ffe0ff */
[----:B------:R-:W-:Y:S05]  /*5930*/  @P1 IADD3 R4, R177, 0x2000, RZ ;  /* 0x00002000b1041810 */ /* 0x000fea0007ffe0ff */
[----:B------:R-:W-:Y:S01]  /*5940*/  IMAD.MOV.U32 R177, RZ, RZ, R4 ;  /* 0x000000ffffb17224 */ /* 0x000fe200078e0004 */
[----:B------:R-:W-:-:S05]  /*5950*/  @P0 BRA `(.L_x_570) ;  /* 0xffffc97000000947 */ /* 0x000fca000383ffff */
.L_x_567:
[----:B------:R-:W-:Y:S01]  /*5960*/  BAR.SYNC.DEFER_BLOCKING 0x0 ;  /* 0x0000000000007b1d */ /* 0x000fe20000010000 */
[----:B------:R-:W-:Y:S01]  /*5970*/  FMUL.FTZ R68, R68, c[0x0][0x2e0] ;  /* 0x0000b80044447a20 */ /* 0x000fe20000410000 */
[----:B------:R-:W-:Y:S01]  /*5980*/  F2FP.PACK_AB R36, R37, R36 ;  /* 0x000000242524723e */ /* 0x000fe200000000ff */
[----:B------:R-:W-:Y:S01]  /*5990*/  FMUL.FTZ R69, R69, c[0x0][0x2e0] ;  /* 0x0000b80045457a20 */ /* 0x000fe20000410000 */
[----:B------:R-:W-:Y:S01]  /*59a0*/  F2FP.PACK_AB R38, R39, R38 ;  /* 0x000000262726723e */ /* 0x000fe200000000ff */
[----:B------:R-:W-:Y:S01]  /*59b0*/  FMUL.FTZ R70, R70, c[0x0][0x2e0] ;  /* 0x0000b80046467a20 */ /* 0x000fe20000410000 */
[----:B------:R-:W4:Y:S01]  /*59c0*/  S2R R0, SR_CTAID.Y ;  /* 0x0000000000007919 */ /* 0x000f220000002600 */
        /* <DEDUP_REMOVED lines=58> */
[----:B------:R-:W-:Y:S01]  /*5d70*/  IMAD.MOV.U32 R8, RZ, RZ, R192 ;  /* 0x000000ffff087224 */ /* 0x000fe200078e00c0 */
[----:B------:R-:W-:Y:S01]  /*5d80*/  STS [R202], R96 ;  /* 0x00000060ca007388 */ /* 0x000fe20000000800 */
[----:B------:R-:W-:Y:S01]  /*5d90*/  F2FP.PACK_AB R44, R45, R44 ;  /* 0x0000002c2d2c723e */ /* 0x000fe200000000ff */
[C---:B-1----:R-:W-:Y:S01]  /*5da0*/  IMAD.WIDE.U32 R12, R190.reuse, c[0x0][0x3a0], RZ ;  /* 0x0000e800be0c7a25 */ /* 0x042fe200078e00ff */
[----:B------:R-:W-:Y:S01]  /*5db0*/  F2FP.PACK_AB R94, R95, R94 ;  /* 0x0000005e5f5e723e */ /* 0x000fe200000000ff */
[----:B------:R-:W-:Y:S01]  /*5dc0*/  STS [R202+0x400], R98 ;  /* 0x00040062ca007388 */ /* 0x000fe20000000800 */
[----:B------:R-:W-:Y:S01]  /*5dd0*/  F2FP.PACK_AB R46, R47, R46 ;  /* 0x0000002e2f2e723e */ /* 0x000fe200000000ff */
[----:B------:R-:W-:Y:S01]  /*5de0*/  IMAD.WIDE.U32 R10, R190, c[0x0][0x3a8], RZ ;  /* 0x0000ea00be0a7a25 */ /* 0x000fe200078e00ff */
[----:B------:R-:W-:Y:S01]  /*5df0*/  F2FP.PACK_AB R52, R53, R52 ;  /* 0x000000343534723e */ /* 0x000fe200000000ff */
[----:B------:R-:W-:Y:S01]  /*5e00*/  STS [R197+0x2000], R88 ;  /* 0x00200058c5007388 */ /* 0x000fe20000000800 */
[----:B------:R-:W-:Y:S01]  /*5e10*/  F2FP.PACK_AB R54, R55, R54 ;  /* 0x000000363736723e */ /* 0x000fe200000000ff */
[----:B------:R-:W-:Y:S01]  /*5e20*/  ULDC.64 UR8, c[0x0][0x3a0] ;  /* 0x0000e80000087ab9 */ /* 0x000fe20000000a00 */
[----:B------:R-:W-:Y:S01]  /*5e30*/  F2FP.PACK_AB R64, R65, R64 ;  /* 0x000000404140723e */ /* 0x000fe200000000ff */
[----:B------:R-:W-:Y:S01]  /*5e40*/  STS [R197+0x2400], R90 ;  /* 0x0024005ac5007388 */ /* 0x000fe20000000800 */
[----:B------:R-:W-:Y:S01]  /*5e50*/  F2FP.PACK_AB R66, R67, R66 ;  /* 0x000000424342723e */ /* 0x000fe200000000ff */
[----:B------:R-:W-:Y:S01]  /*5e60*/  UIMAD UR6, UR36, UR8, URZ ;  /* 0x00000008240672a4 */ /* 0x000fe2000f8e023f */
[----:B----4-:R-:W-:Y:S01]  /*5e70*/  SHF.R.S32.HI R2, RZ, 0x1f, R0 ;  /* 0x0000001fff027819 */ /* 0x010fe20000011400 */
[----:B------:R-:W-:Y:S01]  /*5e80*/  STS [R202+0x2000], R92 ;  /* 0x0020005cca007388 */ /* 0x000fe20000000800 */
[----:B------:R-:W-:Y:S01]  /*5e90*/  F2FP.PACK_AB R56, R57, R56 ;  /* 0x000000383938723e */ /* 0x000fe200000000ff */
[----:B------:R-:W-:Y:S01]  /*5ea0*/  ULDC.64 UR10, c[0x0][0x3a8] ;  /* 0x0000ea00000a7ab9 */ /* 0x000fe20000000a00 */
[----:B------:R-:W-:Y:S01]  /*5eb0*/  F2FP.PACK_AB R58, R59, R58 ;  /* 0x0000003a3b3a723e */ /* 0x000fe200000000ff */
[----:B------:R-:W-:Y:S01]  /*5ec0*/  STS [R202+0x2400], R94 ;  /* 0x0024005eca007388 */ /* 0x000fe20000000800 */
[----:B------:R-:W-:Y:S01]  /*5ed0*/  F2FP.PACK_AB R60, R61, R60 ;  /* 0x0000003c3d3c723e */ /* 0x000fe200000000ff */
[C---:B------:R-:W-:Y:S01]  /*5ee0*/  IMAD R6, R2.reuse, c[0x0][0x388], RZ ;  /* 0x0000e20002067a24 */ /* 0x040fe200078e02ff */
[----:B------:R-:W-:Y:S01]  /*5ef0*/  F2FP.PACK_AB R62, R63, R62 ;  /* 0x0000003e3f3e723e */ /* 0x000fe200000000ff */
[----:B------:R-:W-:Y:S01]  /*5f00*/  STS [R195+0x4000], R36 ;  /* 0x00400024c3007388 */ /* 0x000fe20000000800 */
[----:B------:R-:W-:Y:S01]  /*5f10*/  SHF.R.S32.HI R9, RZ, 0x1f, R192 ;  /* 0x0000001fff097819 */ /* 0x000fe200000114c0 */
[----:B------:R-:W-:Y:S01]  /*5f20*/  IMAD R2, R2, c[0x0][0x390], RZ ;  /* 0x0000e40002027a24 */ /* 0x000fe200078e02ff */
[----:B------:R-:W-:Y:S01]  /*5f30*/  SHF.R.S32.HI R4, RZ, 0x1f, R190 ;  /* 0x0000001fff047819 */ /* 0x000fe200000114be */
[----:B------:R1:W-:Y:S01]  /*5f40*/  STS [R195+0x4400], R38 ;  /* 0x00440026c3007388 */ /* 0x0003e20000000800 */
[C---:B------:R-:W-:Y:S01]  /*5f50*/  IMAD R6, R0.reuse, c[0x0][0x38c], R6 ;  /* 0x0000e30000067a24 */ /* 0x040fe200078e0206 */
[----:B---3--:R-:W-:Y:S01]  /*5f60*/  MOV R68, UR29 ;  /* 0x0000001d00447c02 */ /* 0x008fe20008000f00 */
[----:B------:R-:W-:Y:S01]  /*5f70*/  IMAD.WIDE.U32 R14, R0, c[0x0][0x388], R8 ;  /* 0x0000e200000e7a25 */ /* 0x000fe200078e0008 */
[----:B------:R-:W-:Y:S01]  /*5f80*/  STS [R199+0x4000], R48 ;  /* 0x00400030c7007388 */ /* 0x000fe20000000800 */
[----:B------:R-:W-:-:S02]  /*5f90*/  UIMAD UR36, UR36, UR10, URZ ;  /* 0x0000000a242472a4 */ /* 0x000fc4000f8e023f */
[C---:B------:R-:W-:Y:S01]  /*5fa0*/  IMAD.WIDE.U32 R8, R0.reuse, c[0x0][0x390], R8 ;  /* 0x0000e40000087a25 */ /* 0x040fe200078e0008 */
[----:B------:R-:W-:Y:S01]  /*5fb0*/  STS [R198+0x4000], R50 ;  /* 0x00400032c6007388 */ /* 0x000fe20000000800 */
[----:B------:R-:W-:Y:S02]  /*5fc0*/  UIMAD UR6, UR29, UR9, UR6 ;  /* 0x000000091d0672a4 */ /* 0x000fe4000f8e0206 */
[----:B------:R-:W-:Y:S01]  /*5fd0*/  IMAD R2, R0, c[0x0][0x394], R2 ;  /* 0x0000e50000027a24 */ /* 0x000fe200078e0202 */
[----:B------:R3:W-:Y:S01]  /*5fe0*/  STS [R195+0x6000], R40 ;  /* 0x00600028c3007388 */ /* 0x0007e20000000800 */
[C---:B------:R-:W-:Y:S01]  /*5ff0*/  IMAD R5, R4.reuse, c[0x0][0x3a0], RZ ;  /* 0x0000e80004057a24 */ /* 0x040fe200078e02ff */
[----:B------:R-:W-:Y:S01]  /*6000*/  USHF.L.U32 UR7, UR8, 0x6, URZ ;  /* 0x0000000608077899 */ /* 0x000fe2000800063f */
[----:B------:R-:W-:Y:S01]  /*6010*/  IMAD R4, R4, c[0x0][0x3a8], RZ ;  /* 0x0000ea0004047a24 */ /* 0x000fe200078e02ff */
[----:B------:R4:W-:Y:S01]  /*6020*/  STS [R195+0x6400], R42 ;  /* 0x0064002ac3007388 */ /* 0x0009e20000000800 */
[----:B------:R-:W-:-:S02]  /*6030*/  IMAD R5, R190, c[0x0][0x3a4], R5 ;  /* 0x0000e900be057a24 */ /* 0x000fc400078e0205 */
[----:B------:R-:W-:Y:S01]  /*6040*/  IMAD R4, R190, c[0x0][0x3ac], R4 ;  /* 0x0000eb00be047a24 */ /* 0x000fe200078e0204 */
[----:B------:R-:W-:Y:S01]  /*6050*/  STS [R199+0x6000], R44 ;  /* 0x0060002cc7007388 */ /* 0x000fe20000000800 */
[----:B------:R-:W-:Y:S02]  /*6060*/  IMAD.IADD R13, R13, 0x1, R5 ;  /* 0x000000010d0d7824 */ /* 0x000fe400078e0205 */
[----:B------:R-:W-:Y:S01]  /*6070*/  IMAD.IADD R7, R15, 0x1, R6 ;  /* 0x000000010f077824 */ /* 0x000fe200078e0206 */
[----:B------:R-:W-:Y:S01]  /*6080*/  STS [R199+0x6400], R46 ;  /* 0x0064002ec7007388 */ /* 0x000fe20000000800 */
[----:B------:R-:W-:Y:S01]  /*6090*/  IADD3 R5, R11, R4, RZ ;  /* 0x000000040b057210 */ /* 0x000fe20007ffe0ff */
[----:B------:R-:W-:Y:S01]  /*60a0*/  IMAD.IADD R9, R9, 0x1, R2 ;  /* 0x0000000109097824 */ /* 0x000fe200078e0202 */
[----:B-1----:R-:W-:Y:S01]  /*60b0*/  MOV R38, UR29 ;  /* 0x0000001d00267c02 */ /* 0x002fe20008000f00 */
[----:B------:R-:W-:Y:S01]  /*60c0*/  STS [R197+0x4000], R52 ;  /* 0x00400034c5007388 */ /* 0x000fe20000000800 */
[----:B------:R-:W-:Y:S01]  /*60d0*/  IMAD.MOV.U32 R4, RZ, RZ, R10 ;  /* 0x000000ffff047224 */ /* 0x000fe200078e000a */
[----:B------:R-:W-:Y:S01]  /*60e0*/  MOV R6, R14 ;  /* 0x0000000e00067202 */ /* 0x000fe20000000f00 */
[----:B------:R-:W-:Y:S01]  /*60f0*/  IMAD.WIDE.U32 R68, R68, c[0x0][0x3a0], R12 ;  /* 0x0000e80044447a25 */ /* 0x000fe200078e000c */
[----:B------:R-:W-:Y:S01]  /*6100*/  STS [R197+0x4400], R54 ;  /* 0x00440036c5007388 */ /* 0x000fe20000000800 */
[----:B------:R-:W-:-:S02]  /*6110*/  UIMAD UR29, UR29, UR11, UR36 ;  /* 0x0000000b1d1d72a4 */ /* 0x000fc4000f8e0224 */
[----:B------:R-:W-:Y:S01]  /*6120*/  IMAD.WIDE.U32 R38, R38, c[0x0][0x3a8], R4 ;  /* 0x0000ea0026267a25 */ /* 0x000fe200078e0004 */
[----:B------:R-:W-:Y:S04]  /*6130*/  STS [R202+0x4000], R64 ;  /* 0x00400040ca007388 */ /* 0x000fe80000000800 */
[----:B------:R-:W-:Y:S04]  /*6140*/  STS [R202+0x4400], R66 ;  /* 0x00440042ca007388 */ /* 0x000fe80000000800 */
[----:B------:R-:W-:Y:S04]  /*6150*/  STS [R197+0x6000], R56 ;  /* 0x00600038c5007388 */ /* 0x000fe80000000800 */
[----:B------:R-:W-:Y:S04]  /*6160*/  STS [R197+0x6400], R58 ;  /* 0x0064003ac5007388 */ /* 0x000fe80000000800 */
[----:B------:R-:W-:Y:S04]  /*6170*/  STS [R202+0x6000], R60 ;  /* 0x0060003cca007388 */ /* 0x000fe80000000800 */
[----:B------:R-:W-:Y:S04]  /*6180*/  STS [R202+0x6400], R62 ;  /* 0x0064003eca007388 */ /* 0x000fe80000000800 */
[----:B------:R-:W-:Y:S06]  /*6190*/  BAR.SYNC.DEFER_BLOCKING 0x0 ;  /* 0x0000000000007b1d */ /* 0x000fec0000010000 */
[----:B------:R-:W1:Y:S04]  /*61a0*/  S2R R0, SR_CTAID.Z ;  /* 0x0000000000007919 */ /* 0x000e680000002700 */
[----:B------:R-:W2:Y:S04]  /*61b0*/  LDS.128 R28, [R208+0x6000] ;  /* 0x00600000d01c7984 */ /* 0x000ea80000000c00 */
[----:B------:R-:W2:Y:S01]  /*61c0*/  LDS.128 R24, [R208+0x7000] ;  /* 0x00700000d0187984 */ /* 0x000ea20000000c00 */
[----:B-1----:R-:W-:Y:S01]  /*61d0*/  SHF.R.S32.HI R36, RZ, 0x1f, R0 ;  /* 0x0000001fff247819 */ /* 0x002fe20000011400 */
[----:B------:R-:W-:-:S02]  /*61e0*/  IMAD.WIDE.U32 R6, R0, c[0x0][0x3b8], R6 ;  /* 0x0000ee0000067a25 */ /* 0x000fc400078e0006 */
[----:B------:R-:W1:Y:S02]  /*61f0*/  LDS.128 R20, [R208+0x8000] ;  /* 0x00800000d0147984 */ /* 0x000e640000000c00 */
[C---:B------:R-:W-:Y:S02]  /*6200*/  IMAD R2, R36.reuse, c[0x0][0x3b8], RZ ;  /* 0x0000ee0024027a24 */ /* 0x040fe400078e02ff */
[----:B------:R-:W1:Y:S01]  /*6210*/  LDS.128 R16, [R208+0x9000] ;  /* 0x00900000d0107984 */ /* 0x000e620000000c00 */
[----:B------:R-:W-:Y:S02]  /*6220*/  IMAD R36, R36, c[0x0][0x3c0], RZ ;  /* 0x0000f00024247a24 */ /* 0x000fe400078e02ff */
[C---:B------:R-:W-:Y:S01]  /*6230*/  IMAD R2, R0.reuse, c[0x0][0x3bc], R2 ;  /* 0x0000ef0000027a24 */ /* 0x040fe200078e0202 */
[----:B------:R-:W1:Y:S01]  /*6240*/  LDS.128 R12, [R208+0xa000] ;  /* 0x00a00000d00c7984 */ /* 0x000e620000000c00 */
[C---:B------:R-:W-:Y:S02]  /*6250*/  IMAD R36, R0.reuse, c[0x0][0x3c4], R36 ;  /* 0x0000f10000247a24 */ /* 0x040fe400078e0224 */
[----:B------:R-:W-:Y:S01]  /*6260*/  IMAD.WIDE.U32 R4, R0, c[0x0][0x3c0], R8 ;  /* 0x0000f00000047a25 */ /* 0x000fe200078e0008 */
[----:B------:R-:W-:Y:S03]  /*6270*/  LDS.128 R32, [R208+0xd000] ;  /* 0x00d00000d0207984 */ /* 0x000fe60000000c00 */
[----:B------:R-:W-:Y:S01]  /*6280*/  IMAD.IADD R0, R7, 0x1, R2 ;  /* 0x0000000107007824 */ /* 0x000fe200078e0202 */
[----:B------:R-:W-:Y:S01]  /*6290*/  IADD3 R2, P1, R6, R68, RZ ;  /* 0x0000004406027210 */ /* 0x000fe20007f3e0ff */
[----:B------:R-:W1:Y:S01]  /*62a0*/  LDS.128 R8, [R208+0xb000] ;  /* 0x00b00000d0087984 */ /* 0x000e620000000c00 */
[----:B------:R-:W-:-:S02]  /*62b0*/  IADD3 R36, R5, R36, RZ ;  /* 0x0000002405247210 */ /* 0x000fc40007ffe0ff */
[----:B------:R-:W-:Y:S02]  /*62c0*/  IADD3 R37, P0, R4, R38, RZ ;  /* 0x0000002604257210 */ /* 0x000fe40007f1e0ff */
[----:B------:R-:W1:Y:S01]  /*62d0*/  LDS.128 R4, [R208+0xc000] ;  /* 0x00c00000d0047984 */ /* 0x000e620000000c00 */
[----:B------:R-:W-:Y:S01]  /*62e0*/  IADD3.X R0, R0, UR6, R69, P1, !PT ;  /* 0x0000000600007c10 */ /* 0x000fe20008ffe445 */
[----:B------:R-:W-:Y:S01]  /*62f0*/  USHF.L.U64.HI UR6, UR8, UR56, UR9 ;  /* 0x0000003808067299 */ /* 0x000fe20008010209 */
[----:B------:R-:W-:Y:S01]  /*6300*/  LEA R38, P1, R2, c[0x0][0x340], 0x1 ;  /* 0x0000d00002267a11 */ /* 0x000fe200078208ff */
[----:B------:R-:W-:Y:S01]  /*6310*/  USHF.L.U32 UR9, UR10, 0x6, URZ ;  /* 0x000000060a097899 */ /* 0x000fe2000800063f */
[----:B------:R-:W-:Y:S01]  /*6320*/  IADD3.X R36, R36, UR29, R39, P0, !PT ;  /* 0x0000001d24247c10 */ /* 0x000fe200087fe427 */
[----:B------:R-:W-:Y:S01]  /*6330*/  USHF.L.U64.HI UR8, UR10, UR56, UR11 ;  /* 0x000000380a087299 */ /* 0x000fe2000801020b */
[----:B------:R-:W-:Y:S02]  /*6340*/  LEA.HI.X R39, R2, c[0x0][0x344], R0, 0x1, P1 ;  /* 0x0000d10002277a11 */ /* 0x000fe400008f0c00 */
[----:B---3--:R-:W-:-:S02]  /*6350*/  LEA R40, P0, R37, c[0x0][0x348], 0x1 ;  /* 0x0000d20025287a11 */ /* 0x008fc400078008ff */
[----:B----4-:R-:W-:Y:S01]  /*6360*/  IADD3 R42, P1, R38, UR7, RZ ;  /* 0x00000007262a7c10 */ /* 0x010fe2000ff3e0ff */
[----:B--2---:R2:W-:Y:S01]  /*6370*/  STG.E.128 [R38.64], R28 ;  /* 0x0000001c26007986 */ /* 0x0045e2000c101d04 */
[----:B------:R-:W-:Y:S02]  /*6380*/  LEA.HI.X R41, R37, c[0x0][0x34c], R36, 0x1, P0 ;  /* 0x0000d30025297a11 */ /* 0x000fe400000f0c24 */
[----:B------:R-:W-:Y:S02]  /*6390*/  IADD3.X R43, R39, UR6, RZ, P1, !PT ;  /* 0x00000006272b7c10 */ /* 0x000fe40008ffe4ff */
[----:B------:R-:W-:-:S03]  /*63a0*/  IADD3 R36, P1, R42, UR7, RZ ;  /* 0x000000072a247c10 */ /* 0x000fc6000ff3e0ff */
[----:B------:R3:W-:Y:S01]  /*63b0*/  STG.E.128 [R42.64], R24 ;  /* 0x000000182a007986 */ /* 0x0007e2000c101d04 */
[----:B------:R-:W-:-:S05]  /*63c0*/  IADD3.X R37, R43, UR6, RZ, P1, !PT ;  /* 0x000000062b257c10 */ /* 0x000fca0008ffe4ff */
[----:B-1----:R1:W-:Y:S01]  /*63d0*/  STG.E.128 [R36.64], R20 ;  /* 0x0000001424007986 */ /* 0x0023e2000c101d04 */
[----:B--2---:R-:W-:Y:S02]  /*63e0*/  IADD3 R28, P0, R40, UR9, RZ ;  /* 0x00000009281c7c10 */ /* 0x004fe4000ff1e0ff */
[----:B------:R-:W-:Y:S02]  /*63f0*/  IADD3 R30, P1, R36, UR7, RZ ;  /* 0x00000007241e7c10 */ /* 0x000fe4000ff3e0ff */
[----:B------:R-:W-:Y:S02]  /*6400*/  IADD3.X R29, R41, UR8, RZ, P0, !PT ;  /* 0x00000008291d7c10 */ /* 0x000fe400087fe4ff */
[----:B------:R-:W-:Y:S02]  /*6410*/  IADD3.X R31, R37, UR6, RZ, P1, !PT ;  /* 0x00000006251f7c10 */ /* 0x000fe40008ffe4ff */
[----:B---3--:R-:W-:-:S03]  /*6420*/  IADD3 R24, P0, R28, UR9, RZ ;  /* 0x000000091c187c10 */ /* 0x008fc6000ff1e0ff */
[----:B------:R2:W-:Y:S01]  /*6430*/  STG.E.128 [R30.64], R16 ;  /* 0x000000101e007986 */ /* 0x0005e2000c101d04 */
[----:B------:R-:W-:Y:S02]  /*6440*/  IADD3.X R25, R29, UR8, RZ, P0, !PT ;  /* 0x000000081d197c10 */ /* 0x000fe400087fe4ff */
[----:B-1----:R-:W-:Y:S01]  /*6450*/  IADD3 R20, P0, R24, UR9, RZ ;  /* 0x0000000918147c10 */ /* 0x002fe2000ff1e0ff */
[----:B------:R2:W-:Y:S03]  /*6460*/  STG.E.128 [R40.64], R12 ;  /* 0x0000000c28007986 */ /* 0x0005e6000c101d04 */
[----:B------:R-:W-:Y:S01]  /*6470*/  IADD3.X R21, R25, UR8, RZ, P0, !PT ;  /* 0x0000000819157c10 */ /* 0x000fe200087fe4ff */
[----:B------:R2:W-:Y:S04]  /*6480*/  STG.E.128 [R28.64], R8 ;  /* 0x000000081c007986 */ /* 0x0005e8000c101d04 */
[----:B------:R2:W-:Y:S04]  /*6490*/  STG.E.128 [R24.64], R4 ;  /* 0x0000000418007986 */ /* 0x0005e8000c101d04 */
[----:B------:R2:W-:Y:S02]  /*64a0*/  STG.E.128 [R20.64], R32 ;  /* 0x0000002014007986 */ /* 0x0005e4000c101d04 */
.L_x_564:
        /* <DEDUP_REMOVED lines=11> */
.L_x_571:
[----:B------:R-:W-:Y:S05]  /*6560*/  EXIT ;  /* 0x000000000000794d */ /* 0x000fea0003800000 */
.L_x_573:
        /* <DEDUP_REMOVED lines=9> */
.L_x_1263:


//--------------------- .text._ZN5flash44flash_bwd_dq_dk_dv_loop_seqk_parallel_kernelI23Flash_bwd_kernel_traitsILi64ELi64ELi128ELi8ELi2ELi4ELi4ELb1ELb0EN7cutlass6half_tE19Flash_kernel_traitsILi64ELi64ELi128ELi8ES3_EELb1ELb1ELb0ELb0ELb0ELb1ELb0EEEvNS_16Flash_bwd_paramsE --------------------------
	.section	.text._ZN5flash44flash_bwd_dq_dk_dv_loop_seqk_parallel_kernelI23Flash_bwd_kernel_traitsILi64ELi64ELi128ELi8ELi2ELi4ELi4ELb1ELb0EN7cutlass6half_tE19Flash_kernel_traitsILi64ELi64ELi128ELi8ES3_EELb1ELb1ELb0ELb0ELb0ELb1ELb0EEEvNS_16Flash_bwd_paramsE,"ax",@progbits
	.sectioninfo	@"SHI_REGISTERS=252"
	.align	128
        .global         _ZN5flash44flash_bwd_dq_dk_dv_loop_seqk_parallel_kernelI23Flash_bwd_kernel_traitsILi64ELi64ELi128ELi8ELi2ELi4ELi4ELb1ELb0EN7cutlass6half_tE19Flash_kernel_traitsILi64ELi64ELi128ELi8ES3_EELb1ELb1ELb0ELb0ELb0ELb1ELb0EEEvNS_16Flash_bwd_paramsE
        .type           _ZN5flash44flash_bwd_dq_dk_dv_loop_seqk_parallel_kernelI23Flash_bwd_kernel_traitsILi64ELi64ELi128ELi8ELi2ELi4ELi4ELb1ELb0EN7cutlass6half_tE19Flash_kernel_traitsILi64ELi64ELi128ELi8ES3_EELb1ELb1ELb0ELb0ELb0ELb1ELb0EEEvNS_16Flash_bwd_paramsE,@function
        .size           _ZN5flash44flash_bwd_dq_dk_dv_loop_seqk_parallel_kernelI23Flash_bwd_kernel_traitsILi64ELi64ELi128ELi8ELi2ELi4ELi4ELb1ELb0EN7cutlass6half_tE19Flash_kernel_traitsILi64ELi64ELi128ELi8ES3_EELb1ELb1ELb0ELb0ELb0ELb1ELb0EEEvNS_16Flash_bwd_paramsE,(.L_x_1264 - _ZN5flash44flash_bwd_dq_dk_dv_loop_seqk_parallel_kernelI23Flash_bwd_kernel_traitsILi64ELi64ELi128ELi8ELi2ELi4ELi4ELb1ELb0EN7cutlass6half_tE19Flash_kernel_traitsILi64ELi64ELi128ELi8ES3_EELb1ELb1ELb0ELb0ELb0ELb1ELb0EEEvNS_16Flash_bwd_paramsE)
        .other          _ZN5flash44flash_bwd_dq_dk_dv_loop_seqk_parallel_kernelI23Flash_bwd_kernel_traitsILi64ELi64ELi128ELi8ELi2ELi4ELi4ELb1ELb0EN7cutlass6half_tE19Flash_kernel_traitsILi64ELi64ELi128ELi8ES3_EELb1ELb1ELb0ELb0ELb0ELb1ELb0EEEvNS_16Flash_bwd_paramsE,@"STO_CUDA_ENTRY STV_DEFAULT"
_ZN5flash44flash_bwd_dq_dk_dv_loop_seqk_parallel_kernelI23Flash_bwd_kernel_traitsILi64ELi64ELi128ELi8ELi2ELi4ELi4ELb1ELb0EN7cutlass6half_tE19Flash_kernel_traitsILi64ELi64ELi128ELi8ES3_EELb1ELb1ELb0ELb0ELb0ELb1ELb0EEEvNS_16Flash_bwd_paramsE:
.text._ZN5flash44flash_bwd_dq_dk_dv_loop_seqk_parallel_kernelI23Flash_bwd_kernel_traitsILi64ELi64ELi128ELi8ELi2ELi4ELi4ELb1ELb0EN7cutlass6half_tE19Flash_kernel_traitsILi64ELi64ELi128ELi8ES3_EELb1ELb1ELb0ELb0ELb0ELb1ELb0EEEvNS_16Flash_bwd_paramsE:
        /* <DEDUP_REMOVED lines=10> */
[----:B------:R-:W-:Y:S01]  /*00a0*/  IMAD.MOV.U32 R195, RZ, RZ, 0x20 ;  /* 0x00000020ffc37424 */ /* 0x000fe200078e00ff */
[----:B------:R-:W-:Y:S01]  /*00b0*/  ULDC.64 UR8, c[0x0][0x118] ;  /* 0x0000460000087ab9 */ /* 0x000fe20000000a00 */
[----:B------:R-:W-:Y:S01]  /*00c0*/  IMAD.MOV.U32 R165, RZ, RZ, 0x40 ;  /* 0x00000040ffa57424 */ /* 0x000fe200078e00ff */
[----:B------:R-:W2:Y:S01]  /*00d0*/  S2R R182, SR_CTAID.Y ;  /* 0x0000000000b67919 */ /* 0x000ea20000002600 */
[----:B------:R-:W-:-:S03]  /*00e0*/  IMAD.MOV.U32 R224, RZ, RZ, -0x10 ;  /* 0xfffffff0ffe07424 */ /* 0x000fc600078e00ff */
[----:B------:R-:W3:Y:S01]  /*00f0*/  S2R R201, SR_CTAID.Z ;  /* 0x0000000000c97919 */ /* 0x000ee20000002700 */
[----:B-1----:R-:W-:-:S04]  /*0100*/  SHF.R.S32.HI R8, RZ, 0x1f, R14 ;  /* 0x0000001fff087819 */ /* 0x002fc8000001140e */
[CC--:B------:R-:W-:Y:S02]  /*0110*/  LEA.HI R177, R8.reuse, R14.reuse, RZ, 0x5 ;  /* 0x0000000e08b17211 */ /* 0x0c0fe400078f28ff */
[CC--:B------:R-:W-:Y:S02]  /*0120*/  LEA.HI R4, R8.reuse, R14.reuse, RZ, 0x2 ;  /* 0x0000000e08047211 */ /* 0x0c0fe400078f10ff */
[CC--:B------:R-:W-:Y:S02]  /*0130*/  LEA.HI R13, R8.reuse, R14.reuse, RZ, 0x3 ;  /* 0x0000000e080d7211 */ /* 0x0c0fe400078f18ff */
[----:B------:R-:W-:Y:S02]  /*0140*/  LEA.HI R5, R8, R14, RZ, 0x4 ;  /* 0x0000000e08057211 */ /* 0x000fe400078f20ff */
[----:B------:R-:W-:Y:S02]  /*0150*/  LOP3.LUT R7, R177, 0xffffffe0, RZ, 0xc0, !PT ;  /* 0xffffffe0b1077812 */ /* 0x000fe400078ec0ff */
[----:B------:R-:W-:-:S02]  /*0160*/  LOP3.LUT R0, R4, 0x7ffffffc, RZ, 0xc0, !PT ;  /* 0x7ffffffc04007812 */ /* 0x000fc400078ec0ff */
[----:B------:R-:W-:Y:S01]  /*0170*/  LOP3.LUT R170, R13, 0xfffffff8, RZ, 0xc0, !PT ;  /* 0xfffffff80daa7812 */ /* 0x000fe200078ec0ff */
[C---:B------:R-:W-:Y:S01]  /*0180*/  IMAD.IADD R7, R14.reuse, 0x1, -R7 ;  /* 0x000000010e077824 */ /* 0x040fe200078e0a07 */
[----:B------:R-:W-:Y:S01]  /*0190*/  LOP3.LUT R2, R5, 0xfffffff0, RZ, 0xc0, !PT ;  /* 0xfffffff005027812 */ /* 0x000fe200078ec0ff */
[C---:B------:R-:W-:Y:S01]  /*01a0*/  IMAD.IADD R0, R14.reuse, 0x1, -R0 ;  /* 0x000000010e007824 */ /* 0x040fe200078e0a00 */
[--C-:B------:R-:W-:Y:S01]  /*01b0*/  SHF.R.S32.HI R10, RZ, 0x5, R177.reuse ;  /* 0x00000005ff0a7819 */ /* 0x100fe200000114b1 */
[----:B------:R-:W-:Y:S01]  /*01c0*/  IMAD.IADD R170, R14, 0x1, -R170 ;  /* 0x000000010eaa7824 */ /* 0x000fe200078e0aaa */
[----:B------:R-:W-:Y:S02]  /*01d0*/  SHF.R.S32.HI R3, RZ, 0x1f, R177 ;  /* 0x0000001fff037819 */ /* 0x000fe400000114b1 */
[-C--:B------:R-:W-:Y:S01]  /*01e0*/  LEA.HI R178, R8, R14.reuse, RZ, 0x6 ;  /* 0x0000000e08b27211 */ /* 0x080fe200078f30ff */
[----:B------:R-:W-:Y:S01]  /*01f0*/  IMAD.SHL.U32 R180, R170, 0x8, RZ ;  /* 0x00000008aab47824 */ /* 0x000fe200078e00ff */
[----:B------:R-:W-:Y:S01]  /*0200*/  LEA.HI R8, R8, R14, RZ, 0x7 ;  /* 0x0000000e08087211 */ /* 0x000fe200078f38ff */
[----:B------:R-:W-:Y:S01]  /*0210*/  IMAD.IADD R14, R14, 0x1, -R2 ;  /* 0x000000010e0e7824 */ /* 0x000fe200078e0a02 */
[----:B------:R-:W-:-:S02]  /*0220*/  LEA.HI R3, R3, R10, RZ, 0x2 ;  /* 0x0000000a03037211 */ /* 0x000fc400078f10ff */
[----:B------:R-:W-:Y:S02]  /*0230*/  SHF.R.S32.HI R2, RZ, 0x4, R5 ;  /* 0x00000004ff027819 */ /* 0x000fe40000011405 */
[----:B------:R-:W-:Y:S02]  /*0240*/  LEA.HI R177, R177, R10, RZ, 0x1 ;  /* 0x0000000ab1b17211 */ /* 0x000fe400078f08ff */
[----:B------:R-:W-:Y:S02]  /*0250*/  LOP3.LUT R3, R3, 0xfffffffc, RZ, 0xc0, !PT ;  /* 0xfffffffc03037812 */ /* 0x000fe400078ec0ff */
[--C-:B------:R-:W-:Y:S02]  /*0260*/  SHF.R.S32.HI R9, RZ, 0x2, R4.reuse ;  /* 0x00000002ff097819 */ /* 0x100fe40000011404 */
[----:B------:R-:W-:Y:S01]  /*0270*/  LEA.HI R5, R5, R2, RZ, 0x1 ;  /* 0x0000000205057211 */ /* 0x000fe200078f08ff */
[----:B------:R-:W-:Y:S01]  /*0280*/  IMAD.IADD R3, R10, 0x1, -R3 ;  /* 0x000000010a037824 */ /* 0x000fe200078e0a03 */
[----:B------:R-:W-:-:S02]  /*0290*/  SHF.R.S32.HI R4, RZ, 0x1f, R4 ;  /* 0x0000001fff047819 */ /* 0x000fc40000011404 */
[----:B------:R-:W-:Y:S02]  /*02a0*/  LOP3.LUT R177, R177, 0xfffffffe, RZ, 0xc0, !PT ;  /* 0xfffffffeb1b17812 */ /* 0x000fe400078ec0ff */
[----:B------:R-:W-:Y:S02]  /*02b0*/  SHF.R.S32.HI R179, RZ, 0x3, R13 ;  /* 0x00000003ffb37819 */ /* 0x000fe4000001140d */
[----:B------:R-:W-:Y:S01]  /*02c0*/  LOP3.LUT P4, RZ, R170, 0x2, RZ, 0xc0, !PT ;  /* 0x00000002aaff7812 */ /* 0x000fe2000788c0ff */
[----:B------:R-:W-:Y:S01]  /*02d0*/  IMAD.IADD R177, R10, 0x1, -R177 ;  /* 0x000000010ab17824 */ /* 0x000fe200078e0ab1 */
[C---:B------:R-:W-:Y:S01]  /*02e0*/  LOP3.LUT P3, RZ, R170.reuse, 0x4, RZ, 0xc0, !PT ;  /* 0x00000004aaff7812 */ /* 0x040fe2000786c0ff */
[----:B------:R-:W-:Y:S01]  /*02f0*/  IMAD.SHL.U32 R170, R170, 0x40, RZ ;  /* 0x00000040aaaa7824 */ /* 0x000fe200078e00ff */
[----:B------:R-:W-:Y:S01]  /*0300*/  LOP3.LUT R5, R5, 0xfffffffe, RZ, 0xc0, !PT ;  /* 0xfffffffe05057812 */ /* 0x000fe200078ec0ff */
[----:B------:R-:W-:Y:S01]  /*0310*/  IMAD.SHL.U32 R6, R179, 0x40, RZ ;  /* 0x00000040b3067824 */ /* 0x000fe200078e00ff */
[----:B------:R-:W-:Y:S01]  /*0320*/  LEA.HI R4, R4, R9, RZ, 0x3 ;  /* 0x0000000904047211 */ /* 0x000fe200078f18ff */
[----:B------:R-:W-:Y:S01]  /*0330*/  IMAD.SHL.U32 R10, R3, 0x10, RZ ;  /* 0x00000010030a7824 */ /* 0x000fe200078e00ff */
[----:B------:R-:W-:Y:S01]  /*0340*/  LOP3.LUT R170, R170, 0x1c0, RZ, 0xc0, !PT ;  /* 0x000001c0aaaa7812 */ /* 0x000fe200078ec0ff */
[----:B------:R-:W-:Y:S01]  /*0350*/  IMAD.IADD R5, R2, 0x1, -R5 ;  /* 0x0000000102057824 */ /* 0x000fe200078e0a05 */
[----:B------:R-:W-:-:S02]  /*0360*/  LOP3.LUT R4, R4, 0xfffffff8, RZ, 0xc0, !PT ;  /* 0xfffffff804047812 */ /* 0x000fc400078ec0ff */
[----:B------:R-:W-:Y:S01]  /*0370*/  SHF.R.S32.HI R2, RZ, 0x1f, R7 ;  /* 0x0000001fff027819 */ /* 0x000fe20000011407 */
[----:B------:R-:W-:Y:S01]  /*0380*/  IMAD.SHL.U32 R173, R5, 0x10, RZ ;  /* 0x0000001005ad7824 */ /* 0x000fe200078e00ff */
[----:B------:R-:W-:Y:S01]  /*0390*/  LOP3.LUT R6, R6, 0x1c0, RZ, 0xc0, !PT ;  /* 0x000001c006067812 */ /* 0x000fe200078ec0ff */
[----:B------:R-:W-:Y:S01]  /*03a0*/  IMAD.IADD R4, R9, 0x1, -R4 ;  /* 0x0000000109047824 */ /* 0x000fe200078e0a04 */
[----:B------:R-:W-:Y:S01]  /*03b0*/  LOP3.LUT R10, R170, 0x30, R10, 0xf8, !PT ;  /* 0x00000030aa0a7812 */ /* 0x000fe200078ef80a */
[----:B------:R-:W-:Y:S01]  /*03c0*/  IMAD.SHL.U32 R9, R5, 0x200, RZ ;  /* 0x0000020005097824 */ /* 0x000fe200078e00ff */
[----:B------:R-:W-:Y:S02]  /*03d0*/  LEA.HI R2, R2, R7, RZ, 0x2 ;  /* 0x0000000702027211 */ /* 0x000fe400078f10ff */
[----:B------:R-:W-:Y:S02]  /*03e0*/  SHF.R.S32.HI R7, RZ, 0x1f, R14 ;  /* 0x0000001fff077819 */ /* 0x000fe4000001140e */
[----:B------:R-:W-:-:S02]  /*03f0*/  LOP3.LUT R166, R170, 0x8, R13, 0xf8, !PT ;  /* 0x00000008aaa67812 */ /* 0x000fc400078ef80d */
[----:B------:R-:W-:Y:S02]  /*0400*/  SHF.R.U32.HI R170, RZ, 0x3, R170 ;  /* 0x00000003ffaa7819 */ /* 0x000fe400000116aa */
[----:B------:R-:W-:Y:S02]  /*0410*/  SHF.R.U32.HI R184, RZ, 0x3, R6 ;  /* 0x00000003ffb87819 */ /* 0x000fe40000011606 */
[----:B------:R-:W-:Y:S02]  /*0420*/  LOP3.LUT R10, R10, 0x8, R13, 0xf8, !PT ;  /* 0x000000080a0a7812 */ /* 0x000fe400078ef80d */
[----:B------:R-:W-:Y:S02]  /*0430*/  LOP3.LUT R6, R6, 0x38, R180, 0xf8, !PT ;  /* 0x0000003806067812 */ /* 0x000fe400078ef8b4 */
[----:B------:R-:W-:Y:S02]  /*0440*/  LEA.HI R7, R7, R14, RZ, 0x3 ;  /* 0x0000000e07077211 */ /* 0x000fe400078f18ff */
[----:B------:R-:W-:-:S02]  /*0450*/  LOP3.LUT R11, R4, 0x1, RZ, 0xc0, !PT ;  /* 0x00000001040b7812 */ /* 0x000fc400078ec0ff */
[----:B------:R-:W-:Y:S02]  /*0460*/  SHF.R.S32.HI R178, RZ, 0x6, R178 ;  /* 0x00000006ffb27819 */ /* 0x000fe400000114b2 */
[----:B------:R-:W-:Y:S02]  /*0470*/  LOP3.LUT R166, R166, R170, RZ, 0x3c, !PT ;  /* 0x000000aaa6a67212 */ /* 0x000fe400078e3cff */
[----:B------:R-:W-:Y:S01]  /*0480*/  SHF.R.S32.HI R8, RZ, 0x7, R8 ;  /* 0x00000007ff087819 */ /* 0x000fe20000011408 */
[----:B------:R-:W-:Y:S01]  /*0490*/  IMAD R12, R178, 0x800, R9 ;  /* 0x00000800b20c7824 */ /* 0x000fe200078e0209 */
[----:B------:R-:W-:Y:S01]  /*04a0*/  LOP3.LUT R170, R9, R10, R170, 0xf6, !PT ;  /* 0x0000000a09aa7212 */ /* 0x000fe200078ef6aa */
[----:B------:R-:W-:Y:S01]  /*04b0*/  IMAD.SHL.U32 R10, R4, 0x40, RZ ;  /* 0x00000040040a7824 */ /* 0x000fe200078e00ff */
[----:B------:R-:W-:Y:S01]  /*04c0*/  LOP3.LUT R184, R6, R184, RZ, 0x3c, !PT ;  /* 0x000000b806b87212 */ /* 0x000fe200078e3cff */
[----:B------:R-:W-:Y:S01]  /*04d0*/  IMAD.SHL.U32 R186, R8, 0x8, RZ ;  /* 0x0000000808ba7824 */ /* 0x000fe200078e00ff */
[----:B------:R-:W-:Y:S01]  /*04e0*/  LOP3.LUT R6, R7, 0xfffffff8, RZ, 0xc0, !PT ;  /* 0xfffffff807067812 */ /* 0x000fe200078ec0ff */
[----:B------:R-:W-:Y:S01]  /*04f0*/  IMAD.SHL.U32 R9, R178, 0x20, RZ ;  /* 0x00000020b2097824 */ /* 0x000fe200078e00ff */
[----:B------:R-:W-:Y:S01]  /*0500*/  ISETP.NE.U32.AND P0, PT, R11, 0x1, PT ;  /* 0x000000010b00780c */ /* 0x000fe20003f05070 */
[----:B------:R-:W-:Y:S01]  /*0510*/  IMAD.SHL.U32 R7, R7, 0x40, RZ ;  /* 0x0000004007077824 */ /* 0x000fe200078e00ff */
[----:B------:R-:W-:Y:S01]  /*0520*/  LOP3.LUT R10, R10, 0x1c0, RZ, 0xc0, !PT ;  /* 0x000001c00a0a7812 */ /* 0x000fe200078ec0ff */
[----:B------:R-:W-:Y:S01]  /*0530*/  IMAD.IADD R6, R14, 0x1, -R6 ;  /* 0x000000010e067824 */ /* 0x000fe200078e0a06 */
[----:B------:R-:W-:Y:S01]  /*0540*/  R2P PR, R4, 0x6 ;  /* 0x0000000604007804 */ /* 0x000fe20000000000 */
[----:B------:R-:W-:Y:S01]  /*0550*/  IMAD.SHL.U32 R4, R0, 0x2, RZ ;  /* 0x0000000200047824 */ /* 0x000fe200078e00ff */
[----:B------:R-:W-:Y:S01]  /*0560*/  LOP3.LUT R186, R186, 0x8, RZ, 0xc0, !PT ;  /* 0x00000008baba7812 */ /* 0x000fe200078ec0ff */
[----:B------:R-:W-:Y:S01]  /*0570*/  IMAD.SHL.U32 R6, R6, 0x40, RZ ;  /* 0x0000004006067824 */ /* 0x000fe200078e00ff */
[----:B------:R-:W-:Y:S01]  /*0580*/  SHF.R.U32.HI R0, RZ, 0x3, R10 ;  /* 0x00000003ff007819 */ /* 0x000fe2000001160a */
[--C-:B------:R-:W-:Y:S01]  /*0590*/  IMAD R8, R8, 0x1000, R4.reuse ;  /* 0x0000100008087824 */ /* 0x100fe200078e0204 */
[----:B------:R-:W-:Y:S01]  /*05a0*/  LOP3.LUT R9, R10, 0x20, R9, 0xf8, !PT ;  /* 0x000000200a097812 */ /* 0x000fe200078ef809 */
[----:B------:R-:W-:Y:S01]  /*05b0*/  IMAD R4, R3, 0x400, R4 ;  /* 0x0000040003047824 */ /* 0x000fe200078e0204 */
[----:B------:R-:W-:Y:S01]  /*05c0*/  LOP3.LUT R173, R186, 0x10, R173, 0xf8, !PT ;  /* 0x00000010baad7812 */ /* 0x000fe200078ef8ad */
[----:B------:R-:W-:Y:S01]  /*05d0*/  IMAD R8, R177, 0x400, R8 ;  /* 0x00000400b1087824 */ /* 0x000fe200078e0208 */
[----:B------:R-:W-:Y:S01]  /*05e0*/  LOP3.LUT R186, R0, R10, R186, 0x1e, !PT ;  /* 0x0000000a00ba7212 */ /* 0x000fe200078e1eba */
[----:B------:R-:W-:Y:S01]  /*05f0*/  IMAD.IADD R166, R12, 0x1, R166 ;  /* 0x000000010ca67824 */ /* 0x000fe200078e02a6 */
[----:B------:R-:W-:Y:S01]  /*0600*/  LOP3.LUT R9, R9, R0, RZ, 0x3c, !PT ;  /* 0x0000000009097212 */ /* 0x000fe200078e3cff */
[----:B------:R-:W-:Y:S01]  /*0610*/  IMAD.SHL.U32 R0, R5, 0x8, RZ ;  /* 0x0000000805007824 */ /* 0x000fe200078e00ff */
[----:B------:R-:W-:Y:S01]  /*0620*/  LOP3.LUT R6, R6, 0x1c0, RZ, 0xc0, !PT ;  /* 0x000001c006067812 */ /* 0x000fe200078ec0ff */
[----:B------:R-:W-:Y:S01]  /*0630*/  IMAD.IADD R186, R4, 0x1, R186 ;  /* 0x0000000104ba7824 */ /* 0x000fe200078e02ba */
[----:B------:R-:W-:Y:S01]  /*0640*/  SEL R164, R195, 0xffffffe0, !P4 ;  /* 0xffffffe0c3a47807 */ /* 0x000fe20006000000 */
[----:B------:R-:W-:Y:S01]  /*0650*/  IMAD.IADD R187, R9, 0x1, R8 ;  /* 0x0000000109bb7824 */ /* 0x000fe200078e0208 */
[----:B------:R-:W-:Y:S01]  /*0660*/  LOP3.LUT R8, R6, 0x8, R0, 0xf8, !PT ;  /* 0x0000000806087812 */ /* 0x000fe200078ef800 */
[----:B------:R-:W-:Y:S01]  /*0670*/  IMAD.SHL.U32 R172, R166, 0x2, RZ ;  /* 0x00000002a6ac7824 */ /* 0x000fe200078e00ff */
[----:B------:R-:W-:Y:S01]  /*0680*/  SHF.R.U32.HI R5, RZ, 0x3, R6 ;  /* 0x00000003ff057819 */ /* 0x000fe20000011606 */
[----:B------:R-:W-:Y:S01]  /*0690*/  IMAD.SHL.U32 R187, R187, 0x2, RZ ;  /* 0x00000002bbbb7824 */ /* 0x000fe200078e00ff */
[----:B------:R-:W-:Y:S01]  /*06a0*/  LOP3.LUT R0, R7, 0xfffffe00, RZ, 0xc0, !PT ;  /* 0xfffffe0007007812 */ /* 0x000fe200078ec0ff */
[----:B------:R-:W-:Y:S01]  /*06b0*/  IMAD R184, R178, 0x200, R184 ;  /* 0x00000200b2b87824 */ /* 0x000fe200078e02b8 */
[----:B------:R-:W-:Y:S01]  /*06c0*/  LOP3.LUT R8, R8, R5, RZ, 0x3c, !PT ;  /* 0x0000000508087212 */ /* 0x000fe200078e3cff */
[----:B------:R-:W-:Y:S01]  /*06d0*/  IMAD.SHL.U32 R170, R170, 0x2, RZ ;  /* 0x00000002aaaa7824 */ /* 0x000fe200078e00ff */
[----:B------:R-:W-:Y:S01]  /*06e0*/  LEA R186, R186, 0x6000, 0x1 ;  /* 0x00006000baba7811 */ /* 0x000fe200078e08ff */
[--C-:B------:R-:W-:Y:S01]  /*06f0*/  IMAD R171, R3, 0x400, R0.reuse ;  /* 0x0000040003ab7824 */ /* 0x100fe200078e0200 */
[----:B------:R-:W-:Y:S01]  /*0700*/  SEL R165, R165, 0xffffffc0, !P3 ;  /* 0xffffffc0a5a57807 */ /* 0x000fe20005800000 */
[----:B------:R-:W-:Y:S01]  /*0710*/  IMAD R174, R177, 0x400, R0 ;  /* 0x00000400b1ae7824 */ /* 0x000fe200078e0200 */
[----:B------:R-:W-:Y:S01]  /*0720*/  SEL R195, R195, 0xffffffe0, !P1 ;  /* 0xffffffe0c3c37807 */ /* 0x000fe20004800000 */
[----:B------:R-:W-:Y:S01]  /*0730*/  IMAD.IADD R171, R8, 0x1, R171 ;  /* 0x0000000108ab7824 */ /* 0x000fe200078e02ab */
[----:B------:R-:W-:Y:S01]  /*0740*/  SEL R224, R224, 0x10, !P0 ;  /* 0x00000010e0e07807 */ /* 0x000fe20004000000 */
[----:B------:R-:W-:Y:S01]  /*0750*/  IMAD R165, R166, 0x2, R165 ;  /* 0x00000002a6a57824 */ /* 0x000fe200078e02a5 */
[----:B------:R-:W-:Y:S01]  /*0760*/  IADD3 R188, R186, 0x40, RZ ;  /* 0x00000040babc7810 */ /* 0x000fe20007ffe0ff */
[C---:B------:R-:W-:Y:S01]  /*0770*/  IMAD.IADD R191, R187.reuse, 0x1, R195 ;  /* 0x00000001bbbf7824 */ /* 0x040fe200078e02c3 */
[----:B------:R-:W-:Y:S01]  /*0780*/  SHF.R.S32.HI R2, RZ, 0x2, R2 ;  /* 0x00000002ff027819 */ /* 0x000fe20000011402 */
[----:B------:R-:W-:Y:S01]  /*0790*/  IMAD R166, R166, 0x2, R164 ;  /* 0x00000002a6a67824 */ /* 0x000fe200078e02a4 */
[C---:B------:R-:W-:Y:S01]  /*07a0*/  @P2 IADD3 R188, R186.reuse, -0x40, RZ ;  /* 0xffffffc0babc2810 */ /* 0x040fe20007ffe0ff */
[----:B------:R-:W-:Y:S01]  /*07b0*/  IMAD.IADD R192, R187, 0x1, R224 ;  /* 0x00000001bbc07824 */ /* 0x000fe200078e02e0 */
[----:B------:R-:W-:Y:S01]  /*07c0*/  LOP3.LUT R173, R5, R173, R6, 0x1e, !PT ;  /* 0x000000ad05ad7212 */ /* 0x000fe200078e1e06 */
[----:B------:R-:W-:Y:S01]  /*07d0*/  IMAD.IADD R190, R195, 0x1, R186 ;  /* 0x00000001c3be7824 */ /* 0x000fe200078e02ba */
[----:B------:R-:W-:Y:S01]  /*07e0*/  IADD3 R189, R186, 0x420, RZ ;  /* 0x00000420babd7810 */ /* 0x000fe20007ffe0ff */
[----:B------:R-:W-:Y:S01]  /*07f0*/  IMAD.IADD R174, R174, 0x1, R8 ;  /* 0x00000001aeae7824 */ /* 0x000fe200078e0208 */
[----:B------:R-:W-:Y:S01]  /*0800*/  LOP3.LUT R173, R173, R0, RZ, 0xfc, !PT ;  /* 0x00000000adad7212 */ /* 0x000fe200078efcff */
[----:B------:R-:W-:Y:S01]  /*0810*/  IMAD R183, R177, 0x10, R2 ;  /* 0x00000010b1b77824 */ /* 0x000fe200078e0202 */
[----:B------:R-:W-:Y:S01]  /*0820*/  LEA R171, R171, 0xa000, 0x1 ;  /* 0x0000a000abab7811 */ /* 0x000fe200078e08ff */
[----:B------:R-:W-:Y:S01]  /*0830*/  IMAD.IADD R164, R164, 0x1, R165 ;  /* 0x00000001a4a47824 */ /* 0x000fe200078e02a5 */
[----:B------:R-:W-:Y:S01]  /*0840*/  @P1 IADD3 R189, R186, 0x3e0, RZ ;  /* 0x000003e0babd1810 */ /* 0x000fe20007ffe0ff */
[----:B------:R-:W-:-:S02]  /*0850*/  IMAD.IADD R224, R224, 0x1, R191 ;  /* 0x00000001e0e07824 */ /* 0x000fc400078e02bf */
[----:B--23--:R-:W-:Y:S02]  /*0860*/  IMAD.IADD R195, R195, 0x1, R188 ;  /* 0x00000001c3c37824 */ /* 0x00cfe400078e02bc */
.L_x_618:
[----:B-1----:R-:W1:Y:S01]  /*0870*/  LDC.U8 R2, c[0x0][0x312] ;  /* 0x0000c480ff027b82 */ /* 0x002e620000000000 */
[----:B------:R-:W-:Y:S01]  /*0880*/  ISETP.NE.U32.AND P3, PT, RZ, c[0x0][0x250], PT ;  /* 0x00009400ff007a0c */ /* 0x000fe20003f65070 */
[C---:B------:R-:W-:Y:S01]  /*0890*/  IMAD.SHL.U32 R4, R182.reuse, 0x4, RZ ;  /* 0x00000004b6047824 */ /* 0x040fe200078e00ff */
[----:B------:R-:W-:Y:S01]  /*08a0*/  ISETP.NE.U32.AND P2, PT, RZ, c[0x0][0x240], PT ;  /* 0x00009000ff007a0c */ /* 0x000fe20003f45070 */
[----:B------:R-:W-:Y:S01]  /*08b0*/  IMAD.MOV.U32 R14, RZ, RZ, -0x1 ;  /* 0xffffffffff0e7424 */ /* 0x000fe200078e00ff */
[----:B------:R-:W-:Y:S02]  /*08c0*/  ISETP.NE.AND.EX P3, PT, RZ, c[0x0][0x254], PT, P3 ;  /* 0x00009500ff007a0c */ /* 0x000fe40003f65330 */
[----:B------:R-:W-:Y:S02]  /*08d0*/  SHF.R.S32.HI R3, RZ, 0x1f, R182 ;  /* 0x0000001fff037819 */ /* 0x000fe400000114b6 */
[----:B------:R-:W-:Y:S02]  /*08e0*/  ISETP.NE.AND.EX P2, PT, RZ, c[0x0][0x244], PT, P2 ;  /* 0x00009100ff007a0c */ /* 0x000fe40003f45320 */
[----:B------:R-:W-:-:S02]  /*08f0*/  SHF.L.U64.HI R0, R182, 0x2, R3 ;  /* 0x00000002b6007819 */ /* 0x000fc40000010203 */
[----:B------:R-:W-:Y:S02]  /*0900*/  IADD3 R222, P0, R4, c[0x0][0x240], RZ ;  /* 0x0000900004de7a10 */ /* 0x000fe40007f1e0ff */
[----:B------:R-:W-:Y:S02]  /*0910*/  ISETP.EQ.U32.AND P5, PT, RZ, c[0x0][0x248], PT ;  /* 0x00009200ff007a0c */ /* 0x000fe40003fa2070 */
[----:B------:R-:W-:Y:S02]  /*0920*/  IADD3.X R223, R0, c[0x0][0x244], RZ, P0, !PT ;  /* 0x0000910000df7a10 */ /* 0x000fe400007fe4ff */
[----:B---3--:R-:W-:Y:S02]  /*0930*/  @P3 IADD3 R8, P0, R4, c[0x0][0x250], RZ ;  /* 0x0000940004083a10 */ /* 0x008fe40007f1e0ff */
[----:B-1----:R-:W-:Y:S01]  /*0940*/  ISETP.NE.AND P4, PT, R2, RZ, PT ;  /* 0x000000ff0200720c */ /* 0x002fe20003f85270 */
[----:B--2---:R1:W2:Y:S03]  /*0950*/  @P2 LDG.E R14, [R222.64] ;  /* 0x00000008de0e2981 */ /* 0x0042a6000c1e1900 */
[----:B------:R-:W-:-:S02]  /*0960*/  ISETP.EQ.OR.EX P5, PT, RZ, c[0x0][0x24c], !P4, P5 ;  /* 0x00009300ff007a0c */ /* 0x000fc400067a2750 */
[----:B----4-:R-:W-:Y:S01]  /*0970*/  IADD3 R6, P1, R4, c[0x0][0x248], RZ ;  /* 0x0000920004067a10 */ /* 0x010fe20007f3e0ff */
[----:B------:R-:W-:Y:S01]  /*0980*/  IMAD.MOV.U32 R221, RZ, RZ, RZ ;  /* 0x000000ffffdd7224 */ /* 0x000fe200078e00ff */
[C---:B------:R-:W-:Y:S02]  /*0990*/  @P3 IADD3.X R9, R0.reuse, c[0x0][0x254], RZ, P0, !PT ;  /* 0x0000950000093a10 */ /* 0x040fe400007fe4ff */
[----:B------:R-:W-:-:S03]  /*09a0*/  IADD3.X R7, R0, c[0x0][0x24c], RZ, P1, !PT ;  /* 0x0000930000077a10 */ /* 0x000fc60000ffe4ff */
[----:B-----5:R3:W5:Y:S04]  /*09b0*/  @P3 LDG.E R221, [R8.64] ;  /* 0x0000000808dd3981 */ /* 0x020768000c1e1900 */
[----:B-1----:R1:W2:Y:S02]  /*09c0*/  @P2 LDG.E R222, [R222.64+0x4] ;  /* 0x00000408dede2981 */ /* 0x0022a4000c1e1900 */
[----:B-1----:R-:W-:-:S06]  /*09d0*/  IMAD.MOV.U32 R223, RZ, RZ, -0x1 ;  /* 0xffffffffffdf7424 */ /* 0x002fcc00078e00ff */
[----:B------:R3:W5:Y:S01]  /*09e0*/  @!P5 LDG.E R223, [R6.64] ;  /* 0x0000000806dfd981 */ /* 0x000762000c1e1900 */
[----:B------:R-:W-:-:S04]  /*09f0*/  ISETP.NE.U32.AND P0, PT, RZ, c[0x0][0x248], PT ;  /* 0x00009200ff007a0c */ /* 0x000fc80003f05070 */
[----:B------:R-:W-:Y:S01]  /*0a00*/  ISETP.NE.AND.EX P0, PT, RZ, c[0x0][0x24c], PT, P0 ;  /* 0x00009300ff007a0c */ /* 0x000fe20003f05300 */
[----:B------:R-:W-:Y:S02]  /*0a10*/  IMAD.MOV.U32 R2, RZ, RZ, c[0x0][0x218] ;  /* 0x00008600ff027624 */ /* 0x000fe400078e00ff */
[----:B--2---:R-:W-:Y:S02]  /*0a20*/  @P2 IMAD.IADD R222, R222, 0x1, -R14 ;  /* 0x00000001dede2824 */ /* 0x004fe400078e0a0e */
[----:B------:R-:W-:-:S08]  /*0a30*/  @!P2 IMAD.MOV.U32 R222, RZ, RZ, c[0x0][0x214] ;  /* 0x00008500ffdea624 */ /* 0x000fd000078e00ff */
[----:B------:R-:W-:Y:S05]  /*0a40*/  @!P0 BRA `(.L_x_574) ;  /* 0x0000003000008947 */ /* 0x000fea0003800000 */
[----:B---3--:R-:W2:Y:S02]  /*0a50*/  @P4 LDG.E R2, [R6.64+0x4] ;  /* 0x0000040806024981 */ /* 0x008ea4000c1e1900 */
[----:B--2--5:R-:W-:-:S06]  /*0a60*/  @P4 IADD3 R2, R2, -R223, RZ ;  /* 0x800000df02024210 */ /* 0x024fcc0007ffe0ff */
[----:B------:R1:W5:Y:S02]  /*0a70*/  @!P4 LDG.E R2, [R6.64] ;  /* 0x000000080602c981 */ /* 0x000364000c1e1900 */
.L_x_574:
[----:B---3--:R-:W-:-:S04]  /*0a80*/  ISETP.NE.U32.AND P1, PT, RZ, c[0x0][0x258], PT ;  /* 0x00009600ff007a0c */ /* 0x008fc80003f25070 */
[----:B------:R-:W-:-:S13]  /*0a90*/  ISETP.NE.AND.EX P1, PT, RZ, c[0x0][0x25c], PT, P1 ;  /* 0x00009700ff007a0c */ /* 0x000fda0003f25310 */
[----:B------:R-:W-:-:S04]  /*0aa0*/  @P1 IADD3 R4, P0, R4, c[0x0][0x258], RZ ;  /* 0x0000960004041a10 */ /* 0x000fc80007f1e0ff */
[----:B------:R-:W-:-:S05]  /*0ab0*/  @P1 IADD3.X R5, R0, c[0x0][0x25c], RZ, P0, !PT ;  /* 0x0000970000051a10 */ /* 0x000fca00007fe4ff */
        /* <DEDUP_REMOVED lines=22> */
[----:B------:R-:W-:Y:S01]  /*0c20*/  @P0 IMAD.WIDE.U32 R10, R9, c[0x0][0x198], RZ ;  /* 0x00006600090a0a25 */ /* 0x000fe200078e00ff */
[----:B------:R-:W-:Y:S02]  /*0c30*/  IADD3 R26, R26, -0x40, RZ ;  /* 0xffffffc01a1a7810 */ /* 0x000fe40007ffe0ff */
[----:B------:R-:W-:Y:S01]  /*0c40*/  SHF.R.S32.HI R218, RZ, 0x6, R218 ;  /* 0x00000006ffda7819 */ /* 0x000fe200000114da */
[----:B------:R-:W-:Y:S01]  /*0c50*/  IMAD.IADD R15, R21, 0x1, R15 ;  /* 0x00000001150f7824 */ /* 0x000fe200078e020f */
[----:B------:R-:W-:Y:S01]  /*0c60*/  SHF.R.S32.HI R17, RZ, 0x1f, R26 ;  /* 0x0000001fff117819 */ /* 0x000fe2000001141a */
[----:B------:R-:W-:-:S02]  /*0c70*/  @P1 IMAD.IADD R15, R5, 0x1, R0 ;  /* 0x00000001050f1824 */ /* 0x000fc400078e0200 */
[----:B------:R-:W-:Y:S01]  /*0c80*/  @P0 IMAD R9, R9, c[0x0][0x19c], R11 ;  /* 0x0000670009090a24 */ /* 0x000fe200078e020b */
[----:B------:R-:W-:Y:S05]  /*0c90*/  @P0 BRA `(.L_x_576) ;  /* 0x000000a000000947 */ /* 0x000fea0003800000 */
[----:B------:R-:W-:Y:S01]  /*0ca0*/  SHF.R.S32.HI R2, RZ, 0x1f, R221 ;  /* 0x0000001fff027819 */ /* 0x000fe200000114dd */
[----:B------:R-:W-:-:S04]  /*0cb0*/  IMAD.WIDE.U32 R4, R221, c[0x0][0x198], RZ ;  /* 0x00006600dd047a25 */ /* 0x000fc800078e00ff */
[----:B------:R-:W-:Y:S02]  /*0cc0*/  IMAD R2, R2, c[0x0][0x198], RZ ;  /* 0x0000660002027a24 */ /* 0x000fe400078e02ff */
[----:B------:R-:W-:Y:S02]  /*0cd0*/  IMAD R0, R3, c[0x0][0x180], RZ ;  /* 0x0000600003007a24 */ /* 0x000fe400078e02ff */
[----:B------:R-:W-:Y:S02]  /*0ce0*/  IMAD R2, R221, c[0x0][0x19c], R2 ;  /* 0x00006700dd027a24 */ /* 0x000fe400078e0202 */
[----:B------:R-:W-:-:S03]  /*0cf0*/  IMAD R0, R182, c[0x0][0x184], R0 ;  /* 0x00006100b6007a24 */ /* 0x000fc600078e0200 */
[----:B------:R-:W-:-:S05]  /*0d00*/  IADD3 R5, R5, R2, RZ ;  /* 0x0000000205057210 */ /* 0x000fca0007ffe0ff */
[----:B------:R-:W-:-:S05]  /*0d10*/  IMAD.WIDE.U32 R4, R182, c[0x0][0x180], R4 ;  /* 0x00006000b6047a25 */ /* 0x000fca00078e0004 */
[----:B------:R-:W-:Y:S02]  /*0d20*/  IADD3 R9, R5, R0, RZ ;  /* 0x0000000005097210 */ /* 0x000fe40007ffe0ff */
[----:B------:R-:W-:Y:S02]  /*0d30*/  MOV R10, R4 ;  /* 0x00000004000a7202 */ /* 0x000fe40000000f00 */
.L_x_576:
        /* <DEDUP_REMOVED lines=15> */
.L_x_577:
[----:B------:R-:W-:Y:S01]  /*0e30*/  IABS R5, c[0x0][0x1c8] ;  /* 0x0000720000057a13 */ /* 0x000fe20000000000 */
[----:B------:R-:W-:Y:S01]  /*0e40*/  @!P1 IMAD R2, R3, c[0x0][0x368], RZ ;  /* 0x0000da0003029a24 */ /* 0x000fe200078e02ff */
[----:B------:R-:W-:Y:S01]  /*0e50*/  IABS R4, R201 ;  /* 0x000000c900047213 */ /* 0x000fe20000000000 */
[----:B------:R-:W-:Y:S01]  /*0e60*/  @P1 IMAD.WIDE.U32 R22, R14, c[0x0][0x370], RZ ;  /* 0x0000dc000e161a25 */ /* 0x000fe200078e00ff */
[----:B------:R-:W2:Y:S01]  /*0e70*/  I2F.RP R12, R5 ;  /* 0x00000005000c7306 */ /* 0x000ea20000209400 */
[----:B------:R-:W-:Y:S02]  /*0e80*/  MOV R206, c[0x0][0x22c] ;  /* 0x00008b0000ce7a02 */ /* 0x000fe40000000f00 */
[C---:B------:R-:W-:Y:S01]  /*0e90*/  @!P1 IMAD R2, R182.reuse, c[0x0][0x36c], R2 ;  /* 0x0000db00b6029a24 */ /* 0x040fe200078e0202 */
[----:B-1----:R-:W-:Y:S01]  /*0ea0*/  LOP3.LUT R7, R201, c[0x0][0x1c8], RZ, 0x3c, !PT ;  /* 0x00007200c9077a12 */ /* 0x002fe200078e3cff */
[C---:B------:R-:W-:Y:S01]  /*0eb0*/  @!P1 IMAD.WIDE.U32 R18, R182.reuse, c[0x0][0x368], RZ ;  /* 0x0000da00b6129a25 */ /* 0x040fe200078e00ff */
[----:B------:R-:W-:-:S02]  /*0ec0*/  SHF.L.U32 R28, R182, 0x7, RZ ;  /* 0x00000007b61c7819 */ /* 0x000fc400000006ff */
[----:B------:R-:W-:Y:S01]  /*0ed0*/  ISETP.GE.AND P4, PT, R7, RZ, PT ;  /* 0x000000ff0700720c */ /* 0x000fe20003f86270 */
[C---:B------:R-:W-:Y:S01]  /*0ee0*/  IMAD.WIDE.U32 R32, R182.reuse, c[0x0][0x224], RZ ;  /* 0x00008900b6207a25 */ /* 0x040fe200078e00ff */
[----:B------:R-:W-:Y:S02]  /*0ef0*/  SHF.L.U64.HI R7, R182, 0x7, R3 ;  /* 0x00000007b6077819 */ /* 0x000fe40000010203 */
[----:B------:R-:W-:Y:S01]  /*0f00*/  SEL R28, R28, RZ, P2 ;  /* 0x000000ff1c1c7207 */ /* 0x000fe20001000000 */
[----:B------:R-:W-:Y:S01]  /*0f10*/  IMAD.WIDE R30, R206, c[0x0][0x1c0], RZ ;  /* 0x00007000ce1e7a25 */ /* 0x000fe200078e02ff */
[----:B------:R-:W-:Y:S01]  /*0f20*/  SEL R7, R7, RZ, P2 ;  /* 0x000000ff07077207 */ /* 0x000fe20001000000 */
[----:B--2---:R-:W1:Y:S01]  /*0f30*/  MUFU.RCP R12, R12 ;  /* 0x0000000c000c7308 */ /* 0x004e620000001000 */
[----:B------:R-:W-:Y:S02]  /*0f40*/  IADD3 R28, P2, R26, R28, RZ ;  /* 0x0000001c1a1c7210 */ /* 0x000fe40007f5e0ff */
[----:B------:R-:W-:-:S02]  /*0f50*/  @!P1 MOV R22, R18 ;  /* 0x0000001200169202 */ /* 0x000fc40000000f00 */
[----:B------:R-:W-:Y:S01]  /*0f60*/  IADD3.X R7, R17, R7, RZ, P2, !PT ;  /* 0x0000000711077210 */ /* 0x000fe200017fe4ff */
[-C--:B------:R-:W-:Y:S02]  /*0f70*/  IMAD R24, R31, R28.reuse, RZ ;  /* 0x0000001c1f187224 */ /* 0x080fe400078e02ff */
[----:B------:R-:W-:-:S04]  /*0f80*/  IMAD.WIDE.U32 R28, R30, R28, RZ ;  /* 0x0000001c1e1c7225 */ /* 0x000fc800078e00ff */
[----:B------:R-:W-:Y:S01]  /*0f90*/  IMAD R24, R30, R7, R24 ;  /* 0x000000071e187224 */ /* 0x000fe200078e0218 */
[----:B------:R-:W-:Y:S02]  /*0fa0*/  SHF.R.S32.HI R7, RZ, 0x1f, R219 ;  /* 0x0000001fff077819 */ /* 0x000fe400000114db */
[----:B-1----:R-:W-:Y:S02]  /*0fb0*/  IADD3 R12, R12, 0xffffffe, RZ ;  /* 0x0ffffffe0c0c7810 */ /* 0x002fe40007ffe0ff */
[----:B------:R-:W-:Y:S02]  /*0fc0*/  IADD3 R24, R29, R24, RZ ;  /* 0x000000181d187210 */ /* 0x000fe40007ffe0ff */
[----:B------:R-:W1:Y:S02]  /*0fd0*/  F2I.FTZ.U32.TRUNC.NTZ R13, R12 ;  /* 0x0000000c000d7305 */ /* 0x000e64000021f000 */
[----:B-1----:R-:W-:Y:S01]  /*0fe0*/  IADD3 R0, RZ, -R13, RZ ;  /* 0x8000000dff007210 */ /* 0x002fe20007ffe0ff */
[----:B------:R-:W-:-:S04]  /*0ff0*/  IMAD.MOV.U32 R12, RZ, RZ, RZ ;  /* 0x000000ffff0c7224 */ /* 0x000fc800078e00ff */
[----:B------:R-:W-:Y:S02]  /*1000*/  IMAD R6, R0, R5, RZ ;  /* 0x0000000500067224 */ /* 0x000fe400078e02ff */
[----:B------:R-:W-:Y:S02]  /*1010*/  @P1 IMAD R0, R14, c[0x0][0x374], R23 ;  /* 0x0000dd000e001a24 */ /* 0x000fe400078e0217 */
[----:B------:R-:W-:Y:S01]  /*1020*/  IMAD.HI.U32 R6, R13, R6, R12 ;  /* 0x000000060d067227 */ /* 0x000fe200078e000c */
[----:B------:R-:W-:Y:S01]  /*1030*/  MOV R13, c[0x0][0x224] ;  /* 0x00008900000d7a02 */ /* 0x000fe20000000f00 */
[----:B------:R-:W1:Y:S02]  /*1040*/  LDC.U8 R12, c[0x0][0x328] ;  /* 0x0000ca00ff0c7b82 */ /* 0x000e640000000000 */
[----:B------:R-:W-:Y:S01]  /*1050*/  @!P1 IMAD.IADD R0, R19, 0x1, R2 ;  /* 0x0000000113009824 */ /* 0x000fe200078e0202 */
[----:B------:R-:W-:Y:S01]  /*1060*/  SHF.R.S32.HI R13, RZ, 0x1f, R13 ;  /* 0x0000001fff0d7819 */ /* 0x000fe2000001140d */
[----:B------:R-:W-:Y:S01]  /*1070*/  IMAD.HI.U32 R6, R6, R4, RZ ;  /* 0x0000000406067227 */ /* 0x000fe200078e00ff */
[----:B------:R-:W2:Y:S03]  /*1080*/  S2R R2, SR_CTAID.X ;  /* 0x0000000000027919 */ /* 0x000ea60000002500 */
[----:B------:R-:W-:-:S02]  /*1090*/  IMAD.MOV R16, RZ, RZ, -R6 ;  /* 0x000000ffff107224 */ /* 0x000fc400078e0a06 */
[----:B------:R-:W-:Y:S02]  /*10a0*/  IMAD R13, R13, R182, RZ ;  /* 0x000000b60d0d7224 */ /* 0x000fe400078e02ff */
[----:B------:R-:W-:Y:S02]  /*10b0*/  IMAD R16, R5, R16, R4 ;  /* 0x0000001005107224 */ /* 0x000fe400078e0204 */
[----:B------:R-:W3:Y:S01]  /*10c0*/  LDC.U8 R4, c[0x0][0x3d0] ;  /* 0x0000f400ff047b82 */ /* 0x000ee20000000000 */
[----:B------:R-:W-:Y:S02]  /*10d0*/  IMAD R13, R3, c[0x0][0x224], R13 ;  /* 0x00008900030d7a24 */ /* 0x000fe400078e020d */
[----:B------:R-:W-:Y:S01]  /*10e0*/  ISETP.GT.U32.AND P5, PT, R5, R16, PT ;  /* 0x000000100500720c */ /* 0x000fe20003fa4070 */
[----:B------:R-:W-:Y:S02]  /*10f0*/  IMAD R19, R31, R32, RZ ;  /* 0x000000201f137224 */ /* 0x000fe400078e02ff */
[----:B------:R-:W-:-:S02]  /*1100*/  IMAD.IADD R13, R33, 0x1, R13 ;  /* 0x00000001210d7824 */ /* 0x000fc400078e020d */
[----:B------:R-:W-:Y:S01]  /*1110*/  IMAD.WIDE.U32 R32, R30, R32, RZ ;  /* 0x000000201e207225 */ /* 0x000fe200078e00ff */
[----:B-1----:R-:W-:-:S03]  /*1120*/  ISETP.NE.AND P3, PT, R12, RZ, PT ;  /* 0x000000ff0c00720c */ /* 0x002fc60003f65270 */
[C---:B------:R-:W-:Y:S02]  /*1130*/  IMAD R19, R30.reuse, R13, R19 ;  /* 0x0000000d1e137224 */ /* 0x040fe400078e0213 */
[-C--:B------:R-:W-:Y:S02]  /*1140*/  IMAD.WIDE.U32 R12, R30, R14.reuse, RZ ;  /* 0x0000000e1e0c7225 */ /* 0x080fe400078e00ff */
[----:B------:R-:W-:Y:S02]  /*1150*/  @!P5 IADD3 R6, R6, 0x1, RZ ;  /* 0x000000010606d810 */ /* 0x000fe40007ffe0ff */
[----:B------:R-:W-:Y:S01]  /*1160*/  @!P5 IMAD.IADD R16, R16, 0x1, -R5 ;  /* 0x000000011010d824 */ /* 0x000fe200078e0a05 */
[----:B------:R-:W-:Y:S02]  /*1170*/  ISETP.NE.AND P5, PT, RZ, c[0x0][0x1c8], PT ;  /* 0x00007200ff007a0c */ /* 0x000fe40003fa5270 */
[----:B------:R-:W-:Y:S02]  /*1180*/  IADD3 R19, R33, R19, RZ ;  /* 0x0000001321137210 */ /* 0x000fe40007ffe0ff */
[----:B------:R-:W-:Y:S01]  /*1190*/  ISETP.GE.U32.AND P6, PT, R16, R5, PT ;  /* 0x000000051000720c */ /* 0x000fe20003fc6070 */
[----:B------:R-:W-:Y:S01]  /*11a0*/  IMAD R5, R31, R14, RZ ;  /* 0x0000000e1f057224 */ /* 0x000fe200078e02ff */
[----:B------:R-:W-:Y:S01]  /*11b0*/  SEL R238, R32, R12, !P1 ;  /* 0x0000000c20ee7207 */ /* 0x000fe20004800000 */
[----:B------:R-:W-:Y:S01]  /*11c0*/  @P3 IMAD R235, R182, c[0x0][0x214], RZ ;  /* 0x00008500b6eb3a24 */ /* 0x000fe200078e02ff */
[----:B---3--:R-:W-:Y:S01]  /*11d0*/  ISETP.NE.AND P2, PT, R4, RZ, PT ;  /* 0x000000ff0400720c */ /* 0x008fe20003f45270 */
[----:B------:R-:W-:-:S02]  /*11e0*/  @P1 IMAD.IADD R19, R13, 0x1, R5 ;  /* 0x000000010d131824 */ /* 0x000fc400078e0205 */
[----:B--2---:R-:W-:Y:S01]  /*11f0*/  IMAD.WIDE.U32 R12, R2, c[0x0][0x3d8], RZ ;  /* 0x0000f600020c7a25 */ /* 0x004fe200078e00ff */
[----:B------:R-:W-:-:S03]  /*1200*/  @P3 SEL R235, R235, R14, !P1 ;  /* 0x0000000eebeb3207 */ /* 0x000fc60004800000 */
[----:B------:R-:W-:Y:S01]  /*1210*/  IMAD R21, R2, c[0x0][0x3dc], R13 ;  /* 0x0000f70002157a24 */ /* 0x000fe200078e020d */
[----:B------:R-:W-:Y:S01]  /*1220*/  SEL R13, R12, RZ, P2 ;  /* 0x000000ff0c0d7207 */ /* 0x000fe20001000000 */
[C---:B------:R-:W-:Y:S01]  /*1230*/  IMAD R16, R201.reuse, c[0x0][0x22c], RZ ;  /* 0x00008b00c9107a24 */ /* 0x040fe200078e02ff */
[----:B------:R-:W-:Y:S01]  /*1240*/  @P6 IADD3 R6, R6, 0x1, RZ ;  /* 0x0000000106066810 */ /* 0x000fe20007ffe0ff */
[--C-:B------:R-:W-:Y:S01]  /*1250*/  @!P3 IMAD R2, R182, c[0x0][0x1c0], R201.reuse ;  /* 0x00007000b602ba24 */ /* 0x100fe200078e02c9 */
[----:B------:R-:W-:Y:S01]  /*1260*/  SHF.R.S32.HI R12, RZ, 0x1f, R201 ;  /* 0x0000001fff0c7819 */ /* 0x000fe200000114c9 */
[----:B------:R-:W-:Y:S01]  /*1270*/  @P3 IMAD R235, R201, c[0x0][0x234], R235 ;  /* 0x00008d00c9eb3a24 */ /* 0x000fe200078e02eb */
[----:B------:R-:W-:Y:S01]  /*1280*/  @!P4 IADD3 R6, -R6, RZ, RZ ;  /* 0x000000ff0606c210 */ /* 0x000fe20007ffe1ff */
[----:B------:R-:W-:Y:S01]  /*1290*/  @!P3 IMAD R235, R2, c[0x0][0x214], RZ ;  /* 0x0000850002ebba24 */ /* 0x000fe200078e02ff */
[----:B------:R-:W-:Y:S02]  /*12a0*/  @!P5 LOP3.LUT R6, RZ, c[0x0][0x1c8], RZ, 0x33, !PT ;  /* 0x00007200ff06da12 */ /* 0x000fe400078e33ff */
[----:B------:R-:W-:-:S02]  /*12b0*/  SHF.R.S32.HI R25, RZ, 0x1f, R16 ;  /* 0x0000001fff197819 */ /* 0x000fc40000011410 */
[----:B------:R-:W-:Y:S02]  /*12c0*/  SEL R21, R21, RZ, P2 ;  /* 0x000000ff15157207 */ /* 0x000fe40001000000 */
        /* <DEDUP_REMOVED lines=9> */
.L_x_578:
[----:B------:R-:W-:-:S04]  /*1360*/  IMAD R14, R182, c[0x0][0x1c0], R201 ;  /* 0x00007000b60e7a24 */ /* 0x000fc800078e02c9 */
[----:B------:R-:W-:Y:S02]  /*1370*/  IMAD R14, R14, c[0x0][0x224], RZ ;  /* 0x000089000e0e7a24 */ /* 0x000fe400078e02ff */
.L_x_579:
        /* <DEDUP_REMOVED lines=10> */
[C---:B------:R-:W-:Y:S01]  /*1420*/  IMAD R18, R26.reuse, c[0x0][0x374], R18 ;  /* 0x0000dd001a127a24 */ /* 0x040fe200078e0212 */
[----:B------:R-:W-:Y:S01]  /*1430*/  SHF.R.S32.HI R2, RZ, 0x1f, R196 ;  /* 0x0000001fff027819 */ /* 0x000fe200000114c4 */
[----:B------:R-:W-:-:S03]  /*1440*/  IMAD.WIDE.U32 R22, R26, c[0x0][0x370], R22 ;  /* 0x0000dc001a167a25 */ /* 0x000fc600078e0016 */
[----:B------:R-:W-:Y:S01]  /*1450*/  IADD3.X R24, R24, R2, R25, P3, P1 ;  /* 0x0000000218187210 */ /* 0x000fe20001fe2419 */
[----:B------:R-:W-:Y:S01]  /*1460*/  IMAD.IADD R235, R26, 0x1, R235 ;  /* 0x000000011aeb7824 */ /* 0x000fe200078e02eb */
[----:B------:R-:W-:Y:S01]  /*1470*/  IADD3 R25, -R220, R222, R219 ;  /* 0x000000dedc197210 */ /* 0x000fe20007ffe1db */
[----:B------:R-:W-:Y:S01]  /*1480*/  IMAD.IADD R23, R23, 0x1, R18 ;  /* 0x0000000117177824 */ /* 0x000fe200078e0212 */
[----:B------:R-:W-:Y:S01]  /*1490*/  IADD3 R26, P4, R179, R26, RZ ;  /* 0x0000001ab31a7210 */ /* 0x000fe20007f9e0ff */
[----:B------:R-:W-:Y:S01]  /*14a0*/  IMAD.MOV.U32 R234, RZ, RZ, 0x4 ;  /* 0x00000004ffea7424 */ /* 0x000fe200078e00ff */
[----:B------:R-:W-:Y:S01]  /*14b0*/  SHF.R.S32.HI R2, RZ, 0x1f, R179 ;  /* 0x0000001fff027819 */ /* 0x000fe200000114b3 */
[----:B------:R-:W-:Y:S01]  /*14c0*/  IMAD.WIDE.U32 R22, R201, c[0x0][0x378], R22 ;  /* 0x0000de00c9167a25 */ /* 0x000fe200078e0016 */
[----:B------:R-:W-:Y:S02]  /*14d0*/  IADD3 R25, R25, -c[0x0][0x2e8], RZ ;  /* 0x8000ba0019197a10 */ /* 0x000fe40007ffe0ff */
[----:B------:R-:W-:Y:S01]  /*14e0*/  IADD3 R238, P3, P1, R13, R16, R238 ;  /* 0x000000100dee7210 */ /* 0x000fe2000797e0ee */
[----:B------:R-:W-:Y:S01]  /*14f0*/  IMAD.X R17, R2, 0x1, R17, P4 ;  /* 0x0000000102117824 */ /* 0x000fe200020e0611 */
[----:B-1----:R-:W-:Y:S01]  /*1500*/  SHF.R.S32.HI R0, RZ, 0x1f, R4 ;  /* 0x0000001fff007819 */ /* 0x002fe20000011404 */
[----:B------:R-:W-:Y:S01]  /*1510*/  IMAD R16, R12, c[0x0][0x378], RZ ;  /* 0x0000de000c107a24 */ /* 0x000fe200078e02ff */
[----:B------:R-:W-:Y:S01]  /*1520*/  SHF.R.S32.HI R13, RZ, 0x1f, R25 ;  /* 0x0000001fff0d7819 */ /* 0x000fe20000011419 */
[----:B------:R-:W-:Y:S01]  /*1530*/  IMAD R17, R17, c[0x0][0x190], RZ ;  /* 0x0000640011117a24 */ /* 0x000fe200078e02ff */
[----:B------:R-:W-:Y:S01]  /*1540*/  LEA.HI R18, R0, R4, RZ, 0x5 ;  /* 0x0000000400127211 */ /* 0x000fe200078f28ff */
[----:B------:R-:W-:Y:S01]  /*1550*/  IMAD R16, R201, c[0x0][0x37c], R16 ;  /* 0x0000df00c9107a24 */ /* 0x000fe200078e0210 */
[----:B------:R-:W-:Y:S01]  /*1560*/  LEA.HI R13, R13, R25, RZ, 0x6 ;  /* 0x000000190d0d7211 */ /* 0x000fe200078f30ff */
[----:B------:R-:W-:Y:S01]  /*1570*/  IMAD R17, R26, c[0x0][0x194], R17 ;  /* 0x000065001a117a24 */ /* 0x000fe200078e0211 */
[----:B------:R-:W-:Y:S01]  /*1580*/  LOP3.LUT R236, R18, 0xffffffe0, RZ, 0xc0, !PT ;  /* 0xffffffe012ec7812 */ /* 0x000fe200078ec0ff */
[----:B------:R-:W-:Y:S01]  /*1590*/  IMAD.WIDE.U32 R26, R26, c[0x0][0x190], R180 ;  /* 0x000064001a1a7a25 */ /* 0x000fe200078e00b4 */
[----:B------:R-:W-:-:S02]  /*15a0*/  SHF.R.S32.HI R194, RZ, 0x6, R13 ;  /* 0x00000006ffc27819 */ /* 0x000fc4000001140d */
[----:B------:R-:W-:Y:S01]  /*15b0*/  SHF.R.S32.HI R18, RZ, 0x5, R18 ;  /* 0x00000005ff127819 */ /* 0x000fe20000011412 */
[----:B------:R-:W-:Y:S01]  /*15c0*/  IMAD.IADD R23, R23, 0x1, R16 ;  /* 0x0000000117177824 */ /* 0x000fe200078e0210 */
[----:B------:R-:W-:Y:S01]  /*15d0*/  IADD3 R236, -R236, R4, RZ ;  /* 0x00000004ecec7210 */ /* 0x000fe20007ffe1ff */
[----:B------:R-:W-:Y:S01]  /*15e0*/  IMAD R13, R2, c[0x0][0x370], RZ ;  /* 0x0000dc00020d7a24 */ /* 0x000fe200078e02ff */
[----:B------:R-:W-:Y:S01]  /*15f0*/  IMNMX R194, RZ, R194, !PT ;  /* 0x000000c2ffc27217 */ /* 0x000fe20007800200 */
[----:B------:R-:W-:Y:S01]  /*1600*/  IMAD.WIDE.U32 R22, R179, c[0x0][0x370], R22 ;  /* 0x0000dc00b3167a25 */ /* 0x000fe200078e0016 */
[----:B------:R-:W-:Y:S02]  /*1610*/  IADD3 R20, P4, R20, R26, RZ ;  /* 0x0000001a14147210 */ /* 0x000fe40007f9e0ff */
[----:B------:R-:W-:Y:S01]  /*1620*/  IADD3.X R19, R21, R24, R19, P3, P1 ;  /* 0x0000001815137210 */ /* 0x000fe20001fe2413 */
[----:B------:R-:W-:Y:S01]  /*1630*/  IMAD R18, R18, R206, R236 ;  /* 0x000000ce12127224 */ /* 0x000fe200078e02ec */
[----:B------:R-:W-:-:S02]  /*1640*/  ISETP.GT.AND P5, PT, R218, R194, PT ;  /* 0x000000c2da00720c */ /* 0x000fc40003fa4270 */
[----:B------:R-:W-:Y:S01]  /*1650*/  IADD3.X R21, R15, R27, R17, P4, !PT ;  /* 0x0000001b0f157210 */ /* 0x000fe200027fe411 */
[----:B------:R-:W-:Y:S01]  /*1660*/  IMAD R15, R12, c[0x0][0x1a8], RZ ;  /* 0x00006a000c0f7a24 */ /* 0x000fe200078e02ff */
[----:B------:R-:W-:Y:S01]  /*1670*/  IADD3 R238, P1, R18, R238, RZ ;  /* 0x000000ee12ee7210 */ /* 0x000fe20007f3e0ff */
[----:B------:R-:W-:Y:S01]  /*1680*/  IMAD.WIDE R16, R14, R234, c[0x0][0x3c8] ;  /* 0x0000f2000e107625 */ /* 0x000fe200078e02ea */
[----:B------:R-:W-:Y:S02]  /*1690*/  LEA R230, P3, R22, c[0x0][0x330], 0x1 ;  /* 0x0000cc0016e67a11 */ /* 0x000fe400078608ff */
[----:B------:R-:W-:Y:S01]  /*16a0*/  LEA.HI.X.SX32 R18, R18, R19, 0x1, P1 ;  /* 0x0000001312127211 */ /* 0x000fe200008f0eff */
[C---:B------:R-:W-:Y:S01]  /*16b0*/  IMAD R15, R201.reuse, c[0x0][0x1ac], R15 ;  /* 0x00006b00c90f7a24 */ /* 0x040fe200078e020f */
[----:B------:R-:W-:Y:S01]  /*16c0*/  LEA R239, P1, R238, c[0x0][0x350], 0x2 ;  /* 0x0000d400eeef7a11 */ /* 0x000fe200078210ff */
[----:B------:R-:W-:Y:S01]  /*16d0*/  IMAD.WIDE.U32 R20, R201, c[0x0][0x1a8], R20 ;  /* 0x00006a00c9147a25 */ /* 0x000fe200078e0014 */
[----:B------:R-:W-:-:S02]  /*16e0*/  IADD3 R218, R218, -0x1, RZ ;  /* 0xffffffffdada7810 */ /* 0x000fc40007ffe0ff */
[----:B------:R-:W-:Y:S01]  /*16f0*/  LEA.HI.X R238, R238, c[0x0][0x354], R18, 0x2, P1 ;  /* 0x0000d500eeee7a11 */ /* 0x000fe200008f1412 */
[----:B------:R-:W-:Y:S01]  /*1700*/  IMAD R14, R179, c[0x0][0x374], R13 ;  /* 0x0000dd00b30e7a24 */ /* 0x000fe200078e020d */
[----:B------:R-:W-:Y:S01]  /*1710*/  IADD3 R13, R21, R15, RZ ;  /* 0x0000000f150d7210 */ /* 0x000fe20007ffe0ff */
[----:B------:R-:W-:Y:S01]  /*1720*/  IMAD.MOV.U32 R198, RZ, RZ, R16 ;  /* 0x000000ffffc67224 */ /* 0x000fe200078e0010 */
[C---:B------:R-:W-:Y:S01]  /*1730*/  LEA R232, P4, R20.reuse, c[0x0][0x160], 0x1 ;  /* 0x0000580014e87a11 */ /* 0x040fe200078808ff */
[----:B------:R-:W-:Y:S02]  /*1740*/  IMAD.IADD R14, R23, 0x1, R14 ;  /* 0x00000001170e7824 */ /* 0x000fe400078e020e */
[----:B------:R-:W-:Y:S01]  /*1750*/  IMAD.MOV.U32 R197, RZ, RZ, R17 ;  /* 0x000000ffffc57224 */ /* 0x000fe200078e0011 */
[----:B------:R-:W-:Y:S01]  /*1760*/  LEA.HI.X R233, R20, c[0x0][0x164], R13, 0x1, P4 ;  /* 0x0000590014e97a11 */ /* 0x000fe200020f0c0d */
[----:B------:R-:W-:Y:S01]  /*1770*/  IMAD.WIDE R234, R235, R234, c[0x0][0x200] ;  /* 0x00008000ebea7625 */ /* 0x000fe200078e02ea */
        /* <DEDUP_REMOVED lines=13> */
[----:B------:R-:W-:Y:S02]  /*1850*/  IADD3 R5, R9, R4, RZ ;  /* 0x0000000409057210 */ /* 0x000fe40007ffe0ff */
[----:B------:R-:W-:-:S05]  /*1860*/  MOV R4, R8 ;  /* 0x0000000800047202 */ /* 0x000fca0000000f00 */
[----:B------:R-:W-:-:S05]  /*1870*/  IMAD.WIDE.U32 R4, R182, c[0x0][0x388], R4 ;  /* 0x0000e200b6047a25 */ /* 0x000fca00078e0004 */
[----:B------:R-:W-:Y:S02]  /*1880*/  IADD3 R5, R5, R0, RZ ;  /* 0x0000000005057210 */ /* 0x000fe40007ffe0ff */
[----:B------:R-:W-:Y:S02]  /*1890*/  MOV R6, R4 ;  /* 0x0000000400067202 */ /* 0x000fe40000000f00 */
.L_x_581:
        /* <DEDUP_REMOVED lines=15> */
.L_x_582:
        /* <DEDUP_REMOVED lines=22> */
.L_x_584:
[----:B------:R-:W-:Y:S05]  /*1af0*/  BSYNC B0 ;  /* 0x0000000000007941 */ /* 0x000fea0003800000 */
.L_x_583:
        /* <DEDUP_REMOVED lines=15> */
.L_x_586:
[----:B------:R-:W-:Y:S05]  /*1bf0*/  BSYNC B0 ;  /* 0x0000000000007941 */ /* 0x000fea0003800000 */
.L_x_585:
        /* <DEDUP_REMOVED lines=15> */
.L_x_588:
[----:B------:R-:W-:Y:S05]  /*1cf0*/  BSYNC B0 ;  /* 0x0000000000007941 */ /* 0x000fea0003800000 */
.L_x_587:
        /* <DEDUP_REMOVED lines=14> */
.L_x_590:
[----:B------:R-:W-:Y:S05]  /*1de0*/  BSYNC B0 ;  /* 0x0000000000007941 */ /* 0x000fea0003800000 */
.L_x_589:
[----:B------:R-:W-:Y:S01]  /*1df0*/  IMAD.WIDE.U32 R8, R219, c[0x0][0x3a8], R180 ;  /* 0x0000ea00db087a25 */ /* 0x000fe200078e00b4 */
[----:B------:R-:W-:Y:S03]  /*1e00*/  BSSY B0, `(.L_x_591) ;  /* 0x0000013000007945 */ /* 0x000fe60003800000 */
[----:B------:R-:W-:Y:S01]  /*1e10*/  IMAD R7, R7, c[0x0][0x3a8], RZ ;  /* 0x0000ea0007077a24 */ /* 0x000fe200078e02ff */
[----:B------:R-:W-:Y:S01]  /*1e20*/  IADD3 R6, P4, R4, R8, RZ ;  /* 0x0000000804067210 */ /* 0x000fe20007f9e0ff */
[----:B------:R-:W-:Y:S02]  /*1e30*/  IMAD R12, R12, c[0x0][0x3c0], RZ ;  /* 0x0000f0000c0c7a24 */ /* 0x000fe400078e02ff */
[----:B------:R-:W-:Y:S02]  /*1e40*/  IMAD R7, R219, c[0x0][0x3ac], R7 ;  /* 0x0000eb00db077a24 */ /* 0x000fe400078e0207 */
[----:B------:R-:W-:-:S03]  /*1e50*/  IMAD R3, R201, c[0x0][0x3c4], R12 ;  /* 0x0000f100c9037a24 */ /* 0x000fc600078e020c */
[----:B------:R-:W-:-:S05]  /*1e60*/  IADD3.X R7, R0, R9, R7, P4, !PT ;  /* 0x0000000900077210 */ /* 0x000fca00027fe407 */
        /* <DEDUP_REMOVED lines=12> */
.L_x_592:
[----:B------:R-:W-:Y:S05]  /*1f30*/  BSYNC B0 ;  /* 0x0000000000007941 */ /* 0x000fea0003800000 */
.L_x_591:
[----:B------:R-:W-:Y:S01]  /*1f40*/  BSSY B0, `(.L_x_593) ;  /* 0x000000d000007945 */ /* 0x000fe20003800000 */
[----:B------:R-:W-:Y:S05]  /*1f50*/  @P2 BRA `(.L_x_594) ;  /* 0x000000b000002947 */ /* 0x000fea0003800000 */
[----:B------:R-:W-:Y:S01]  /*1f60*/  IADD3 R0, P2, R179, 0x20, RZ ;  /* 0x00000020b3007810 */ /* 0x000fe20007f5e0ff */
[----:B---3--:R-:W-:Y:S01]  /*1f70*/  IMAD.MOV.U32 R8, RZ, RZ, R6 ;  /* 0x000000ffff087224 */ /* 0x008fe200078e0006 */
        /* <DEDUP_REMOVED lines=8> */
[----:B------:R2:W-:Y:S02]  /*2000*/  STG.E.128 [R10.64], RZ ;  /* 0x000000ff0a007986 */ /* 0x0005e4000c101d08 */
.L_x_594:
[----:B------:R-:W-:Y:S05]  /*2010*/  BSYNC B0 ;  /* 0x0000000000007941 */ /* 0x000fea0003800000 */
.L_x_593:
        /* <DEDUP_REMOVED lines=13> */
.L_x_596:
[----:B------:R-:W-:Y:S05]  /*20f0*/  BSYNC B0 ;  /* 0x0000000000007941 */ /* 0x000fea0003800000 */
.L_x_595:
        /* <DEDUP_REMOVED lines=13> */
.L_x_580:
[----:B------:R-:W-:Y:S01]  /*21d0*/  IMAD R12, R7, c[0x0][0x1a0], RZ ;  /* 0x00006800070c7a24 */ /* 0x000fe200078e02ff */
[----:B------:R-:W-:Y:S01]  /*21e0*/  MOV R175, 0x40 ;  /* 0x0000004000af7802 */ /* 0x000fe20000000f00 */
[----:B------:R-:W-:Y:S01]  /*21f0*/  IMAD.WIDE.U32 R14, R219, c[0x0][0x1a0], R180 ;  /* 0x00006800db0e7a25 */ /* 0x000fe200078e00b4 */
[----:B------:R-:W-:Y:S01]  /*2200*/  @P2 BAR.SYNC.DEFER_BLOCKING 0x0 ;  /* 0x0000000000002b1d */ /* 0x000fe20000010000 */
[----:B------:R-:W-:Y:S02]  /*2210*/  MOV R213, 0x7f800000 ;  /* 0x7f80000000d57802 */ /* 0x000fe40000000f00 */
[----:B------:R-:W-:Y:S01]  /*2220*/  IMAD R3, R185, -0x80, R220 ;  /* 0xffffff80b9037824 */ /* 0x000fe200078e02dc */
[----:B------:R-:W-:Y:S01]  /*2230*/  IADD3 R16, P0, R11, R14, RZ ;  /* 0x0000000e0b107210 */ /* 0x000fe20007f1e0ff */
[----:B------:R-:W-:Y:S01]  /*2240*/  IMAD R12, R219, c[0x0][0x1a4], R12 ;  /* 0x00006900db0c7a24 */ /* 0x000fe200078e020c */
[----:B------:R-:W-:Y:S01]  /*2250*/  IADD3 R11, R179, 0x40, RZ ;  /* 0x00000040b30b7810 */ /* 0x000fe20007ffe0ff */
[----:B------:R-:W-:Y:S01]  /*2260*/  IMAD R13, R5, c[0x0][0x1b8], RZ ;  /* 0x00006e00050d7a24 */ /* 0x000fe200078e02ff */
[----:B------:R-:W-:Y:S01]  /*2270*/  ISETP.GE.AND P6, PT, R179, R3, PT ;  /* 0x00000003b300720c */ /* 0x000fe20003fc6270 */
[----:B------:R-:W-:Y:S01]  /*2280*/  IMAD R7, R7, c[0x0][0x198], RZ ;  /* 0x0000660007077a24 */ /* 0x000fe200078e02ff */
[----:B------:R-:W-:Y:S01]  /*2290*/  IADD3.X R17, R8, R15, R12, P0, !PT ;  /* 0x0000000f08117210 */ /* 0x000fe200007fe40c */
[C---:B------:R-:W-:Y:S01]  /*22a0*/  IMAD R13, R6.reuse, c[0x0][0x1bc], R13 ;  /* 0x00006f00060d7a24 */ /* 0x040fe200078e020d */
[----:B------:R-:W-:Y:S01]  /*22b0*/  IADD3 R8, R179, 0x20, RZ ;  /* 0x00000020b3087810 */ /* 0x000fe20007ffe0ff */
[----:B------:R-:W-:Y:S01]  /*22c0*/  IMAD R7, R219, c[0x0][0x19c], R7 ;  /* 0x00006700db077a24 */ /* 0x000fe200078e0207 */
[-C--:B------:R-:W-:Y:S01]  /*22d0*/  ISETP.GE.AND P4, PT, R11, R3.reuse, PT ;  /* 0x000000030b00720c */ /* 0x080fe20003f86270 */
[----:B------:R-:W-:Y:S01]  /*22e0*/  IMAD.WIDE.U32 R16, R6, c[0x0][0x1b8], R16 ;  /* 0x00006e0006107a25 */ /* 0x000fe200078e0010 */
[----:B------:R-:W-:-:S02]  /*22f0*/  ISETP.GE.AND P5, PT, R8, R3, PT ;  /* 0x000000030800720c */ /* 0x000fc40003fa6270 */
[----:B------:R-:W-:Y:S01]  /*2300*/  IADD3 R11, R179, 0x60, RZ ;  /* 0x00000060b30b7810 */ /* 0x000fe20007ffe0ff */
[----:B------:R-:W-:Y:S02]  /*2310*/  IMAD.IADD R17, R17, 0x1, R13 ;  /* 0x0000000111117824 */ /* 0x000fe400078e020d */
[----:B------:R-:W-:Y:S01]  /*2320*/  @!P6 IMAD R12, R2, c[0x0][0x1a0], RZ ;  /* 0x00006800020cea24 */ /* 0x000fe200078e02ff */
[----:B------:R-:W-:Y:S01]  /*2330*/  ISETP.GE.AND P3, PT, R11, R3, PT ;  /* 0x000000030b00720c */ /* 0x000fe20003f66270 */
[----:B------:R-:W-:-:S04]  /*2340*/  @!P6 IMAD.WIDE.U32 R14, R179, c[0x0][0x1a0], R16 ;  /* 0x00006800b30eea25 */ /* 0x000fc800078e0010 */
[----:B------:R-:W-:Y:S01]  /*2350*/  @!P6 IMAD R12, R179, c[0x0][0x1a4], R12 ;  /* 0x00006900b30cea24 */ /* 0x000fe200078e020c */
[C---:B------:R-:W-:Y:S01]  /*2360*/  @!P6 LEA R22, P1, R14.reuse, c[0x0][0x170], 0x1 ;  /* 0x00005c000e16ea11 */ /* 0x040fe200078208ff */
[----:B------:R-:W-:Y:S01]  /*2370*/  @!P5 IMAD.MOV.U32 R18, RZ, RZ, R16 ;  /* 0x000000ffff12d224 */ /* 0x000fe200078e0010 */
[----:B------:R-:W-:Y:S01]  /*2380*/  @!P5 MOV R19, R17 ;  /* 0x000000110013d202 */ /* 0x000fe20000000f00 */
[----:B------:R-:W-:Y:S01]  /*2390*/  @!P6 IMAD.IADD R3, R15, 0x1, R12 ;  /* 0x000000010f03e824 */ /* 0x000fe200078e020c */
[C---:B------:R-:W-:Y:S01]  /*23a0*/  @!P5 IADD3 R12, P0, R179.reuse, 0x20, RZ ;  /* 0x00000020b30cd810 */ /* 0x040fe20007f1e0ff */
[----:B------:R-:W-:Y:S02]  /*23b0*/  IMAD.MOV.U32 R215, RZ, RZ, 0x7f800000 ;  /* 0x7f800000ffd77424 */ /* 0x000fe400078e00ff */
[----:B------:R-:W-:Y:S01]  /*23c0*/  IMAD.MOV.U32 R216, RZ, RZ, 0x7f800000 ;  /* 0x7f800000ffd87424 */ /* 0x000fe200078e00ff */
[----:B------:R-:W-:Y:S01]  /*23d0*/  @!P6 LEA.HI.X R23, R14, c[0x0][0x174], R3, 0x1, P1 ;  /* 0x00005d000e17ea11 */ /* 0x000fe200008f0c03 */
[----:B------:R-:W-:Y:S01]  /*23e0*/  @!P5 IMAD.X R13, RZ, RZ, R2, P0 ;  /* 0x000000ffff0dd224 */ /* 0x000fe200000e0602 */
[C---:B------:R-:W-:Y:S01]  /*23f0*/  @!P4 IADD3 R14, P1, R179.reuse, 0x40, RZ ;  /* 0x00000040b30ec810 */ /* 0x040fe20007f3e0ff */
[----:B------:R-:W-:Y:S01]  /*2400*/  IMAD R3, R218, -0x40, R222 ;  /* 0xffffffc0da037824 */ /* 0x000fe200078e02de */
[----:B------:R-:W-:Y:S01]  /*2410*/  @!P3 IADD3 R11, P0, R179, 0x60, RZ ;  /* 0x00000060b30bb810 */ /* 0x000fe20007f1e0ff */
[----:B------:R-:W-:Y:S01]  /*2420*/  @!P5 IMAD R13, R13, c[0x0][0x1a0], RZ ;  /* 0x000068000d0dda24 */ /* 0x000fe200078e02ff */
[----:B------:R-:W-:Y:S01]  /*2430*/  @!P4 IADD3.X R15, RZ, R2, RZ, P1, !PT ;  /* 0x00000002ff0fc210 */ /* 0x000fe20000ffe4ff */
[----:B------:R-:W-:Y:S01]  /*2440*/  @!P5 IMAD.WIDE.U32 R18, R12, c[0x0][0x1a0], R18 ;  /* 0x000068000c12da25 */ /* 0x000fe200078e0012 */
[----:B------:R-:W-:-:S03]  /*2450*/  ISETP.GE.AND P1, PT, R8, R3, PT ;  /* 0x000000030800720c */ /* 0x000fc60003f26270 */
[----:B------:R-:W-:Y:S02]  /*2460*/  @!P4 IMAD R15, R15, c[0x0][0x1a0], RZ ;  /* 0x000068000f0fca24 */ /* 0x000fe400078e02ff */
[----:B------:R-:W-:Y:S02]  /*2470*/  @!P5 IMAD R13, R12, c[0x0][0x1a4], R13 ;  /* 0x000069000c0dda24 */ /* 0x000fe400078e020d */
[----:B------:R-:W-:Y:S01]  /*2480*/  @!P3 IMAD.X R8, RZ, RZ, R2, P0 ;  /* 0x000000ffff08b224 */ /* 0x000fe200000e0602 */
[----:B------:R-:W-:Y:S01]  /*2490*/  @!P5 LEA R20, P0, R18, c[0x0][0x170], 0x1 ;  /* 0x00005c001214da11 */ /* 0x000fe200078008ff */
[C---:B------:R-:W-:Y:S02]  /*24a0*/  @!P4 IMAD R12, R14.reuse, c[0x0][0x1a4], R15 ;  /* 0x000069000e0cca24 */ /* 0x040fe400078e020f */
[----:B------:R-:W-:Y:S02]  /*24b0*/  @!P5 IMAD.IADD R13, R19, 0x1, R13 ;  /* 0x00000001130dd824 */ /* 0x000fe400078e020d */
[----:B------:R-:W-:-:S03]  /*24c0*/  @!P4 IMAD.WIDE.U32 R14, R14, c[0x0][0x1a0], R16 ;  /* 0x000068000e0eca25 */ /* 0x000fc600078e0010 */
[----:B------:R-:W-:Y:S01]  /*24d0*/  @!P5 LEA.HI.X R21, R18, c[0x0][0x174], R13, 0x1, P0 ;  /* 0x00005d001215da11 */ /* 0x000fe200000f0c0d */
[----:B------:R-:W-:Y:S01]  /*24e0*/  @!P3 IMAD R8, R8, c[0x0][0x1a0], RZ ;  /* 0x000068000808ba24 */ /* 0x000fe200078e02ff */
[C---:B------:R-:W-:Y:S01]  /*24f0*/  @!P4 LEA R18, P0, R14.reuse, c[0x0][0x170], 0x1 ;  /* 0x00005c000e12ca11 */ /* 0x040fe200078008ff */
[----:B------:R-:W-:Y:S02]  /*2500*/  @!P4 IMAD.IADD R12, R15, 0x1, R12 ;  /* 0x000000010f0cc824 */ /* 0x000fe400078e020c */
[C---:B------:R-:W-:Y:S02]  /*2510*/  @!P3 IMAD R8, R11.reuse, c[0x0][0x1a4], R8 ;  /* 0x000069000b08ba24 */ /* 0x040fe400078e0208 */
[----:B------:R-:W-:Y:S01]  /*2520*/  @!P3 IMAD.WIDE.U32 R24, R11, c[0x0][0x1a0], R16 ;  /* 0x000068000b18ba25 */ /* 0x000fe200078e0010 */
[----:B------:R-:W-:Y:S02]  /*2530*/  @!P4 LEA.HI.X R19, R14, c[0x0][0x174], R12, 0x1, P0 ;  /* 0x00005d000e13ca11 */ /* 0x000fe400000f0c0c */
[----:B------:R-:W-:Y:S01]  /*2540*/  LEA.HI R11, R218, R218, RZ, 0x1 ;  /* 0x000000dada0b7211 */ /* 0x000fe200078f08ff */
[----:B------:R-:W-:Y:S01]  /*2550*/  @!P3 IMAD.IADD R8, R25, 0x1, R8 ;  /* 0x000000011908b824 */ /* 0x000fe200078e0208 */
[----:B------:R-:W-:Y:S01]  /*2560*/  @!P3 LEA R16, P0, R24, c[0x0][0x170], 0x1 ;  /* 0x00005c001810ba11 */ /* 0x000fe200078008ff */
[----:B------:R-:W-:Y:S01]  /*2570*/  IMAD.WIDE.U32 R14, R175, c[0x0][0x370], RZ ;  /* 0x0000dc00af0e7a25 */ /* 0x000fe200078e00ff */
[----:B------:R-:W-:-:S02]  /*2580*/  LOP3.LUT R11, R11, 0xfffffffe, RZ, 0xc0, !PT ;  /* 0xfffffffe0b0b7812 */ /* 0x000fc400078ec0ff */
[----:B------:R-:W-:Y:S01]  /*2590*/  @!P3 LEA.HI.X R17, R24, c[0x0][0x174], R8, 0x1, P0 ;  /* 0x00005d001811ba11 */ /* 0x000fe200000f0c08 */
[C---:B------:R-:W-:Y:S01]  /*25a0*/  IMAD R8, R175.reuse, c[0x0][0x374], RZ ;  /* 0x0000dd00af087a24 */ /* 0x040fe200078e02ff */
[----:B------:R-:W-:Y:S01]  /*25b0*/  @!P1 IADD3 R14, P0, R230, R14, RZ ;  /* 0x0000000ee60e9210 */ /* 0x000fe20007f1e0ff */
[----:B------:R-:W-:-:S03]  /*25c0*/  IMAD.WIDE.U32 R12, R175, c[0x0][0x190], RZ ;  /* 0x00006400af0c7a25 */ /* 0x000fc600078e00ff */
[----:B------:R-:W-:Y:S01]  /*25d0*/  @!P1 IADD3.X R15, R231, R15, R8, P0, !PT ;  /* 0x0000000fe70f9210 */ /* 0x000fe200007fe408 */
[----:B------:R-:W-:Y:S01]  /*25e0*/  IMAD R8, R175, c[0x0][0x194], RZ ;  /* 0x00006500af087a24 */ /* 0x000fe200078e02ff */
[----:B------:R-:W-:Y:S01]  /*25f0*/  @!P1 IADD3 R12, P0, R232, R12, RZ ;  /* 0x0000000ce80c9210 */ /* 0x000fe20007f1e0ff */
[----:B------:R-:W-:-:S03]  /*2600*/  IMAD.WIDE.U32 R24, R219, c[0x0][0x198], R180 ;  /* 0x00006600db187a25 */ /* 0x000fc600078e00b4 */
[----:B------:R-:W-:Y:S01]  /*2610*/  @!P1 IADD3.X R13, R233, R13, R8, P0, !PT ;  /* 0x0000000de90d9210 */ /* 0x000fe200007fe408 */
[----:B------:R-:W-:Y:S01]  /*2620*/  IMAD.IADD R11, R218, 0x1, -R11 ;  /* 0x00000001da0b7824 */ /* 0x000fe200078e0a0b */
[----:B------:R-:W-:Y:S01]  /*2630*/  IADD3 R8, P0, R10, R24, RZ ;  /* 0x000000180a087210 */ /* 0x000fe20007f1e0ff */
[----:B------:R-:W-:-:S03]  /*2640*/  IMAD.MOV.U32 R214, RZ, RZ, 0x7f800000 ;  /* 0x7f800000ffd67424 */ /* 0x000fc600078e00ff */
[----:B------:R-:W-:Y:S01]  /*2650*/  IADD3.X R9, R9, R25, R7, P0, !PT ;  /* 0x0000001909097210 */ /* 0x000fe200007fe407 */
[----:B------:R-:W-:Y:S01]  /*2660*/  IMAD R7, R5, c[0x0][0x1b0], RZ ;  /* 0x00006c0005077a24 */ /* 0x000fe200078e02ff */
[----:B------:R-:W-:Y:S02]  /*2670*/  SHF.L.U32 R5, R184, 0x1, RZ ;  /* 0x00000001b8057819 */ /* 0x000fe400000006ff */
[----:B------:R-:W-:Y:S01]  /*2680*/  ISETP.GE.AND P0, PT, R179, R3, PT ;  /* 0x00000003b300720c */ /* 0x000fe20003f06270 */
[C---:B------:R-:W-:Y:S01]  /*2690*/  IMAD R7, R6.reuse, c[0x0][0x1b4], R7 ;  /* 0x00006d0006077a24 */ /* 0x040fe200078e0207 */
[----:B------:R-:W-:Y:S01]  /*26a0*/  ISETP.NE.AND P2, PT, R11, 0x1, PT ;  /* 0x000000010b00780c */ /* 0x000fe20003f45270 */
[----:B------:R-:W-:Y:S01]  /*26b0*/  IMAD.WIDE.U32 R10, R6, c[0x0][0x1b0], R8 ;  /* 0x00006c00060a7a25 */ /* 0x000fe200078e0008 */
[----:B------:R-:W-:Y:S01]  /*26c0*/  @P6 STS.128 [R5+0xa000], RZ ;  /* 0x00a000ff05006388 */ /* 0x000fe20000000c00 */
[----:B------:R-:W-:Y:S02]  /*26d0*/  IADD3 R6, R184, 0x1000, RZ ;  /* 0x00001000b8067810 */ /* 0x000fe40007ffe0ff */
[----:B------:R-:W-:Y:S01]  /*26e0*/  @!P6 IMAD R8, R2, c[0x0][0x198], RZ ;  /* 0x000066000208ea24 */ /* 0x000fe200078e02ff */
[----:B------:R-:W-:Y:S01]  /*26f0*/  @!PT LDS RZ, [RZ] ;  /* 0x00000000fffff984 */ /* 0x000fe20000000800 */
[----:B------:R-:W-:Y:S01]  /*2700*/  @!PT LDS RZ, [RZ] ;  /* 0x00000000fffff984 */ /* 0x000fe20000000800 */
[----:B------:R-:W-:Y:S01]  /*2710*/  @!PT LDS RZ, [RZ] ;  /* 0x00000000fffff984 */ /* 0x000fe20000000800 */
[----:B------:R1:W-:Y:S01]  /*2720*/  @!P6 LDGSTS.E.BYPASS.LTC128B.128 [R5+0xa000], [R22.64] ;  /* 0x0a0000001605efae */ /* 0x0003e2000b901d48 */
[----:B------:R-:W-:-:S02]  /*2730*/  SEL R6, R6, R184, !P2 ;  /* 0x000000b806067207 */ /* 0x000fc40005000000 */
[----:B------:R-:W-:Y:S01]  /*2740*/  @!P6 IMAD R8, R179, c[0x0][0x19c], R8 ;  /* 0x00006700b308ea24 */ /* 0x000fe200078e0208 */
[----:B------:R-:W-:Y:S02]  /*2750*/  @P5 STS.128 [R5+0xb000], RZ ;  /* 0x00b000ff05005388 */ /* 0x000fe40000000c00 */
[----:B------:R-:W-:Y:S02]  /*2760*/  IMAD.SHL.U32 R217, R6, 0x2, RZ ;  /* 0x0000000206d97824 */ /* 0x000fe400078e00ff */
        /* <DEDUP_REMOVED lines=14> */
[----:B------:R-:W0:Y:S04]  /*2850*/  LDGDEPBAR ;  /* 0x00000000000079af */ /* 0x000e280000000000 */
[----:B------:R-:W-:Y:S01]  /*2860*/  @P0 STS.128 [R5+0x4000], RZ ;  /* 0x004000ff05000388 */ /* 0x000fe20000000c00 */
[----:B--2---:R-:W-:-:S03]  /*2870*/  @!P3 MOV R20, R10 ;  /* 0x0000000a0014b202 */ /* 0x004fc60000000f00 */
[----:B------:R-:W-:Y:S01]  /*2880*/  @!PT LDS RZ, [RZ] ;  /* 0x00000000fffff984 */ /* 0x000fe20000000800 */
[----:B------:R-:W-:Y:S01]  /*2890*/  @!PT LDS RZ, [RZ] ;  /* 0x00000000fffff984 */ /* 0x000fe20000000800 */
[----:B------:R-:W-:Y:S01]  /*28a0*/  @!PT LDS RZ, [RZ] ;  /* 0x00000000fffff984 */ /* 0x000fe20000000800 */
[----:B------:R1:W-:Y:S04]  /*28b0*/  @!P0 LDGSTS.E.BYPASS.LTC128B.128 [R5+0x4000], [R230.64] ;  /* 0x04000000e6058fae */ /* 0x0003e8000b901d48 */
[----:B------:R-:W-:Y:S01]  /*28c0*/  @P1 STS.128 [R5+0x5000], RZ ;  /* 0x005000ff05001388 */ /* 0x000fe20000000c00 */
[----:B---3--:R-:W-:Y:S01]  /*28d0*/  @!P6 MOV R18, R10 ;  /* 0x0000000a0012e202 */ /* 0x008fe20000000f00 */
[----:B------:R-:W-:Y:S02]  /*28e0*/  IMAD.IADD R19, R11, 0x1, R7 ;  /* 0x000000010b137824 */ /* 0x000fe400078e0207 */
[----:B------:R-:W-:Y:S01]  /*28f0*/  @!PT LDS RZ, [RZ] ;  /* 0x00000000fffff984 */ /* 0x000fe20000000800 */
[----:B------:R-:W-:Y:S01]  /*2900*/  @!PT LDS RZ, [RZ] ;  /* 0x00000000fffff984 */ /* 0x000fe20000000800 */
[----:B------:R-:W-:Y:S01]  /*2910*/  @!PT LDS RZ, [RZ] ;  /* 0x00000000fffff984 */ /* 0x000fe20000000800 */
[----:B------:R2:W-:Y:S02]  /*2920*/  @!P1 LDGSTS.E.BYPASS.LTC128B.128 [R5+0x5000], [R14.64] ;  /* 0x050000000e059fae */ /* 0x0005e4000b901d48 */
[----:B------:R-:W-:-:S02]  /*2930*/  @!P6 IMAD.WIDE.U32 R6, R179, c[0x0][0x198], R18 ;  /* 0x00006600b306ea25 */ /* 0x000fc400078e0012 */
[----:B------:R-:W-:Y:S01]  /*2940*/  @P0 STS [R217], RZ ;  /* 0x000000ffd9000388 */ /* 0x000fe20000000800 */
[----:B----4-:R-:W-:Y:S01]  /*2950*/  @!P5 MOV R17, R19 ;  /* 0x000000130011d202 */ /* 0x010fe20000000f00 */
[----:B------:R-:W-:Y:S02]  /*2960*/  @!P6 IMAD.IADD R8, R7, 0x1, R8 ;  /* 0x000000010708e824 */ /* 0x000fe400078e0208 */
[----:B------:R-:W-:Y:S01]  /*2970*/  @P0 STS [R217+0x4], RZ ;  /* 0x000004ffd9000388 */ /* 0x000fe20000000800 */
[--C-:B------:R-:W-:Y:S02]  /*2980*/  @!P5 IMAD.MOV.U32 R16, RZ, RZ, R10.reuse ;  /* 0x000000ffff10d224 */ /* 0x100fe400078e000a */
[----:B------:R-:W-:Y:S01]  /*2990*/  @!P4 IMAD.MOV.U32 R18, RZ, RZ, R10 ;  /* 0x000000ffff12c224 */ /* 0x000fe200078e000a */
[----:B------:R-:W-:Y:S01]  /*29a0*/  @P0 STS [R217+0x8], RZ ;  /* 0x000008ffd9000388 */ /* 0x000fe20000000800 */
[----:B------:R-:W-:-:S03]  /*29b0*/  @!P3 IMAD.MOV.U32 R21, RZ, RZ, R19 ;  /* 0x000000ffff15b224 */ /* 0x000fc600078e0013 */
[----:B------:R-:W-:Y:S04]  /*29c0*/  @P0 STS [R217+0xc], RZ ;  /* 0x00000cffd9000388 */ /* 0x000fe80000000800 */
[----:B------:R-:W-:Y:S01]  /*29d0*/  @!PT LDS RZ, [RZ] ;  /* 0x00000000fffff984 */ /* 0x000fe20000000800 */
[----:B------:R-:W-:Y:S01]  /*29e0*/  @!PT LDS RZ, [RZ] ;  /* 0x00000000fffff984 */ /* 0x000fe20000000800 */
[----:B------:R-:W-:Y:S01]  /*29f0*/  @!PT LDS RZ, [RZ] ;  /* 0x00000000fffff984 */ /* 0x000fe20000000800 */
[----:B------:R3:W-:Y:S04]  /*2a00*/  @!P0 LDGSTS.E.BYPASS.LTC128B.128 [R217], [R232.64] ;  /* 0x00000000e8d98fae */ /* 0x0007e8000b901d48 */
[----:B------:R-:W-:Y:S01]  /*2a10*/  @P1 STS [R217+0x1000], RZ ;  /* 0x001000ffd9001388 */ /* 0x000fe20000000800 */
[----:B--2---:R-:W-:-:S03]  /*2a20*/  @!P6 LEA R14, P0, R6, c[0x0][0x168], 0x1 ;  /* 0x00005a00060eea11 */ /* 0x004fc600078008ff */
[----:B------:R-:W-:Y:S01]  /*2a30*/  @P1 STS [R217+0x1004], RZ ;  /* 0x001004ffd9001388 */ /* 0x000fe20000000800 */
[----:B------:R-:W-:-:S03]  /*2a40*/  @!P6 LEA.HI.X R15, R6, c[0x0][0x16c], R8, 0x1, P0 ;  /* 0x00005b00060fea11 */ /* 0x000fc600000f0c08 */
[----:B------:R-:W-:Y:S01]  /*2a50*/  @P1 STS [R217+0x1008], RZ ;  /* 0x001008ffd9001388 */ /* 0x000fe20000000800 */
[----:B------:R-:W-:-:S03]  /*2a60*/  @!P5 IADD3 R9, P0, R179, 0x20, RZ ;  /* 0x00000020b309d810 */ /* 0x000fc60007f1e0ff */
[----:B------:R-:W-:Y:S02]  /*2a70*/  @P1 STS [R217+0x100c], RZ ;  /* 0x00100cffd9001388 */ /* 0x000fe40000000800 */
[----:B------:R-:W-:Y:S01]  /*2a80*/  @!P5 IMAD.X R11, RZ, RZ, R2, P0 ;  /* 0x000000ffff0bd224 */ /* 0x000fe200000e0602 */
[----:B------:R-:W-:Y:S01]  /*2a90*/  @!P4 IADD3 R8, P0, R179, 0x40, RZ ;  /* 0x00000040b308c810 */ /* 0x000fe20007f1e0ff */
[----:B------:R-:W-:Y:S01]  /*2aa0*/  @!P5 IMAD.WIDE.U32 R16, R9, c[0x0][0x198], R16 ;  /* 0x000066000910da25 */ /* 0x000fe200078e0010 */
[----:B------:R-:W-:Y:S01]  /*2ab0*/  @!PT LDS RZ, [RZ] ;  /* 0x00000000fffff984 */ /* 0x000fe20000000800 */
[----:B------:R-:W-:Y:S01]  /*2ac0*/  @!PT LDS RZ, [RZ] ;  /* 0x00000000fffff984 */ /* 0x000fe20000000800 */
[----:B------:R-:W-:Y:S01]  /*2ad0*/  @!PT LDS RZ, [RZ] ;  /* 0x00000000fffff984 */ /* 0x000fe20000000800 */
[----:B------:R3:W-:Y:S02]  /*2ae0*/  @!P1 LDGSTS.E.BYPASS.LTC128B.128 [R217+0x1000], [R12.64] ;  /* 0x010000000cd99fae */ /* 0x0007e4000b901d48 */
[----:B------:R-:W-:Y:S01]  /*2af0*/  @!P4 IADD3.X R7, RZ, R2, RZ, P0, !PT ;  /* 0x00000002ff07c210 */ /* 0x000fe200007fe4ff */
[----:B------:R-:W-:Y:S01]  /*2b00*/  @!P5 IMAD R11, R11, c[0x0][0x198], RZ ;  /* 0x000066000b0bda24 */ /* 0x000fe200078e02ff */
[----:B------:R-:W-:Y:S01]  /*2b10*/  @!P3 IADD3 R6, P0, R179, 0x60, RZ ;  /* 0x00000060b306b810 */ /* 0x000fe20007f1e0ff */
[----:B------:R-:W-:Y:S02]  /*2b20*/  @P6 STS.128 [R5+0x6000], RZ ;  /* 0x006000ff05006388 */ /* 0x000fe40000000c00 */
[----:B------:R-:W-:-:S02]  /*2b30*/  @!P4 IMAD R7, R7, c[0x0][0x198], RZ ;  /* 0x000066000707ca24 */ /* 0x000fc400078e02ff */
[----:B------:R-:W-:Y:S01]  /*2b40*/  @!P5 IMAD R11, R9, c[0x0][0x19c], R11 ;  /* 0x00006700090bda24 */ /* 0x000fe200078e020b */
[----:B------:R-:W-:Y:S01]  /*2b50*/  @!PT LDS RZ, [RZ] ;  /* 0x00000000fffff984 */ /* 0x000fe20000000800 */
[----:B------:R-:W-:Y:S01]  /*2b60*/  @!PT LDS RZ, [RZ] ;  /* 0x00000000fffff984 */ /* 0x000fe20000000800 */
[----:B------:R-:W-:Y:S01]  /*2b70*/  @!PT LDS RZ, [RZ] ;  /* 0x00000000fffff984 */ /* 0x000fe20000000800 */
[----:B------:R1:W-:Y:S01]  /*2b80*/  @!P6 LDGSTS.E.BYPASS.LTC128B.128 [R5+0x6000], [R14.64] ;  /* 0x060000000e05efae */ /* 0x0003e2000b901d48 */
[----:B------:R-:W-:Y:S02]  /*2b90*/  @!P3 IMAD.X R2, RZ, RZ, R2, P0 ;  /* 0x000000ffff02b224 */ /* 0x000fe400000e0602 */
[C---:B------:R-:W-:Y:S01]  /*2ba0*/  @!P4 IMAD R7, R8.reuse, c[0x0][0x19c], R7 ;  /* 0x000067000807ca24 */ /* 0x040fe200078e0207 */
[----:B------:R-:W-:Y:S01]  /*2bb0*/  @P5 STS.128 [R5+0x7000], RZ ;  /* 0x007000ff05005388 */ /* 0x000fe20000000c00 */
[----:B------:R-:W-:Y:S01]  /*2bc0*/  @!P4 IMAD.WIDE.U32 R8, R8, c[0x0][0x198], R18 ;  /* 0x000066000808ca25 */ /* 0x000fe200078e0012 */
[----:B------:R-:W-:-:S03]  /*2bd0*/  @!P5 LEA R18, P0, R16, c[0x0][0x168], 0x1 ;  /* 0x00005a001012da11 */ /* 0x000fc600078008ff */
[----:B------:R-:W-:Y:S02]  /*2be0*/  @!P5 IMAD.IADD R11, R17, 0x1, R11 ;  /* 0x00000001110bd824 */ /* 0x000fe400078e020b */
[----:B------:R-:W-:Y:S02]  /*2bf0*/  @!P3 IMAD R2, R2, c[0x0][0x198], RZ ;  /* 0x000066000202ba24 */ /* 0x000fe400078e02ff */
[----:B------:R-:W-:Y:S01]  /*2c00*/  @!P3 IMAD.WIDE.U32 R20, R6, c[0x0][0x198], R20 ;  /* 0x000066000614ba25 */ /* 0x000fe200078e0014 */
[----:B------:R-:W-:-:S03]  /*2c10*/  @!P5 LEA.HI.X R19, R16, c[0x0][0x16c], R11, 0x1, P0 ;  /* 0x00005b001013da11 */ /* 0x000fc600000f0c0b */
[----:B------:R-:W-:Y:S01]  /*2c20*/  @!P3 IMAD R2, R6, c[0x0][0x19c], R2 ;  /* 0x000067000602ba24 */ /* 0x000fe200078e0202 */
[C---:B------:R-:W-:Y:S01]  /*2c30*/  @!P4 LEA R6, P0, R8.reuse, c[0x0][0x168], 0x1 ;  /* 0x00005a000806ca11 */ /* 0x040fe200078008ff */
[----:B------:R-:W-:Y:S01]  /*2c40*/  @!P4 IMAD.IADD R7, R9, 0x1, R7 ;  /* 0x000000010907c824 */ /* 0x000fe200078e0207 */
[----:B------:R-:W-:Y:S01]  /*2c50*/  @!PT LDS RZ, [RZ] ;  /* 0x00000000fffff984 */ /* 0x000fe20000000800 */
[----:B------:R-:W-:Y:S01]  /*2c60*/  @!PT LDS RZ, [RZ] ;  /* 0x00000000fffff984 */ /* 0x000fe20000000800 */
[----:B------:R-:W-:Y:S01]  /*2c70*/  @!PT LDS RZ, [RZ] ;  /* 0x00000000fffff984 */ /* 0x000fe20000000800 */
[----:B------:R1:W-:Y:S02]  /*2c80*/  @!P5 LDGSTS.E.BYPASS.LTC128B.128 [R5+0x7000], [R18.64] ;  /* 0x070000001205dfae */ /* 0x0003e4000b901d48 */
[----:B------:R-:W-:Y:S02]  /*2c90*/  @!P3 IADD3 R2, R21, R2, RZ ;  /* 0x000000021502b210 */ /* 0x000fe40007ffe0ff */
[----:B------:R-:W-:Y:S01]  /*2ca0*/  @!P4 LEA.HI.X R7, R8, c[0x0][0x16c], R7, 0x1, P0 ;  /* 0x00005b000807ca11 */ /* 0x000fe200000f0c07 */
[----:B------:R-:W-:Y:S01]  /*2cb0*/  @P4 STS.128 [R5+0x8000], RZ ;  /* 0x008000ff05004388 */ /* 0x000fe20000000c00 */
[C---:B------:R-:W-:Y:S02]  /*2cc0*/  @!P3 LEA R10, P0, R20.reuse, c[0x0][0x168], 0x1 ;  /* 0x00005a00140aba11 */ /* 0x040fe400078008ff */
[----:B------:R-:W-:Y:S01]  /*2cd0*/  IADD3 R8, R183, 0x8, RZ ;  /* 0x00000008b7087810 */ /* 0x000fe20007ffe0ff */
[----:B------:R-:W-:Y:S01]  /*2ce0*/  @!PT LDS RZ, [RZ] ;  /* 0x00000000fffff984 */ /* 0x000fe20000000800 */
[----:B------:R-:W-:Y:S01]  /*2cf0*/  @!PT LDS RZ, [RZ] ;  /* 0x00000000fffff984 */ /* 0x000fe20000000800 */
[----:B------:R-:W-:Y:S01]  /*2d00*/  @!PT LDS RZ, [RZ] ;  /* 0x00000000fffff984 */ /* 0x000fe20000000800 */
[----:B------:R2:W-:Y:S01]  /*2d10*/  @!P4 LDGSTS.E.BYPASS.LTC128B.128 [R5+0x8000], [R6.64] ;  /* 0x080000000605cfae */ /* 0x0005e2000b901d48 */
[----:B------:R-:W-:-:S02]  /*2d20*/  @!P3 LEA.HI.X R11, R20, c[0x0][0x16c], R2, 0x1, P0 ;  /* 0x00005b00140bba11 */ /* 0x000fc400000f0c02 */
[C---:B------:R-:W-:Y:S01]  /*2d30*/  IADD3 R2, R183.reuse, 0x28, RZ ;  /* 0x00000028b7027810 */ /* 0x040fe20007ffe0ff */
[----:B------:R1:W-:Y:S01]  /*2d40*/  @P3 STS.128 [R5+0x9000], RZ ;  /* 0x009000ff05003388 */ /* 0x0003e20000000c00 */
[-C--:B------:R-:W-:Y:S02]  /*2d50*/  ISETP.GE.AND P4, PT, R183, R3.reuse, PT ;  /* 0x00000003b700720c */ /* 0x080fe40003f86270 */
[-C--:B------:R-:W-:Y:S01]  /*2d60*/  ISETP.GE.AND P0, PT, R2, R3.reuse, PT ;  /* 0x000000030200720c */ /* 0x080fe20003f06270 */
[----:B------:R-:W-:Y:S01]  /*2d70*/  @!PT LDS RZ, [RZ] ;  /* 0x00000000fffff984 */ /* 0x000fe20000000800 */
[----:B------:R-:W-:Y:S01]  /*2d80*/  @!PT LDS RZ, [RZ] ;  /* 0x00000000fffff984 */ /* 0x000fe20000000800 */
[----:B------:R-:W-:Y:S01]  /*2d90*/  @!PT LDS RZ, [RZ] ;  /* 0x00000000fffff984 */ /* 0x000fe20000000800 */
[----:B------:R1:W-:Y:S01]  /*2da0*/  @!P3 LDGSTS.E.BYPASS.LTC128B.128 [R5+0x9000], [R10.64] ;  /* 0x090000000a05bfae */ /* 0x0003e2000b901d48 */
[----:B------:R-:W-:-:S03]  /*2db0*/  ISETP.GE.AND P3, PT, R8, R3, PT ;  /* 0x000000030800720c */ /* 0x000fc60003f66270 */
[----:B------:R-:W0:Y:S01]  /*2dc0*/  LDGDEPBAR ;  /* 0x00000000000079af */ /* 0x000e220000000000 */
[----:B--2---:R-:W-:-:S05]  /*2dd0*/  IMAD.WIDE R6, R183, 0x4, R234 ;  /* 0x00000004b7067825 */ /* 0x004fca00078e02ea */
[----:B------:R2:W5:Y:S01]  /*2de0*/  @!P4 LDG.E R215, [R6.64] ;  /* 0x0000000806d7c981 */ /* 0x000562000c1e1900 */
[----:B-1----:R-:W-:-:S03]  /*2df0*/  IADD3 R5, R183, 0x20, RZ ;  /* 0x00000020b7057810 */ /* 0x002fc60007ffe0ff */
[----:B------:R2:W5:Y:S01]  /*2e00*/  @!P3 LDG.E R216, [R6.64+0x20] ;  /* 0x0000200806d8b981 */ /* 0x000562000c1e1900 */
[----:B------:R-:W-:-:S04]  /*2e10*/  DEPBAR.LE SB0, 0x1 ;  /* 0x000080400000791a */ /* 0x000fc80000000000 */
[----:B------:R-:W-:Y:S01]  /*2e20*/  ISETP.GE.AND P1, PT, R5, R3, PT ;  /* 0x000000030500720c */ /* 0x000fe20003f26270 */
[----:B------:R-:W-:-:S05]  /*2e30*/  @!P0 IMAD.WIDE R2, R2, 0x4, R234 ;  /* 0x0000000402028825 */ /* 0x000fca00078e02ea */
[----:B------:R1:W5:Y:S07]  /*2e40*/  @!P0 LDG.E R214, [R2.64] ;  /* 0x0000000802d68981 */ /* 0x00036e000c1e1900 */
[----:B------:R2:W5:Y:S04]  /*2e50*/  @!P1 LDG.E R213, [R6.64+0x80] ;  /* 0x0000800806d59981 */ /* 0x000568000c1e1900 */
[----:B------:R-:W-:Y:S01]  /*2e60*/  BAR.SYNC.DEFER_BLOCKING 0x0 ;  /* 0x0000000000007b1d */ /* 0x000fe20000010000 */
[----:B-1----:R-:W-:Y:S01]  /*2e70*/  IMAD.MOV.U32 R2, RZ, RZ, c[0x0][0x308] ;  /* 0x0000c200ff027624 */ /* 0x002fe200078e00ff */
[----:B------:R-:W-:-:S05]  /*2e80*/  MOV R3, c[0x0][0x30c] ;  /* 0x0000c30000037a02 */ /* 0x000fca0000000f00 */
[----:B--2---:R1:W2:Y:S01]  /*2e90*/  LDG.E.64 R6, [R2.64+0x8] ;  /* 0x0000080802067981 */ /* 0x0042a2000c1e1b00 */
[----:B------:R-:W-:-:S03]  /*2ea0*/  LEA.HI R5, R0, R4, RZ, 0x4 ;  /* 0x0000000400057211 */ /* 0x000fc600078f20ff */
[----:B------:R3:W4:Y:S04]  /*2eb0*/  LDSM.16.M88.4 R132, [R172+0xa000] ;  /* 0x00a00000ac84783b */ /* 0x0007280000000200 */
[----:B------:R3:W2:Y:S04]  /*2ec0*/  LDSM.16.M88.4 R136, [R172+0xa800] ;  /* 0x00a80000ac88783b */ /* 0x0006a80000000200 */
[----:B------:R3:W2:Y:S04]  /*2ed0*/  LDSM.16.M88.4 R140, [R166+0xa000] ;  /* 0x00a00000a68c783b */ /* 0x0006a80000000200 */
[----:B------:R3:W2:Y:S04]  /*2ee0*/  LDSM.16.M88.4 R144, [R166+0xa800] ;  /* 0x00a80000a690783b */ /* 0x0006a80000000200 */
[----:B------:R3:W2:Y:S04]  /*2ef0*/  LDSM.16.M88.4 R148, [R165+0xa000] ;  /* 0x00a00000a594783b */ /* 0x0006a80000000200 */
[----:B------:R3:W2:Y:S04]  /*2f00*/  LDSM.16.M88.4 R152, [R165+0xa800] ;  /* 0x00a80000a598783b */ /* 0x0006a80000000200 */
[----:B-1----:R-:W3:Y:S01]  /*2f10*/  LDG.E.64 R2, [R2.64] ;  /* 0x0000000802027981 */ /* 0x002ee2000c1e1b00 */
[----:B------:R-:W-:-:S03]  /*2f20*/  LOP3.LUT R5, R5, 0xfffffff0, RZ, 0xc0, !PT ;  /* 0xfffffff005057812 */ /* 0x000fc600078ec0ff */
[----:B------:R1:W1:Y:S04]  /*2f30*/  LDSM.16.M88.4 R156, [R164+0xa000] ;  /* 0x00a00000a49c783b */ /* 0x0002680000000200 */
[----:B------:R1:W1:Y:S01]  /*2f40*/  LDSM.16.M88.4 R160, [R164+0xa800] ;  /* 0x00a80000a4a0783b */ /* 0x0002620000000200 */
[----:B------:R-:W-:Y:S01]  /*2f50*/  IMAD.IADD R5, R4, 0x1, -R5 ;  /* 0x0000000104057824 */ /* 0x000fe200078e0a05 */
[C---:B------:R-:W-:Y:S01]  /*2f60*/  SHF.L.U32 R211, R206.reuse, 0x4, RZ ;  /* 0x00000004ced37819 */ /* 0x040fe200000006ff */
[----:B------:R-:W-:-:S03]  /*2f70*/  IMAD.SHL.U32 R212, R206, 0x8, RZ ;  /* 0x00000008ced47824 */ /* 0x000fc600078e00ff */
[----:B------:R-:W-:Y:S02]  /*2f80*/  SHF.R.S32.HI R0, RZ, 0x1f, R5 ;  /* 0x0000001fff007819 */ /* 0x000fe40000011405 */
[----:B------:R-:W-:Y:S02]  /*2f90*/  IADD3 R205, R211, 0x20, RZ ;  /* 0x00000020d3cd7810 */ /* 0x000fe40007ffe0ff */
[----:B------:R-:W-:Y:S02]  /*2fa0*/  LEA.HI R0, R0, R5, RZ, 0x3 ;  /* 0x0000000500007211 */ /* 0x000fe400078f18ff */
[----:B------:R-:W-:Y:S02]  /*2fb0*/  IADD3 R204, R212, R205, RZ ;  /* 0x000000cdd4cc7210 */ /* 0x000fe40007ffe0ff */
[----:B------:R-:W-:Y:S01]  /*2fc0*/  LOP3.LUT R0, R0, 0xfffffff8, RZ, 0xc0, !PT ;  /* 0xfffffff800007812 */ /* 0x000fe200078ec0ff */
[----:B------:R-:W-:Y:S02]  /*2fd0*/  IMAD R4, R182, c[0x0][0x1c0], R201 ;  /* 0x00007000b6047a24 */ /* 0x000fe400078e02c9 */
[----:B------:R-:W-:Y:S01]  /*2fe0*/  IMAD.IADD R203, R212, 0x1, R204 ;  /* 0x00000001d4cb7824 */ /* 0x000fe200078e02cc */
[----:B------:R-:W-:Y:S01]  /*2ff0*/  IADD3 R0, R5, -R0, RZ ;  /* 0x8000000005007210 */ /* 0x000fe20007ffe0ff */
[----:B------:R-:W-:Y:S01]  /*3000*/  IMAD.SHL.U32 R4, R4, 0x20, RZ ;  /* 0x0000002004047824 */ /* 0x000fe200078e00ff */
[----:B------:R-:W-:Y:S01]  /*3010*/  IADD3 R169, R174, 0x1000, RZ ;  /* 0x00001000aea97810 */ /* 0x000fe20007ffe0ff */
[----:B------:R-:W-:Y:S01]  /*3020*/  IMAD.MOV.U32 R167, RZ, RZ, 0x20 ;  /* 0x00000020ffa77424 */ /* 0x000fe200078e00ff */
[----:B------:R-:W-:-:S02]  /*3030*/  LOP3.LUT P0, RZ, R0, 0x2, RZ, 0xc0, !PT ;  /* 0x0000000200ff7812 */ /* 0x000fc4000780c0ff */
[----:B------:R-:W-:Y:S02]  /*3040*/  IADD3 R168, R173, 0x1000, RZ ;  /* 0x00001000ada87810 */ /* 0x000fe40007ffe0ff */
[----:B------:R-:W-:Y:S02]  /*3050*/  IADD3 R202, R212, R203, RZ ;  /* 0x000000cbd4ca7210 */ /* 0x000fe40007ffe0ff */
[----:B------:R-:W-:Y:S02]  /*3060*/  SHF.R.S32.HI R200, RZ, 0x1f, R236 ;  /* 0x0000001fffc87819 */ /* 0x000fe400000114ec */
[----:B------:R-:W-:Y:S01]  /*3070*/  LOP3.LUT P1, RZ, R0, 0x4, RZ, 0xc0, !PT ;  /* 0x0000000400ff7812 */ /* 0x000fe2000782c0ff */
[----:B------:R-:W-:Y:S01]  /*3080*/  IMAD.SHL.U32 R0, R174, 0x2, RZ ;  /* 0x00000002ae007824 */ /* 0x000fe200078e00ff */
[----:B------:R-:W-:Y:S02]  /*3090*/  IADD3 R193, R222, 0x80, R219 ;  /* 0x00000080dec17810 */ /* 0x000fe40007ffe0db */
[----:B------:R-:W-:-:S02]  /*30a0*/  SEL R169, R169, R174, !P2 ;  /* 0x000000aea9a97207 */ /* 0x000fc40005000000 */
[----:B------:R-:W-:Y:S02]  /*30b0*/  SEL R168, R168, R173, !P2 ;  /* 0x000000ada8a87207 */ /* 0x000fe40005000000 */
[----:B------:R-:W-:Y:S02]  /*30c0*/  SEL R167, R167, 0xffffffe0, !P0 ;  /* 0xffffffe0a7a77807 */ /* 0x000fe40004000000 */
[----:B------:R-:W-:Y:S01]  /*30d0*/  IADD3 R226, R212, R202, RZ ;  /* 0x000000cad4e27210 */ /* 0x000fe20007ffe0ff */
        /* <DEDUP_REMOVED lines=38> */
[----:B------:R-:W-:Y:S01]  /*3340*/  IMAD.IADD R193, R193, 0x1, -R220 ;  /* 0x00000001c1c17824 */ /* 0x000fe200078e0adc */
[----:B------:R-:W-:Y:S01]  /*3350*/  SEL R175, R175, 0xffffffc0, !P1 ;  /* 0xffffffc0afaf7807 */ /* 0x000fe20004800000 */
[----:B------:R-:W-:Y:S01]  /*3360*/  IMAD.SHL.U32 R169, R169, 0x2, RZ ;  /* 0x00000002a9a97824 */ /* 0x000fe200078e00ff */
[----:B------:R-:W-:Y:S01]  /*3370*/  SHF.L.U32 R228, R178, 0x5, RZ ;  /* 0x00000005b2e47819 */ /* 0x000fe200000006ff */
[----:B------:R-:W-:Y:S01]  /*3380*/  IMAD.SHL.U32 R168, R168, 0x2, RZ ;  /* 0x00000002a8a87824 */ /* 0x000fe200078e00ff */
[----:B------:R-:W-:Y:S01]  /*3390*/  IADD3 R227, R219, 0x80, RZ ;  /* 0x00000080dbe37810 */ /* 0x000fe20007ffe0ff */
[----:B------:R-:W-:Y:S01]  /*33a0*/  IMAD.MOV.U32 R229, RZ, RZ, 0x40 ;  /* 0x00000040ffe57424 */ /* 0x000fe200078e00ff */
[----:B------:R-:W-:-:S02]  /*33b0*/  IADD3 R225, R212, R226, RZ ;  /* 0x000000e2d4e17210 */ /* 0x000fc40007ffe0ff */
[----:B--2---:R-:W-:Y:S02]  /*33c0*/  IADD3 R236, P4, P3, R4, R6, R236 ;  /* 0x0000000604ec7210 */ /* 0x004fe40007b9e0ec */
[----:B------:R-:W-:-:S03]  /*33d0*/  SHF.R.S32.HI R4, RZ, 0x1f, R4 ;  /* 0x0000001fff047819 */ /* 0x000fc60000011404 */
[----:B------:R-:W-:Y:S01]  /*33e0*/  IMAD.WIDE.U32 R236, R236, -0x2daee0ad, RZ ;  /* 0xd2511f53ecec7825 */ /* 0x000fe200078e00ff */
[----:B------:R-:W-:Y:S01]  /*33f0*/  IADD3.X R200, R4, R7, R200, P4, P3 ;  /* 0x0000000704c87210 */ /* 0x000fe200027e64c8 */
[----:B---3--:R2:W3:Y:S08]  /*3400*/  R2UR UR6, R3 ;  /* 0x00000000030673c2 */ /* 0x0084f000000e0000 */
[----:B------:R1:W3:Y:S01]  /*3410*/  R2UR UR7, R2 ;  /* 0x00000000020773c2 */ /* 0x0002e200000e0000 */
[----:B--2---:R-:W-:-:S02]  /*3420*/  IMAD.IADD R3, R0, 0x1, R167 ;  /* 0x0000000100037824 */ /* 0x004fc400078e02a7 */
[----:B-1--4-:R-:W-:-:S05]  /*3430*/  IMAD.IADD R2, R171, 0x1, R167 ;  /* 0x00000001ab027824 */ /* 0x012fca00078e02a7 */
.L_x_600:
[----:B------:R-:W0:Y:S01]  /*3440*/  LDGDEPBAR ;  /* 0x00000000000079af */ /* 0x000e220000000000 */
[C---:B------:R-:W-:Y:S01]  /*3450*/  IMAD.IADD R176, R169.reuse, 0x1, R167 ;  /* 0x00000001a9b07824 */ /* 0x040fe200078e02a7 */
[----:B---3--:R-:W-:Y:S01]  /*3460*/  UIADD3 UR5, UR7, -0x61c88647, URZ ;  /* 0x9e3779b907057890 */ /* 0x008fe2000fffe03f */
[--C-:B------:R-:W-:Y:S01]  /*3470*/  IMAD.IADD R128, R169, 0x1, R175.reuse ;  /* 0x00000001a9807824 */ /* 0x100fe200078e02af */
[----:B------:R-:W-:Y:S01]  /*3480*/  UIADD3 UR4, UR7, 0x3c6ef372, URZ ;  /* 0x3c6ef37207047890 */ /* 0x000fe2000fffe03f */
[----:B------:R-:W-:Y:S02]  /*3490*/  IMAD.IADD R175, R176, 0x1, R175 ;  /* 0x00000001b0af7824 */ /* 0x000fe400078e02af */
[----:B------:R-:W-:Y:S01]  /*34a0*/  IMAD.MOV.U32 R199, RZ, RZ, R197 ;  /* 0x000000ffffc77224 */ /* 0x000fe200078e00c5 */
        /* <DEDUP_REMOVED lines=9> */
[----:B------:R-:W1:Y:S01]  /*3540*/  LDSM.16.M88.4 R112, [R176+0x1000] ;  /* 0x00100000b070783b */ /* 0x000e620000000200 */
[C---:B--2---:R-:W-:Y:S07]  /*3550*/  HMMA.16816.F32 R8, R28.reuse, R16, RZ ;  /* 0x000000101c08723c */ /* 0x044fee00000018ff */
[----:B------:R-:W2:Y:S01]  /*3560*/  LDSM.16.M88.4 R116, [R166+0x6800] ;  /* 0x00680000a674783b */ /* 0x000ea20000000200 */
[-C--:B------:R-:W-:Y:S07]  /*3570*/  HMMA.16816.F32 R12, R28, R18.reuse, RZ ;  /* 0x000000121c0c723c */ /* 0x080fee00000018ff */
[----:B------:R-:W-:Y:S01]  /*3580*/  LDSM.16.M88.4 R120, [R128] ;  /* 0x000000008078783b */ /* 0x000fe20000000200 */
[C---:B------:R-:W-:Y:S07]  /*3590*/  HMMA.16816.F32 R16, R32.reuse, R18, RZ ;  /* 0x000000122010723c */ /* 0x040fee00000018ff */
[----:B------:R-:W1:Y:S01]  /*35a0*/  LDSM.16.M88.4 R124, [R165+0x6000] ;  /* 0x00600000a57c783b */ /* 0x000e620000000200 */
[-C--:B---3--:R-:W-:Y:S07]  /*35b0*/  HMMA.16816.F32 R20, R32, R100.reuse, RZ ;  /* 0x000000642014723c */ /* 0x088fee00000018ff */
[----:B------:R-:W3:Y:S01]  /*35c0*/  LDSM.16.M88.4 R128, [R128+0x1000] ;  /* 0x001000008080783b */ /* 0x000ee20000000200 */
[C---:B------:R-:W-:Y:S08]  /*35d0*/  HMMA.16816.F32 R24, R28.reuse, R100, RZ ;  /* 0x000000641c18723c */ /* 0x040ff000000018ff */
[-C--:B------:R-:W-:Y:S08]  /*35e0*/  HMMA.16816.F32 R28, R28, R102.reuse, RZ ;  /* 0x000000661c1c723c */ /* 0x080ff000000018ff */
[----:B------:R-:W-:Y:S01]  /*35f0*/  HMMA.16816.F32 R32, R32, R102, RZ ;  /* 0x000000662020723c */ /* 0x000fe200000018ff */
[----:B------:R-:W3:Y:S07]  /*3600*/  LDSM.16.M88.4 R100, [R165+0x6800] ;  /* 0x00680000a564783b */ /* 0x000eee0000000200 */
[-C--:B----4-:R-:W-:Y:S08]  /*3610*/  HMMA.16816.F32 R4, R104, R108.reuse, R4 ;  /* 0x0000006c6804723c */ /* 0x090ff00000001804 */
[C---:B-1----:R-:W-:Y:S08]  /*3620*/  HMMA.16816.F32 R8, R112.reuse, R108, R8 ;  /* 0x0000006c7008723c */ /* 0x042ff00000001808 */
[-C--:B------:R-:W-:Y:S08]  /*3630*/  HMMA.16816.F32 R12, R112, R110.reuse, R12 ;  /* 0x0000006e700c723c */ /* 0x080ff0000000180c */
[C---:B------:R-:W-:Y:S01]  /*3640*/  HMMA.16816.F32 R16, R104.reuse, R110, R16 ;  /* 0x0000006e6810723c */ /* 0x040fe20000001810 */
[----:B------:R-:W-:Y:S07]  /*3650*/  LDSM.16.M88.4 R108, [R164+0x6000] ;  /* 0x00600000a46c783b */ /* 0x000fee0000000200 */
[-C--:B--2---:R-:W-:Y:S08]  /*3660*/  HMMA.16816.F32 R20, R104, R116.reuse, R20 ;  /* 0x000000746814723c */ /* 0x084ff00000001814 */
[C---:B------:R-:W-:Y:S08]  /*3670*/  HMMA.16816.F32 R24, R112.reuse, R116, R24 ;  /* 0x000000747018723c */ /* 0x040ff00000001818 */
[-C--:B------:R-:W-:Y:S07]  /*3680*/  HMMA.16816.F32 R28, R112, R118.reuse, R28 ;  /* 0x00000076701c723c */ /* 0x080fee000000181c */
[----:B------:R-:W-:Y:S01]  /*3690*/  LOP3.LUT R114, R200, UR7, RZ, 0x3c, !PT ;  /* 0x00000007c8727c12 */ /* 0x000fe2000f8e3cff */
[----:B------:R-:W-:Y:S01]  /*36a0*/  HMMA.16816.F32 R32, R104, R118, R32 ;  /* 0x000000766820723c */ /* 0x000fe20000001820 */
[----:B------:R-:W-:Y:S01]  /*36b0*/  IMAD.SHL.U32 R112, R218, 0x40, RZ ;  /* 0x00000040da707824 */ /* 0x000fe200078e00ff */
[----:B------:R-:W1:Y:S04]  /*36c0*/  LDSM.16.M88.4 R104, [R175] ;  /* 0x00000000af68783b */ /* 0x000e680000000200 */
[----:B------:R-:W-:Y:S02]  /*36d0*/  ISETP.GE.AND P6, PT, R112, R193, PT ;  /* 0x000000c17000720c */ /* 0x000fe40003fc6270 */
[-C--:B------:R-:W-:Y:S02]  /*36e0*/  HMMA.16816.F32 R4, R120, R124.reuse, R4 ;  /* 0x0000007c7804723c */ /* 0x080fe40000001804 */
[----:B------:R-:W-:Y:S06]  /*36f0*/  ISETP.LT.AND P6, PT, R227, R220, P6 ;  /* 0x000000dce300720c */ /* 0x000fec00037c1270 */
[C---:B---3--:R-:W-:Y:S07]  /*3700*/  HMMA.16816.F32 R8, R128.reuse, R124, R8 ;  /* 0x0000007c8008723c */ /* 0x048fee0000001808 */
[C---:B------:R-:W-:Y:S01]  /*3710*/  LEA R124, P0, R183.reuse, R198, 0x2 ;  /* 0x000000c6b77c7211 */ /* 0x040fe200078010ff */
[-C--:B------:R-:W-:Y:S01]  /*3720*/  HMMA.16816.F32 R12, R128, R126.reuse, R12 ;  /* 0x0000007e800c723c */ /* 0x080fe2000000180c */
[----:B------:R-:W-:Y:S01]  /*3730*/  @!P6 IADD3 R176, -R222, 0x1, R183 ;  /* 0x00000001deb0e810 */ /* 0x000fe20007ffe1b7 */
[----:B------:R-:W2:Y:S02]  /*3740*/  @!P6 S2R R113, SR_TID.X ;  /* 0x000000000071e919 */ /* 0x000ea40000002100 */
[----:B------:R-:W-:Y:S02]  /*3750*/  LEA.HI.X.SX32 R125, R183, R199, 0x2, P0 ;  /* 0x000000c7b77d7211 */ /* 0x000fe400000f16ff */
[----:B------:R-:W-:Y:S02]  /*3760*/  @!P6 IADD3 R176, R112, R176, R220 ;  /* 0x000000b070b0e210 */ /* 0x000fe40007ffe0dc */
[----:B-----5:R-:W-:Y:S01]  /*3770*/  FSETP.NEU.FTZ.AND P0, PT, R215, -INF , PT ;  /* 0xff800000d700780b */ /* 0x020fe20003f1d000 */
[C---:B------:R-:W-:Y:S01]  /*3780*/  HMMA.16816.F32 R16, R120.reuse, R126, R16 ;  /* 0x0000007e7810723c */ /* 0x040fe20000001810 */
[----:B------:R3:W4:Y:S04]  /*3790*/  LDG.E R119, [R124.64] ;  /* 0x000000087c777981 */ /* 0x000728000c1e1900 */
[----:B------:R3:W4:Y:S02]  /*37a0*/  LDG.E R118, [R124.64+0x20] ;  /* 0x000020087c767981 */ /* 0x000724000c1e1900 */
[----:B------:R-:W-:Y:S01]  /*37b0*/  @!P6 IMNMX R126, R176, R220, PT ;  /* 0x000000dcb07ee217 */ /* 0x000fe20003800200 */
[-C--:B------:R-:W-:Y:S08]  /*37c0*/  HMMA.16816.F32 R20, R120, R100.reuse, R20 ;  /* 0x000000647814723c */ /* 0x080ff00000001814 */
[C---:B------:R-:W-:Y:S01]  /*37d0*/  HMMA.16816.F32 R24, R128.reuse, R100, R24 ;  /* 0x000000648018723c */ /* 0x040fe20000001818 */
[----:B--2---:R-:W-:Y:S05]  /*37e0*/  @!P6 IMAD.SHL.U32 R113, R113, 0x2, RZ ;  /* 0x000000027171e824 */ /* 0x004fea00078e00ff */
[----:B------:R-:W-:Y:S01]  /*37f0*/  @!P6 LOP3.LUT R113, R228, 0x6, R113, 0xf8, !PT ;  /* 0x00000006e471e812 */ /* 0x000fe200078ef871 */
[----:B------:R-:W-:Y:S01]  /*3800*/  IMAD R101, R218, 0x4, R177 ;  /* 0x00000004da657824 */ /* 0x000fe200078e02b1 */
[-C--:B------:R-:W-:Y:S01]  /*3810*/  HMMA.16816.F32 R28, R128, R102.reuse, R28 ;  /* 0x00000066801c723c */ /* 0x080fe2000000181c */
[----:B------:R-:W-:Y:S03]  /*3820*/  IMAD R100, R185, 0x4, R178 ;  /* 0x00000004b9647824 */ /* 0x000fe600078e02b2 */
[----:B------:R-:W-:Y:S02]  /*3830*/  IMAD.WIDE.U32 R240, R101, -0x326172a9, RZ ;  /* 0xcd9e8d5765f07825 */ /* 0x000fe400078e00ff */
[----:B------:R-:W-:Y:S02]  /*3840*/  LOP3.LUT R100, R237, UR6, R100, 0x96, !PT ;  /* 0x00000006ed647c12 */ /* 0x000fe4000f8e9664 */
[----:B------:R-:W-:Y:S01]  /*3850*/  IADD3 R130, R101, 0x2, RZ ;  /* 0x0000000265827810 */ /* 0x000fe20007ffe0ff */
[----:B------:R-:W-:Y:S03]  /*3860*/  HMMA.16816.F32 R32, R120, R102, R32 ;  /* 0x000000667820723c */ /* 0x000fe60000001820 */
[----:B------:R-:W-:Y:S01]  /*3870*/  @!P6 IADD3 R128, R176, 0x8, RZ ;  /* 0x00000008b080e810 */ /* 0x000fe20007ffe0ff */
[----:B------:R-:W-:Y:S01]  /*3880*/  IMAD.WIDE.U32 R116, R100, -0x326172a9, RZ ;  /* 0xcd9e8d5764747825 */ /* 0x000fe200078e00ff */
[----:B------:R-:W-:Y:S01]  /*3890*/  LOP3.LUT R115, R241, R114, RZ, 0x3c, !PT ;  /* 0x00000072f1737212 */ /* 0x000fe200078e3cff */
[----:B------:R2:W3:Y:S01]  /*38a0*/  LDSM.16.M88.4 R100, [R175+0x1000] ;  /* 0x00100000af64783b */ /* 0x0004e20000000200 */
[----:B------:R-:W-:Y:S01]  /*38b0*/  @!P6 IMNMX R128, R128, R220, PT ;  /* 0x000000dc8080e217 */ /* 0x000fe20003800200 */
[----:B------:R-:W-:Y:S01]  /*38c0*/  IMAD.WIDE.U32 R130, R130, -0x326172a9, RZ ;  /* 0xcd9e8d5782827825 */ /* 0x000fe200078e00ff */
[----:B------:R-:W-:Y:S01]  /*38d0*/  LOP3.LUT R240, R117, UR5, R240, 0x96, !PT ;  /* 0x0000000575f07c12 */ /* 0x000fe2000f8e96f0 */
[-C--:B-1----:R-:W-:Y:S02]  /*38e0*/  HMMA.16816.F32 R4, R104, R108.reuse, R4 ;  /* 0x0000006c6804723c */ /* 0x082fe40000001804 */
[----:B------:R-:W-:Y:S01]  /*38f0*/  LOP3.LUT R129, R116, UR4, RZ, 0x3c, !PT ;  /* 0x0000000474817c12 */ /* 0x000fe2000f8e3cff */
[----:B------:R-:W-:Y:S01]  /*3900*/  UIADD3 UR4, UR6, 0x76cf5d0a, URZ ;  /* 0x76cf5d0a06047890 */ /* 0x000fe2000fffe03f */
[----:B------:R-:W-:Y:S01]  /*3910*/  LOP3.LUT R114, R131, R114, RZ, 0x3c, !PT ;  /* 0x0000007283727212 */ /* 0x000fe200078e3cff */
[----:B------:R3:W4:Y:S01]  /*3920*/  LDG.E R116, [R124.64+0xa0] ;  /* 0x0000a0087c747981 */ /* 0x000722000c1e1900 */
[----:B------:R-:W-:Y:S01]  /*3930*/  LOP3.LUT R130, R117, UR5, R130, 0x96, !PT ;  /* 0x0000000575827c12 */ /* 0x000fe2000f8e9682 */
[----:B------:R-:W-:Y:S01]  /*3940*/  UIADD3 UR5, UR6, -0x4498517b, URZ ;  /* 0xbb67ae8506057890 */ /* 0x000fe2000fffe03f */
[----:B------:R-:W-:Y:S01]  /*3950*/  IMAD.WIDE.U32 R242, R115, -0x2daee0ad, RZ ;  /* 0xd2511f5373f27825 */ /* 0x000fe200078e00ff */
[----:B------:R3:W4:Y:S03]  /*3960*/  LDG.E R117, [R124.64+0x80] ;  /* 0x000080087c757981 */ /* 0x000726000c1e1900 */
[----:B------:R-:W-:Y:S01]  /*3970*/  IMAD.WIDE.U32 R114, R114, -0x2daee0ad, RZ ;  /* 0xd2511f5372727825 */ /* 0x000fe200078e00ff */
[----:B------:R-:W-:Y:S01]  /*3980*/  LOP3.LUT R122, R236, UR5, RZ, 0x3c, !PT ;  /* 0x00000005ec7a7c12 */ /* 0x000fe2000f8e3cff */
[----:B------:R-:W-:Y:S02]  /*3990*/  UIADD3 UR5, UR6, 0x32370b8f, URZ ;  /* 0x32370b8f06057890 */ /* 0x000fe4000fffe03f */
[----:B------:R-:W-:Y:S01]  /*39a0*/  IMAD.WIDE.U32 R130, R130, -0x2daee0ad, RZ ;  /* 0xd2511f5382827825 */ /* 0x000fe200078e00ff */
[C---:B------:R-:W-:Y:S02]  /*39b0*/  LOP3.LUT R121, R122.reuse, R243, RZ, 0x3c, !PT ;  /* 0x000000f37a797212 */ /* 0x040fe400078e3cff */
[----:B------:R-:W-:Y:S01]  /*39c0*/  LOP3.LUT R122, R122, R115, RZ, 0x3c, !PT ;  /* 0x000000737a7a7212 */ /* 0x000fe200078e3cff */
[----:B--2---:R-:W-:Y:S01]  /*39d0*/  FMUL.FTZ R175, R215, 1.4426950216293334961 ;  /* 0x3fb8aa3bd7af7820 */ /* 0x004fe20000410000 */
[----:B------:R-:W-:Y:S01]  /*39e0*/  LOP3.LUT R244, R131, UR4, R114, 0x96, !PT ;  /* 0x0000000483f47c12 */ /* 0x000fe2000f8e9672 */
[----:B------:R-:W-:Y:S01]  /*39f0*/  IMAD.WIDE.U32 R246, R121, -0x326172a9, RZ ;  /* 0xcd9e8d5779f67825 */ /* 0x000fe200078e00ff */
[----:B------:R-:W-:Y:S02]  /*3a00*/  @!P6 IADD3 R131, R176, 0x28, RZ ;  /* 0x00000028b083e810 */ /* 0x000fe40007ffe0ff */
[----:B------:R-:W-:Y:S01]  /*3a10*/  FSEL R175, R175, RZ, P0 ;  /* 0x000000ffafaf7208 */ /* 0x000fe20000000000 */
[----:B------:R-:W-:Y:S01]  /*3a20*/  IMAD.WIDE.U32 R244, R244, -0x326172a9, RZ ;  /* 0xcd9e8d57f4f47825 */ /* 0x000fe200078e00ff */
[----:B------:R-:W-:Y:S03]  /*3a30*/  @!P6 IMNMX R131, R131, R220, PT ;  /* 0x000000dc8383e217 */ /* 0x000fe60003800200 */
[----:B------:R-:W-:Y:S01]  /*3a40*/  IMAD.WIDE.U32 R240, R240, -0x2daee0ad, RZ ;  /* 0xd2511f53f0f07825 */ /* 0x000fe200078e00ff */
[----:B---3--:R-:W-:Y:S03]  /*3a50*/  LOP3.LUT R125, R129, R247, RZ, 0x3c, !PT ;  /* 0x000000f7817d7212 */ /* 0x008fe600078e3cff */
[----:B------:R-:W-:Y:S01]  /*3a60*/  @!P6 IMAD R124, R185, 0x80, R113 ;  /* 0x00000080b97ce824 */ /* 0x000fe200078e0271 */
[----:B------:R-:W-:Y:S01]  /*3a70*/  LOP3.LUT R242, R241, UR4, R242, 0x96, !PT ;  /* 0x00000004f1f27c12 */ /* 0x000fe2000f8e96f2 */
[----:B------:R-:W1:Y:S01]  /*3a80*/  LDSM.16.M88.4 R112, [R164+0x6800] ;  /* 0x00680000a470783b */ /* 0x000e620000000200 */
[C---:B------:R-:W-:Y:S01]  /*3a90*/  HMMA.16816.F32 R8, R100.reuse, R108, R8 ;  /* 0x0000006c6408723c */ /* 0x040fe20000001808 */
[----:B------:R-:W-:Y:S01]  /*3aa0*/  UIADD3 UR4, UR7, -0x255992d5, URZ ;  /* 0xdaa66d2b07047890 */ /* 0x000fe2000fffe03f */
[-C--:B------:R-:W-:Y:S01]  /*3ab0*/  @!P6 ISETP.GE.AND P0, PT, R124, R126.reuse, PT ;  /* 0x0000007e7c00e20c */ /* 0x080fe20003f06270 */
[----:B------:R-:W-:Y:S01]  /*3ac0*/  IMAD.WIDE.U32 R242, R242, -0x326172a9, RZ ;  /* 0xcd9e8d57f2f27825 */ /* 0x000fe200078e00ff */
[----:B------:R-:W-:Y:S02]  /*3ad0*/  @!P6 IADD3 R123, R124, 0x1, RZ ;  /* 0x000000017c7be810 */ /* 0x000fe40007ffe0ff */
[----:B------:R-:W-:Y:S02]  /*3ae0*/  @!P6 FSEL R4, R4, -INF , !P0 ;  /* 0xff8000000404e808 */ /* 0x000fe40004000000 */
[----:B------:R-:W-:Y:S01]  /*3af0*/  @!P6 ISETP.GE.AND P0, PT, R123, R126, PT ;  /* 0x0000007e7b00e20c */ /* 0x000fe20003f06270 */
[-C--:B------:R-:W-:Y:S01]  /*3b00*/  HMMA.16816.F32 R12, R100, R110.reuse, R12 ;  /* 0x0000006e640c723c */ /* 0x080fe2000000180c */
[-C--:B------:R-:W-:Y:S02]  /*3b10*/  @!P6 ISETP.GE.AND P2, PT, R124, R128.reuse, PT ;  /* 0x000000807c00e20c */ /* 0x080fe40003f46270 */
[----:B------:R-:W-:Y:S01]  /*3b20*/  @!P6 FSEL R5, R5, -INF , !P0 ;  /* 0xff8000000505e808 */ /* 0x000fe20004000000 */
[--C-:B------:R-:W-:Y:S01]  /*3b30*/  FFMA.FTZ R4, R4, c[0x0][0x23c], -R175.reuse ;  /* 0x00008f0004047a23 */ /* 0x100fe200000108af */
[----:B------:R-:W-:Y:S02]  /*3b40*/  FSETP.NEU.FTZ.AND P0, PT, R216, -INF , PT ;  /* 0xff800000d800780b */ /* 0x000fe40003f1d000 */
[----:B------:R-:W-:Y:S01]  /*3b50*/  @!P6 FSEL R6, R6, -INF , !P2 ;  /* 0xff8000000606e808 */ /* 0x000fe20005000000 */
[----:B------:R2:W-:Y:S01]  /*3b60*/  MUFU.EX2 R120, R4 ;  /* 0x0000000400787308 */ /* 0x0005e20000000800 */
[----:B------:R-:W-:Y:S01]  /*3b70*/  FSETP.NEU.FTZ.AND P2, PT, R213, -INF , PT ;  /* 0xff800000d500780b */ /* 0x000fe20003f5d000 */
[C---:B------:R-:W-:Y:S02]  /*3b80*/  HMMA.16816.F32 R16, R104.reuse, R110, R16 ;  /* 0x0000006e6810723c */ /* 0x040fe40000001810 */
[----:B------:R-:W-:Y:S01]  /*3b90*/  LOP3.LUT R127, R243, UR4, R246, 0x96, !PT ;  /* 0x00000004f37f7c12 */ /* 0x000fe2000f8e96f6 */
[----:B------:R-:W-:Y:S02]  /*3ba0*/  FFMA.FTZ R5, R5, c[0x0][0x23c], -R175 ;  /* 0x00008f0005057a23 */ /* 0x000fe400000108af */
[----:B------:R-:W-:Y:S02]  /*3bb0*/  IMAD.WIDE.U32 R246, R122, -0x326172a9, RZ ;  /* 0xcd9e8d577af67825 */ /* 0x000fe400078e00ff */
[----:B------:R-:W-:Y:S01]  /*3bc0*/  @!P6 IADD3 R111, R124, 0x8, RZ ;  /* 0x000000087c6fe810 */ /* 0x000fe20007ffe0ff */
[----:B------:R3:W-:Y:S03]  /*3bd0*/  MUFU.EX2 R108, R5 ;  /* 0x00000005006c7308 */ /* 0x0007e60000000800 */
[----:B------:R-:W-:Y:S02]  /*3be0*/  @!P6 ISETP.GE.AND P4, PT, R111, R131, PT ;  /* 0x000000836f00e20c */ /* 0x000fe40003f86270 */
[----:B------:R-:W-:Y:S02]  /*3bf0*/  LOP3.LUT R129, R129, R247, RZ, 0x3c, !PT ;  /* 0x000000f781817212 */ /* 0x000fe400078e3cff */
[----:B------:R-:W-:Y:S01]  /*3c00*/  @!P6 FSEL R14, R14, -INF , !P4 ;  /* 0xff8000000e0ee808 */ /* 0x000fe20006000000 */
[-C--:B-1----:R-:W-:Y:S01]  /*3c10*/  HMMA.16816.F32 R20, R104, R112.reuse, R20 ;  /* 0x000000706814723c */ /* 0x082fe20000001814 */
[----:B--2---:R-:W-:Y:S05]  /*3c20*/  FMUL.FTZ R4, R216, 1.4426950216293334961 ;  /* 0x3fb8aa3bd8047820 */ /* 0x004fea0000410000 */
[----:B------:R-:W-:Y:S02]  /*3c30*/  FSEL R4, R4, RZ, P0 ;  /* 0x000000ff04047208 */ /* 0x000fe40000000000 */
[C---:B------:R-:W-:Y:S01]  /*3c40*/  HMMA.16816.F32 R24, R100.reuse, R112, R24 ;  /* 0x000000706418723c */ /* 0x040fe20000001818 */
[----:B------:R-:W-:Y:S03]  /*3c50*/  @!P6 ISETP.GE.AND P0, PT, R123, R128, PT ;  /* 0x000000807b00e20c */ /* 0x000fe60003f06270 */
[----:B---3--:R-:W-:Y:S01]  /*3c60*/  @!P6 IADD3 R5, R176, 0x20, RZ ;  /* 0x00000020b005e810 */ /* 0x008fe20007ffe0ff */
[--C-:B------:R-:W-:Y:S01]  /*3c70*/  FFMA.FTZ R6, R6, c[0x0][0x23c], -R4.reuse ;  /* 0x00008f0006067a23 */ /* 0x100fe20000010804 */
[----:B------:R-:W-:Y:S02]  /*3c80*/  @!P6 FSEL R7, R7, -INF , !P0 ;  /* 0xff8000000707e808 */ /* 0x000fe40004000000 */
[----:B------:R-:W-:Y:S01]  /*3c90*/  FSETP.NEU.FTZ.AND P0, PT, R214, -INF , PT ;  /* 0xff800000d600780b */ /* 0x000fe20003f1d000 */
[----:B------:R1:W2:Y:S01]  /*3ca0*/  MUFU.EX2 R109, R6 ;  /* 0x00000006006d7308 */ /* 0x0002a20000000800 */
[-C--:B------:R-:W-:Y:S02]  /*3cb0*/  HMMA.16816.F32 R28, R100, R114.reuse, R28 ;  /* 0x00000072641c723c */ /* 0x080fe4000000181c */
[----:B------:R-:W-:Y:S01]  /*3cc0*/  FFMA.FTZ R121, R7, c[0x0][0x23c], -R4 ;  /* 0x00008f0007797a23 */ /* 0x000fe20000010804 */
[----:B------:R-:W-:Y:S01]  /*3cd0*/  @!P6 IMNMX R7, R5, R220, PT ;  /* 0x000000dc0507e217 */ /* 0x000fe20003800200 */
[----:B------:R-:W-:Y:S03]  /*3ce0*/  FMUL.FTZ R5, R213, 1.4426950216293334961 ;  /* 0x3fb8aa3bd5057820 */ /* 0x000fe60000410000 */
[-C--:B------:R-:W-:Y:S01]  /*3cf0*/  @!P6 ISETP.GE.AND P3, PT, R124, R7.reuse, PT ;  /* 0x000000077c00e20c */ /* 0x080fe20003f66270 */
[----:B------:R-:W-:Y:S01]  /*3d00*/  HMMA.16816.F32 R32, R104, R114, R32 ;  /* 0x000000726820723c */ /* 0x000fe20000001820 */
[----:B------:R-:W-:Y:S01]  /*3d10*/  FSEL R5, R5, RZ, P2 ;  /* 0x000000ff05057208 */ /* 0x000fe20001000000 */
[----:B------:R-:W-:Y:S01]  /*3d20*/  MUFU.EX2 R121, R121 ;  /* 0x0000007900797308 */ /* 0x000fe20000000800 */
[----:B------:R-:W-:Y:S01]  /*3d30*/  @!P6 ISETP.GE.AND P2, PT, R123, R7, PT ;  /* 0x000000077b00e20c */ /* 0x000fe20003f46270 */
[----:B------:R-:W-:Y:S01]  /*3d40*/  IMAD.WIDE.U32 R100, R129, -0x2daee0ad, RZ ;  /* 0xd2511f5381647825 */ /* 0x000fe200078e00ff */
[----:B------:R-:W-:Y:S02]  /*3d50*/  @!P6 FSEL R8, R8, -INF , !P3 ;  /* 0xff8000000808e808 */ /* 0x000fe40005800000 */
[----:B------:R-:W-:Y:S02]  /*3d60*/  @!P6 FSEL R9, R9, -INF , !P2 ;  /* 0xff8000000909e808 */ /* 0x000fe40005000000 */
[----:B------:R-:W-:Y:S02]  /*3d70*/  @!P6 ISETP.GE.AND P2, PT, R123, R131, PT ;  /* 0x000000837b00e20c */ /* 0x000fe40003f46270 */
[-C--:B------:R-:W-:Y:S01]  /*3d80*/  @!P6 ISETP.GE.AND P3, PT, R111, R7.reuse, PT ;  /* 0x000000076f00e20c */ /* 0x080fe20003f66270 */
[--C-:B------:R-:W-:Y:S01]  /*3d90*/  FFMA.FTZ R110, R9, c[0x0][0x23c], -R5.reuse ;  /* 0x00008f00096e7a23 */ /* 0x100fe20000010805 */
[----:B------:R-:W-:Y:S01]  /*3da0*/  @!P6 IADD3 R9, R124, 0x9, RZ ;  /* 0x000000097c09e810 */ /* 0x000fe20007ffe0ff */
[--C-:B------:R-:W-:Y:S01]  /*3db0*/  FFMA.FTZ R8, R8, c[0x0][0x23c], -R5.reuse ;  /* 0x00008f0008087a23 */ /* 0x100fe20000010805 */
[----:B------:R-:W-:Y:S01]  /*3dc0*/  @!P6 FSEL R11, R11, -INF , !P2 ;  /* 0xff8000000b0be808 */ /* 0x000fe20005000000 */
[----:B-1----:R-:W-:Y:S01]  /*3dd0*/  FMUL.FTZ R6, R214, 1.4426950216293334961 ;  /* 0x3fb8aa3bd6067820 */ /* 0x002fe20000410000 */
[----:B------:R-:W-:Y:S01]  /*3de0*/  @!P6 ISETP.GE.AND P5, PT, R9, R7, PT ;  /* 0x000000070900e20c */ /* 0x000fe20003fa6270 */
[----:B------:R1:W3:Y:S01]  /*3df0*/  MUFU.EX2 R122, R8 ;  /* 0x00000008007a7308 */ /* 0x0002e20000000800 */
[----:B------:R-:W-:Y:S02]  /*3e00*/  @!P6 ISETP.GE.AND P2, PT, R111, R128, PT ;  /* 0x000000806f00e20c */ /* 0x000fe40003f46270 */
[----:B------:R-:W-:Y:S02]  /*3e10*/  FSEL R6, R6, RZ, P0 ;  /* 0x000000ff06067208 */ /* 0x000fe40000000000 */
[-C--:B------:R-:W-:Y:S02]  /*3e20*/  @!P6 ISETP.GE.AND P0, PT, R124, R131.reuse, PT ;  /* 0x000000837c00e20c */ /* 0x080fe40003f06270 */
[----:B------:R-:W-:Y:S01]  /*3e30*/  @!P6 FSEL R12, R12, -INF , !P3 ;  /* 0xff8000000c0ce808 */ /* 0x000fe20005800000 */
[--C-:B------:R-:W-:Y:S01]  /*3e40*/  FFMA.FTZ R14, R14, c[0x0][0x23c], -R6.reuse ;  /* 0x00008f000e0e7a23 */ /* 0x100fe20000010806 */
[----:B------:R-:W-:Y:S01]  /*3e50*/  @!P6 FSEL R10, R10, -INF , !P0 ;  /* 0xff8000000a0ae808 */ /* 0x000fe20004000000 */
[--C-:B------:R-:W-:Y:S01]  /*3e60*/  FFMA.FTZ R11, R11, c[0x0][0x23c], -R6.reuse ;  /* 0x00008f000b0b7a23 */ /* 0x100fe20000010806 */
[-C--:B------:R-:W-:Y:S01]  /*3e70*/  @!P6 ISETP.GE.AND P0, PT, R111, R126.reuse, PT ;  /* 0x0000007e6f00e20c */ /* 0x080fe20003f06270 */
[--C-:B------:R-:W-:Y:S01]  /*3e80*/  FFMA.FTZ R12, R12, c[0x0][0x23c], -R5.reuse ;  /* 0x00008f000c0c7a23 */ /* 0x100fe20000010805 */
[----:B------:R-:W-:Y:S01]  /*3e90*/  @!P6 FSEL R13, R13, -INF , !P5 ;  /* 0xff8000000d0de808 */ /* 0x000fe20006800000 */
[--C-:B------:R-:W-:Y:S01]  /*3ea0*/  FFMA.FTZ R10, R10, c[0x0][0x23c], -R6.reuse ;  /* 0x00008f000a0a7a23 */ /* 0x100fe20000010806 */
[C---:B------:R-:W-:Y:S01]  /*3eb0*/  @!P6 ISETP.GE.AND P3, PT, R9.reuse, R131, PT ;  /* 0x000000830900e20c */ /* 0x040fe20003f66270 */
[----:B------:R-:W-:Y:S01]  /*3ec0*/  MUFU.EX2 R113, R12 ;  /* 0x0000000c00717308 */ /* 0x000fe20000000800 */
[----:B------:R-:W-:Y:S01]  /*3ed0*/  @!P6 ISETP.GE.AND P5, PT, R9, R126, PT ;  /* 0x0000007e0900e20c */ /* 0x000fe20003fa6270 */
[----:B------:R-:W-:Y:S01]  /*3ee0*/  FFMA.FTZ R13, R13, c[0x0][0x23c], -R5 ;  /* 0x00008f000d0d7a23 */ /* 0x000fe20000010805 */
[----:B------:R-:W-:Y:S02]  /*3ef0*/  @!P6 ISETP.GE.AND P4, PT, R9, R128, PT ;  /* 0x000000800900e20c */ /* 0x000fe40003f86270 */
[----:B------:R-:W-:Y:S02]  /*3f00*/  @!P6 IADD3 R9, R124, 0x11, RZ ;  /* 0x000000117c09e810 */ /* 0x000fe40007ffe0ff */
[----:B------:R-:W-:Y:S02]  /*3f10*/  @!P6 FSEL R15, R15, -INF , !P3 ;  /* 0xff8000000f0fe808 */ /* 0x000fe40005800000 */
[----:B------:R-:W-:Y:S01]  /*3f20*/  @!P6 FSEL R16, R16, -INF , !P0 ;  /* 0xff8000001010e808 */ /* 0x000fe20004000000 */
[----:B------:R2:W-:Y:S01]  /*3f30*/  MUFU.EX2 R111, R10 ;  /* 0x0000000a006f7308 */ /* 0x0005e20000000800 */
[----:B------:R-:W-:Y:S01]  /*3f40*/  @!P6 FSEL R19, R19, -INF , !P4 ;  /* 0xff8000001313e808 */ /* 0x000fe20006000000 */
[----:B------:R-:W-:Y:S01]  /*3f50*/  FFMA.FTZ R15, R15, c[0x0][0x23c], -R6 ;  /* 0x00008f000f0f7a23 */ /* 0x000fe20000010806 */
[-C--:B------:R-:W-:Y:S01]  /*3f60*/  @!P6 ISETP.GE.AND P4, PT, R9, R126.reuse, PT ;  /* 0x0000007e0900e20c */ /* 0x080fe20003f86270 */
[--C-:B------:R-:W-:Y:S01]  /*3f70*/  FFMA.FTZ R16, R16, c[0x0][0x23c], -R175.reuse ;  /* 0x00008f0010107a23 */ /* 0x100fe200000108af */
[----:B------:R-:W-:Y:S01]  /*3f80*/  @!P6 FSEL R17, R17, -INF , !P5 ;  /* 0xff8000001111e808 */ /* 0x000fe20006800000 */
[----:B------:R-:W-:Y:S01]  /*3f90*/  FFMA.FTZ R19, R19, c[0x0][0x23c], -R4 ;  /* 0x00008f0013137a23 */ /* 0x000fe20000010804 */
[----:B------:R-:W-:Y:S02]  /*3fa0*/  @!P6 FSEL R18, R18, -INF , !P2 ;  /* 0xff8000001212e808 */ /* 0x000fe40005000000 */
[----:B------:R-:W-:Y:S01]  /*3fb0*/  @!P6 FSEL R21, R21, -INF , !P4 ;  /* 0xff8000001515e808 */ /* 0x000fe20006000000 */
[----:B------:R3:W-:Y:S01]  /*3fc0*/  MUFU.EX2 R123, R13 ;  /* 0x0000000d007b7308 */ /* 0x0007e20000000800 */
[-C--:B------:R-:W-:Y:S01]  /*3fd0*/  @!P6 ISETP.GE.AND P4, PT, R9, R7.reuse, PT ;  /* 0x000000070900e20c */ /* 0x080fe20003f86270 */
[--C-:B------:R-:W-:Y:S01]  /*3fe0*/  FFMA.FTZ R17, R17, c[0x0][0x23c], -R175.reuse ;  /* 0x00008f0011117a23 */ /* 0x100fe200000108af */
[----:B-1----:R-:W-:Y:S01]  /*3ff0*/  LOP3.LUT R8, R245, UR4, R246, 0x96, !PT ;  /* 0x00000004f5087c12 */ /* 0x002fe2000f8e96f6 */
[----:B------:R-:W-:Y:S01]  /*4000*/  FFMA.FTZ R21, R21, c[0x0][0x23c], -R175 ;  /* 0x00008f0015157a23 */ /* 0x000fe200000108af */
[----:B------:R-:W-:Y:S01]  /*4010*/  LOP3.LUT R130, R101, UR5, R130, 0x96, !PT ;  /* 0x0000000565827c12 */ /* 0x000fe2000f8e9682 */
[--C-:B------:R-:W-:Y:S01]  /*4020*/  FFMA.FTZ R18, R18, c[0x0][0x23c], -R4.reuse ;  /* 0x00008f0012127a23 */ /* 0x100fe20000010804 */
[----:B------:R-:W-:Y:S01]  /*4030*/  @!P6 FSEL R25, R25, -INF , !P4 ;  /* 0xff8000001919e808 */ /* 0x000fe20006000000 */
[----:B------:R-:W-:Y:S02]  /*4040*/  UIADD3 UR4, UR6, -0x126145ec, URZ ;  /* 0xed9eba1406047890 */ /* 0x000fe4000fffe03f */
[----:B------:R1:W-:Y:S02]  /*4050*/  MUFU.EX2 R112, R11 ;  /* 0x0000000b00707308 */ /* 0x0003e40000000800 */
[----:B------:R-:W-:Y:S01]  /*4060*/  FFMA.FTZ R25, R25, c[0x0][0x23c], -R5 ;  /* 0x00008f0019197a23 */ /* 0x000fe20000010805 */
[----:B--2---:R-:W-:Y:S04]  /*4070*/  @!P6 IADD3 R10, R124, 0x10, RZ ;  /* 0x000000107c0ae810 */ /* 0x004fe80007ffe0ff */
[C---:B------:R-:W-:Y:S02]  /*4080*/  @!P6 ISETP.GE.AND P3, PT, R10.reuse, R126, PT ;  /* 0x0000007e0a00e20c */ /* 0x040fe40003f66270 */
[CC--:B------:R-:W-:Y:S01]  /*4090*/  @!P6 ISETP.GE.AND P0, PT, R10.reuse, R128.reuse, PT ;  /* 0x000000800a00e20c */ /* 0x0c0fe20003f06270 */
[----:B------:R-:W-:Y:S01]  /*40a0*/  MUFU.EX2 R114, R21 ;  /* 0x0000001500727308 */ /* 0x000fe20000000800 */
[C---:B------:R-:W-:Y:S02]  /*40b0*/  @!P6 ISETP.GE.AND P5, PT, R10.reuse, R7, PT ;  /* 0x000000070a00e20c */ /* 0x040fe40003fa6270 */
[-C--:B------:R-:W-:Y:S01]  /*40c0*/  @!P6 ISETP.GE.AND P2, PT, R10, R131.reuse, PT ;  /* 0x000000830a00e20c */ /* 0x080fe20003f46270 */
[----:B---3--:R-:W-:Y:S01]  /*40d0*/  IMAD.WIDE.U32 R12, R125, -0x2daee0ad, RZ ;  /* 0xd2511f537d0c7825 */ /* 0x008fe200078e00ff */
[----:B------:R-:W-:Y:S02]  /*40e0*/  @!P6 FSEL R20, R20, -INF , !P3 ;  /* 0xff8000001414e808 */ /* 0x000fe40005800000 */
[C---:B------:R-:W-:Y:S02]  /*40f0*/  @!P6 ISETP.GE.AND P3, PT, R9.reuse, R128, PT ;  /* 0x000000800900e20c */ /* 0x040fe40003f66270 */
[----:B------:R-:W-:Y:S01]  /*4100*/  @!P6 FSEL R22, R22, -INF , !P0 ;  /* 0xff8000001616e808 */ /* 0x000fe20004000000 */
[----:B------:R-:W-:Y:S01]  /*4110*/  FFMA.FTZ R20, R20, c[0x0][0x23c], -R175 ;  /* 0x00008f0014147a23 */ /* 0x000fe200000108af */
[----:B------:R-:W-:Y:S01]  /*4120*/  @!P6 ISETP.GE.AND P0, PT, R9, R131, PT ;  /* 0x000000830900e20c */ /* 0x000fe20003f06270 */
[----:B------:R-:W-:Y:S01]  /*4130*/  MUFU.EX2 R125, R15 ;  /* 0x0000000f007d7308 */ /* 0x000fe20000000800 */
[----:B------:R-:W-:Y:S01]  /*4140*/  @!P6 IADD3 R10, R124, 0x18, RZ ;  /* 0x000000187c0ae810 */ /* 0x000fe20007ffe0ff */
[----:B------:R-:W-:Y:S01]  /*4150*/  FFMA.FTZ R115, R22, c[0x0][0x23c], -R4 ;  /* 0x00008f0016737a23 */ /* 0x000fe20000010804 */
[----:B------:R-:W-:Y:S02]  /*4160*/  @!P6 IADD3 R9, R124, 0x19, RZ ;  /* 0x000000197c09e810 */ /* 0x000fe40007ffe0ff */
[----:B------:R-:W-:Y:S02]  /*4170*/  @!P6 FSEL R23, R23, -INF , !P3 ;  /* 0xff8000001717e808 */ /* 0x000fe40005800000 */
[CC--:B------:R-:W-:Y:S02]  /*4180*/  @!P6 ISETP.GE.AND P3, PT, R10.reuse, R7.reuse, PT ;  /* 0x000000070a00e20c */ /* 0x0c0fe40003f66270 */
[----:B------:R-:W-:Y:S01]  /*4190*/  @!P6 FSEL R27, R27, -INF , !P0 ;  /* 0xff8000001b1be808 */ /* 0x000fe20004000000 */
[----:B------:R2:W-:Y:S01]  /*41a0*/  MUFU.EX2 R124, R14 ;  /* 0x0000000e007c7308 */ /* 0x0005e20000000800 */
[-C--:B------:R-:W-:Y:S02]  /*41b0*/  @!P6 ISETP.GE.AND P0, PT, R10, R126.reuse, PT ;  /* 0x0000007e0a00e20c */ /* 0x080fe40003f06270 */
[----:B------:R-:W-:Y:S01]  /*41c0*/  @!P6 FSEL R28, R28, -INF , !P3 ;  /* 0xff8000001c1ce808 */ /* 0x000fe20005800000 */
[----:B------:R-:W-:Y:S01]  /*41d0*/  FFMA.FTZ R27, R27, c[0x0][0x23c], -R6 ;  /* 0x00008f001b1b7a23 */ /* 0x000fe20000010806 */
[----:B------:R-:W-:Y:S02]  /*41e0*/  @!P6 ISETP.GE.AND P3, PT, R9, R126, PT ;  /* 0x0000007e0900e20c */ /* 0x000fe40003f66270 */
[----:B------:R-:W-:Y:S01]  /*41f0*/  LOP3.LUT R240, R13, UR5, R240, 0x96, !PT ;  /* 0x000000050df07c12 */ /* 0x000fe2000f8e96f0 */
[----:B------:R-:W-:Y:S01]  /*4200*/  UIADD3 UR5, UR7, 0x78dde6e4, URZ ;  /* 0x78dde6e407057890 */ /* 0x000fe2000fffe03f */
[----:B------:R-:W-:Y:S01]  /*4210*/  @!P6 FSEL R24, R24, -INF , !P5 ;  /* 0xff8000001818e808 */ /* 0x000fe20006800000 */
[----:B------:R3:W-:Y:S01]  /*4220*/  MUFU.EX2 R126, R16 ;  /* 0x00000010007e7308 */ /* 0x0007e20000000800 */
[C---:B------:R-:W-:Y:S01]  /*4230*/  @!P6 ISETP.GE.AND P5, PT, R9.reuse, R7, PT ;  /* 0x000000070900e20c */ /* 0x040fe20003fa6270 */
[----:B------:R-:W-:Y:S01]  /*4240*/  IMAD.WIDE.U32 R240, R240, -0x326172a9, RZ ;  /* 0xcd9e8d57f0f07825 */ /* 0x000fe200078e00ff */
[-C--:B------:R-:W-:Y:S02]  /*4250*/  @!P6 ISETP.GE.AND P4, PT, R10, R131.reuse, PT ;  /* 0x000000830a00e20c */ /* 0x080fe40003f86270 */
[----:B------:R-:W-:Y:S01]  /*4260*/  @!P6 FSEL R26, R26, -INF , !P2 ;  /* 0xff8000001a1ae808 */ /* 0x000fe20005000000 */
[--C-:B------:R-:W-:Y:S01]  /*4270*/  FFMA.FTZ R28, R28, c[0x0][0x23c], -R5.reuse ;  /* 0x00008f001c1c7a23 */ /* 0x100fe20000010805 */
[----:B------:R-:W-:Y:S01]  /*4280*/  @!P6 ISETP.GE.AND P2, PT, R9, R131, PT ;  /* 0x000000830900e20c */ /* 0x000fe20003f46270 */
[--C-:B------:R-:W-:Y:S01]  /*4290*/  FFMA.FTZ R176, R24, c[0x0][0x23c], -R5.reuse ;  /* 0x00008f0018b07a23 */ /* 0x100fe20000010805 */
[----:B------:R-:W-:Y:S01]  /*42a0*/  @!P6 FSEL R29, R29, -INF , !P5 ;  /* 0xff8000001d1de808 */ /* 0x000fe20006800000 */
[----:B------:R-:W-:Y:S01]  /*42b0*/  FFMA.FTZ R26, R26, c[0x0][0x23c], -R6 ;  /* 0x00008f001a1a7a23 */ /* 0x000fe20000010806 */
[-C--:B------:R-:W-:Y:S01]  /*42c0*/  @!P6 ISETP.GE.AND P5, PT, R10, R128.reuse, PT ;  /* 0x000000800a00e20c */ /* 0x080fe20003fa6270 */
[----:B-1----:R-:W-:Y:S01]  /*42d0*/  IMAD.WIDE.U32 R10, R8, -0x2daee0ad, RZ ;  /* 0xd2511f53080a7825 */ /* 0x002fe200078e00ff */
[----:B------:R-:W-:Y:S01]  /*42e0*/  LOP3.LUT R242, R241, UR5, R242, 0x96, !PT ;  /* 0x00000005f1f27c12 */ /* 0x000fe2000f8e96f2 */
[----:B------:R-:W-:Y:S01]  /*42f0*/  MUFU.EX2 R110, R110 ;  /* 0x0000006e006e7308 */ /* 0x000fe20000000800 */
[----:B------:R-:W-:Y:S01]  /*4300*/  @!P6 FSEL R30, R30, -INF , !P4 ;  /* 0xff8000001e1ee808 */ /* 0x000fe20006000000 */
[----:B--2---:R-:W-:Y:S01]  /*4310*/  IMAD.WIDE.U32 R14, R127, -0x2daee0ad, RZ ;  /* 0xd2511f537f0e7825 */ /* 0x004fe200078e00ff */
[----:B------:R-:W-:Y:S02]  /*4320*/  LOP3.LUT R100, R11, UR4, R100, 0x96, !PT ;  /* 0x000000040b647c12 */ /* 0x000fe4000f8e9664 */
[----:B------:R-:W-:Y:S01]  /*4330*/  @!P6 ISETP.GE.AND P4, PT, R9, R128, PT ;  /* 0x000000800900e20c */ /* 0x000fe20003f86270 */
[----:B------:R-:W-:Y:S01]  /*4340*/  IMAD.WIDE.U32 R130, R130, -0x326172a9, RZ ;  /* 0xcd9e8d5782827825 */ /* 0x000fe200078e00ff */
[----:B------:R-:W-:Y:S01]  /*4350*/  LOP3.LUT R102, R15, UR4, R12, 0x96, !PT ;  /* 0x000000040f667c12 */ /* 0x000fe2000f8e960c */
[----:B------:R-:W-:Y:S01]  /*4360*/  UIADD3 UR4, UR7, 0x1715609d, URZ ;  /* 0x1715609d07047890 */ /* 0x000fe2000fffe03f */
[----:B------:R-:W-:Y:S01]  /*4370*/  @!P6 FSEL R31, R31, -INF , !P2 ;  /* 0xff8000001f1fe808 */ /* 0x000fe20005000000 */
[----:B------:R1:W-:Y:S01]  /*4380*/  MUFU.EX2 R127, R17 ;  /* 0x00000011007f7308 */ /* 0x0003e20000000800 */
[----:B------:R-:W-:Y:S01]  /*4390*/  LOP3.LUT R244, R131, UR5, R244, 0x96, !PT ;  /* 0x0000000583f47c12 */ /* 0x000fe2000f8e96f4 */
[----:B------:R-:W-:Y:S01]  /*43a0*/  UIADD3 UR5, UR6, -0x56f99767, URZ ;  /* 0xa906689906057890 */ /* 0x000fe2000fffe03f */
[----:B------:R-:W-:Y:S01]  /*43b0*/  @!P6 FSEL R33, R33, -INF , !P3 ;  /* 0xff8000002121e808 */ /* 0x000fe20005800000 */
[----:B------:R-:W-:Y:S01]  /*43c0*/  IMAD.WIDE.U32 R102, R102, -0x326172a9, RZ ;  /* 0xcd9e8d5766667825 */ /* 0x000fe200078e00ff */
[----:B------:R-:W-:Y:S02]  /*43d0*/  @!P6 FSEL R32, R32, -INF , !P0 ;  /* 0xff8000002020e808 */ /* 0x000fe40004000000 */
[----:B------:R-:W-:Y:S01]  /*43e0*/  @!P6 FSEL R34, R34, -INF , !P5 ;  /* 0xff8000002222e808 */ /* 0x000fe20006800000 */
[----:B------:R-:W-:Y:S01]  /*43f0*/  IMAD.WIDE.U32 R12, R242, -0x2daee0ad, RZ ;  /* 0xd2511f53f20c7825 */ /* 0x000fe200078e00ff */
[----:B------:R-:W-:Y:S01]  /*4400*/  LOP3.LUT R7, R103, UR4, R240, 0x96, !PT ;  /* 0x0000000467077c12 */ /* 0x000fe2000f8e96f0 */
[----:B------:R-:W-:Y:S01]  /*4410*/  MUFU.EX2 R128, R18 ;  /* 0x0000001200807308 */ /* 0x000fe20000000800 */
[----:B------:R-:W-:Y:S01]  /*4420*/  @!P6 FSEL R35, R35, -INF , !P4 ;  /* 0xff8000002323e808 */ /* 0x000fe20006000000 */
[----:B------:R-:W-:Y:S01]  /*4430*/  IMAD.WIDE.U32 R244, R244, -0x2daee0ad, RZ ;  /* 0xd2511f53f4f47825 */ /* 0x000fe200078e00ff */
[----:B------:R-:W-:Y:S03]  /*4440*/  LOP3.LUT R240, R13, UR5, R14, 0x96, !PT ;  /* 0x000000050df07c12 */ /* 0x000fe6000f8e960e */
[----:B------:R-:W-:Y:S01]  /*4450*/  IMAD.WIDE.U32 R100, R100, -0x326172a9, RZ ;  /* 0xcd9e8d5764647825 */ /* 0x000fe200078e00ff */
[----:B---3--:R-:W-:Y:S01]  /*4460*/  LOP3.LUT R16, R245, UR5, R10, 0x96, !PT ;  /* 0x00000005f5107c12 */ /* 0x008fe2000f8e960a */
[----:B------:R-:W-:Y:S02]  /*4470*/  UIADD3 UR5, UR7, -0x4ab325aa, URZ ;  /* 0xb54cda5607057890 */ /* 0x000fe4000fffe03f */
[----:B------:R-:W-:Y:S01]  /*4480*/  IMAD.WIDE.U32 R240, R240, -0x326172a9, RZ ;  /* 0xcd9e8d57f0f07825 */ /* 0x000fe200078e00ff */
[----:B------:R-:W-:Y:S01]  /*4490*/  LOP3.LUT R243, R101, UR4, R130, 0x96, !PT ;  /* 0x0000000465f37c12 */ /* 0x000fe2000f8e9682 */
[----:B------:R-:W-:Y:S01]  /*44a0*/  UIADD3 UR4, UR6, 0x646e171e, URZ ;  /* 0x646e171e06047890 */ /* 0x000fe2000fffe03f */
[----:B------:R-:W-:Y:S01]  /*44b0*/  MUFU.EX2 R129, R19 ;  /* 0x0000001300817308 */ /* 0x000fe20000000800 */
[----:B------:R-:W-:Y:S01]  /*44c0*/  IMAD.WIDE.U32 R104, R16, -0x326172a9, RZ ;  /* 0xcd9e8d5710687825 */ /* 0x000fe200078e00ff */
[----:B------:R-:W-:Y:S02]  /*44d0*/  LOP3.LUT R102, R241, UR5, R102, 0x96, !PT ;  /* 0x00000005f1667c12 */ /* 0x000fe4000f8e9666 */
[----:B------:R-:W-:Y:S01]  /*44e0*/  LOP3.LUT R101, R240, 0xff, RZ, 0xc0, !PT ;  /* 0x000000fff0657812 */ /* 0x000fe200078ec0ff */
[----:B------:R-:W-:Y:S01]  /*44f0*/  IMAD.WIDE.U32 R8, R7, -0x2daee0ad, RZ ;  /* 0xd2511f5307087825 */ /* 0x000fe200078e00ff */
[----:B------:R-:W-:Y:S02]  /*4500*/  LOP3.LUT R100, R105, UR5, R100, 0x96, !PT ;  /* 0x0000000569647c12 */ /* 0x000fe4000f8e9664 */
[----:B------:R-:W-:Y:S01]  /*4510*/  LOP3.LUT R22, R104, 0xff, RZ, 0xc0, !PT ;  /* 0x000000ff68167812 */ /* 0x000fe200078ec0ff */
[----:B------:R-:W-:Y:S01]  /*4520*/  IMAD.WIDE.U32 R242, R243, -0x2daee0ad, RZ ;  /* 0xd2511f53f3f27825 */ /* 0x000fe200078e00ff */
[----:B-1----:R-:W-:Y:S01]  /*4530*/  LOP3.LUT R17, R8, 0xff, RZ, 0xc0, !PT ;  /* 0x000000ff08117812 */ /* 0x002fe200078ec0ff */
[----:B------:R-:W-:Y:S01]  /*4540*/  MUFU.EX2 R130, R20 ;  /* 0x0000001400827308 */ /* 0x000fe20000000800 */
[----:B------:R-:W-:Y:S01]  /*4550*/  LOP3.LUT R15, R9, UR4, R12, 0x96, !PT ;  /* 0x00000004090f7c12 */ /* 0x000fe2000f8e960c */
[----:B------:R-:W-:Y:S01]  /*4560*/  FFMA.FTZ R131, R23, c[0x0][0x23c], -R4 ;  /* 0x00008f0017837a23 */ /* 0x000fe20000010804 */
[----:B------:R-:W-:Y:S01]  /*4570*/  SHF.R.U32.HI R23, RZ, 0x10, R102 ;  /* 0x00000010ff177819 */ /* 0x000fe20000011666 */
[----:B------:R-:W-:Y:S01]  /*4580*/  FFMA.FTZ R5, R29, c[0x0][0x23c], -R5 ;  /* 0x00008f001d057a23 */ /* 0x000fe20000010805 */
[----:B------:R-:W-:Y:S01]  /*4590*/  LOP3.LUT R14, R243, UR4, R244, 0x96, !PT ;  /* 0x00000004f30e7c12 */ /* 0x000fe2000f8e96f4 */
[----:B------:R-:W-:Y:S01]  /*45a0*/  ULDC.U8 UR4, c[0x0][0x2d8] ;  /* 0x0000b60000047ab9 */ /* 0x000fe20000000000 */
[----:B------:R-:W-:Y:S01]  /*45b0*/  LOP3.LUT R23, R23, 0xff, RZ, 0xc0, !PT ;  /* 0x000000ff17177812 */ /* 0x000fe200078ec0ff */
[--C-:B------:R-:W-:Y:S01]  /*45c0*/  FFMA.FTZ R34, R34, c[0x0][0x23c], -R4.reuse ;  /* 0x00008f0022227a23 */ /* 0x100fe20000010804 */
[----:B------:R-:W-:Y:S01]  /*45d0*/  ISETP.LE.U32.AND P2, PT, R17, UR4, PT ;  /* 0x0000000411007c0c */ /* 0x000fe2000bf43070 */
[----:B------:R-:W-:Y:S01]  /*45e0*/  FFMA.FTZ R4, R35, c[0x0][0x23c], -R4 ;  /* 0x00008f0023047a23 */ /* 0x000fe20000010804 */
[----:B------:R-:W-:Y:S01]  /*45f0*/  LOP3.LUT R17, R104, 0xffff, RZ, 0xc0, !PT ;  /* 0x0000ffff68117812 */ /* 0x000fe200078ec0ff */
[--C-:B------:R-:W-:Y:S01]  /*4600*/  FFMA.FTZ R32, R32, c[0x0][0x23c], -R175.reuse ;  /* 0x00008f0020207a23 */ /* 0x100fe200000108af */
[--C-:B------:R-:W-:Y:S01]  /*4610*/  SHF.R.U32.HI R21, RZ, 0x10, R104.reuse ;  /* 0x00000010ff157819 */ /* 0x100fe20000011668 */
[----:B------:R-:W-:Y:S01]  /*4620*/  FFMA.FTZ R175, R33, c[0x0][0x23c], -R175 ;  /* 0x00008f0021af7a23 */ /* 0x000fe200000108af */
[----:B------:R-:W-:Y:S01]  /*4630*/  SHF.R.U32.HI R16, RZ, 0x18, R104 ;  /* 0x00000018ff107819 */ /* 0x000fe20000011668 */
[--C-:B------:R-:W-:Y:S01]  /*4640*/  FFMA.FTZ R30, R30, c[0x0][0x23c], -R6.reuse ;  /* 0x00008f001e1e7a23 */ /* 0x100fe20000010806 */
[C---:B------:R-:W-:Y:S01]  /*4650*/  LOP3.LUT R104, R102.reuse, 0xff, RZ, 0xc0, !PT ;  /* 0x000000ff66687812 */ /* 0x040fe200078ec0ff */
[----:B------:R-:W-:Y:S01]  /*4660*/  FFMA.FTZ R6, R31, c[0x0][0x23c], -R6 ;  /* 0x00008f001f067a23 */ /* 0x000fe20000010806 */
[----:B------:R-:W-:Y:S01]  /*4670*/  LOP3.LUT R103, R102, 0xffff, RZ, 0xc0, !PT ;  /* 0x0000ffff66677812 */ /* 0x000fe200078ec0ff */
[----:B------:R-:W1:Y:S01]  /*4680*/  MUFU.EX2 R245, R32 ;  /* 0x0000002000f57308 */ /* 0x000e620000000800 */
[----:B------:R-:W-:Y:S02]  /*4690*/  ISETP.LE.U32.AND P3, PT, R23, UR4, PT ;  /* 0x0000000417007c0c */ /* 0x000fe4000bf63070 */
[----:B------:R-:W-:Y:S02]  /*46a0*/  ISETP.LE.U32.AND P0, PT, R104, UR4, PT ;  /* 0x0000000468007c0c */ /* 0x000fe4000bf03070 */
[C---:B------:R-:W-:Y:S02]  /*46b0*/  LOP3.LUT R24, R100.reuse, 0xff, RZ, 0xc0, !PT ;  /* 0x000000ff64187812 */ /* 0x040fe400078ec0ff */
[----:B------:R-:W-:Y:S02]  /*46c0*/  SHF.R.U32.HI R103, RZ, 0x8, R103 ;  /* 0x00000008ff677819 */ /* 0x000fe40000011667 */
[----:B------:R-:W-:Y:S01]  /*46d0*/  LOP3.LUT R23, R100, 0xffff, RZ, 0xc0, !PT ;  /* 0x0000ffff64177812 */ /* 0x000fe200078ec0ff */
[----:B------:R-:W-:Y:S01]  /*46e0*/  MUFU.EX2 R247, R34 ;  /* 0x0000002200f77308 */ /* 0x000fe20000000800 */
[----:B------:R-:W-:Y:S02]  /*46f0*/  ISETP.LE.U32.AND P6, PT, R24, UR4, PT ;  /* 0x0000000418007c0c */ /* 0x000fe4000bfc3070 */
[--C-:B------:R-:W-:Y:S01]  /*4700*/  SHF.R.U32.HI R24, RZ, 0x10, R100.reuse ;  /* 0x00000010ff187819 */ /* 0x100fe20000011664 */
[----:B------:R-:W-:Y:S01]  /*4710*/  @!P3 FADD.FTZ R109, -R109, -RZ ;  /* 0x800000ff6d6db221 */ /* 0x000fe20000010100 */
[----:B------:R-:W-:Y:S01]  /*4720*/  LOP3.LUT R103, R103, 0xffff, RZ, 0xc0, !PT ;  /* 0x0000ffff67677812 */ /* 0x000fe200078ec0ff */
[----:B------:R-:W-:Y:S01]  /*4730*/  @!P0 FADD.FTZ R120, -R120, -RZ ;  /* 0x800000ff78788221 */ /* 0x000fe20000010100 */
[----:B------:R-:W-:Y:S02]  /*4740*/  SHF.R.U32.HI R23, RZ, 0x8, R23 ;  /* 0x00000008ff177819 */ /* 0x000fe40000011617 */
[----:B------:R-:W-:Y:S01]  /*4750*/  LOP3.LUT R24, R24, 0xff, RZ, 0xc0, !PT ;  /* 0x000000ff18187812 */ /* 0x000fe200078ec0ff */
[----:B------:R-:W-:Y:S01]  /*4760*/  MUFU.EX2 R244, R30 ;  /* 0x0000001e00f47308 */ /* 0x000fe20000000800 */
[----:B------:R-:W-:Y:S02]  /*4770*/  ISETP.LE.U32.AND P5, PT, R103, UR4, PT ;  /* 0x0000000467007c0c */ /* 0x000fe4000bfa3070 */
[----:B------:R-:W-:Y:S01]  /*4780*/  LOP3.LUT R23, R23, 0xffff, RZ, 0xc0, !PT ;  /* 0x0000ffff17177812 */ /* 0x000fe200078ec0ff */
[----:B------:R-:W-:Y:S01]  /*4790*/  @!P6 FADD.FTZ R122, -R122, -RZ ;  /* 0x800000ff7a7ae221 */ /* 0x000fe20000010100 */
[----:B------:R-:W-:Y:S01]  /*47a0*/  ISETP.LE.U32.AND P3, PT, R24, UR4, PT ;  /* 0x0000000418007c0c */ /* 0x000fe2000bf63070 */
[----:B-1----:R-:W-:Y:S01]  /*47b0*/  @!P2 FADD.FTZ R245, -R245, -RZ ;  /* 0x800000fff5f5a221 */ /* 0x002fe20000010100 */
[----:B------:R-:W-:Y:S02]  /*47c0*/  ISETP.LE.U32.AND P0, PT, R23, UR4, PT ;  /* 0x0000000417007c0c */ /* 0x000fe4000bf03070 */
[----:B------:R-:W-:Y:S01]  /*47d0*/  SHF.R.U32.HI R100, RZ, 0x18, R100 ;  /* 0x00000018ff647819 */ /* 0x000fe20000011664 */
[----:B------:R-:W-:Y:S01]  /*47e0*/  MUFU.EX2 R248, R4 ;  /* 0x0000000400f87308 */ /* 0x000fe20000000800 */
[----:B------:R-:W-:Y:S02]  /*47f0*/  SHF.R.U32.HI R17, RZ, 0x8, R17 ;  /* 0x00000008ff117819 */ /* 0x000fe40000011611 */
[----:B------:R-:W-:Y:S01]  /*4800*/  LOP3.LUT R21, R21, 0xff, RZ, 0xc0, !PT ;  /* 0x000000ff15157812 */ /* 0x000fe200078ec0ff */
[----:B------:R-:W-:Y:S01]  /*4810*/  @!P5 FADD.FTZ R108, -R108, -RZ ;  /* 0x800000ff6c6cd221 */ /* 0x000fe20000010100 */
[----:B------:R-:W-:Y:S02]  /*4820*/  ISETP.LE.U32.AND P5, PT, R100, UR4, PT ;  /* 0x0000000464007c0c */ /* 0x000fe4000bfa3070 */
[----:B------:R-:W-:Y:S01]  /*4830*/  LOP3.LUT R17, R17, 0xffff, RZ, 0xc0, !PT ;  /* 0x0000ffff11117812 */ /* 0x000fe200078ec0ff */
[----:B------:R-:W-:Y:S01]  /*4840*/  @!P3 FADD.FTZ R111, -R111, -RZ ;  /* 0x800000ff6f6fb221 */ /* 0x000fe20000010100 */
[----:B------:R-:W-:Y:S01]  /*4850*/  ISETP.LE.U32.AND P3, PT, R21, UR4, PT ;  /* 0x0000000415007c0c */ /* 0x000fe2000bf63070 */
[----:B------:R-:W-:Y:S01]  /*4860*/  @!P0 FADD.FTZ R110, -R110, -RZ ;  /* 0x800000ff6e6e8221 */ /* 0x000fe20000010100 */
[----:B------:R-:W-:Y:S01]  /*4870*/  LOP3.LUT R12, R8, 0xffff, RZ, 0xc0, !PT ;  /* 0x0000ffff080c7812 */ /* 0x000fe200078ec0ff */
[----:B------:R-:W-:Y:S01]  /*4880*/  MUFU.EX2 R249, R6 ;  /* 0x0000000600f97308 */ /* 0x000fe20000000800 */
[--C-:B------:R-:W-:Y:S02]  /*4890*/  SHF.R.U32.HI R11, RZ, 0x18, R8.reuse ;  /* 0x00000018ff0b7819 */ /* 0x100fe40000011608 */
[----:B------:R-:W-:Y:S02]  /*48a0*/  SHF.R.U32.HI R7, RZ, 0x10, R8 ;  /* 0x00000010ff077819 */ /* 0x000fe40000011608 */
[----:B------:R-:W-:Y:S01]  /*48b0*/  LOP3.LUT R8, R242, 0xffff, RZ, 0xc0, !PT ;  /* 0x0000fffff2087812 */ /* 0x000fe200078ec0ff */
[----:B------:R-:W-:Y:S01]  /*48c0*/  @!P5 FADD.FTZ R112, -R112, -RZ ;  /* 0x800000ff7070d221 */ /* 0x000fe20000010100 */
[----:B------:R-:W-:Y:S02]  /*48d0*/  LOP3.LUT R18, R240, 0xffff, RZ, 0xc0, !PT ;  /* 0x0000fffff0127812 */ /* 0x000fe400078ec0ff */
[----:B------:R-:W-:Y:S01]  /*48e0*/  ISETP.LE.U32.AND P0, PT, R17, UR4, PT ;  /* 0x0000000411007c0c */ /* 0x000fe2000bf03070 */
[----:B------:R1:W-:Y:S01]  /*48f0*/  MUFU.EX2 R243, R5 ;  /* 0x0000000500f37308 */ /* 0x0003e20000000800 */
[----:B------:R-:W-:Y:S01]  /*4900*/  SHF.R.U32.HI R18, RZ, 0x8, R18 ;  /* 0x00000008ff127819 */ /* 0x000fe20000011612 */
[----:B------:R-:W-:Y:S01]  /*4910*/  @!P3 FADD.FTZ R124, -R124, -RZ ;  /* 0x800000ff7c7cb221 */ /* 0x000fe20000010100 */
[----:B------:R-:W-:Y:S02]  /*4920*/  ISETP.LE.U32.AND P5, PT, R16, UR4, PT ;  /* 0x0000000410007c0c */ /* 0x000fe4000bfa3070 */
[----:B------:R-:W-:Y:S02]  /*4930*/  LOP3.LUT R18, R18, 0xffff, RZ, 0xc0, !PT ;  /* 0x0000ffff12127812 */ /* 0x000fe400078ec0ff */
[----:B------:R-:W-:Y:S02]  /*4940*/  LOP3.LUT R16, R15, 0xff, RZ, 0xc0, !PT ;  /* 0x000000ff0f107812 */ /* 0x000fe400078ec0ff */
[----:B------:R-:W-:Y:S01]  /*4950*/  ISETP.LE.U32.AND P3, PT, R18, UR4, PT ;  /* 0x0000000412007c0c */ /* 0x000fe2000bf63070 */
[----:B------:R-:W2:Y:S01]  /*4960*/  MUFU.EX2 R199, R25 ;  /* 0x0000001900c77308 */ /* 0x000ea20000000800 */
[----:B------:R-:W-:Y:S01]  /*4970*/  SHF.R.U32.HI R102, RZ, 0x18, R102 ;  /* 0x00000018ff667819 */ /* 0x000fe20000011666 */
[----:B------:R-:W-:Y:S01]  /*4980*/  @!P0 FADD.FTZ R123, -R123, -RZ ;  /* 0x800000ff7b7b8221 */ /* 0x000fe20000010100 */
[----:B------:R-:W-:Y:S02]  /*4990*/  ISETP.LE.U32.AND P0, PT, R16, UR4, PT ;  /* 0x0000000410007c0c */ /* 0x000fe4000bf03070 */
[----:B------:R-:W-:Y:S01]  /*49a0*/  LOP3.LUT R16, R15, 0xffff, RZ, 0xc0, !PT ;  /* 0x0000ffff0f107812 */ /* 0x000fe200078ec0ff */
[----:B------:R-:W-:Y:S01]  /*49b0*/  @!P5 FADD.FTZ R125, -R125, -RZ ;  /* 0x800000ff7d7dd221 */ /* 0x000fe20000010100 */
[----:B------:R-:W-:Y:S02]  /*49c0*/  ISETP.LE.U32.AND P4, PT, R102, UR4, PT ;  /* 0x0000000466007c0c */ /* 0x000fe4000bf83070 */
[----:B------:R-:W-:Y:S01]  /*49d0*/  SHF.R.U32.HI R16, RZ, 0x8, R16 ;  /* 0x00000008ff107819 */ /* 0x000fe20000011610 */
[----:B------:R-:W3:Y:S01]  /*49e0*/  MUFU.EX2 R131, R131 ;  /* 0x0000008300837308 */ /* 0x000ee20000000800 */
[----:B------:R-:W-:Y:S01]  /*49f0*/  ISETP.LE.U32.AND P6, PT, R101, UR4, PT ;  /* 0x0000000465007c0c */ /* 0x000fe2000bfc3070 */
[----:B------:R-:W-:Y:S01]  /*4a00*/  @!P3 FADD.FTZ R127, -R127, -RZ ;  /* 0x800000ff7f7fb221 */ /* 0x000fe20000010100 */
[----:B------:R-:W-:Y:S02]  /*4a10*/  LOP3.LUT R16, R16, 0xffff, RZ, 0xc0, !PT ;  /* 0x0000ffff10107812 */ /* 0x000fe400078ec0ff */
[----:B-1----:R-:W-:Y:S01]  /*4a20*/  LOP3.LUT R5, R14, 0xffff, RZ, 0xc0, !PT ;  /* 0x0000ffff0e057812 */ /* 0x002fe200078ec0ff */
[----:B------:R-:W-:Y:S01]  /*4a30*/  @!P0 FADD.FTZ R130, -R130, -RZ ;  /* 0x800000ff82828221 */ /* 0x000fe20000010100 */
[----:B------:R-:W-:Y:S02]  /*4a40*/  ISETP.LE.U32.AND P3, PT, R16, UR4, PT ;  /* 0x0000000410007c0c */ /* 0x000fe4000bf63070 */
[----:B------:R-:W-:Y:S01]  /*4a50*/  SHF.R.U32.HI R5, RZ, 0x8, R5 ;  /* 0x00000008ff057819 */ /* 0x000fe20000011605 */
[----:B------:R-:W-:Y:S01]  /*4a60*/  @!P4 FADD.FTZ R121, -R121, -RZ ;  /* 0x800000ff7979c221 */ /* 0x000fe20000010100 */
[----:B------:R-:W-:Y:S01]  /*4a70*/  SHF.R.U32.HI R19, RZ, 0x10, R240 ;  /* 0x00000010ff137819 */ /* 0x000fe200000116f0 */
[----:B------:R-:W1:Y:S01]  /*4a80*/  MUFU.EX2 R246, R175 ;  /* 0x000000af00f67308 */ /* 0x000e620000000800 */
[----:B------:R-:W-:Y:S01]  /*4a90*/  LOP3.LUT R5, R5, 0xffff, RZ, 0xc0, !PT ;  /* 0x0000ffff05057812 */ /* 0x000fe200078ec0ff */
[----:B------:R-:W-:Y:S01]  /*4aa0*/  @!P6 FADD.FTZ R126, -R126, -RZ ;  /* 0x800000ff7e7ee221 */ /* 0x000fe20000010100 */
[----:B------:R-:W-:Y:S02]  /*4ab0*/  ISETP.LE.U32.AND P4, PT, R22, UR4, PT ;  /* 0x0000000416007c0c */ /* 0x000fe4000bf83070 */
[----:B------:R-:W-:Y:S02]  /*4ac0*/  F2FP.RELU.PACK_AB R4, R108, R120 ;  /* 0x000000786c04723e */ /* 0x000fe400000008ff */
[----:B------:R-:W-:Y:S01]  /*4ad0*/  LOP3.LUT R19, R19, 0xff, RZ, 0xc0, !PT ;  /* 0x000000ff13137812 */ /* 0x000fe200078ec0ff */
[----:B------:R-:W-:Y:S01]  /*4ae0*/  @!P3 FADD.FTZ R114, -R114, -RZ ;  /* 0x800000ff7272b221 */ /* 0x000fe20000010100 */
[----:B------:R-:W-:Y:S01]  /*4af0*/  ISETP.LE.U32.AND P3, PT, R5, UR4, PT ;  /* 0x0000000405007c0c */ /* 0x000fe2000bf63070 */
[----:B------:R1:W-:Y:S01]  /*4b00*/  STS [R187+0xe000], R4 ;  /* 0x00e00004bb007388 */ /* 0x0003e20000000800 */
[----:B------:R-:W-:Y:S01]  /*4b10*/  ISETP.LE.U32.AND P5, PT, R19, UR4, PT ;  /* 0x0000000413007c0c */ /* 0x000fe2000bfa3070 */
[----:B------:R-:W-:Y:S01]  /*4b20*/  MUFU.EX2 R241, R27 ;  /* 0x0000001b00f17308 */ /* 0x000fe20000000800 */
[--C-:B------:R-:W-:Y:S02]  /*4b30*/  SHF.R.U32.HI R17, RZ, 0x18, R15.reuse ;  /* 0x00000018ff117819 */ /* 0x100fe4000001160f */
[----:B------:R-:W-:Y:S01]  /*4b40*/  SHF.R.U32.HI R12, RZ, 0x8, R12 ;  /* 0x00000008ff0c7819 */ /* 0x000fe2000001160c */
[----:B------:R-:W-:Y:S01]  /*4b50*/  @!P4 FADD.FTZ R113, -R113, -RZ ;  /* 0x800000ff7171c221 */ /* 0x000fe20000010100 */
[----:B------:R-:W-:Y:S02]  /*4b60*/  SHF.R.U32.HI R20, RZ, 0x18, R240 ;  /* 0x00000018ff147819 */ /* 0x000fe400000116f0 */
[----:B------:R-:W-:Y:S02]  /*4b70*/  ISETP.LE.U32.AND P6, PT, R17, UR4, PT ;  /* 0x0000000411007c0c */ /* 0x000fe4000bfc3070 */
[----:B------:R-:W-:Y:S01]  /*4b80*/  LOP3.LUT R12, R12, 0xffff, RZ, 0xc0, !PT ;  /* 0x0000ffff0c0c7812 */ /* 0x000fe200078ec0ff */
[----:B--2---:R-:W-:Y:S01]  /*4b90*/  @!P3 FADD.FTZ R199, -R199, -RZ ;  /* 0x800000ffc7c7b221 */ /* 0x004fe20000010100 */
[----:B------:R-:W-:Y:S01]  /*4ba0*/  SHF.R.U32.HI R15, RZ, 0x10, R15 ;  /* 0x00000010ff0f7819 */ /* 0x000fe2000001160f */
[----:B------:R-:W-:Y:S01]  /*4bb0*/  @!P5 FADD.FTZ R128, -R128, -RZ ;  /* 0x800000ff8080d221 */ /* 0x000fe20000010100 */
[----:B------:R-:W-:Y:S01]  /*4bc0*/  ISETP.LE.U32.AND P4, PT, R20, UR4, PT ;  /* 0x0000000414007c0c */ /* 0x000fe2000bf83070 */
[----:B------:R-:W2:Y:S01]  /*4bd0*/  MUFU.EX2 R115, R115 ;  /* 0x0000007300737308 */ /* 0x000ea20000000800 */
[----:B------:R-:W-:Y:S02]  /*4be0*/  ISETP.LE.U32.AND P3, PT, R12, UR4, PT ;  /* 0x000000040c007c0c */ /* 0x000fe4000bf63070 */
[----:B------:R-:W-:Y:S02]  /*4bf0*/  LOP3.LUT R15, R15, 0xff, RZ, 0xc0, !PT ;  /* 0x000000ff0f0f7812 */ /* 0x000fe400078ec0ff */
[----:B------:R-:W-:Y:S01]  /*4c00*/  LOP3.LUT R16, R14, 0xff, RZ, 0xc0, !PT ;  /* 0x000000ff0e107812 */ /* 0x000fe200078ec0ff */
[----:B---3--:R-:W-:Y:S01]  /*4c10*/  @!P6 FADD.FTZ R131, -R131, -RZ ;  /* 0x800000ff8383e221 */ /* 0x008fe20000010100 */
[----:B------:R-:W-:Y:S02]  /*4c20*/  ISETP.LE.U32.AND P5, PT, R15, UR4, PT ;  /* 0x000000040f007c0c */ /* 0x000fe4000bfa3070 */
[--C-:B------:R-:W-:Y:S01]  /*4c30*/  SHF.R.U32.HI R15, RZ, 0x10, R14.reuse ;  /* 0x00000010ff0f7819 */ /* 0x100fe2000001160e */
[----:B------:R-:W3:Y:S01]  /*4c40*/  MUFU.EX2 R176, R176 ;  /* 0x000000b000b07308 */ /* 0x000ee20000000800 */
[----:B------:R-:W-:Y:S01]  /*4c50*/  SHF.R.U32.HI R14, RZ, 0x18, R14 ;  /* 0x00000018ff0e7819 */ /* 0x000fe2000001160e */
[----:B------:R-:W-:Y:S01]  /*4c60*/  @!P4 FADD.FTZ R129, -R129, -RZ ;  /* 0x800000ff8181c221 */ /* 0x000fe20000010100 */
[----:B------:R-:W-:Y:S01]  /*4c70*/  SHF.R.U32.HI R8, RZ, 0x8, R8 ;  /* 0x00000008ff087819 */ /* 0x000fe20000011608 */
[----:B-1----:R-:W-:Y:S01]  /*4c80*/  @!P3 FADD.FTZ R246, -R246, -RZ ;  /* 0x800000fff6f6b221 */ /* 0x002fe20000010100 */
[----:B------:R-:W-:Y:S02]  /*4c90*/  ISETP.LE.U32.AND P6, PT, R14, UR4, PT ;  /* 0x000000040e007c0c */ /* 0x000fe4000bfc3070 */
[----:B------:R-:W-:Y:S02]  /*4ca0*/  LOP3.LUT R8, R8, 0xffff, RZ, 0xc0, !PT ;  /* 0x0000ffff08087812 */ /* 0x000fe400078ec0ff */
[----:B------:R-:W-:Y:S01]  /*4cb0*/  F2FP.RELU.PACK_AB R5, R127, R126 ;  /* 0x0000007e7f05723e */ /* 0x000fe200000008ff */
[----:B------:R-:W1:Y:S01]  /*4cc0*/  MUFU.EX2 R240, R26 ;  /* 0x0000001a00f07308 */ /* 0x000e620000000800 */
[----:B------:R-:W-:Y:S02]  /*4cd0*/  ISETP.LE.U32.AND P3, PT, R8, UR4, PT ;  /* 0x0000000408007c0c */ /* 0x000fe4000bf63070 */
[----:B------:R-:W-:Y:S01]  /*4ce0*/  F2FP.RELU.PACK_AB R8, R121, R109 ;  /* 0x0000006d7908723e */ /* 0x000fe200000008ff */
[----:B--2---:R-:W-:Y:S01]  /*4cf0*/  @!P5 FADD.FTZ R115, -R115, -RZ ;  /* 0x800000ff7373d221 */ /* 0x004fe20000010100 */
[----:B------:R-:W-:Y:S02]  /*4d00*/  F2FP.RELU.PACK_AB R4, R129, R128 ;  /* 0x000000808104723e */ /* 0x000fe400000008ff */
[----:B------:R-:W-:Y:S01]  /*4d10*/  LOP3.LUT R7, R7, 0xff, RZ, 0xc0, !PT ;  /* 0x000000ff07077812 */ /* 0x000fe200078ec0ff */
[----:B------:R2:W-:Y:S01]  /*4d20*/  STS [R187+0xe400], R8 ;  /* 0x00e40008bb007388 */ /* 0x0005e20000000800 */
[----:B------:R-:W-:Y:S01]  /*4d30*/  @!P6 FADD.FTZ R241, -R241, -RZ ;  /* 0x800000fff1f1e221 */ /* 0x000fe20000010100 */
[----:B------:R-:W-:Y:S02]  /*4d40*/  F2FP.RELU.PACK_AB R6, R112, R111 ;  /* 0x0000006f7006723e */ /* 0x000fe400000008ff */
[----:B------:R-:W-:Y:S01]  /*4d50*/  ISETP.LE.U32.AND P6, PT, R7, UR4, PT ;  /* 0x0000000407007c0c */ /* 0x000fe2000bfc3070 */
[----:B------:R1:W-:Y:S01]  /*4d60*/  STS [R192+0xe000], R5 ;  /* 0x00e00005c0007388 */ /* 0x0003e20000000800 */
[----:B------:R-:W-:Y:S01]  /*4d70*/  F2FP.RELU.PACK_AB R7, R110, R122 ;  /* 0x0000007a6e07723e */ /* 0x000fe200000008ff */
[----:B------:R-:W-:Y:S01]  /*4d80*/  @!P3 FADD.FTZ R243, -R243, -RZ ;  /* 0x800000fff3f3b221 */ /* 0x000fe20000010100 */
[----:B------:R-:W-:Y:S01]  /*4d90*/  LOP3.LUT R15, R15, 0xff, RZ, 0xc0, !PT ;  /* 0x000000ff0f0f7812 */ /* 0x000fe200078ec0ff */
[----:B------:R4:W-:Y:S01]  /*4da0*/  STS [R192+0xe400], R4 ;  /* 0x00e40004c0007388 */ /* 0x0009e20000000800 */
[----:B------:R-:W-:Y:S02]  /*4db0*/  LOP3.LUT R13, R242, 0xff, RZ, 0xc0, !PT ;  /* 0x000000fff20d7812 */ /* 0x000fe400078ec0ff */
[--C-:B------:R-:W-:Y:S01]  /*4dc0*/  SHF.R.U32.HI R9, RZ, 0x18, R242.reuse ;  /* 0x00000018ff097819 */ /* 0x100fe200000116f2 */
[----:B------:R4:W-:Y:S01]  /*4dd0*/  STS [R187+0xf000], R7 ;  /* 0x00f00007bb007388 */ /* 0x0009e20000000800 */
[----:B------:R-:W-:Y:S02]  /*4de0*/  SHF.R.U32.HI R10, RZ, 0x10, R242 ;  /* 0x00000010ff0a7819 */ /* 0x000fe400000116f2 */
[----:B------:R-:W-:Y:S01]  /*4df0*/  ISETP.LE.U32.AND P4, PT, R16, UR4, PT ;  /* 0x0000000410007c0c */ /* 0x000fe2000bf83070 */
[----:B------:R4:W-:Y:S01]  /*4e00*/  STS [R187+0xf400], R6 ;  /* 0x00f40006bb007388 */ /* 0x0009e20000000800 */
[----:B------:R-:W-:Y:S01]  /*4e10*/  ISETP.LE.U32.AND P0, PT, R15, UR4, PT ;  /* 0x000000040f007c0c */ /* 0x000fe2000bf03070 */
[----:B------:R-:W4:Y:S01]  /*4e20*/  MUFU.EX2 R242, R28 ;  /* 0x0000001c00f27308 */ /* 0x000f220000000800 */
[----:B------:R-:W-:Y:S01]  /*4e30*/  ISETP.LE.U32.AND P5, PT, R11, UR4, PT ;  /* 0x000000040b007c0c */ /* 0x000fe2000bfa3070 */
[----:B------:R-:W-:Y:S01]  /*4e40*/  @!P6 FADD.FTZ R247, -R247, -RZ ;  /* 0x800000fff7f7e221 */ /* 0x000fe20000010100 */
[----:B------:R-:W-:Y:S02]  /*4e50*/  LOP3.LUT R10, R10, 0xff, RZ, 0xc0, !PT ;  /* 0x000000ff0a0a7812 */ /* 0x000fe400078ec0ff */
[----:B------:R-:W-:Y:S02]  /*4e60*/  SEL R175, R229, 0xffffffc0, !P1 ;  /* 0xffffffc0e5af7807 */ /* 0x000fe40004800000 */
[----:B--2---:R-:W-:Y:S02]  /*4e70*/  F2FP.RELU.PACK_AB R8, R123, R113 ;  /* 0x000000717b08723e */ /* 0x004fe400000008ff */
[----:B------:R-:W-:Y:S01]  /*4e80*/  ISETP.LE.U32.AND P2, PT, R10, UR4, PT ;  /* 0x000000040a007c0c */ /* 0x000fe2000bf43070 */
[----:B---3--:R-:W-:Y:S01]  /*4e90*/  @!P4 FADD.FTZ R176, -R176, -RZ ;  /* 0x800000ffb0b0c221 */ /* 0x008fe20000010100 */
[----:B-1----:R-:W-:Y:S01]  /*4ea0*/  F2FP.RELU.PACK_AB R5, R131, R115 ;  /* 0x000000738305723e */ /* 0x002fe200000008ff */
[----:B------:R1:W-:Y:S01]  /*4eb0*/  STS [R192+0xf000], R8 ;  /* 0x00f00008c0007388 */ /* 0x0003e20000000800 */
[----:B------:R-:W-:Y:S01]  /*4ec0*/  @!P0 FADD.FTZ R240, -R240, -RZ ;  /* 0x800000fff0f08221 */ /* 0x000fe20000010100 */
[----:B------:R-:W-:Y:S01]  /*4ed0*/  ISETP.LE.U32.AND P4, PT, R13, UR4, PT ;  /* 0x000000040d007c0c */ /* 0x000fe2000bf83070 */
[----:B------:R-:W-:Y:S01]  /*4ee0*/  @!P5 FADD.FTZ R248, -R248, -RZ ;  /* 0x800000fff8f8d221 */ /* 0x000fe20000010100 */
[----:B----4-:R-:W-:Y:S02]  /*4ef0*/  F2FP.RELU.PACK_AB R4, R246, R245 ;  /* 0x000000f5f604723e */ /* 0x010fe400000008ff */
[----:B------:R-:W-:Y:S02]  /*4f00*/  ISETP.LE.U32.AND P0, PT, R9, UR4, PT ;  /* 0x0000000409007c0c */ /* 0x000fe4000bf03070 */
[----:B------:R-:W-:Y:S02]  /*4f10*/  F2FP.RELU.PACK_AB R7, R125, R124 ;  /* 0x0000007c7d07723e */ /* 0x000fe400000008ff */
[----:B------:R-:W-:Y:S01]  /*4f20*/  @!P2 FADD.FTZ R244, -R244, -RZ ;  /* 0x800000fff4f4a221 */ /* 0x000fe20000010100 */
[----:B------:R-:W-:Y:S02]  /*4f30*/  F2FP.RELU.PACK_AB R6, R114, R130 ;  /* 0x000000827206723e */ /* 0x000fe400000008ff */
[----:B------:R2:W-:Y:S01]  /*4f40*/  STS [R192+0xf400], R7 ;  /* 0x00f40007c0007388 */ /* 0x0005e20000000800 */
[----:B------:R-:W-:Y:S01]  /*4f50*/  FSETP.GE.FTZ.AND P2, PT, R126, RZ, PT ;  /* 0x000000ff7e00720b */ /* 0x000fe20003f56000 */
[----:B------:R-:W-:Y:S01]  /*4f60*/  @!P4 FADD.FTZ R242, -R242, -RZ ;  /* 0x800000fff2f2c221 */ /* 0x000fe20000010100 */
[----:B------:R-:W-:Y:S01]  /*4f70*/  FSETP.GE.FTZ.AND P3, PT, R108, RZ, PT ;  /* 0x000000ff6c00720b */ /* 0x000fe20003f76000 */
[----:B------:R3:W-:Y:S01]  /*4f80*/  STS [R191+0xe000], R6 ;  /* 0x00e00006bf007388 */ /* 0x0007e20000000800 */
[----:B------:R-:W-:Y:S01]  /*4f90*/  FSETP.GE.FTZ.AND P4, PT, R120, RZ, PT ;  /* 0x000000ff7800720b */ /* 0x000fe20003f96000 */
[----:B------:R-:W-:Y:S01]  /*4fa0*/  @!P0 FADD.FTZ R249, -R249, -RZ ;  /* 0x800000fff9f98221 */ /* 0x000fe20000010100 */
[----:B------:R-:W-:Y:S01]  /*4fb0*/  FSETP.GE.FTZ.AND P0, PT, R127, RZ, PT ;  /* 0x000000ff7f00720b */ /* 0x000fe20003f16000 */
[----:B------:R4:W-:Y:S01]  /*4fc0*/  STS [R191+0xe400], R5 ;  /* 0x00e40005bf007388 */ /* 0x0009e20000000800 */
[----:B------:R-:W-:Y:S02]  /*4fd0*/  FSETP.GE.FTZ.AND P5, PT, R131, RZ, PT ;  /* 0x000000ff8300720b */ /* 0x000fe40003fb6000 */
[----:B------:R-:W-:Y:S01]  /*4fe0*/  ISETP.GT.AND P6, PT, R218, R194, PT ;  /* 0x000000c2da00720c */ /* 0x000fe20003fc4270 */
[----:B------:R4:W-:Y:S01]  /*4ff0*/  STS [R224+0xe000], R4 ;  /* 0x00e00004e0007388 */ /* 0x0009e20000000800 */
[----:B-1----:R-:W-:Y:S02]  /*5000*/  F2FP.RELU.PACK_AB R8, R199, R176 ;  /* 0x000000b0c708723e */ /* 0x002fe400000008ff */
[----:B--2---:R-:W-:Y:S02]  /*5010*/  F2FP.RELU.PACK_AB R7, R241, R240 ;  /* 0x000000f0f107723e */ /* 0x004fe400000008ff */
[----:B---3--:R-:W-:Y:S02]  /*5020*/  F2FP.RELU.PACK_AB R6, R248, R247 ;  /* 0x000000f7f806723e */ /* 0x008fe400000008ff */
[----:B----4-:R-:W-:Y:S03]  /*5030*/  F2FP.RELU.PACK_AB R5, R243, R242 ;  /* 0x000000f2f305723e */ /* 0x010fe600000008ff */
[----:B------:R-:W-:Y:S01]  /*5040*/  STS [R224+0xe400], R6 ;  /* 0x00e40006e0007388 */ /* 0x000fe20000000800 */
[----:B------:R-:W-:Y:S03]  /*5050*/  F2FP.RELU.PACK_AB R4, R249, R244 ;  /* 0x000000f4f904723e */ /* 0x000fe600000008ff */
[----:B------:R-:W-:Y:S04]  /*5060*/  STS [R191+0xf000], R8 ;  /* 0x00f00008bf007388 */ /* 0x000fe80000000800 */
[----:B------:R-:W-:Y:S04]  /*5070*/  STS [R191+0xf400], R7 ;  /* 0x00f40007bf007388 */ /* 0x000fe80000000800 */
[----:B------:R-:W-:Y:S04]  /*5080*/  STS [R224+0xf000], R5 ;  /* 0x00f00005e0007388 */ /* 0x000fe80000000800 */
        /* <DEDUP_REMOVED lines=20> */
[----:B------:R-:W-:Y:S01]  /*51d0*/  IMAD.IADD R104, R0, 0x1, R175 ;  /* 0x0000000100687824 */ /* 0x000fe200078e02af */
        /* <DEDUP_REMOVED lines=17> */
[----:B------:R-:W-:Y:S01]  /*52f0*/  FADD.FTZ R5, -R119, R5 ;  /* 0x0000000577057221 */ /* 0x000fe20000010100 */
[C---:B------:R-:W-:Y:S03]  /*5300*/  HMMA.16816.F32 R16, R100.reuse, R158, R16 ;  /* 0x0000009e6410723c */ /* 0x040fe60000001810 */
[C---:B------:R-:W-:Y:S01]  /*5310*/  FADD.FTZ R6, -R118.reuse, R6 ;  /* 0x0000000676067221 */ /* 0x040fe20000010100 */
[-C--:B------:R-:W-:Y:S01]  /*5320*/  FSEL R5, R5, R119.reuse, P3 ;  /* 0x0000007705057208 */ /* 0x080fe20001800000 */
[----:B------:R-:W-:Y:S01]  /*5330*/  FADD.FTZ R4, -R119, R4 ;  /* 0x0000000477047221 */ /* 0x000fe20000010100 */
[----:B------:R-:W-:Y:S01]  /*5340*/  FSETP.GE.FTZ.AND P3, PT, R245, RZ, PT ;  /* 0x000000fff500720b */ /* 0x000fe20003f76000 */
[----:B------:R-:W-:Y:S01]  /*5350*/  FADD.FTZ R7, -R118, R7 ;  /* 0x0000000776077221 */ /* 0x000fe20000010100 */
[-C--:B------:R-:W-:Y:S01]  /*5360*/  HMMA.16816.F32 R20, R100, R160.reuse, R20 ;  /* 0x000000a06414723c */ /* 0x080fe20000001814 */
[C---:B------:R-:W-:Y:S03]  /*5370*/  FADD.FTZ R9, -R117.reuse, R9 ;  /* 0x0000000975097221 */ /* 0x040fe60000010100 */
[C---:B------:R-:W-:Y:S01]  /*5380*/  FADD.FTZ R8, -R117.reuse, R8 ;  /* 0x0000000875087221 */ /* 0x040fe20000010100 */
[-C--:B------:R-:W-:Y:S01]  /*5390*/  FSEL R4, R4, R119.reuse, P4 ;  /* 0x0000007704047208 */ /* 0x080fe20002000000 */
[----:B------:R-:W-:Y:S01]  /*53a0*/  FADD.FTZ R10, -R116, R10 ;  /* 0x0000000a740a7221 */ /* 0x000fe20000010100 */
[----:B------:R-:W-:Y:S01]  /*53b0*/  FSETP.GE.FTZ.AND P4, PT, R114, RZ, PT ;  /* 0x000000ff7200720b */ /* 0x000fe20003f96000 */
[----:B------:R-:W-:Y:S01]  /*53c0*/  FADD.FTZ R13, -R117, R13 ;  /* 0x0000000d750d7221 */ /* 0x000fe20000010100 */
[C---:B------:R-:W-:Y:S03]  /*53d0*/  HMMA.16816.F32 R24, R104.reuse, R160, R24 ;  /* 0x000000a06818723c */ /* 0x040fe60000001818 */
[C---:B------:R-:W-:Y:S02]  /*53e0*/  FADD.FTZ R14, -R116.reuse, R14 ;  /* 0x0000000e740e7221 */ /* 0x040fe40000010100 */
[----:B------:R-:W-:Y:S02]  /*53f0*/  FADD.FTZ R11, -R116, R11 ;  /* 0x0000000b740b7221 */ /* 0x000fe40000010100 */
[C---:B------:R-:W-:Y:S01]  /*5400*/  FADD.FTZ R16, -R119.reuse, R16 ;  /* 0x0000001077107221 */ /* 0x040fe20000010100 */
[-C--:B------:R-:W-:Y:S01]  /*5410*/  HMMA.16816.F32 R28, R104, R162.reuse, R28 ;  /* 0x000000a2681c723c */ /* 0x080fe2000000181c */
[----:B------:R-:W-:Y:S03]  /*5420*/  FADD.FTZ R17, -R119, R17 ;  /* 0x0000001177117221 */ /* 0x000fe60000010100 */
[----:B------:R-:W-:Y:S01]  /*5430*/  FADD.FTZ R18, -R118, R18 ;  /* 0x0000001276127221 */ /* 0x000fe20000010100 */
[-C--:B------:R-:W-:Y:S01]  /*5440*/  FSEL R16, R16, R119.reuse, P2 ;  /* 0x0000007710107208 */ /* 0x080fe20001000000 */
[----:B------:R-:W-:Y:S01]  /*5450*/  FADD.FTZ R19, -R118, R19 ;  /* 0x0000001376137221 */ /* 0x000fe20000010100 */
[-C--:B------:R-:W-:Y:S01]  /*5460*/  FSEL R17, R17, R119.reuse, P0 ;  /* 0x0000007711117208 */ /* 0x080fe20000000000 */
[C---:B------:R-:W-:Y:S01]  /*5470*/  FADD.FTZ R20, -R119.reuse, R20 ;  /* 0x0000001477147221 */ /* 0x040fe20000010100 */
[----:B------:R-:W-:Y:S01]  /*5480*/  HMMA.16816.F32 R32, R100, R162, R32 ;  /* 0x000000a26420723c */ /* 0x000fe20000001820 */
[----:B------:R-:W-:Y:S02]  /*5490*/  FSETP.GE.FTZ.AND P2, PT, R246, RZ, PT ;  /* 0x000000fff600720b */ /* 0x000fe40003f56000 */
[----:B------:R-:W-:Y:S01]  /*54a0*/  FADD.FTZ R21, -R119, R21 ;  /* 0x0000001577157221 */ /* 0x000fe20000010100 */
[----:B------:R-:W-:Y:S01]  /*54b0*/  FSETP.GE.FTZ.AND P0, PT, R130, RZ, PT ;  /* 0x000000ff8200720b */ /* 0x000fe20003f16000 */
[C---:B------:R-:W-:Y:S02]  /*54c0*/  FADD.FTZ R22, -R118.reuse, R22 ;  /* 0x0000001676167221 */ /* 0x040fe40000010100 */
[----:B------:R-:W-:Y:S01]  /*54d0*/  FADD.FTZ R23, -R118, R23 ;  /* 0x0000001776177221 */ /* 0x000fe20000010100 */
[-C--:B------:R-:W-:Y:S01]  /*54e0*/  FSEL R20, R20, R119.reuse, P0 ;  /* 0x0000007714147208 */ /* 0x080fe20000000000 */
[----:B------:R-:W-:Y:S01]  /*54f0*/  FADD.FTZ R25, -R117, R25 ;  /* 0x0000001975197221 */ /* 0x000fe20000010100 */
[----:B------:R-:W-:Y:S02]  /*5500*/  FSETP.GE.FTZ.AND P0, PT, R109, RZ, PT ;  /* 0x000000ff6d00720b */ /* 0x000fe40003f16000 */
[----:B------:R-:W-:Y:S01]  /*5510*/  FADD.FTZ R24, -R117, R24 ;  /* 0x0000001875187221 */ /* 0x000fe20000010100 */
[----:B------:R-:W-:Y:S01]  /*5520*/  FSEL R21, R21, R119, P4 ;  /* 0x0000007715157208 */ /* 0x000fe20002000000 */
[----:B------:R-:W-:Y:S01]  /*5530*/  FADD.FTZ R15, -R116, R15 ;  /* 0x0000000f740f7221 */ /* 0x000fe20000010100 */
[-C--:B------:R-:W-:Y:S01]  /*5540*/  FSEL R6, R6, R118.reuse, P0 ;  /* 0x0000007606067208 */ /* 0x080fe20000000000 */
[----:B------:R-:W-:Y:S01]  /*5550*/  FADD.FTZ R28, -R117, R28 ;  /* 0x0000001c751c7221 */ /* 0x000fe20000010100 */
[----:B------:R-:W-:Y:S01]  /*5560*/  FSETP.GE.FTZ.AND P0, PT, R121, RZ, PT ;  /* 0x000000ff7900720b */ /* 0x000fe20003f16000 */
[C---:B------:R-:W-:Y:S01]  /*5570*/  FADD.FTZ R26, -R116.reuse, R26 ;  /* 0x0000001a741a7221 */ /* 0x040fe20000010100 */
[----:B------:R-:W-:Y:S01]  /*5580*/  FSETP.GE.FTZ.AND P4, PT, R247, RZ, PT ;  /* 0x000000fff700720b */ /* 0x000fe20003f96000 */
[C---:B------:R-:W-:Y:S01]  /*5590*/  FADD.FTZ R27, -R116.reuse, R27 ;  /* 0x0000001b741b7221 */ /* 0x040fe20000010100 */
[-C--:B------:R-:W-:Y:S01]  /*55a0*/  FSEL R7, R7, R118.reuse, P0 ;  /* 0x0000007607077208 */ /* 0x080fe20000000000 */
[----:B------:R-:W-:Y:S01]  /*55b0*/  FADD.FTZ R30, -R116, R30 ;  /* 0x0000001e741e7221 */ /* 0x000fe20000010100 */
[----:B------:R-:W-:Y:S01]  /*55c0*/  FSETP.GE.FTZ.AND P0, PT, R115, RZ, PT ;  /* 0x000000ff7300720b */ /* 0x000fe20003f16000 */
[----:B------:R-:W-:Y:S01]  /*55d0*/  FADD.FTZ R32, -R119, R32 ;  /* 0x0000002077207221 */ /* 0x000fe20000010100 */
[-C--:B------:R-:W-:Y:S01]  /*55e0*/  FSEL R23, R23, R118.reuse, P5 ;  /* 0x0000007617177208 */ /* 0x080fe20002800000 */
[----:B------:R-:W-:Y:S01]  /*55f0*/  FMUL.FTZ R121, R121, R7 ;  /* 0x0000000779797220 */ /* 0x000fe20000410000 */
[----:B------:R-:W-:Y:S01]  /*5600*/  FSEL R22, R22, R118, P0 ;  /* 0x0000007616167208 */ /* 0x000fe20000000000 */
        /* <DEDUP_REMOVED lines=13> */
[----:B------:R-:W-:Y:S01]  /*56e0*/  FSEL R19, R19, R118, P2 ;  /* 0x0000007613137208 */ /* 0x000fe20001000000 */
[----:B------:R-:W-:Y:S01]  /*56f0*/  FMUL.FTZ R20, R130, R20 ;  /* 0x0000001482147220 */ /* 0x000fe20000410000 */
[----:B------:R-:W-:Y:S01]  /*5700*/  FSETP.GE.FTZ.AND P2, PT, R122, RZ, PT ;  /* 0x000000ff7a00720b */ /* 0x000fe20003f56000 */
[----:B------:R-:W-:Y:S01]  /*5710*/  FMUL.FTZ R21, R114, R21 ;  /* 0x0000001572157220 */ /* 0x000fe20000410000 */
[----:B------:R-:W-:Y:S01]  /*5720*/  FSEL R9, R9, R117, P0 ;  /* 0x0000007509097208 */ /* 0x000fe20000000000 */
[----:B------:R-:W-:Y:S01]  /*5730*/  FMUL.FTZ R32, R245, R32 ;  /* 0x00000020f5207220 */ /* 0x000fe20000410000 */
[----:B------:R-:W-:Y:S01]  /*5740*/  FSETP.GE.FTZ.AND P0, PT, R243, RZ, PT ;  /* 0x000000fff300720b */ /* 0x000fe20003f16000 */
[----:B------:R-:W-:Y:S01]  /*5750*/  FMUL.FTZ R119, R246, R119 ;  /* 0x00000077f6777220 */ /* 0x000fe20000410000 */
[-C--:B------:R-:W-:Y:S01]  /*5760*/  FSEL R8, R8, R117.reuse, P2 ;  /* 0x0000007508087208 */ /* 0x080fe20001000000 */
[----:B------:R-:W-:Y:S01]  /*5770*/  FMUL.FTZ R6, R109, R6 ;  /* 0x000000066d067220 */ /* 0x000fe20000410000 */
[----:B------:R-:W-:Y:S01]  /*5780*/  FSETP.GE.FTZ.AND P2, PT, R113, RZ, PT ;  /* 0x000000ff7100720b */ /* 0x000fe20003f56000 */
[----:B------:R-:W-:Y:S01]  /*5790*/  FMUL.FTZ R18, R128, R18 ;  /* 0x0000001280127220 */ /* 0x000fe20000410000 */
[----:B------:R-:W-:Y:S01]  /*57a0*/  FSEL R34, R34, R118, P4 ;  /* 0x0000007622227208 */ /* 0x000fe20002000000 */
[----:B------:R-:W-:Y:S01]  /*57b0*/  @P3 FADD.FTZ R118, -R118, R35 ;  /* 0x0000002376763221 */ /* 0x000fe20000010100 */
[----:B------:R-:W-:Y:S01]  /*57c0*/  FSEL R7, R7, R117, P2 ;  /* 0x0000007507077208 */ /* 0x000fe20001000000 */
[----:B------:R-:W-:Y:S01]  /*57d0*/  FMUL.FTZ R19, R129, R19 ;  /* 0x0000001381137220 */ /* 0x000fe20000410000 */
[----:B------:R-:W-:Y:S01]  /*57e0*/  FSETP.GE.FTZ.AND P2, PT, R199, RZ, PT ;  /* 0x000000ffc700720b */ /* 0x000fe20003f56000 */
[----:B------:R-:W-:Y:S01]  /*57f0*/  FMUL.FTZ R22, R115, R22 ;  /* 0x0000001673167220 */ /* 0x000fe20000410000 */
[----:B------:R-:W-:Y:S01]  /*5800*/  FSETP.GE.FTZ.AND P4, PT, R123, RZ, PT ;  /* 0x000000ff7b00720b */ /* 0x000fe20003f96000 */
        /* <DEDUP_REMOVED lines=8> */
[----:B------:R-:W-:Y:S01]  /*5890*/  FMUL.FTZ R9, R110, R9 ;  /* 0x000000096e097220 */ /* 0x000fe20000410000 */
[----:B------:R-:W-:Y:S01]  /*58a0*/  FSEL R24, R24, R117, P3 ;  /* 0x0000007518187208 */ /* 0x000fe20001800000 */
        /* <DEDUP_REMOVED lines=15> */
[----:B------:R-:W-:Y:S01]  /*59a0*/  FSEL R11, R11, R116, P2 ;  /* 0x000000740b0b7208 */ /* 0x000fe20001000000 */
[----:B------:R-:W-:Y:S01]  /*59b0*/  IMAD.MOV.U32 R122, RZ, RZ, R239 ;  /* 0x000000ffff7a7224 */ /* 0x000fe200078e00ef */
[----:B------:R-:W-:Y:S01]  /*59c0*/  FSETP.GE.FTZ.AND P5, PT, R125, RZ, PT ;  /* 0x000000ff7d00720b */ /* 0x000fe20003fb6000 */
[----:B------:R-:W-:Y:S01]  /*59d0*/  FMUL.FTZ R10, R111, R10 ;  /* 0x0000000a6f0a7220 */ /* 0x000fe20000410000 */
[----:B------:R-:W-:Y:S01]  /*59e0*/  FSETP.GE.FTZ.AND P4, PT, R240, RZ, PT ;  /* 0x000000fff000720b */ /* 0x000fe20003f96000 */
[----:B------:R-:W-:Y:S01]  /*59f0*/  FMUL.FTZ R11, R112, R11 ;  /* 0x0000000b700b7220 */ /* 0x000fe20000410000 */
[----:B------:R-:W-:Y:S01]  /*5a00*/  FSETP.GE.FTZ.AND P3, PT, R241, RZ, PT ;  /* 0x000000fff100720b */ /* 0x000fe20003f76000 */
[----:B------:R-:W-:Y:S01]  /*5a10*/  IMAD.MOV.U32 R123, RZ, RZ, R238 ;  /* 0x000000ffff7b7224 */ /* 0x000fe200078e00ee */
[----:B------:R-:W-:Y:S02]  /*5a20*/  FSETP.GE.FTZ.AND P2, PT, R244, RZ, PT ;  /* 0x000000fff400720b */ /* 0x000fe40003f56000 */
[-C--:B------:R-:W-:Y:S02]  /*5a30*/  FSEL R15, R15, R116.reuse, P5 ;  /* 0x000000740f0f7208 */ /* 0x080fe40002800000 */
[-C--:B------:R-:W-:Y:S02]  /*5a40*/  FSEL R26, R26, R116.reuse, P4 ;  /* 0x000000741a1a7208 */ /* 0x080fe40002000000 */
[-C--:B------:R-:W-:Y:S01]  /*5a50*/  FSEL R27, R27, R116.reuse, P3 ;  /* 0x000000741b1b7208 */ /* 0x080fe20001800000 */
[----:B------:R-:W-:Y:S01]  /*5a60*/  FMUL.FTZ R15, R125, R15 ;  /* 0x0000000f7d0f7220 */ /* 0x000fe20000410000 */
[----:B------:R-:W-:Y:S01]  /*5a70*/  FSEL R30, R30, R116, P2 ;  /* 0x000000741e1e7208 */ /* 0x000fe20001000000 */
[----:B------:R-:W-:Y:S02]  /*5a80*/  @P0 FADD.FTZ R116, -R116, R31 ;  /* 0x0000001f74740221 */ /* 0x000fe40000010100 */
[----:B------:R-:W-:Y:S02]  /*5a90*/  FMUL.FTZ R26, R240, R26 ;  /* 0x0000001af01a7220 */ /* 0x000fe40000410000 */
[----:B------:R-:W-:Y:S02]  /*5aa0*/  FMUL.FTZ R27, R241, R27 ;  /* 0x0000001bf11b7220 */ /* 0x000fe40000410000 */
[----:B------:R-:W-:Y:S02]  /*5ab0*/  FMUL.FTZ R30, R244, R30 ;  /* 0x0000001ef41e7220 */ /* 0x000fe40000410000 */
[----:B------:R-:W-:Y:S01]  /*5ac0*/  FMUL.FTZ R249, R249, R116 ;  /* 0x00000074f9f97220 */ /* 0x000fe20000410000 */
[----:B------:R-:W-:-:S05]  /*5ad0*/  @!P6 BRA `(.L_x_598) ;  /* 0x000001300000e947 */ /* 0x000fca0003800000 */
[----:B------:R-:W-:Y:S01]  /*5ae0*/  LOP3.LUT R33, R218, 0x1, RZ, 0xc0, !PT ;  /* 0x00000001da217812 */ /* 0x000fe200078ec0ff */
[----:B------:R-:W-:Y:S02]  /*5af0*/  IMAD.MOV.U32 R29, RZ, RZ, c[0x0][0x190] ;  /* 0x00006400ff1d7624 */ /* 0x000fe400078e00ff */
[----:B------:R-:W-:Y:S01]  /*5b00*/  IMAD.MOV.U32 R31, RZ, RZ, -0x2000 ;  /* 0xffffe000ff1f7424 */ /* 0x000fe200078e00ff */
[----:B------:R-:W-:Y:S01]  /*5b10*/  ISETP.NE.U32.AND P2, PT, R33, 0x1, PT ;  /* 0x000000012100780c */ /* 0x000fe20003f45070 */
[----:B------:R-:W-:Y:S03]  /*5b20*/  IMAD.U32 R12, R29, -0x40, RZ ;  /* 0xffffffc01d0c7824 */ /* 0x000fe600078e00ff */
[----:B------:R-:W-:Y:S02]  /*5b30*/  SEL R31, R31, 0x2000, !P2 ;  /* 0x000020001f1f7807 */ /* 0x000fe40005000000 */
[C---:B------:R-:W-:Y:S03]  /*5b40*/  LEA R232, P0, R12.reuse, R232, 0x1 ;  /* 0x000000e80ce87211 */ /* 0x040fe600078008ff */
[--C-:B------:R-:W-:Y:S01]  /*5b50*/  IMAD.IADD R217, R217, 0x1, R31.reuse ;  /* 0x00000001d9d97824 */ /* 0x100fe200078e021f */
[----:B------:R-:W-:Y:S01]  /*5b60*/  LEA.HI.X.SX32 R233, R12, R233, 0x1, P0 ;  /* 0x000000e90ce97211 */ /* 0x000fe200000f0eff */
[----:B------:R-:W-:Y:S01]  /*5b70*/  IMAD.MOV.U32 R12, RZ, RZ, c[0x0][0x194] ;  /* 0x00006500ff0c7624 */ /* 0x000fe200078e00ff */
[----:B------:R-:W-:Y:S01]  /*5b80*/  LEA R100, P0, R29, R232, 0x6 ;  /* 0x000000e81d647211 */ /* 0x000fe200078030ff */
[----:B------:R-:W-:Y:S02]  /*5b90*/  IMAD.IADD R169, R169, 0x1, R31 ;  /* 0x00000001a9a97824 */ /* 0x000fe400078e021f */
[----:B------:R-:W-:Y:S01]  /*5ba0*/  @!PT LDS RZ, [RZ] ;  /* 0x00000000fffff984 */ /* 0x000fe20000000800 */
[----:B------:R-:W-:Y:S01]  /*5bb0*/  @!PT LDS RZ, [RZ] ;  /* 0x00000000fffff984 */ /* 0x000fe20000000800 */
[----:B------:R-:W-:Y:S01]  /*5bc0*/  @!PT LDS RZ, [RZ] ;  /* 0x00000000fffff984 */ /* 0x000fe20000000800 */
[----:B------:R1:W-:Y:S01]  /*5bd0*/  LDGSTS.E.BYPASS.LTC128B.128 [R217], [R232.64] ;  /* 0x00000000e8d97fae */ /* 0x0003e2000b901d48 */
[----:B------:R-:W-:Y:S05]  /*5be0*/  LEA.HI.X R101, R29, R233, R12, 0x6, P0 ;  /* 0x000000e91d657211 */ /* 0x000fea00000f340c */
[----:B------:R1:W-:Y:S04]  /*5bf0*/  LDGSTS.E.BYPASS.LTC128B.128 [R217+0x1000], [R100.64] ;  /* 0x0100000064d97fae */ /* 0x0003e8000b901d48 */
[----:B------:R-:W0:Y:S02]  /*5c00*/  LDGDEPBAR ;  /* 0x00000000000079af */ /* 0x000e240000000000 */
.L_x_598:
        /* <DEDUP_REMOVED lines=27> */
[----:B-1----:R-:W-:Y:S02]  /*5dc0*/  IADD3 R100, R116, 0x4040, RZ ;  /* 0x0000404074647810 */ /* 0x002fe40007ffe0ff */
        /* <DEDUP_REMOVED lines=73> */
.L_x_599:
[----:B------:R-:W-:Y:S01]  /*6260*/  LDSM.16.M88.4 R16, [R171] ;  /* 0x00000000ab10783b */ /* 0x000fe20000000200 */
[--C-:B------:R-:W-:Y:S01]  /*6270*/  IMAD.IADD R117, R116, 0x1, R175.reuse ;  /* 0x0000000174757824 */ /* 0x100fe200078e02af */
[C---:B------:R-:W-:Y:S01]  /*6280*/  LEA R239, P0, R196.reuse, R122, 0x2 ;  /* 0x0000007ac4ef7211 */ /* 0x040fe200078010ff */
        /* <DEDUP_REMOVED lines=45> */
[C---:B----4-:R-:W-:Y:S07]  /*6560*/  HMMA.16816.F32 R4, R100.reuse, R104, R4 ;  /* 0x000000686404723c */ /* 0x050fee0000001804 */
[----:B------:R-:W-:Y:S01]  /*6570*/  IMAD.IADD R104, R175, 0x1, R168 ;  /* 0x00000001af687824 */ /* 0x000fe200078e02a8 */
        /* <DEDUP_REMOVED lines=8> */
[----:B------:R-:W-:Y:S01]  /*6600*/  @P6 IADD3 R20, R183, -0x40, RZ ;  /* 0xffffffc0b7146810 */ /* 0x000fe20007ffe0ff */
[----:B------:R-:W-:Y:S04]  /*6610*/  HMMA.16816.F32 R16, R108, R22, R16 ;  /* 0x000000166c10723c */ /* 0x000fe80000001810 */
[----:B------:R-:W-:Y:S04]  /*6620*/  @P6 IMAD.WIDE R20, R20, 0x4, R234 ;  /* 0x0000000414146825 */ /* 0x000fe800078e02ea */
[C---:B---3--:R-:W-:Y:S01]  /*6630*/  HMMA.16816.F32 R4, R28.reuse, R32, R4 ;  /* 0x000000201c04723c */ /* 0x048fe20000001804 */
[----:B------:R1:W5:Y:S04]  /*6640*/  @P6 LDG.E R215, [R20.64] ;  /* 0x0000000814d76981 */ /* 0x000368000c1e1900 */
[----:B------:R1:W5:Y:S03]  /*6650*/  @P6 LDG.E R216, [R20.64+0x20] ;  /* 0x0000200814d86981 */ /* 0x000366000c1e1900 */
[C---:B------:R-:W-:Y:S01]  /*6660*/  HMMA.16816.F32 R8, R28.reuse, R34, R8 ;  /* 0x000000221c08723c */ /* 0x040fe20000001808 */
[----:B------:R-:W-:Y:S04]  /*6670*/  LDSM.16.MT88.4 R32, [R170+0xc800] ;  /* 0x00c80000aa20783b */ /* 0x000fe80000004200 */
[----:B------:R1:W5:Y:S03]  /*6680*/  @P6 LDG.E R213, [R20.64+0x80] ;  /* 0x0000800814d56981 */ /* 0x000366000c1e1900 */
[C---:B--2---:R-:W-:Y:S01]  /*6690*/  HMMA.16816.F32 R12, R28.reuse, R24, R12 ;  /* 0x000000181c0c723c */ /* 0x044fe2000000180c */
[----:B------:R1:W5:Y:S06]  /*66a0*/  @P6 LDG.E R214, [R20.64+0xa0] ;  /* 0x0000a00814d66981 */ /* 0x00036c000c1e1900 */
[----:B------:R-:W-:Y:S01]  /*66b0*/  IMAD.MOV.U32 R24, RZ, RZ, R239 ;  /* 0x000000ffff187224 */ /* 0x000fe200078e00ef */
[----:B------:R-:W-:Y:S01]  /*66c0*/  HMMA.16816.F32 R16, R28, R26, R16 ;  /* 0x0000001a1c10723c */ /* 0x000fe20000001810 */
[----:B------:R-:W-:Y:S03]  /*66d0*/  LDSM.16.MT88.4 R28, [R170+0xa800] ;  /* 0x00a80000aa1c783b */ /* 0x000fe60000004200 */
[----:B------:R-:W-:Y:S01]  /*66e0*/  IMAD.MOV.U32 R25, RZ, RZ, R238 ;  /* 0x000000ffff197224 */ /* 0x000fe200078e00ee */
[CC--:B------:R-:W-:Y:S04]  /*66f0*/  LEA R22, P2, R212.reuse, R24.reuse, 0x2 ;  /* 0x00000018d4167211 */ /* 0x0c0fe800078410ff */
[-C--:B------:R-:W-:Y:S01]  /*6700*/  LEA.HI.X.SX32 R23, R212, R25.reuse, 0x2, P2 ;  /* 0x00000019d4177211 */ /* 0x080fe200010f16ff */
[----:B------:R2:W-:Y:S04]  /*6710*/  RED.E.ADD.F32.FTZ.RN.STRONG.GPU [R24.64], R4 ;  /* 0x000000041800798e */ /* 0x0005e8000c10e788 */
[----:B------:R3:W-:Y:S01]  /*6720*/  RED.E.ADD.F32.FTZ.RN.STRONG.GPU [R22.64], R5 ;  /* 0x000000051600798e */ /* 0x0007e2000c10e788 */
[CC--:B-1----:R-:W-:Y:S04]  /*6730*/  LEA R20, P0, R211.reuse, R24.reuse, 0x2 ;  /* 0x00000018d3147211 */ /* 0x0c2fe800078010ff */
[-C--:B------:R-:W-:Y:S02]  /*6740*/  LEA.HI.X.SX32 R21, R211, R25.reuse, 0x2, P0 ;  /* 0x00000019d3157211 */ /* 0x080fe400000f16ff */
[CC--:B------:R-:W-:Y:S03]  /*6750*/  LEA R26, P0, R209.reuse, R24.reuse, 0x2 ;  /* 0x00000018d11a7211 */ /* 0x0c0fe600078010ff */
[----:B------:R1:W-:Y:S01]  /*6760*/  RED.E.ADD.F32.FTZ.RN.STRONG.GPU [R20.64], R6 ;  /* 0x000000061400798e */ /* 0x0003e2000c10e788 */
[-C--:B------:R-:W-:Y:S02]  /*6770*/  LEA.HI.X.SX32 R27, R209, R25.reuse, 0x2, P0 ;  /* 0x00000019d11b7211 */ /* 0x080fe400000f16ff */
[CC--:B--2---:R-:W-:Y:S04]  /*6780*/  LEA R4, P2, R210.reuse, R24.reuse, 0x2 ;  /* 0x00000018d2047211 */ /* 0x0c4fe800078410ff */
[-C--:B---3--:R-:W-:Y:S05]  /*6790*/  LEA.HI.X.SX32 R5, R210, R25.reuse, 0x2, P2 ;  /* 0x00000019d2057211 */ /* 0x088fea00010f16ff */
[----:B------:R2:W-:Y:S04]  /*67a0*/  RED.E.ADD.F32.FTZ.RN.STRONG.GPU [R4.64], R7 ;  /* 0x000000070400798e */ /* 0x0005e8000c10e788 */
[----:B------:R3:W-:Y:S01]  /*67b0*/  RED.E.ADD.F32.FTZ.RN.STRONG.GPU [R26.64], R8 ;  /* 0x000000081a00798e */ /* 0x0007e2000c10e788 */
[CC--:B-1----:R-:W-:Y:S02]  /*67c0*/  LEA R20, P3, R208.reuse, R24.reuse, 0x2 ;  /* 0x00000018d0147211 */ /* 0x0c2fe400078610ff */
[CC--:B------:R-:W-:Y:S02]  /*67d0*/  LEA R6, P2, R207.reuse, R24.reuse, 0x2 ;  /* 0x00000018cf067211 */ /* 0x0c0fe400078410ff */
[-C--:B------:R-:W-:Y:S05]  /*67e0*/  LEA.HI.X.SX32 R21, R208, R25.reuse, 0x2, P3 ;  /* 0x00000019d0157211 */ /* 0x080fea00018f16ff */
[----:B------:R1:W-:Y:S01]  /*67f0*/  RED.E.ADD.F32.FTZ.RN.STRONG.GPU [R20.64], R9 ;  /* 0x000000091400798e */ /* 0x0003e2000c10e788 */
[-C--:B--2---:R-:W-:Y:S02]  /*6800*/  LEA.HI.X.SX32 R7, R207, R25.reuse, 0x2, P2 ;  /* 0x00000019cf077211 */ /* 0x084fe400010f16ff */
[-C--:B------:R-:W-:Y:S02]  /*6810*/  LEA R4, P0, R206, R24.reuse, 0x2 ;  /* 0x00000018ce047211 */ /* 0x080fe400078010ff */
[-C--:B---3--:R-:W-:Y:S01]  /*6820*/  LEA R26, P5, R204, R24.reuse, 0x2 ;  /* 0x00000018cc1a7211 */ /* 0x088fe200078a10ff */
[----:B------:R2:W-:Y:S01]  /*6830*/  RED.E.ADD.F32.FTZ.RN.STRONG.GPU [R6.64], R10 ;  /* 0x0000000a0600798e */ /* 0x0005e2000c10e788 */
[-C--:B------:R-:W-:Y:S02]  /*6840*/  LEA.HI.X.SX32 R5, R206, R25.reuse, 0x2, P0 ;  /* 0x00000019ce057211 */ /* 0x080fe400000f16ff */
[-C--:B------:R-:W-:Y:S02]  /*6850*/  LEA.HI.X.SX32 R27, R204, R25.reuse, 0x2, P5 ;  /* 0x00000019cc1b7211 */ /* 0x080fe400028f16ff */
[CC--:B------:R-:W-:Y:S01]  /*6860*/  LEA R8, P2, R226.reuse, R24.reuse, 0x2 ;  /* 0x00000018e2087211 */ /* 0x0c0fe200078410ff */
[----:B------:R3:W-:Y:S04]  /*6870*/  RED.E.ADD.F32.FTZ.RN.STRONG.GPU [R4.64], R11 ;  /* 0x0000000b0400798e */ /* 0x0007e8000c10e788 */
[----:B------:R-:W-:Y:S01]  /*6880*/  RED.E.ADD.F32.FTZ.RN.STRONG.GPU [R24.64+0x80], R12 ;  /* 0x0000800c1800798e */ /* 0x000fe2000c10e788 */
[C---:B-1----:R-:W-:Y:S03]  /*6890*/  LEA R20, P4, R203.reuse, R24, 0x2 ;  /* 0x00000018cb147211 */ /* 0x042fe600078810ff */
[----:B------:R-:W-:Y:S01]  /*68a0*/  RED.E.ADD.F32.FTZ.RN.STRONG.GPU [R22.64+0x80], R13 ;  /* 0x0000800d1600798e */ /* 0x000fe2000c10e788 */
[-C--:B------:R-:W-:Y:S02]  /*68b0*/  LEA.HI.X.SX32 R9, R226, R25.reuse, 0x2, P2 ;  /* 0x00000019e2097211 */ /* 0x080fe400010f16ff */
[-C--:B------:R-:W-:Y:S02]  /*68c0*/  LEA.HI.X.SX32 R21, R203, R25.reuse, 0x2, P4 ;  /* 0x00000019cb157211 */ /* 0x080fe400020f16ff */
[----:B------:R-:W-:Y:S02]  /*68d0*/  ISETP.GT.AND P4, PT, R218, R194, PT ;  /* 0x000000c2da00720c */ /* 0x000fe40003f84270 */
[----:B------:R-:W-:Y:S04]  /*68e0*/  @P6 IADD3 R198, P2, R198, -0x100, RZ ;  /* 0xffffff00c6c66810 */ /* 0x000fe80007f5e0ff */
[----:B------:R-:W-:Y:S02]  /*68f0*/  @P6 IADD3.X R197, R197, -0x1, RZ, P2, !PT ;  /* 0xffffffffc5c56810 */ /* 0x000fe400017fe4ff */
[CC--:B--2---:R-:W-:Y:S02]  /*6900*/  LEA R6, P0, R205.reuse, R24.reuse, 0x2 ;  /* 0x00000018cd067211 */ /* 0x0c4fe400078010ff */
[CC--:B------:R-:W-:Y:S02]  /*6910*/  LEA R10, P3, R202.reuse, R24.reuse, 0x2 ;  /* 0x00000018ca0a7211 */ /* 0x0c0fe400078610ff */
[-C--:B------:R-:W-:Y:S02]  /*6920*/  LEA.HI.X.SX32 R7, R205, R25.reuse, 0x2, P0 ;  /* 0x00000019cd077211 */ /* 0x080fe400000f16ff */
[-C--:B---3--:R-:W-:Y:S02]  /*6930*/  LEA.HI.X.SX32 R11, R202, R25.reuse, 0x2, P3 ;  /* 0x00000019ca0b7211 */ /* 0x088fe400018f16ff */
[C---:B------:R-:W-:Y:S01]  /*6940*/  LEA R4, P0, R225.reuse, R24, 0x2 ;  /* 0x00000018e1047211 */ /* 0x040fe200078010ff */
[----:B------:R-:W-:Y:S03]  /*6950*/  RED.E.ADD.F32.FTZ.RN.STRONG.GPU [R6.64], R14 ;  /* 0x0000000e0600798e */ /* 0x000fe6000c10e788 */
[----:B------:R-:W-:Y:S01]  /*6960*/  LEA.HI.X.SX32 R5, R225, R25, 0x2, P0 ;  /* 0x00000019e1057211 */ /* 0x000fe200000f16ff */
[----:B------:R-:W-:Y:S04]  /*6970*/  RED.E.ADD.F32.FTZ.RN.STRONG.GPU [R26.64], R15 ;  /* 0x0000000f1a00798e */ /* 0x000fe8000c10e788 */
[----:B------:R-:W-:Y:S04]  /*6980*/  RED.E.ADD.F32.FTZ.RN.STRONG.GPU [R20.64], R16 ;  /* 0x000000101400798e */ /* 0x000fe8000c10e788 */
[----:B------:R-:W-:Y:S04]  /*6990*/  RED.E.ADD.F32.FTZ.RN.STRONG.GPU [R10.64], R17 ;  /* 0x000000110a00798e */ /* 0x000fe8000c10e788 */
        /* <DEDUP_REMOVED lines=18> */
[----:B------:R-:W2:Y:S04]  /*6ac0*/  LDSM.16.MT88.4 R4, [R104+0x1000] ;  /* 0x001000006804783b */ /* 0x000ea80000004200 */
[----:B------:R-:W-:Y:S03]  /*6ad0*/  LDSM.16.MT88.4 R24, [R168+0x1800] ;  /* 0x00180000a818783b */ /* 0x000fe60000004200 */
        /* <DEDUP_REMOVED lines=10> */
[----:B------:R-:W3:Y:S07]  /*6b80*/  LDSM.16.MT88.4 R16, [R104+0x1800] ;  /* 0x001800006810783b */ /* 0x000eee0000004200 */
[-C--:B-1----:R-:W-:Y:S08]  /*6b90*/  HMMA.16816.F32 R68, R8, R20.reuse, R68 ;  /* 0x000000140844723c */ /* 0x082ff00000001844 */
[C---:B------:R-:W-:Y:S08]  /*6ba0*/  HMMA.16816.F32 R72, R100.reuse, R20, R72 ;  /* 0x000000146448723c */ /* 0x040ff00000001848 */
[-C--:B------:R-:W-:Y:S08]  /*6bb0*/  HMMA.16816.F32 R76, R100, R22.reuse, R76 ;  /* 0x00000016644c723c */ /* 0x080ff0000000184c */
[C---:B------:R-:W-:Y:S08]  /*6bc0*/  HMMA.16816.F32 R80, R8.reuse, R22, R80 ;  /* 0x000000160850723c */ /* 0x040ff00000001850 */
[-C--:B--2---:R-:W-:Y:S08]  /*6bd0*/  HMMA.16816.F32 R84, R8, R4.reuse, R84 ;  /* 0x000000040854723c */ /* 0x084ff00000001854 */
[C---:B------:R-:W-:Y:S07]  /*6be0*/  HMMA.16816.F32 R88, R100.reuse, R4, R88 ;  /* 0x000000046458723c */ /* 0x040fee0000001858 */
[----:B------:R-:W-:Y:S01]  /*6bf0*/  LOP3.LUT R4, R218, 0x1, RZ, 0xc0, !PT ;  /* 0x00000001da047812 */ /* 0x000fe200078ec0ff */
[-C--:B------:R-:W-:Y:S03]  /*6c00*/  HMMA.16816.F32 R92, R100, R6.reuse, R92 ;  /* 0x00000006645c723c */ /* 0x080fe6000000185c */
[----:B------:R-:W-:Y:S02]  /*6c10*/  ISETP.NE.U32.AND P0, PT, R4, 0x1, PT ;  /* 0x000000010400780c */ /* 0x000fe40003f05070 */
[----:B------:R-:W-:Y:S02]  /*6c20*/  @P6 IADD3 R5, P3, R234, -0x100, RZ ;  /* 0xffffff00ea056810 */ /* 0x000fe40007f7e0ff */
[----:B------:R-:W-:Y:S01]  /*6c30*/  IADD3 R218, R218, -0x1, RZ ;  /* 0xffffffffdada7810 */ /* 0x000fe20007ffe0ff */
[----:B------:R-:W-:Y:S04]  /*6c40*/  HMMA.16816.F32 R96, R8, R6, R96 ;  /* 0x000000060860723c */ /* 0x000fe80000001860 */
[----:B------:R-:W-:Y:S01]  /*6c50*/  @P6 IMAD.MOV.U32 R234, RZ, RZ, R5 ;  /* 0x000000ffffea6224 */ /* 0x000fe200078e0005 */
[----:B------:R-:W-:Y:S02]  /*6c60*/  @P6 IADD3.X R4, R235, -0x1, RZ, P3, !PT ;  /* 0xffffffffeb046810 */ /* 0x000fe40001ffe4ff */
[C---:B------:R-:W-:Y:S01]  /*6c70*/  IADD3 R6, R168.reuse, -0x2000, RZ ;  /* 0xffffe000a8067810 */ /* 0x040fe20007ffe0ff */
[-C--:B---3--:R-:W-:Y:S05]  /*6c80*/  HMMA.16816.F32 R68, R12, R24.reuse, R68 ;  /* 0x000000180c44723c */ /* 0x088fea0000001844 */
[----:B------:R-:W-:Y:S01]  /*6c90*/  @P0 IADD3 R6, R168, 0x2000, RZ ;  /* 0x00002000a8060810 */ /* 0x000fe20007ffe0ff */
[----:B------:R-:W-:Y:S02]  /*6ca0*/  @P6 IMAD.MOV.U32 R235, RZ, RZ, R4 ;  /* 0x000000ffffeb6224 */ /* 0x000fe400078e0004 */
[C---:B----4-:R-:W-:Y:S04]  /*6cb0*/  HMMA.16816.F32 R72, R32.reuse, R24, R72 ;  /* 0x000000182048723c */ /* 0x050fe80000001848 */
[----:B------:R-:W-:Y:S04]  /*6cc0*/  IMAD.MOV.U32 R168, RZ, RZ, R6 ;  /* 0x000000ffffa87224 */ /* 0x000fe800078e0006 */
[-C--:B------:R-:W-:Y:S08]  /*6cd0*/  HMMA.16816.F32 R76, R32, R26.reuse, R76 ;  /* 0x0000001a204c723c */ /* 0x080ff0000000184c */
[C---:B------:R-:W-:Y:S08]  /*6ce0*/  HMMA.16816.F32 R80, R12.reuse, R26, R80 ;  /* 0x0000001a0c50723c */ /* 0x040ff00000001850 */
[-C--:B------:R-:W-:Y:S08]  /*6cf0*/  HMMA.16816.F32 R84, R12, R16.reuse, R84 ;  /* 0x000000100c54723c */ /* 0x080ff00000001854 */
[C---:B------:R-:W-:Y:S08]  /*6d00*/  HMMA.16816.F32 R88, R32.reuse, R16, R88 ;  /* 0x000000102058723c */ /* 0x040ff00000001858 */
[-C--:B------:R-:W-:Y:S08]  /*6d10*/  HMMA.16816.F32 R92, R32, R18.reuse, R92 ;  /* 0x00000012205c723c */ /* 0x080ff0000000185c */
[----:B------:R-:W-:Y:S01]  /*6d20*/  HMMA.16816.F32 R96, R12, R18, R96 ;  /* 0x000000120c60723c */ /* 0x000fe20000001860 */
[----:B------:R-:W-:-:S07]  /*6d30*/  @P4 BRA `(.L_x_600) ;  /* 0xffffc70000004947 */ /* 0x000fce000383ffff */
[----:B------:R-:W-:Y:S01]  /*6d40*/  BAR.SYNC.DEFER_BLOCKING 0x0 ;  /* 0x0000000000007b1d */ /* 0x000fe20000010000 */
[----:B------:R-:W-:Y:S01]  /*6d50*/  FMUL.FTZ R68, R68, c[0x0][0x2e0] ;  /* 0x0000b80044447a20 */ /* 0x000fe20000410000 */
[----:B------:R-:W-:Y:S01]  /*6d60*/  ISETP.NE.AND P0, PT, R223, -0x1, PT ;  /* 0xffffffffdf00780c */ /* 0x000fe20003f05270 */
[----:B------:R-:W-:Y:S01]  /*6d70*/  FMUL.FTZ R69, R69, c[0x0][0x2e0] ;  /* 0x0000b80045457a20 */ /* 0x000fe20000410000 */
[----:B------:R-:W-:Y:S01]  /*6d80*/  SHF.R.S32.HI R3, RZ, 0x1f, R182 ;  /* 0x0000001fff037819 */ /* 0x000fe200000114b6 */
        /* <DEDUP_REMOVED lines=9> */
[----:B------:R-:W-:Y:S01]  /*6e20*/  FMUL.FTZ R72, R72, c[0x0][0x2e0] ;  /* 0x0000b80048487a20 */ /* 0x000fe20000410000 */
[----:B------:R-:W-:Y:S01]  /*6e30*/  @P0 IADD3 R33, R221, R223, RZ ;  /* 0x000000dfdd210210 */ /* 0x000fe20007ffe0ff */
[----:B------:R-:W-:Y:S01]  /*6e40*/  FMUL.FTZ R73, R73, c[0x0][0x2e0] ;  /* 0x0000b80049497a20 */ /* 0x000fe20000410000 */
[----:B------:R-:W-:Y:S01]  /*6e50*/  F2FP.PACK_AB R82, R83, R82 ;  /* 0x000000525352723e */ /* 0x000fe200000000ff */
[----:B------:R-:W-:-:S02]  /*6e60*/  FMUL.FTZ R74, R74, c[0x0][0x2e0] ;  /* 0x0000b8004a4a7a20 */ /* 0x000fc40000410000 */
        /* <DEDUP_REMOVED lines=106> */
[----:B------:R-:W-:Y:S01]  /*7510*/  @P0 IMAD.WIDE.U32 R34, R33, c[0x0][0x3a0], RZ ;  /* 0x0000e80021220a25 */ /* 0x000fe200078e00ff */
[----:B------:R1:W-:Y:S02]  /*7520*/  STS [R195+0x4000], R64 ;  /* 0x00400040c3007388 */ /* 0x0003e40000000800 */
[----:B------:R-:W-:Y:S01]  /*7530*/  F2FP.PACK_AB R62, R63, R62 ;  /* 0x0000003e3f3e723e */ /* 0x000fe200000000ff */
[----:B------:R-:W-:Y:S01]  /*7540*/  @P0 IMAD R33, R33, c[0x0][0x3a4], R35 ;  /* 0x0000e90021210a24 */ /* 0x000fe200078e0223 */
        /* <DEDUP_REMOVED lines=15> */
.L_x_601:
        /* <DEDUP_REMOVED lines=15> */
.L_x_602:
[----:B------:R-:W-:Y:S01]  /*7730*/  BAR.SYNC.DEFER_BLOCKING 0x0 ;  /* 0x0000000000007b1d */ /* 0x000fe20000010000 */
[----:B------:R-:W-:Y:S01]  /*7740*/  SHF.R.S32.HI R32, RZ, 0x1f, R219 ;  /* 0x0000001fff207819 */ /* 0x000fe200000114db */
[----:B------:R-:W-:Y:S01]  /*7750*/  IMAD R220, R185, -0x80, R220 ;  /* 0xffffff80b9dc7824 */ /* 0x000fe200078e02dc */
[----:B------:R-:W-:Y:S02]  /*7760*/  SHF.R.S32.HI R39, RZ, 0x1f, R180 ;  /* 0x0000001fff277819 */ /* 0x000fe400000114b4 */
[----:B-1----:R-:W-:Y:S01]  /*7770*/  MOV R38, R180 ;  /* 0x000000b400267202 */ /* 0x002fe20000000f00 */
[----:B------:R-:W-:Y:S01]  /*7780*/  IMAD R35, R32, c[0x0][0x3a0], RZ ;  /* 0x0000e80020237a24 */ /* 0x000fe200078e02ff */
[----:B------:R-:W-:Y:S01]  /*7790*/  ISETP.GE.AND P4, PT, R179, R220, PT ;  /* 0x000000dcb300720c */ /* 0x000fe20003f86270 */
[----:B------:R-:W-:Y:S01]  /*77a0*/  BSSY B0, `(.L_x_603) ;  /* 0x000001d000007945 */ /* 0x000fe20003800000 */
[----:B------:R-:W-:Y:S01]  /*77b0*/  SHF.R.S32.HI R3, RZ, 0x1f, R201 ;  /* 0x0000001fff037819 */ /* 0x000fe200000114c9 */
[----:B------:R-:W-:-:S04]  /*77c0*/  IMAD.WIDE.U32 R36, R219, c[0x0][0x3a0], R38 ;  /* 0x0000e800db247a25 */ /* 0x000fc800078e0026 */
[----:B------:R-:W-:Y:S01]  /*77d0*/  IMAD R35, R219, c[0x0][0x3a4], R35 ;  /* 0x0000e900db237a24 */ /* 0x000fe200078e0223 */
[----:B------:R-:W-:Y:S01]  /*77e0*/  IADD3 R40, P0, R34, R36, RZ ;  /* 0x0000002422287210 */ /* 0x000fe20007f1e0ff */
[----:B------:R-:W-:-:S03]  /*77f0*/  IMAD R34, R3, c[0x0][0x3b8], RZ ;  /* 0x0000ee0003227a24 */ /* 0x000fc600078e02ff */
[----:B------:R-:W-:Y:S01]  /*7800*/  IADD3.X R41, R33, R37, R35, P0, !PT ;  /* 0x0000002521297210 */ /* 0x000fe200007fe423 */
[C---:B------:R-:W-:Y:S01]  /*7810*/  IMAD R34, R201.reuse, c[0x0][0x3bc], R34 ;  /* 0x0000ef00c9227a24 */ /* 0x040fe200078e0222 */
[----:B------:R-:W-:Y:S01]  /*7820*/  SHF.R.S32.HI R33, RZ, 0x1f, R179 ;  /* 0x0000001fff217819 */ /* 0x000fe200000114b3 */
[----:B------:R1:W2:Y:S02]  /*7830*/  LDS.128 R28, [R120+0x7000] ;  /* 0x00700000781c7984 */ /* 0x0002a40000000c00 */
[----:B------:R-:W-:Y:S02]  /*7840*/  IMAD.WIDE.U32 R40, R201, c[0x0][0x3b8], R40 ;  /* 0x0000ee00c9287a25 */ /* 0x000fe400078e0028 */
[----:B------:R1:W3:Y:S03]  /*7850*/  LDS.128 R24, [R120+0x8000] ;  /* 0x0080000078187984 */ /* 0x0002e60000000c00 */
[----:B------:R-:W-:Y:S01]  /*7860*/  IADD3 R34, R34, R41, RZ ;  /* 0x0000002922227210 */ /* 0x000fe20007ffe0ff */
        /* <DEDUP_REMOVED lines=16> */
.L_x_604:
[----:B------:R-:W-:Y:S05]  /*7970*/  BSYNC B0 ;  /* 0x0000000000007941 */ /* 0x000fea0003800000 */
.L_x_603:
[----:B------:R-:W-:Y:S01]  /*7980*/  IADD3 R35, R179, 0x20, RZ ;  /* 0x00000020b3237810 */ /* 0x000fe20007ffe0ff */
[----:B------:R-:W-:Y:S03]  /*7990*/  BSSY B0, `(.L_x_605) ;  /* 0x000000e000007945 */ /* 0x000fe60003800000 */
[----:B------:R-:W-:-:S13]  /*79a0*/  ISETP.GE.AND P3, PT, R35, R220, PT ;  /* 0x000000dc2300720c */ /* 0x000fda0003f66270 */
[----:B------:R-:W-:Y:S05]  /*79b0*/  @P3 BRA `(.L_x_606) ;  /* 0x000000b000003947 */ /* 0x000fea0003800000 */
[----:B------:R-:W-:Y:S01]  /*79c0*/  IADD3 R36, P0, R179, 0x20, RZ ;  /* 0x00000020b3247810 */ /* 0x000fe20007f1e0ff */
[----:B-1----:R-:W-:Y:S01]  /*79d0*/  IMAD.MOV.U32 R42, RZ, RZ, R40 ;  /* 0x000000ffff2a7224 */ /* 0x002fe200078e0028 */
[----:B------:R-:W-:-:S03]  /*79e0*/  MOV R43, R34 ;  /* 0x00000022002b7202 */ /* 0x000fc60000000f00 */
[----:B------:R-:W-:Y:S02]  /*79f0*/  IMAD.X R35, RZ, RZ, R33, P0 ;  /* 0x000000ffff237224 */ /* 0x000fe400000e0621 */
[----:B------:R-:W-:-:S04]  /*7a00*/  IMAD.WIDE.U32 R42, R36, c[0x0][0x3a0], R42 ;  /* 0x0000e800242a7a25 */ /* 0x000fc800078e002a */
[----:B------:R-:W-:-:S04]  /*7a10*/  IMAD R35, R35, c[0x0][0x3a0], RZ ;  /* 0x0000e80023237a24 */ /* 0x000fc800078e02ff */
[----:B------:R-:W-:Y:S01]  /*7a20*/  IMAD R35, R36, c[0x0][0x3a4], R35 ;  /* 0x0000e90024237a24 */ /* 0x000fe200078e0223 */
[----:B------:R-:W-:-:S04]  /*7a30*/  LEA R36, P0, R42, c[0x0][0x340], 0x1 ;  /* 0x0000d0002a247a11 */ /* 0x000fc800078008ff */
[----:B------:R-:W-:-:S04]  /*7a40*/  IADD3 R35, R35, R43, RZ ;  /* 0x0000002b23237210 */ /* 0x000fc80007ffe0ff */
[----:B------:R-:W-:-:S05]  /*7a50*/  LEA.HI.X R37, R42, c[0x0][0x344], R35, 0x1, P0 ;  /* 0x0000d1002a257a11 */ /* 0x000fca00000f0c23 */
[----:B--2---:R1:W-:Y:S02]  /*7a60*/  STG.E.128 [R36.64], R28 ;  /* 0x0000001c24007986 */ /* 0x0043e4000c101d08 */
.L_x_606:
[----:B------:R-:W-:Y:S05]  /*7a70*/  BSYNC B0 ;  /* 0x0000000000007941 */ /* 0x000fea0003800000 */
.L_x_605:
[----:B-12---:R-:W-:Y:S01]  /*7a80*/  IADD3 R28, R179, 0x40, RZ ;  /* 0x00000040b31c7810 */ /* 0x006fe20007ffe0ff */
        /* <DEDUP_REMOVED lines=13> */
[----:B---3--:R1:W-:Y:S02]  /*7b60*/  STG.E.128 [R36.64], R24 ;  /* 0x0000001824007986 */ /* 0x0083e4000c101d08 */
.L_x_608:
[----:B------:R-:W-:Y:S05]  /*7b70*/  BSYNC B0 ;  /* 0x0000000000007941 */ /* 0x000fea0003800000 */
.L_x_607:
[----:B-1-3--:R-:W-:Y:S01]  /*7b80*/  IADD3 R24, R179, 0x60, RZ ;  /* 0x00000060b3187810 */ /* 0x00afe20007ffe0ff */
        /* <DEDUP_REMOVED lines=13> */
[----:B----4-:R1:W-:Y:S02]  /*7c60*/  STG.E.128 [R28.64], R20 ;  /* 0x000000141c007986 */ /* 0x0103e4000c101d08 */
.L_x_610:
[----:B------:R-:W-:Y:S05]  /*7c70*/  BSYNC B0 ;  /* 0x0000000000007941 */ /* 0x000fea0003800000 */
.L_x_609:
[----:B------:R-:W-:Y:S01]  /*7c80*/  IMAD.WIDE.U32 R38, R219, c[0x0][0x3a8], R38 ;  /* 0x0000ea00db267a25 */ /* 0x000fe200078e0026 */
[----:B------:R-:W-:Y:S03]  /*7c90*/  BSSY B0, `(.L_x_611) ;  /* 0x0000013000007945 */ /* 0x000fe60003800000 */
[----:B------:R-:W-:Y:S01]  /*7ca0*/  IMAD R32, R32, c[0x0][0x3a8], RZ ;  /* 0x0000ea0020207a24 */ /* 0x000fe200078e02ff */
[----:B-1--4-:R-:W-:Y:S01]  /*7cb0*/  IADD3 R20, P0, R2, R38, RZ ;  /* 0x0000002602147210 */ /* 0x012fe20007f1e0ff */
        /* <DEDUP_REMOVED lines=16> */
.L_x_612:
[----:B------:R-:W-:Y:S05]  /*7dc0*/  BSYNC B0 ;  /* 0x0000000000007941 */ /* 0x000fea0003800000 */
.L_x_611:
[----:B------:R-:W-:Y:S01]  /*7dd0*/  BSSY B0, `(.L_x_613) ;  /* 0x000000d000007945 */ /* 0x000fe20003800000 */
[----:B------:R-:W-:Y:S05]  /*7de0*/  @P3 BRA `(.L_x_614) ;  /* 0x000000b000003947 */ /* 0x000fea0003800000 */
[----:B------:R-:W-:Y:S01]  /*7df0*/  IADD3 R3, P0, R179, 0x20, RZ ;  /* 0x00000020b3037810 */ /* 0x000fe20007f1e0ff */
[----:B-1----:R-:W-:Y:S01]  /*7e00*/  IMAD.MOV.U32 R16, RZ, RZ, R20 ;  /* 0x000000ffff107224 */ /* 0x002fe200078e0014 */
        /* <DEDUP_REMOVED lines=8> */
[----:B------:R1:W-:Y:S02]  /*7e90*/  STG.E.128 [R18.64], R12 ;  /* 0x0000000c12007986 */ /* 0x0003e4000c101d08 */
.L_x_614:
[----:B------:R-:W-:Y:S05]  /*7ea0*/  BSYNC B0 ;  /* 0x0000000000007941 */ /* 0x000fea0003800000 */
.L_x_613:
        /* <DEDUP_REMOVED lines=13> */
.L_x_616:
[----:B------:R-:W-:Y:S05]  /*7f80*/  BSYNC B0 ;  /* 0x0000000000007941 */ /* 0x000fea0003800000 */
.L_x_615:
        /* <DEDUP_REMOVED lines=12> */
.L_x_597:
[----:B------:R-:W-:Y:S05]  /*8050*/  BSYNC B1 ;  /* 0x0000000000017941 */ /* 0x000fea0003800000 */
.L_x_575:
        /* <DEDUP_REMOVED lines=9> */
.L_x_617:
[----:B------:R-:W-:Y:S05]  /*80f0*/  EXIT ;  /* 0x000000000000794d */ /* 0x000fea0003800000 */
.L_x_619:
        /* <DEDUP_REMOVED lines=16> */
.L_x_1264:


//--------------------- .text._ZN5flash44flash_bwd_dq_dk_dv_loop_seqk_parallel_kernelI23Flash_bwd_kernel_traitsILi64ELi64ELi128ELi8ELi2ELi4ELi4ELb1ELb0EN7cutlass6half_tE19Flash_kernel_traitsILi64ELi64ELi128ELi8ES3_EELb0ELb1ELb0ELb0ELb0ELb1ELb1EEEvNS_16Flash_bwd_paramsE --------------------------
	.section	.text._ZN5flash44flash_bwd_dq_dk_dv_loop_seqk_parallel_kernelI23Flash_bwd_kernel_traitsILi64ELi64ELi128ELi8ELi2ELi4ELi4ELb1ELb0EN7cutlass6half_tE19Flash_kernel_traitsILi64ELi64ELi128ELi8ES3_EELb0ELb1ELb0ELb0ELb0ELb1ELb1EEEvNS_16Flash_bwd_paramsE,"ax",@progbits
	.sectioninfo	@"SHI_REGISTERS=255"
	.align	128
        .global         _ZN5flash44flash_bwd_dq_dk_dv_loop_seqk_parallel_kernelI23Flash_bwd_kernel_traitsILi64ELi64ELi128ELi8ELi2ELi4ELi4ELb1ELb0EN7cutlass6half_tE19Flash_kernel_traitsILi64ELi64ELi128ELi8ES3_EELb0ELb1ELb0ELb0ELb0ELb1ELb1EEEvNS_16Flash_bwd_paramsE
        .type           _ZN5flash44flash_bwd_dq_dk_dv_loop_seqk_parallel_kernelI23Flash_bwd_kernel_traitsILi64ELi64ELi128ELi8ELi2ELi4ELi4ELb1ELb0EN7cutlass6half_tE19Flash_kernel_traitsILi64ELi64ELi128ELi8ES3_EELb0ELb1ELb0ELb0ELb0ELb1ELb1EEEvNS_16Flash_bwd_paramsE,@function
        .size           _ZN5flash44flash_bwd_dq_dk_dv_loop_seqk_parallel_kernelI23Flash_bwd_kernel_traitsILi64ELi64ELi128ELi8ELi2ELi4ELi4ELb1ELb0EN7cutlass6half_tE19Flash_kernel_traitsILi64ELi64ELi128ELi8ES3_EELb0ELb1ELb0ELb0ELb0ELb1ELb1EEEvNS_16Flash_bwd_paramsE,(.L_x_1265 - _ZN5flash44flash_bwd_dq_dk_dv_loop_seqk_parallel_kernelI23Flash_bwd_kernel_traitsILi64ELi64ELi128ELi8ELi2ELi4ELi4ELb1ELb0EN7cutlass6half_tE19Flash_kernel_traitsILi64ELi64ELi128ELi8ES3_EELb0ELb1ELb0ELb0ELb0ELb1ELb1EEEvNS_16Flash_bwd_paramsE)
        .other          _ZN5flash44flash_bwd_dq_dk_dv_loop_seqk_parallel_kernelI23Flash_bwd_kernel_traitsILi64ELi64ELi128ELi8ELi2ELi4ELi4ELb1ELb0EN7cutlass6half_tE19Flash_kernel_traitsILi64ELi64ELi128ELi8ES3_EELb0ELb1ELb0ELb0ELb0ELb1ELb1EEEvNS_16Flash_bwd_paramsE,@"STO_CUDA_ENTRY STV_DEFAULT"
_ZN5flash44flash_bwd_dq_dk_dv_loop_seqk_parallel_kernelI23Flash_bwd_kernel_traitsILi64ELi64ELi128ELi8ELi2ELi4ELi4ELb1ELb0EN7cutlass6half_tE19Flash_kernel_traitsILi64ELi64ELi128ELi8ES3_EELb0ELb1ELb0ELb0ELb0ELb1ELb1EEEvNS_16Flash_bwd_paramsE:
.text._ZN5flash44flash_bwd_dq_dk_dv_loop_seqk_parallel_kernelI23Flash_bwd_kernel_traitsILi64ELi64ELi128ELi8ELi2ELi4ELi4ELb1ELb0EN7cutlass6half_tE19Flash_kernel_traitsILi64ELi64ELi128ELi8ES3_EELb0ELb1ELb0ELb0ELb0ELb1ELb1EEEvNS_16Flash_bwd_paramsE:
        /* <DEDUP_REMOVED lines=12> */
[----:B------:R-:W-:Y:S01]  /*00c0*/  UMOV UR8, 0x80 ;  /* 0x0000008000087882 */ /* 0x000fe20000000000 */
[----:B------:R-:W2:Y:S01]  /*00d0*/  S2UR UR49, SR_CTAID.Z ;  /* 0x00000000003179c3 */ /* 0x000ea20000002700 */
[----:B------:R-:W-:Y:S01]  /*00e0*/  ULDC UR7, c[0x0][0x210] ;  /* 0x0000840000077ab9 */ /* 0x000fe20000000800 */
[----:B------:R-:W-:Y:S01]  /*00f0*/  IMAD.MOV.U32 R186, RZ, RZ, -0x10 ;  /* 0xfffffff0ffba7424 */ /* 0x000fe200078e00ff */
[----:B------:R-:W-:Y:S02]  /*0100*/  ULDC UR6, c[0x0][0x234] ;  /* 0x00008d0000067ab9 */ /* 0x000fe40000000800 */
[----:B------:R-:W-:Y:S02]  /*0110*/  UIMAD UR6, UR8, UR7, UR6 ;  /* 0x00000007080672a4 */ /* 0x000fe4000f8e0206 */
[----:B------:R-:W-:Y:S01]  /*0120*/  ULDC UR14, c[0x0][0x1c8] ;  /* 0x00007200000e7ab9 */ /* 0x000fe20000000800 */
[----:B------:R-:W3:Y:S01]  /*0130*/  S2UR UR42, SR_CTAID.Y ;  /* 0x00000000002a79c3 */ /* 0x000ee20000002600 */
[----:B------:R-:W-:-:S02]  /*0140*/  ULDC.U8 UR10, c[0x0][0x328] ;  /* 0x0000ca00000a7ab9 */ /* 0x000fc40000000000 */
[----:B------:R-:W-:Y:S02]  /*0150*/  UISETP.NE.AND UP5, UPT, UR10, URZ, UPT ;  /* 0x0000003f0a00728c */ /* 0x000fe4000bfa5270 */
[----:B------:R-:W-:Y:S02]  /*0160*/  ULDC UR9, c[0x0][0x1c0] ;  /* 0x0000700000097ab9 */ /* 0x000fe40000000800 */
[----:B------:R-:W-:Y:S02]  /*0170*/  ULDC UR12, c[0x0][0x214] ;  /* 0x00008500000c7ab9 */ /* 0x000fe40000000800 */
[----:B------:R-:W-:Y:S02]  /*0180*/  ULDC UR16, c[0x0][0x224] ;  /* 0x0000890000107ab9 */ /* 0x000fe40000000800 */
[----:B------:R-:W-:Y:S02]  /*0190*/  ULDC UR17, c[0x0][0x224] ;  /* 0x0000890000117ab9 */ /* 0x000fe40000000800 */
[----:B------:R-:W-:Y:S01]  /*01a0*/  USHF.R.S32.HI UR7, URZ, 0x1f, UR17 ;  /* 0x0000001f3f077899 */ /* 0x000fe20008011411 */
[----:B-1----:R-:W-:Y:S01]  /*01b0*/  SHF.R.S32.HI R13, RZ, 0x1f, R12 ;  /* 0x0000001fff0d7819 */ /* 0x002fe2000001140c */
[----:B------:R-:W-:Y:S01]  /*01c0*/  ULDC UR58, c[0x0][0x22c] ;  /* 0x00008b00003a7ab9 */ /* 0x000fe20000000800 */
[----:B------:R-:W-:Y:S01]  /*01d0*/  IMAD.SHL.U32 R243, R12, 0x2, RZ ;  /* 0x000000020cf37824 */ /* 0x000fe200078e00ff */
[----:B--2---:R-:W-:Y:S01]  /*01e0*/  ULOP3.LUT UR8, UR49, UR14, URZ, 0x3c, !UPT ;  /* 0x0000000e31087292 */ /* 0x004fe2000f8e3c3f */
[CC--:B------:R-:W-:Y:S01]  /*01f0*/  LEA.HI R8, R13.reuse, R12.reuse, RZ, 0x5 ;  /* 0x0000000c0d087211 */ /* 0x0c0fe200078f28ff */
[----:B------:R-:W-:Y:S01]  /*0200*/  UIMAD UR59, UR49, UR58, URZ ;  /* 0x0000003a313b72a4 */ /* 0x000fe2000f8e023f */
[-C--:B------:R-:W-:Y:S01]  /*0210*/  LEA.HI R6, R13, R12.reuse, RZ, 0x4 ;  /* 0x0000000c0d067211 */ /* 0x080fe200078f20ff */
[----:B------:R-:W-:Y:S01]  /*0220*/  ULDC UR50, c[0x0][0x1c0] ;  /* 0x0000700000327ab9 */ /* 0x000fe20000000800 */
[--C-:B------:R-:W-:Y:S01]  /*0230*/  SHF.R.S32.HI R3, RZ, 0x5, R8.reuse ;  /* 0x00000005ff037819 */ /* 0x100fe20000011408 */
[----:B------:R-:W-:Y:S01]  /*0240*/  UIMAD.WIDE UR50, UR58, UR50, URZ ;  /* 0x000000323a3272a5 */ /* 0x000fe2000f8e023f */
[----:B------:R-:W-:Y:S01]  /*0250*/  SHF.R.S32.HI R0, RZ, 0x1f, R8 ;  /* 0x0000001fff007819 */ /* 0x000fe20000011408 */
[----:B---3--:R-:W-:Y:S01]  /*0260*/  @UP5 UIMAD UR10, UR42, UR12, URZ ;  /* 0x0000000c2a0a52a4 */ /* 0x008fe2000f8e023f */
[-C--:B------:R-:W-:Y:S01]  /*0270*/  LEA.HI R2, R8, R3.reuse, RZ, 0x1 ;  /* 0x0000000308027211 */ /* 0x080fe200078f08ff */
[----:B------:R-:W-:Y:S01]  /*0280*/  UIMAD.WIDE.U32 UR60, UR42, UR17, URZ ;  /* 0x000000112a3c72a5 */ /* 0x000fe2000f8e003f */
[----:B------:R-:W-:Y:S01]  /*0290*/  LEA.HI R0, R0, R3, RZ, 0x2 ;  /* 0x0000000300007211 */ /* 0x000fe200078f10ff */
[----:B------:R-:W-:Y:S01]  /*02a0*/  ULDC UR15, c[0x0][0x1c0] ;  /* 0x00007000000f7ab9 */ /* 0x000fe20000000800 */
[----:B------:R-:W-:Y:S01]  /*02b0*/  LOP3.LUT R2, R2, 0xfffffffe, RZ, 0xc0, !PT ;  /* 0xfffffffe02027812 */ /* 0x000fe200078ec0ff */
[----:B------:R-:W-:Y:S01]  /*02c0*/  ULDC UR13, c[0x0][0x1c0] ;  /* 0x00007000000d7ab9 */ /* 0x000fe20000000800 */
[----:B------:R-:W-:Y:S01]  /*02d0*/  LOP3.LUT R0, R0, 0xfffffffc, RZ, 0xc0, !PT ;  /* 0xfffffffc00007812 */ /* 0x000fe200078ec0ff */
[----:B------:R-:W-:Y:S01]  /*02e0*/  UIMAD UR58, UR58, UR13, URZ ;  /* 0x0000000d3a3a72a4 */ /* 0x000fe2000f8e023f */
[----:B------:R-:W-:Y:S01]  /*02f0*/  SHF.R.S32.HI R4, RZ, 0x4, R6 ;  /* 0x00000004ff047819 */ /* 0x000fe20000011406 */
[----:B------:R-:W-:Y:S01]  /*0300*/  IMAD.IADD R184, R3, 0x1, -R2 ;  /* 0x0000000103b87824 */ /* 0x000fe200078e0a02 */
[----:B------:R-:W-:Y:S01]  /*0310*/  LEA.HI R16, R13, R12, RZ, 0x2 ;  /* 0x0000000c0d107211 */ /* 0x000fe200078f10ff */
[----:B------:R-:W-:Y:S01]  /*0320*/  IMAD.IADD R175, R3, 0x1, -R0 ;  /* 0x0000000103af7824 */ /* 0x000fe200078e0a00 */
[----:B------:R-:W-:Y:S01]  /*0330*/  LEA.HI R0, R6, R4, RZ, 0x1 ;  /* 0x0000000406007211 */ /* 0x000fe200078f08ff */
[----:B------:R-:W-:Y:S01]  /*0340*/  USHF.L.U32 UR20, UR58, 0x4, URZ ;  /* 0x000000043a147899 */ /* 0x000fe2000800063f */
[--C-:B------:R-:W-:Y:S01]  /*0350*/  SHF.R.S32.HI R5, RZ, 0x2, R16.reuse ;  /* 0x00000002ff057819 */ /* 0x100fe20000011410 */
[----:B------:R-:W-:Y:S01]  /*0360*/  USHF.L.U32 UR14, UR58, 0x3, URZ ;  /* 0x000000033a0e7899 */ /* 0x000fe2000800063f */
[----:B------:R-:W-:Y:S01]  /*0370*/  SHF.R.S32.HI R3, RZ, 0x1f, R16 ;  /* 0x0000001fff037819 */ /* 0x000fe20000011410 */
[----:B------:R-:W-:Y:S01]  /*0380*/  UIADD3 UR19, UR20, 0x20, URZ ;  /* 0x0000002014137890 */ /* 0x000fe2000fffe03f */
[----:B------:R-:W-:Y:S01]  /*0390*/  LOP3.LUT R2, R0, 0xfffffffe, RZ, 0xc0, !PT ;  /* 0xfffffffe00027812 */ /* 0x000fe200078ec0ff */
[----:B------:R-:W-:Y:S01]  /*03a0*/  USHF.L.U32 UR55, UR58, 0x6, URZ ;  /* 0x000000063a377899 */ /* 0x000fe2000800063f */
[----:B------:R-:W-:Y:S01]  /*03b0*/  LEA.HI R0, R3, R5, RZ, 0x3 ;  /* 0x0000000503007211 */ /* 0x000fe200078f18ff */
[----:B------:R-:W-:Y:S01]  /*03c0*/  UIADD3 UR18, UR14, UR19, URZ ;  /* 0x000000130e127290 */ /* 0x000fe2000fffe03f */
[----:B------:R-:W-:Y:S01]  /*03d0*/  LEA.HI R15, R13, R12, RZ, 0x3 ;  /* 0x0000000c0d0f7211 */ /* 0x000fe200078f18ff */
[----:B------:R-:W-:Y:S01]  /*03e0*/  IMAD.IADD R10, R4, 0x1, -R2 ;  /* 0x00000001040a7824 */ /* 0x000fe200078e0a02 */
[----:B------:R-:W-:Y:S01]  /*03f0*/  LOP3.LUT R0, R0, 0xfffffff8, RZ, 0xc0, !PT ;  /* 0xfffffff800007812 */ /* 0x000fe200078ec0ff */
[----:B------:R-:W-:Y:S01]  /*0400*/  IMAD.U32 R2, RZ, RZ, UR6 ;  /* 0x00000006ff027e24 */ /* 0x000fe2000f8e00ff */
[----:B------:R-:W-:Y:S01]  /*0410*/  SHF.R.S32.HI R237, RZ, 0x3, R15 ;  /* 0x00000003ffed7819 */ /* 0x000fe2000001140f */
[----:B------:R-:W-:-:S02]  /*0420*/  UIMAD UR6, UR42, UR9, UR49 ;  /* 0x000000092a0672a4 */ /* 0x000fc4000f8e0231 */
[----:B------:R-:W-:Y:S01]  /*0430*/  IMAD.IADD R7, R5, 0x1, -R0 ;  /* 0x0000000105077824 */ /* 0x000fe200078e0a00 */
[----:B------:R1:W-:Y:S01]  /*0440*/  STL [R1+0x8], R2 ;  /* 0x0000080201007387 */ /* 0x0003e20000100800 */
[----:B------:R-:W-:Y:S01]  /*0450*/  LOP3.LUT R0, R15, 0xfffffff8, RZ, 0xc0, !PT ;  /* 0xfffffff80f007812 */ /* 0x000fe200078ec0ff */
[----:B------:R-:W-:Y:S01]  /*0460*/  IMAD.SHL.U32 R3, R237, 0x40, RZ ;  /* 0x00000040ed037824 */ /* 0x000fe200078e00ff */
[----:B------:R-:W-:Y:S02]  /*0470*/  USHF.R.S32.HI UR9, URZ, 0x1f, UR49 ;  /* 0x0000001f3f097899 */ /* 0x000fe40008011431 */
[----:B------:R-:W-:Y:S01]  /*0480*/  UIADD3 UR17, UR14, UR18, URZ ;  /* 0x000000120e117290 */ /* 0x000fe2000fffe03f */
[----:B------:R-:W-:Y:S01]  /*0490*/  IMAD.IADD R0, R12, 0x1, -R0 ;  /* 0x000000010c007824 */ /* 0x000fe200078e0a00 */
[----:B------:R-:W-:Y:S01]  /*04a0*/  LOP3.LUT R3, R3, 0x1c0, RZ, 0xc0, !PT ;  /* 0x000001c003037812 */ /* 0x000fe200078ec0ff */
[----:B------:R-:W-:Y:S02]  /*04b0*/  ULDC.U8 UR11, c[0x0][0x3d0] ;  /* 0x0000f400000b7ab9 */ /* 0x000fe40000000000 */
[C---:B------:R-:W-:Y:S01]  /*04c0*/  IMAD.SHL.U32 R244, R0.reuse, 0x8, RZ ;  /* 0x0000000800f47824 */ /* 0x040fe200078e00ff */
[----:B------:R-:W-:Y:S01]  /*04d0*/  SHF.R.U32.HI R4, RZ, 0x3, R3 ;  /* 0x00000003ff047819 */ /* 0x000fe20000011603 */
[----:B------:R-:W-:Y:S01]  /*04e0*/  ULDC.64 UR4, c[0x0][0x118] ;  /* 0x0000460000047ab9 */ /* 0x000fe20000000a00 */
[C---:B------:R-:W-:Y:S01]  /*04f0*/  LOP3.LUT P4, RZ, R0.reuse, 0x2, RZ, 0xc0, !PT ;  /* 0x0000000200ff7812 */ /* 0x040fe2000788c0ff */
[----:B------:R-:W-:Y:S01]  /*0500*/  UISETP.NE.AND UP6, UPT, UR11, URZ, UPT ;  /* 0x0000003f0b00728c */ /* 0x000fe2000bfc5270 */
[----:B------:R-:W-:Y:S01]  /*0510*/  LOP3.LUT R3, R3, 0x38, R244, 0xf8, !PT ;  /* 0x0000003803037812 */ /* 0x000fe200078ef8f4 */
[----:B------:R-:W-:Y:S01]  /*0520*/  UIMAD.WIDE.U32 UR56, UR50, UR60, URZ ;  /* 0x0000003c323872a5 */ /* 0x000fe2000f8e003f */
[C---:B------:R-:W-:Y:S01]  /*0530*/  LOP3.LUT P3, RZ, R0.reuse, 0x4, RZ, 0xc0, !PT ;  /* 0x0000000400ff7812 */ /* 0x040fe2000786c0ff */
[----:B------:R-:W-:Y:S01]  /*0540*/  IMAD.SHL.U32 R0, R0, 0x40, RZ ;  /* 0x0000004000007824 */ /* 0x000fe200078e00ff */
[----:B------:R-:W-:Y:S01]  /*0550*/  LOP3.LUT R9, R3, R4, RZ, 0x3c, !PT ;  /* 0x0000000403097212 */ /* 0x000fe200078e3cff */
[----:B------:R-:W-:-:S02]  /*0560*/  UIMAD UR26, UR58, 0x18, URZ ;  /* 0x000000183a1a78a4 */ /* 0x000fc4000f8e023f */
[----:B------:R-:W-:Y:S01]  /*0570*/  USHF.L.U32 UR25, UR58, 0x5, URZ ;  /* 0x000000053a197899 */ /* 0x000fe2000800063f */
[----:B------:R-:W-:Y:S01]  /*0580*/  LOP3.LUT R0, R0, 0x1c0, RZ, 0xc0, !PT ;  /* 0x000001c000007812 */ /* 0x000fe200078ec0ff */
[----:B------:R-:W-:Y:S01]  /*0590*/  UIMAD UR24, UR58, 0x28, URZ ;  /* 0x000000283a1878a4 */ /* 0x000fe2000f8e023f */
[----:B-1----:R-:W-:Y:S01]  /*05a0*/  LOP3.LUT R2, R6, 0xfffffff0, RZ, 0xc0, !PT ;  /* 0xfffffff006027812 */ /* 0x002fe200078ec0ff */
[----:B------:R-:W-:Y:S01]  /*05b0*/  UIMAD UR23, UR58, 0x30, URZ ;  /* 0x000000303a1778a4 */ /* 0x000fe2000f8e023f */
[----:B------:R-:W-:Y:S01]  /*05c0*/  LOP3.LUT R178, R0, 0x8, R15, 0xf8, !PT ;  /* 0x0000000800b27812 */ /* 0x000fe200078ef80f */
[----:B------:R-:W-:Y:S02]  /*05d0*/  UIMAD UR22, UR58, 0x38, URZ ;  /* 0x000000383a1678a4 */ /* 0x000fe4000f8e023f */
[----:B------:R-:W-:Y:S01]  /*05e0*/  IMAD.IADD R2, R12, 0x1, -R2 ;  /* 0x000000010c027824 */ /* 0x000fe200078e0a02 */
[----:B------:R-:W-:-:S04]  /*05f0*/  UMOV UR54, 0xffffe000 ;  /* 0xffffe00000367882 */ /* 0x000fc80000000000 */
        /* <DEDUP_REMOVED lines=9> */
[----:B------:R-:W-:Y:S01]  /*0690*/  LOP3.LUT R4, R7, 0x1, RZ, 0xc0, !PT ;  /* 0x0000000107047812 */ /* 0x000fe200078ec0ff */
[----:B------:R-:W-:-:S03]  /*06a0*/  IMAD.SHL.U32 R2, R175, 0x10, RZ ;  /* 0x00000010af027824 */ /* 0x000fc600078e00ff */
[----:B------:R-:W-:Y:S01]  /*06b0*/  ISETP.NE.U32.AND P0, PT, R4, 0x1, PT ;  /* 0x000000010400780c */ /* 0x000fe20003f05070 */
[----:B------:R-:W-:Y:S01]  /*06c0*/  IMAD.U32 R3, RZ, RZ, UR8 ;  /* 0x00000008ff037e24 */ /* 0x000fe2000f8e00ff */
[----:B------:R-:W-:Y:S01]  /*06d0*/  LOP3.LUT R6, R0, 0x30, R2, 0xf8, !PT ;  /* 0x0000003000067812 */ /* 0x000fe200078ef802 */
[----:B------:R-:W-:Y:S01]  /*06e0*/  IMAD.SHL.U32 R3, R10, 0x200, RZ ;  /* 0x000002000a037824 */ /* 0x000fe200078e00ff */
[----:B------:R-:W-:Y:S01]  /*06f0*/  SHF.R.U32.HI R0, RZ, 0x3, R0 ;  /* 0x00000003ff007819 */ /* 0x000fe20000011600 */
[----:B------:R-:W-:Y:S01]  /*0700*/  USHF.R.S32.HI UR8, URZ, 0x1f, UR42 ;  /* 0x0000001f3f087899 */ /* 0x000fe2000801142a */
[----:B------:R-:W-:Y:S01]  /*0710*/  LOP3.LUT R4, R6, 0x8, R15, 0xf8, !PT ;  /* 0x0000000806047812 */ /* 0x000fe200078ef80f */
[----:B------:R-:W-:Y:S01]  /*0720*/  IMAD.U32 R6, RZ, RZ, UR9 ;  /* 0x00000009ff067e24 */ /* 0x000fe2000f8e00ff */
[----:B------:R-:W-:Y:S01]  /*0730*/  UIMAD UR9, UR6, UR16, URZ ;  /* 0x00000010060972a4 */ /* 0x000fe2000f8e023f */
[----:B------:R-:W-:Y:S01]  /*0740*/  LOP3.LUT R178, R178, R0, RZ, 0x3c, !PT ;  /* 0x00000000b2b27212 */ /* 0x000fe200078e3cff */
[----:B------:R-:W-:Y:S01]  /*0750*/  UIMAD UR6, UR7, UR42, URZ ;  /* 0x0000002a070672a4 */ /* 0x000fe2000f8e023f */
[-C--:B------:R-:W-:Y:S01]  /*0760*/  LEA.HI R6, R13, R12.reuse, RZ, 0x7 ;  /* 0x0000000c0d067211 */ /* 0x080fe200078f38ff */
[----:B------:R-:W-:Y:S01]  /*0770*/  IMAD.U32 R17, RZ, RZ, UR8 ;  /* 0x00000008ff117e24 */ /* 0x000fe2000f8e00ff */
[----:B------:R-:W-:Y:S01]  /*0780*/  R2P PR, R7, 0x6 ;  /* 0x0000000607007804 */ /* 0x000fe20000000000 */
[----:B------:R-:W-:Y:S01]  /*0790*/  @!UP5 UIMAD UR8, UR42, UR15, UR49 ;  /* 0x0000000f2a08d2a4 */ /* 0x000fe2000f8e0231 */
[----:B------:R-:W-:Y:S01]  /*07a0*/  SHF.R.S32.HI R6, RZ, 0x7, R6 ;  /* 0x00000007ff067819 */ /* 0x000fe20000011406 */
[----:B------:R-:W-:Y:S01]  /*07b0*/  UIADD3 UR16, UR14, UR17, URZ ;  /* 0x000000110e107290 */ /* 0x000fe2000fffe03f */
[----:B-1----:R-:W-:-:S02]  /*07c0*/  LEA.HI R5, R13, R12, RZ, 0x6 ;  /* 0x0000000c0d057211 */ /* 0x002fc400078f30ff */
[----:B------:R-:W-:Y:S01]  /*07d0*/  SEL R186, R186, 0x10, !P0 ;  /* 0x00000010baba7807 */ /* 0x000fe20004000000 */
[----:B------:R-:W-:Y:S01]  /*07e0*/  UIADD3 UR15, UR14, UR16, URZ ;  /* 0x000000100e0f7290 */ /* 0x000fe2000fffe03f */
[----:B------:R-:W-:-:S03]  /*07f0*/  SHF.R.S32.HI R5, RZ, 0x6, R5 ;  /* 0x00000006ff057819 */ /* 0x000fc60000011405 */
[----:B------:R-:W-:Y:S02]  /*0800*/  UIADD3 UR21, UR14, UR15, URZ ;  /* 0x0000000f0e157290 */ /* 0x000fe4000fffe03f */
[----:B------:R-:W-:Y:S01]  /*0810*/  IMAD R2, R5, 0x800, R3 ;  /* 0x0000080005027824 */ /* 0x000fe200078e0203 */
[----:B------:R-:W-:Y:S01]  /*0820*/  LOP3.LUT R3, R3, R4, R0, 0xf6, !PT ;  /* 0x0000000403037212 */ /* 0x000fe200078ef600 */
[----:B------:R-:W-:Y:S02]  /*0830*/  IMAD.U32 R0, RZ, RZ, UR10 ;  /* 0x0000000aff007e24 */ /* 0x000fe4000f8e00ff */
[----:B------:R-:W-:Y:S02]  /*0840*/  IMAD.U32 R4, RZ, RZ, UR9 ;  /* 0x00000009ff047e24 */ /* 0x000fe4000f8e00ff */
[----:B------:R-:W-:Y:S01]  /*0850*/  IMAD.IADD R178, R2, 0x1, R178 ;  /* 0x0000000102b27824 */ /* 0x000fe200078e02b2 */
[----:B------:R1:W-:Y:S01]  /*0860*/  STL [R1+0x18], R0 ;  /* 0x0000180001007387 */ /* 0x0003e20000100800 */
[----:B------:R-:W-:Y:S01]  /*0870*/  LOP3.LUT R2, R8, 0xffffffe0, RZ, 0xc0, !PT ;  /* 0xffffffe008027812 */ /* 0x000fe200078ec0ff */
[----:B------:R-:W-:-:S02]  /*0880*/  IMAD R252, R5, 0x200, R9 ;  /* 0x0000020005fc7824 */ /* 0x000fc400078e0209 */
[----:B------:R2:W-:Y:S01]  /*0890*/  STL [R1+0x14], R4 ;  /* 0x0000140401007387 */ /* 0x0005e20000100800 */
[----:B------:R-:W-:Y:S02]  /*08a0*/  IMAD.SHL.U32 R8, R6, 0x8, RZ ;  /* 0x0000000806087824 */ /* 0x000fe400078e00ff */
[----:B------:R-:W-:Y:S02]  /*08b0*/  IMAD.IADD R13, R12, 0x1, -R2 ;  /* 0x000000010c0d7824 */ /* 0x000fe400078e0a02 */
[----:B------:R-:W-:Y:S02]  /*08c0*/  IMAD.SHL.U32 R178, R178, 0x2, RZ ;  /* 0x00000002b2b27824 */ /* 0x000fe400078e00ff */
[----:B------:R-:W-:Y:S02]  /*08d0*/  IMAD.SHL.U32 R236, R252, 0x2, RZ ;  /* 0x00000002fcec7824 */ /* 0x000fe400078e00ff */
[----:B------:R-:W-:Y:S01]  /*08e0*/  IMAD.SHL.U32 R3, R3, 0x2, RZ ;  /* 0x0000000203037824 */ /* 0x000fe200078e00ff */
        /* <DEDUP_REMOVED lines=8> */
[----:B------:R-:W-:Y:S04]  /*0970*/  STL [R1+0x4], R13 ;  /* 0x0000040d01007387 */ /* 0x000fe80000100800 */
[----:B------:R-:W-:Y:S01]  /*0980*/  IMAD.U32 R12, RZ, RZ, UR6 ;  /* 0x00000006ff0c7e24 */ /* 0x000fe2000f8e00ff */
[----:B------:R-:W-:Y:S01]  /*0990*/  @!UP5 UIMAD UR6, UR8, UR12, URZ ;  /* 0x0000000c0806d2a4 */ /* 0x000fe2000f8e023f */
[----:B-1----:R-:W-:-:S02]  /*09a0*/  IMAD.SHL.U32 R4, R5, 0x20, RZ ;  /* 0x0000002005047824 */ /* 0x002fc400078e00ff */
[----:B------:R-:W-:Y:S01]  /*09b0*/  IMAD.SHL.U32 R5, R0, 0x2, RZ ;  /* 0x0000000200057824 */ /* 0x000fe200078e00ff */
[----:B------:R-:W-:Y:S02]  /*09c0*/  LOP3.LUT R0, R2, 0x1c0, RZ, 0xc0, !PT ;  /* 0x000001c002007812 */ /* 0x000fe400078ec0ff */
[----:B------:R-:W-:Y:S02]  /*09d0*/  LOP3.LUT R243, R4, 0x6, R243, 0xf8, !PT ;  /* 0x0000000604f37812 */ /* 0x000fe400078ef8f3 */
[----:B------:R-:W-:Y:S02]  /*09e0*/  LOP3.LUT R7, R0, 0x20, R4, 0xf8, !PT ;  /* 0x0000002000077812 */ /* 0x000fe400078ef804 */
[----:B------:R-:W-:Y:S01]  /*09f0*/  LOP3.LUT R2, R8, 0x8, RZ, 0xc0, !PT ;  /* 0x0000000808027812 */ /* 0x000fe200078ec0ff */
[----:B------:R-:W-:Y:S01]  /*0a00*/  IMAD R8, R6, 0x1000, R5 ;  /* 0x0000100006087824 */ /* 0x000fe200078e0205 */
[----:B------:R-:W-:Y:S01]  /*0a10*/  SHF.R.U32.HI R4, RZ, 0x3, R0 ;  /* 0x00000003ff047819 */ /* 0x000fe20000011600 */
[----:B------:R-:W-:-:S02]  /*0a20*/  IMAD.SHL.U32 R6, R10, 0x10, RZ ;  /* 0x000000100a067824 */ /* 0x000fc400078e00ff */
[----:B------:R-:W-:Y:S01]  /*0a30*/  IMAD R8, R184, 0x400, R8 ;  /* 0x00000400b8087824 */ /* 0x000fe200078e0208 */
[----:B------:R-:W-:Y:S02]  /*0a40*/  LOP3.LUT R7, R7, R4, RZ, 0x3c, !PT ;  /* 0x0000000407077212 */ /* 0x000fe400078e3cff */
[----:B------:R-:W-:Y:S01]  /*0a50*/  LOP3.LUT R4, R4, R0, R2, 0x1e, !PT ;  /* 0x0000000004047212 */ /* 0x000fe200078e1e02 */
[----:B------:R-:W-:Y:S01]  /*0a60*/  IMAD R0, R175, 0x400, R5 ;  /* 0x00000400af007824 */ /* 0x000fe200078e0205 */
[----:B------:R-:W-:Y:S01]  /*0a70*/  LOP3.LUT R9, R2, 0x10, R6, 0xf8, !PT ;  /* 0x0000001002097812 */ /* 0x000fe200078ef806 */
[----:B------:R-:W-:Y:S01]  /*0a80*/  IMAD.SHL.U32 R2, R14, 0x40, RZ ;  /* 0x000000400e027824 */ /* 0x000fe200078e00ff */
[----:B------:R-:W-:Y:S01]  /*0a90*/  SHF.R.S32.HI R5, RZ, 0x1f, R13 ;  /* 0x0000001fff057819 */ /* 0x000fe2000001140d */
[----:B------:R-:W-:Y:S02]  /*0aa0*/  IMAD.IADD R247, R0, 0x1, R4 ;  /* 0x0000000100f77824 */ /* 0x000fe400078e0204 */
[----:B------:R-:W-:Y:S01]  /*0ab0*/  IMAD.SHL.U32 R0, R10, 0x8, RZ ;  /* 0x000000080a007824 */ /* 0x000fe200078e00ff */
[----:B------:R-:W-:Y:S01]  /*0ac0*/  LEA.HI R5, R5, R13, RZ, 0x2 ;  /* 0x0000000d05057211 */ /* 0x000fe200078f10ff */
[----:B------:R-:W-:Y:S01]  /*0ad0*/  IMAD.SHL.U32 R6, R11, 0x40, RZ ;  /* 0x000000400b067824 */ /* 0x000fe200078e00ff */
[----:B------:R-:W-:Y:S01]  /*0ae0*/  LOP3.LUT R2, R2, 0x1c0, RZ, 0xc0, !PT ;  /* 0x000001c002027812 */ /* 0x000fe200078ec0ff */
[----:B------:R-:W-:Y:S01]  /*0af0*/  IMAD.IADD R8, R7, 0x1, R8 ;  /* 0x0000000107087824 */ /* 0x000fe200078e0208 */
[----:B------:R-:W-:-:S02]  /*0b00*/  SHF.R.S32.HI R5, RZ, 0x2, R5 ;  /* 0x00000002ff057819 */ /* 0x000fc40000011405 */
[----:B------:R-:W-:Y:S01]  /*0b10*/  SHF.R.U32.HI R4, RZ, 0x3, R2 ;  /* 0x00000003ff047819 */ /* 0x000fe20000011602 */
[----:B------:R-:W-:Y:S01]  /*0b20*/  IMAD.SHL.U32 R188, R8, 0x2, RZ ;  /* 0x0000000208bc7824 */ /* 0x000fe200078e00ff */
[----:B------:R-:W-:Y:S01]  /*0b30*/  LOP3.LUT R7, R2, 0x8, R0, 0xf8, !PT ;  /* 0x0000000802077812 */ /* 0x000fe200078ef800 */
[----:B------:R-:W-:Y:S01]  /*0b40*/  IMAD R246, R184, 0x10, R5 ;  /* 0x00000010b8f67824 */ /* 0x000fe200078e0205 */
[----:B------:R-:W-:Y:S01]  /*0b50*/  LOP3.LUT R2, R4, R9, R2, 0x1e, !PT ;  /* 0x0000000904027212 */ /* 0x000fe200078e1e02 */
[----:B------:R-:W-:Y:S01]  /*0b60*/  IMAD.MOV.U32 R5, RZ, RZ, 0x20 ;  /* 0x00000020ff057424 */ /* 0x000fe200078e00ff */
[----:B------:R-:W-:Y:S01]  /*0b70*/  LOP3.LUT R0, R6, 0xfffffe00, RZ, 0xc0, !PT ;  /* 0xfffffe0006007812 */ /* 0x000fe200078ec0ff */
[----:B------:R-:W-:Y:S01]  /*0b80*/  IMAD.IADD R189, R188, 0x1, R186 ;  /* 0x00000001bcbd7824 */ /* 0x000fe200078e02ba */
[----:B------:R-:W-:Y:S02]  /*0b90*/  LEA R247, R247, 0x6000, 0x1 ;  /* 0x00006000f7f77811 */ /* 0x000fe400078e08ff */
[----:B------:R-:W-:Y:S01]  /*0ba0*/  LOP3.LUT R183, R2, R0, RZ, 0xfc, !PT ;  /* 0x0000000002b77212 */ /* 0x000fe200078efcff */
[----:B------:R-:W-:Y:S01]  /*0bb0*/  IMAD.U32 R2, RZ, RZ, UR6 ;  /* 0x00000006ff027e24 */ /* 0x000fe2000f8e00ff */
[----:B------:R-:W-:Y:S01]  /*0bc0*/  SHF.R.S32.HI R6, RZ, 0x1f, R246 ;  /* 0x0000001fff067819 */ /* 0x000fe200000114f6 */
[--C-:B------:R-:W-:Y:S01]  /*0bd0*/  IMAD R184, R184, 0x400, R0.reuse ;  /* 0x00000400b8b87824 */ /* 0x100fe200078e0200 */
[----:B------:R-:W-:Y:S01]  /*0be0*/  IADD3 R6, R247, 0x420, RZ ;  /* 0x00000420f7067810 */ /* 0x000fe20007ffe0ff */
[----:B------:R-:W-:Y:S01]  /*0bf0*/  IMAD R175, R175, 0x400, R0 ;  /* 0x00000400afaf7824 */ /* 0x000fe200078e0200 */
[----:B------:R-:W-:Y:S01]  /*0c00*/  @P1 IADD3 R6, R247, 0x3e0, RZ ;  /* 0x000003e0f7061810 */ /* 0x000fe20007ffe0ff */
[----:B------:R1:W-:Y:S01]  /*0c10*/  STL [R1+0xc], R2 ;  /* 0x00000c0201007387 */ /* 0x0003e20000100800 */
[----:B------:R-:W-:Y:S01]  /*0c20*/  IMAD.MOV.U32 R0, RZ, RZ, 0x40 ;  /* 0x00000040ff007424 */ /* 0x000fe200078e00ff */
[----:B------:R-:W-:Y:S01]  /*0c30*/  LOP3.LUT R4, R7, R4, RZ, 0x3c, !PT ;  /* 0x0000000407047212 */ /* 0x000fe200078e3cff */
[----:B------:R-:W-:Y:S01]  /*0c40*/  USHF.R.S32.HI UR6, URZ, 0x1f, UR55 ;  /* 0x0000001f3f067899 */ /* 0x000fe20008011437 */
[----:B------:R2:W-:Y:S01]  /*0c50*/  STL [R1], R6 ;  /* 0x0000000601007387 */ /* 0x0005e20000100800 */
[----:B------:R-:W-:-:S02]  /*0c60*/  SEL R180, R5, 0xffffffe0, !P4 ;  /* 0xffffffe005b47807 */ /* 0x000fc40006000000 */
[----:B------:R-:W-:Y:S01]  /*0c70*/  SEL R0, R0, 0xffffffc0, !P3 ;  /* 0xffffffc000007807 */ /* 0x000fe20005800000 */
[----:B------:R-:W-:Y:S01]  /*0c80*/  IMAD.IADD R184, R184, 0x1, R4 ;  /* 0x00000001b8b87824 */ /* 0x000fe200078e0204 */
[----:B------:R-:W-:Y:S01]  /*0c90*/  SEL R5, R5, 0xffffffe0, !P1 ;  /* 0xffffffe005057807 */ /* 0x000fe20004800000 */
[----:B------:R-:W-:Y:S01]  /*0ca0*/  IMAD.IADD R175, R4, 0x1, R175 ;  /* 0x0000000104af7824 */ /* 0x000fe200078e02af */
[C---:B------:R-:W-:Y:S01]  /*0cb0*/  IADD3 R248, R247.reuse, 0x40, RZ ;  /* 0x00000040f7f87810 */ /* 0x040fe20007ffe0ff */
[----:B------:R-:W-:Y:S01]  /*0cc0*/  IMAD.U32 R4, RZ, RZ, UR6 ;  /* 0x00000006ff047e24 */ /* 0x000fe2000f8e00ff */
[----:B------:R-:W-:Y:S01]  /*0cd0*/  @P2 IADD3 R248, R247, -0x40, RZ ;  /* 0xffffffc0f7f82810 */ /* 0x000fe20007ffe0ff */
[----:B------:R-:W-:Y:S01]  /*0ce0*/  IMAD.IADD R179, R178, 0x1, R0 ;  /* 0x00000001b2b37824 */ /* 0x000fe200078e0200 */
[----:B------:R-:W-:Y:S01]  /*0cf0*/  LEA R175, R175, 0xa000, 0x1 ;  /* 0x0000a000afaf7811 */ /* 0x000fe200078e08ff */
[----:B------:R-:W-:Y:S02]  /*0d00*/  IMAD.IADD R187, R188, 0x1, R5 ;  /* 0x00000001bcbb7824 */ /* 0x000fe400078e0205 */
[----:B------:R-:W-:-:S02]  /*0d10*/  IMAD.IADD R181, R178, 0x1, R180 ;  /* 0x00000001b2b57824 */ /* 0x000fc400078e02b4 */
[----:B------:R-:W-:Y:S02]  /*0d20*/  IMAD.IADD R180, R180, 0x1, R179 ;  /* 0x00000001b4b47824 */ /* 0x000fe400078e02b3 */
[C---:B------:R-:W-:Y:S02]  /*0d30*/  IMAD.IADD R250, R5.reuse, 0x1, R247 ;  /* 0x0000000105fa7824 */ /* 0x040fe400078e02f7 */
[----:B------:R-:W-:Y:S01]  /*0d40*/  IMAD.IADD R186, R186, 0x1, R187 ;  /* 0x00000001baba7824 */ /* 0x000fe200078e02bb */
[----:B-1----:R-:W-:Y:S01]  /*0d50*/  IADD3 R2, R246, -0x40, RZ ;  /* 0xffffffc0f6027810 */ /* 0x002fe20007ffe0ff */
[----:B------:R-:W-:-:S03]  /*0d60*/  IMAD.IADD R249, R5, 0x1, R248 ;  /* 0x0000000105f97824 */ /* 0x000fc600078e02f8 */
[----:B------:R-:W-:Y:S01]  /*0d70*/  SHF.R.S32.HI R4, RZ, 0x1f, R2 ;  /* 0x0000001fff047819 */ /* 0x000fe20000011402 */
[----:B------:R-:W-:-:S03]  /*0d80*/  IMAD.SHL.U32 R241, R2, 0x4, RZ ;  /* 0x0000000402f17824 */ /* 0x000fc600078e00ff */
[----:B--2---:R-:W-:Y:S02]  /*0d90*/  SHF.L.U64.HI R242, R2, 0x2, R4 ;  /* 0x0000000202f27819 */ /* 0x004fe40000010204 */
.L_x_664:
[----:B------:R-:W-:Y:S02]  /*0da0*/  USHF.L.U32 UR12, UR42, 0x2, URZ ;  /* 0x000000022a0c7899 */ /* 0x000fe4000800063f */
[----:B------:R-:W-:Y:S02]  /*0db0*/  ULDC.64 UR10, c[0x0][0x240] ;  /* 0x00009000000a7ab9 */ /* 0x000fe40000000a00 */
[----:B------:R-:W-:Y:S02]  /*0dc0*/  UISETP.NE.U32.AND UP1, UPT, URZ, UR10, UPT ;  /* 0x0000000a3f00728c */ /* 0x000fe4000bf25070 */
[----:B------:R-:W-:Y:S02]  /*0dd0*/  UIADD3 UR6, UP2, UR12, UR10, URZ ;  /* 0x0000000a0c067290 */ /* 0x000fe4000ff5e03f */
[----:B------:R-:W-:Y:S02]  /*0de0*/  USHF.R.S32.HI UR53, URZ, 0x1f, UR42 ;  /* 0x0000001f3f357899 */ /* 0x000fe4000801142a */
[----:B------:R-:W-:-:S02]  /*0df0*/  UISETP.NE.AND.EX UP1, UPT, URZ, UR11, UPT, UP1 ;  /* 0x0000000b3f00728c */ /* 0x000fc4000bf25310 */
[----:B------:R-:W-:Y:S01]  /*0e00*/  ULDC.64 UR8, c[0x0][0x250] ;  /* 0x0000940000087ab9 */ /* 0x000fe20000000a00 */
[----:B------:R-:W-:Y:S01]  /*0e10*/  IMAD.U32 R6, RZ, RZ, UR6 ;  /* 0x00000006ff067e24 */ /* 0x000fe2000f8e00ff */
[----:B------:R-:W-:Y:S02]  /*0e20*/  UISETP.NE.U32.AND UP3, UPT, URZ, UR8, UPT ;  /* 0x000000083f00728c */ /* 0x000fe4000bf65070 */
[----:B------:R-:W-:Y:S01]  /*0e30*/  USHF.L.U64.HI UR7, UR42, 0x2, UR53 ;  /* 0x000000022a077899 */ /* 0x000fe20008010235 */
[----:B------:R-:W-:Y:S01]  /*0e40*/  PLOP3.LUT P2, PT, PT, PT, UP1, 0x80, 0x0 ;  /* 0x000000000000781c */ /* 0x000fe20003f4f018 */
[----:B------:R-:W-:Y:S02]  /*0e50*/  ULDC.U8 UR6, c[0x0][0x312] ;  /* 0x0000c48000067ab9 */ /* 0x000fe40000000000 */
[----:B------:R-:W-:Y:S02]  /*0e60*/  UISETP.NE.AND UP4, UPT, UR6, URZ, UPT ;  /* 0x0000003f0600728c */ /* 0x000fe4000bf85270 */
[----:B------:R-:W-:-:S02]  /*0e70*/  UISETP.NE.AND.EX UP3, UPT, URZ, UR9, UPT, UP3 ;  /* 0x000000093f00728c */ /* 0x000fc4000bf65330 */
        /* <DEDUP_REMOVED lines=14> */
[----:B------:R-:W-:-:S03]  /*0f60*/  IMAD.U32 R4, RZ, RZ, UR10 ;  /* 0x0000000aff047e24 */ /* 0x000fc6000f8e00ff */
[----:B---3--:R-:W3:Y:S02]  /*0f70*/  @P0 LDG.E R8, [R8.64] ;  /* 0x0000000408080981 */ /* 0x008ee4000c1e1900 */
[----:B------:R-:W-:-:S05]  /*0f80*/  MOV R5, UR11 ;  /* 0x0000000b00057c02 */ /* 0x000fca0008000f00 */
[----:B----4-:R-:W4:Y:S04]  /*0f90*/  @!P1 LDG.E R0, [R4.64] ;  /* 0x0000000404009981 */ /* 0x010f28000c1e1900 */
        /* <DEDUP_REMOVED lines=21> */
.L_x_620:
        /* <DEDUP_REMOVED lines=59> */
.L_x_622:
        /* <DEDUP_REMOVED lines=18> */
.L_x_623:
        /* <DEDUP_REMOVED lines=19> */
[----:B------:R-:W-:-:S04]  /*16f0*/  UIADD3 UR8, UR61, UR8, URZ ;  /* 0x000000083d087290 */ /* 0x000fc8000fffe03f */
[----:B------:R-:W-:Y:S01]  /*1700*/  UIMAD UR8, UR50, UR8, UR12 ;  /* 0x00000008320872a4 */ /* 0x000fe2000f8e020c */
[----:B------:R-:W2:Y:S01]  /*1710*/  S2UR UR12, SR_CTAID.X ;  /* 0x00000000000c79c3 */ /* 0x000ea20000002500 */
[----:B-1----:R-:W1:Y:S01]  /*1720*/  I2F.RP R4, R6 ;  /* 0x0000000600047306 */ /* 0x002e620000209400 */
[----:B------:R-:W-:Y:S02]  /*1730*/  @!UP2 UIADD3 UR41, UR9, UR10, URZ ;  /* 0x0000000a0929a290 */ /* 0x000fe4000fffe03f */
[----:B------:R-:W-:Y:S02]  /*1740*/  UIMAD UR10, UR51, UR6, URZ ;  /* 0x00000006330a72a4 */ /* 0x000fe4000f8e023f */
[----:B------:R-:W-:-:S03]  /*1750*/  UIADD3 UR13, UR57, UR8, URZ ;  /* 0x00000008390d7290 */ /* 0x000fc6000fffe03f */
[----:B-1----:R-:W1:Y:S01]  /*1760*/  MUFU.RCP R4, R4 ;  /* 0x0000000400047308 */ /* 0x002e620000001000 */
[----:B------:R-:W-:-:S04]  /*1770*/  UIMAD.WIDE.U32 UR8, UR50, UR6, URZ ;  /* 0x00000006320872a5 */ /* 0x000fc8000f8e003f */
[----:B------:R-:W-:Y:S02]  /*1780*/  @UP2 UIADD3 UR13, UR9, UR10, URZ ;  /* 0x0000000a090d2290 */ /* 0x000fe4000fffe03f */
[----:B------:R-:W-:Y:S02]  /*1790*/  USEL UR33, UR56, UR8, !UP2 ;  /* 0x0000000838217287 */ /* 0x000fe4000d000000 */
[----:B------:R-:W-:Y:S02]  /*17a0*/  ULDC.64 UR10, c[0x0][0x3d8] ;  /* 0x0000f600000a7ab9 */ /* 0x000fe40000000a00 */
[----:B--2---:R-:W-:Y:S01]  /*17b0*/  UIMAD.WIDE.U32 UR8, UR12, UR10, URZ ;  /* 0x0000000a0c0872a5 */ /* 0x004fe2000f8e003f */
[----:B-1----:R-:W-:-:S03]  /*17c0*/  IADD3 R4, R4, 0xffffffe, RZ ;  /* 0x0ffffffe04047810 */ /* 0x002fc60007ffe0ff */
[----:B------:R-:W-:Y:S01]  /*17d0*/  UIMAD UR31, UR12, UR11, UR9 ;  /* 0x0000000b0c1f72a4 */ /* 0x000fe2000f8e0209 */
[----:B------:R1:W2:Y:S01]  /*17e0*/  F2I.FTZ.U32.TRUNC.NTZ R5, R4 ;  /* 0x0000000400057305 */ /* 0x0002a2000021f000 */
[----:B------:R-:W-:Y:S02]  /*17f0*/  USHF.L.U32 UR12, UR42, 0x7, URZ ;  /* 0x000000072a0c7899 */ /* 0x000fe4000800063f */
[----:B------:R-:W-:Y:S02]  /*1800*/  USEL UR32, UR8, URZ, UP6 ;  /* 0x0000003f08207287 */ /* 0x000fe4000b000000 */
[----:B------:R-:W-:-:S04]  /*1810*/  USHF.L.U64.HI UR8, UR42, 0x7, UR53 ;  /* 0x000000072a087899 */ /* 0x000fc80008010235 */
[----:B------:R-:W-:Y:S02]  /*1820*/  USEL UR9, UR8, URZ, UP1 ;  /* 0x0000003f08097287 */ /* 0x000fe40008800000 */
[----:B------:R-:W-:Y:S01]  /*1830*/  USEL UR8, UR12, URZ, UP1 ;  /* 0x0000003f0c087287 */ /* 0x000fe20008800000 */
[----:B----4-:R4:W2:Y:S01]  /*1840*/  R2UR UR37, R2 ;  /* 0x00000000022573c2 */ /* 0x0108a200000e0000 */
[----:B-1----:R-:W-:Y:S01]  /*1850*/  IMAD.MOV.U32 R4, RZ, RZ, RZ ;  /* 0x000000ffff047224 */ /* 0x002fe200078e00ff */
[----:B----4-:R-:W-:Y:S01]  /*1860*/  IABS R2, UR49 ;  /* 0x0000003100027c13 */ /* 0x010fe20008000000 */
[----:B------:R-:W-:-:S04]  /*1870*/  UIADD3 UR8, UP1, UR30, UR8, URZ ;  /* 0x000000081e087290 */ /* 0x000fc8000ff3e03f */
[----:B------:R-:W-:Y:S02]  /*1880*/  UIADD3.X UR10, UR39, UR9, URZ, UP1, !UPT ;  /* 0x00000009270a7290 */ /* 0x000fe40008ffe43f */
[----:B------:R-:W-:Y:S01]  /*1890*/  UIMAD UR9, UR51, UR8, URZ ;  /* 0x00000008330972a4 */ /* 0x000fe2000f8e023f */
[----:B------:R-:W-:-:S03]  /*18a0*/  ISETP.NE.AND P2, PT, RZ, c[0x0][0x1c8], PT ;  /* 0x00007200ff007a0c */ /* 0x000fc60003f45270 */
[----:B------:R-:W-:Y:S02]  /*18b0*/  UIMAD UR11, UR50, UR10, UR9 ;  /* 0x0000000a320b72a4 */ /* 0x000fe4000f8e0209 */
[----:B--2---:R-:W-:Y:S02]  /*18c0*/  @UP5 USEL UR9, UR37, UR6, !UP2 ;  /* 0x0000000625095287 */ /* 0x004fe4000d000000 */
[----:B------:R-:W-:Y:S01]  /*18d0*/  USEL UR31, UR31, URZ, UP6 ;  /* 0x0000003f1f1f7287 */ /* 0x000fe2000b000000 */
        /* <DEDUP_REMOVED lines=22> */
[----:B------:R-:W-:Y:S01]  /*1a40*/  UIADD3 UR12, UR9, UR11, URZ ;  /* 0x0000000b090c7290 */ /* 0x000fe2000fffe03f */
[----:B------:R-:W-:Y:S02]  /*1a50*/  SHF.R.S32.HI R22, RZ, 0x1f, R12 ;  /* 0x0000001fff167819 */ /* 0x000fe4000001140c */
        /* <DEDUP_REMOVED lines=8> */
.L_x_624:
[----:B------:R-:W2:Y:S02]  /*1ae0*/  LDL R0, [R1+0x14] ;  /* 0x0000140001007983 */ /* 0x000ea40000100800 */
[----:B--2---:R1:W2:Y:S01]  /*1af0*/  R2UR UR11, R0 ;  /* 0x00000000000b73c2 */ /* 0x0042a200000e0000 */
[----:B------:R-:W-:-:S07]  /*1b00*/  DEPBAR.LE SB1, 0x0, {2} ;  /* 0x000090040000791a */ /* 0x000fce0000000000 */
.L_x_625:
[----:B------:R-:W2:Y:S01]  /*1b10*/  LDL R10, [R1+0x4] ;  /* 0x00000400010a7983 */ /* 0x000ea20000100800 */
[----:B------:R-:W-:Y:S01]  /*1b20*/  USHF.R.S32.HI UR6, URZ, 0x1f, UR55 ;  /* 0x0000001f3f067899 */ /* 0x000fe20008011437 */
[----:B------:R-:W-:Y:S01]  /*1b30*/  IMAD.U32 R9, RZ, RZ, UR5 ;  /* 0x00000005ff097e24 */ /* 0x000fe2000f8e00ff */
[----:B------:R-:W-:Y:S01]  /*1b40*/  USHF.R.S32.HI UR37, URZ, 0x1f, UR59 ;  /* 0x0000001f3f257899 */ /* 0x000fe2000801143b */
[----:B------:R-:W-:Y:S01]  /*1b50*/  SHF.R.S32.HI R24, RZ, 0x1f, R237 ;  /* 0x0000001fff187819 */ /* 0x000fe200000114ed */
[----:B------:R-:W-:Y:S01]  /*1b60*/  UIADD3 UR8, UP4, UP3, UR8, UR55, UR59 ;  /* 0x0000003708087290 */ /* 0x000fe2000fb9e03b */
[----:B------:R-:W-:Y:S01]  /*1b70*/  IADD3 R0, P0, R237, UR30, RZ ;  /* 0x0000001eed007c10 */ /* 0x000fe2000ff1e0ff */
[----:B------:R-:W-:Y:S01]  /*1b80*/  USHF.R.S32.HI UR5, URZ, 0x1f, UR49 ;  /* 0x0000001f3f057899 */ /* 0x000fe20008011431 */
[----:B------:R-:W1:Y:S01]  /*1b90*/  S2R R26, SR_TID.X ;  /* 0x00000000001a7919 */ /* 0x000e620000002100 */
[----:B------:R-:W-:Y:S01]  /*1ba0*/  UIADD3 UR40, UP2, UP1, UR32, UR8, UR33 ;  /* 0x0000000820287290 */ /* 0x000fe2000f95e021 */
[----:B------:R-:W-:Y:S01]  /*1bb0*/  IADD3.X R2, R24, UR39, RZ, P0, !PT ;  /* 0x0000002718027c10 */ /* 0x000fe200087fe4ff */
[----:B------:R-:W-:Y:S01]  /*1bc0*/  UIADD3.X UR6, UR12, UR6, UR37, UP4, UP3 ;  /* 0x000000060c067290 */ /* 0x000fe2000a7e6425 */
[--C-:B------:R-:W-:Y:S01]  /*1bd0*/  SHF.R.S32.HI R245, RZ, 0x1f, R244.reuse ;  /* 0x0000001ffff57819 */ /* 0x100fe200000114f4 */
[----:B------:R-:W-:Y:S01]  /*1be0*/  ULDC.64 UR8, c[0x0][0x1a8] ;  /* 0x00006a0000087ab9 */ /* 0x000fe20000000a00 */
[----:B------:R-:W-:Y:S01]  /*1bf0*/  IMAD.U32 R8, RZ, RZ, UR4 ;  /* 0x00000004ff087e24 */ /* 0x000fe2000f8e00ff */
[----:B------:R-:W-:Y:S01]  /*1c00*/  UIADD3.X UR37, UR31, UR6, UR13, UP2, UP1 ;  /* 0x000000061f257290 */ /* 0x000fe200097e240d */
[----:B------:R-:W-:Y:S01]  /*1c10*/  IMAD R2, R2, c[0x0][0x190], RZ ;  /* 0x0000640002027a24 */ /* 0x000fe200078e02ff */
[----:B------:R-:W-:Y:S01]  /*1c20*/  UIMAD UR6, UR5, UR8, URZ ;  /* 0x00000008050672a4 */ /* 0x000fe2000f8e023f */
[C---:B------:R-:W-:Y:S01]  /*1c30*/  IMAD.WIDE.U32 R4, R0.reuse, c[0x0][0x190], R244 ;  /* 0x0000640000047a25 */ /* 0x040fe200078e00f4 */
[----:B------:R-:W-:Y:S01]  /*1c40*/  UIADD3 UR12, UR30, UR11, URZ ;  /* 0x0000000b1e0c7290 */ /* 0x000fe2000fffe03f */
[----:B------:R-:W-:Y:S01]  /*1c50*/  BSSY B1, `(.L_x_621) ;  /* 0x00006a0000017945 */ /* 0x000fe20003800000 */
[----:B------:R-:W-:Y:S01]  /*1c60*/  UIMAD UR33, UR49, UR9, UR6 ;  /* 0x00000009312172a4 */ /* 0x000fe2000f8e0206 */
[----:B------:R-:W-:Y:S01]  /*1c70*/  IMAD R0, R0, c[0x0][0x194], R2 ;  /* 0x0000650000007a24 */ /* 0x000fe200078e0202 */
[----:B------:R-:W-:Y:S01]  /*1c80*/  IADD3 R6, P0, R4, UR52, RZ ;  /* 0x0000003404067c10 */ /* 0x000fe2000ff1e0ff */
[----:B------:R-:W-:Y:S01]  /*1c90*/  ULDC.64 UR8, c[0x0][0x378] ;  /* 0x0000de0000087ab9 */ /* 0x000fe20000000a00 */
[----:B------:R-:W-:Y:S01]  /*1ca0*/  IMAD.U32 R2, RZ, RZ, UR30 ;  /* 0x0000001eff027e24 */ /* 0x000fe2000f8e00ff */
[----:B------:R-:W-:Y:S01]  /*1cb0*/  UIMAD UR6, UR5, UR8, URZ ;  /* 0x00000008050672a4 */ /* 0x000fe2000f8e023f */
[----:B------:R-:W-:Y:S01]  /*1cc0*/  IADD3.X R7, R5, UR47, R0, P0, !PT ;  /* 0x0000002f05077c10 */ /* 0x000fe200087fe400 */
[----:B------:R-:W-:Y:S01]  /*1cd0*/  UMOV UR13, 0x4 ;  /* 0x00000004000d7882 */ /* 0x000fe20000000000 */
[----:B------:R-:W-:Y:S01]  /*1ce0*/  IADD3 R4, P0, R244, UR38, RZ ;  /* 0x00000026f4047c10 */ /* 0x000fe2000ff1e0ff */
[----:B------:R-:W-:-:S02]  /*1cf0*/  UIMAD UR32, UR49, UR9, UR6 ;  /* 0x00000009312072a4 */ /* 0x000fc4000f8e0206 */
[----:B------:R-:W-:Y:S01]  /*1d00*/  ULDC.64 UR4, c[0x0][0x200] ;  /* 0x0000800000047ab9 */ /* 0x000fe20000000a00 */
[----:B-1----:R-:W-:Y:S01]  /*1d10*/  SHF.R.S32.HI R25, RZ, 0x1f, R26 ;  /* 0x0000001fff197819 */ /* 0x002fe2000001141a */
[----:B------:R-:W-:Y:S01]  /*1d20*/  ULDC.64 UR8, c[0x0][0x370] ;  /* 0x0000dc0000087ab9 */ /* 0x000fe20000000a00 */
[----:B------:R-:W-:Y:S01]  /*1d30*/  IADD3.X R5, R245, UR41, RZ, P0, !PT ;  /* 0x00000029f5057c10 */ /* 0x000fe200087fe4ff */
[----:B------:R-:W-:Y:S01]  /*1d40*/  UIMAD UR6, UR39, UR8, URZ ;  /* 0x00000008270672a4 */ /* 0x000fe2000f8e023f */
[----:B------:R-:W-:Y:S01]  /*1d50*/  LEA.HI R0, R25, R26, RZ, 0x5 ;  /* 0x0000001a19007211 */ /* 0x000fe200078f28ff */
[----:B------:R-:W-:Y:S02]  /*1d60*/  UIADD3 UR8, UR30, UR10, URZ ;  /* 0x0000000a1e087290 */ /* 0x000fe4000fffe03f */
[----:B------:R-:W-:Y:S01]  /*1d70*/  UIMAD UR31, UR30, UR9, UR6 ;  /* 0x000000091e1f72a4 */ /* 0x000fe2000f8e0206 */
[----:B------:R-:W-:Y:S01]  /*1d80*/  SHF.R.S32.HI R0, RZ, 0x5, R0 ;  /* 0x00000005ff007819 */ /* 0x000fe20000011400 */
[----:B------:R-:W-:Y:S01]  /*1d90*/  ULDC.64 UR38, c[0x0][0x3c8] ;  /* 0x0000f20000267ab9 */ /* 0x000fe20000000a00 */
[----:B------:R-:W-:Y:S01]  /*1da0*/  IMAD.WIDE.U32 R4, R2, c[0x0][0x370], R4 ;  /* 0x0000dc0002047a25 */ /* 0x000fe200078e0004 */
[----:B------:R-:W-:Y:S01]  /*1db0*/  UIMAD.WIDE UR8, UR8, UR13, UR4 ;  /* 0x0000000d080872a5 */ /* 0x000fe2000f8e0204 */
[----:B------:R1:W3:Y:S01]  /*1dc0*/  R2UR UR4, R8 ;  /* 0x00000000080473c2 */ /* 0x0002e200000e0000 */
[----:B------:R-:W-:-:S02]  /*1dd0*/  UIMAD.WIDE UR12, UR12, UR13, UR38 ;  /* 0x0000000d0c0c72a5 */ /* 0x000fc4000f8e0226 */
[----:B------:R-:W-:Y:S01]  /*1de0*/  UIADD3 UR6, -UR7, UR35, UR29 ;  /* 0x0000002307067290 */ /* 0x000fe2000fffe11d */
[----:B------:R-:W-:Y:S01]  /*1df0*/  IADD3 R5, R5, UR31, RZ ;  /* 0x0000001f05057c10 */ /* 0x000fe2000fffe0ff */
[----:B------:R-:W-:Y:S02]  /*1e00*/  ULDC UR39, c[0x0][0x2e8] ;  /* 0x0000ba0000277ab9 */ /* 0x000fe40000000800 */
[----:B------:R-:W-:Y:S01]  /*1e10*/  UIADD3 UR6, UR6, -UR39, URZ ;  /* 0x8000002706067290 */ /* 0x000fe2000fffe03f */
[----:B------:R4:W1:Y:S01]  /*1e20*/  R2UR UR5, R9 ;  /* 0x00000000090573c2 */ /* 0x00086200000e0000 */
[----:B------:R-:W-:Y:S02]  /*1e30*/  UMOV UR11, UR13 ;  /* 0x0000000d000b7c82 */ /* 0x000fe40008000000 */
[----:B------:R-:W-:Y:S02]  /*1e40*/  USHF.R.S32.HI UR13, URZ, 0x1f, UR6 ;  /* 0x0000001f3f0d7899 */ /* 0x000fe40008011406 */
[----:B------:R-:W-:-:S02]  /*1e50*/  UMOV UR10, UR8 ;  /* 0x00000008000a7c82 */ /* 0x000fc40008000000 */
        /* <DEDUP_REMOVED lines=44> */
.L_x_627:
        /* <DEDUP_REMOVED lines=16> */
.L_x_628:
[----:B------:R-:W-:Y:S01]  /*2220*/  ULDC.64 UR10, c[0x0][0x3a0] ;  /* 0x0000e800000a7ab9 */ /* 0x000fe20000000a00 */
[----:B------:R-:W-:Y:S01]  /*2230*/  IMAD.U32 R4, RZ, RZ, UR29 ;  /* 0x0000001dff047e24 */ /* 0x000fe2000f8e00ff */
[----:B------:R-:W-:Y:S01]  /*2240*/  UIMAD UR9, UR36, UR10, URZ ;  /* 0x0000000a240972a4 */ /* 0x000fe2000f8e023f */
[----:B------:R-:W-:Y:S01]  /*2250*/  BSSY B0, `(.L_x_629) ;  /* 0x0000019000007945 */ /* 0x000fe20003800000 */
[----:B------:R-:W-:Y:S01]  /*2260*/  UIMAD UR7, UR28, -0x80, UR7 ;  /* 0xffffff801c0778a4 */ /* 0x000fe2000f8e0207 */
[----:B------:R-:W-:Y:S01]  /*2270*/  IMAD.WIDE.U32 R4, R4, c[0x0][0x3a0], R244 ;  /* 0x0000e80004047a25 */ /* 0x000fe200078e00f4 */
[----:B------:R-:W-:Y:S02]  /*2280*/  UIMAD UR9, UR29, UR11, UR9 ;  /* 0x0000000b1d0972a4 */ /* 0x000fe4000f8e0209 */
[----:B------:R-:W-:Y:S02]  /*2290*/  USHF.R.S32.HI UR12, URZ, 0x1f, UR49 ;  /* 0x0000001f3f0c7899 */ /* 0x000fe40008011431 */
[----:B------:R-:W-:Y:S01]  /*22a0*/  IADD3 R4, P0, R4, UR13, RZ ;  /* 0x0000000d04047c10 */ /* 0x000fe2000ff1e0ff */
[----:B------:R-:W-:Y:S01]  /*22b0*/  ULDC.64 UR10, c[0x0][0x3b8] ;  /* 0x0000ee00000a7ab9 */ /* 0x000fe20000000a00 */
[----:B------:R-:W-:Y:S01]  /*22c0*/  MOV R0, UR9 ;  /* 0x0000000900007c02 */ /* 0x000fe20008000f00 */
[----:B------:R-:W-:Y:S01]  /*22d0*/  UIMAD UR9, UR12, UR10, URZ ;  /* 0x0000000a0c0972a4 */ /* 0x000fe2000f8e023f */
[----:B------:R-:W-:-:S02]  /*22e0*/  ISETP.GE.AND P3, PT, R237, UR7, PT ;  /* 0x00000007ed007c0c */ /* 0x000fc4000bf66270 */
        /* <DEDUP_REMOVED lines=15> */
.L_x_630:
[----:B------:R-:W-:Y:S05]  /*23e0*/  BSYNC B0 ;  /* 0x0000000000007941 */ /* 0x000fea0003800000 */
.L_x_629:
[----:B------:R-:W-:Y:S01]  /*23f0*/  IADD3 R0, R237, 0x20, RZ ;  /* 0x00000020ed007810 */ /* 0x000fe20007ffe0ff */
[----:B------:R-:W-:Y:S03]  /*2400*/  BSSY B0, `(.L_x_631) ;  /* 0x000000e000007945 */ /* 0x000fe60003800000 */
[----:B------:R-:W-:-:S13]  /*2410*/  ISETP.GE.AND P2, PT, R0, UR7, PT ;  /* 0x0000000700007c0c */ /* 0x000fda000bf46270 */
        /* <DEDUP_REMOVED lines=12> */
.L_x_632:
[----:B------:R-:W-:Y:S05]  /*24e0*/  BSYNC B0 ;  /* 0x0000000000007941 */ /* 0x000fea0003800000 */
.L_x_631:
        /* <DEDUP_REMOVED lines=15> */
.L_x_634:
[----:B------:R-:W-:Y:S05]  /*25e0*/  BSYNC B0 ;  /* 0x0000000000007941 */ /* 0x000fea0003800000 */
.L_x_633:
[----:B------:R-:W-:Y:S01]  /*25f0*/  IADD3 R0, R237, 0x60, RZ ;  /* 0x00000060ed007810 */ /* 0x000fe20007ffe0ff */
[----:B------:R-:W-:Y:S03]  /*2600*/  BSSY B0, `(.L_x_635) ;  /* 0x000000d000007945 */ /* 0x000fe60003800000 */
[----:B------:R-:W-:-:S13]  /*2610*/  ISETP.GE.AND P0, PT, R0, UR7, PT ;  /* 0x0000000700007c0c */ /* 0x000fda000bf06270 */
        /* <DEDUP_REMOVED lines=11> */
.L_x_636:
[----:B------:R-:W-:Y:S05]  /*26d0*/  BSYNC B0 ;  /* 0x0000000000007941 */ /* 0x000fea0003800000 */
.L_x_635:
        /* <DEDUP_REMOVED lines=26> */
.L_x_638:
[----:B------:R-:W-:Y:S05]  /*2880*/  BSYNC B0 ;  /* 0x0000000000007941 */ /* 0x000fea0003800000 */
.L_x_637:
        /* <DEDUP_REMOVED lines=13> */
.L_x_640:
[----:B------:R-:W-:Y:S05]  /*2960*/  BSYNC B0 ;  /* 0x0000000000007941 */ /* 0x000fea0003800000 */
.L_x_639:
        /* <DEDUP_REMOVED lines=13> */
.L_x_642:
[----:B------:R-:W-:Y:S05]  /*2a40*/  BSYNC B0 ;  /* 0x0000000000007941 */ /* 0x000fea0003800000 */
.L_x_641:
        /* <DEDUP_REMOVED lines=12> */
.L_x_626:
[----:B------:R-:W-:Y:S01]  /*2b10*/  ULDC.64 UR32, c[0x0][0x1a0] ;  /* 0x0000680000207ab9 */ /* 0x000fe20000000a00 */
[----:B------:R-:W-:Y:S01]  /*2b20*/  IMAD.U32 R4, RZ, RZ, UR29 ;  /* 0x0000001dff047e24 */ /* 0x000fe2000f8e00ff */
[----:B------:R-:W-:Y:S01]  /*2b30*/  UIMAD UR32, UR36, UR32, URZ ;  /* 0x00000020242072a4 */ /* 0x000fe2000f8e023f */
[----:B------:R-:W-:Y:S01]  /*2b40*/  IMAD.U32 R6, RZ, RZ, UR29 ;  /* 0x0000001dff067e24 */ /* 0x000fe2000f8e00ff */
[----:B------:R-:W-:Y:S01]  /*2b50*/  ULDC.64 UR30, c[0x0][0x198] ;  /* 0x00006600001e7ab9 */ /* 0x000fe20000000a00 */
[--C-:B------:R-:W-:Y:S01]  /*2b60*/  IMAD.WIDE.U32 R4, R4, c[0x0][0x1a0], R244.reuse ;  /* 0x0000680004047a25 */ /* 0x100fe200078e00f4 */
[----:B------:R-:W-:Y:S01]  /*2b70*/  UIMAD UR8, UR36, UR30, URZ ;  /* 0x0000001e240872a4 */ /* 0x000fe2000f8e023f */
[----:B------:R-:W-:Y:S01]  /*2b80*/  IADD3 R23, R237, 0x20, RZ ;  /* 0x00000020ed177810 */ /* 0x000fe20007ffe0ff */
[----:B------:R-:W-:Y:S01]  /*2b90*/  UIMAD UR33, UR29, UR33, UR32 ;  /* 0x000000211d2172a4 */ /* 0x000fe2000f8e0220 */
[----:B------:R-:W-:Y:S01]  /*2ba0*/  IMAD.WIDE.U32 R6, R6, c[0x0][0x198], R244 ;  /* 0x0000660006067a25 */ /* 0x000fe200078e00f4 */
[----:B------:R-:W-:Y:S01]  /*2bb0*/  UIMAD UR8, UR29, UR31, UR8 ;  /* 0x0000001f1d0872a4 */ /* 0x000fe2000f8e0208 */
[----:B------:R-:W-:-:S02]  /*2bc0*/  IADD3 R4, P1, R4, UR43, RZ ;  /* 0x0000002b04047c10 */ /* 0x000fc4000ff3e0ff */
[----:B------:R-:W-:Y:S01]  /*2bd0*/  IMAD.MOV.U32 R128, RZ, RZ, 0x40 ;  /* 0x00000040ff807424 */ /* 0x000fe200078e00ff */
[----:B------:R-:W-:Y:S01]  /*2be0*/  IADD3 R20, P0, R6, UR46, RZ ;  /* 0x0000002e06147c10 */ /* 0x000fe2000ff1e0ff */
[----:B------:R-:W-:Y:S01]  /*2bf0*/  IMAD.U32 R2, RZ, RZ, UR33 ;  /* 0x00000021ff027e24 */ /* 0x000fe2000f8e00ff */
[----:B------:R-:W-:Y:S01]  /*2c00*/  SHF.R.S32.HI R27, RZ, 0x1f, R246 ;  /* 0x0000001fff1b7819 */ /* 0x000fe200000114f6 */
[----:B------:R-:W-:Y:S01]  /*2c10*/  IMAD.U32 R0, RZ, RZ, UR8 ;  /* 0x00000008ff007e24 */ /* 0x000fe2000f8e00ff */
[----:B------:R-:W-:Y:S01]  /*2c20*/  UIMAD UR8, UR28, -0x80, UR7 ;  /* 0xffffff801c0878a4 */ /* 0x000fe2000f8e0207 */
[----:B------:R-:W-:Y:S01]  /*2c30*/  IMAD.MOV.U32 R232, RZ, RZ, 0x7f800000 ;  /* 0x7f800000ffe87424 */ /* 0x000fe200078e00ff */
[----:B------:R-:W-:Y:S01]  /*2c40*/  IADD3.X R5, R5, UR44, R2, P1, !PT ;  /* 0x0000002c05057c10 */ /* 0x000fe20008ffe402 */
[----:B------:R-:W-:Y:S01]  /*2c50*/  IMAD.MOV.U32 R233, RZ, RZ, 0x7f800000 ;  /* 0x7f800000ffe97424 */ /* 0x000fe200078e00ff */
[----:B------:R-:W-:Y:S01]  /*2c60*/  IADD3 R2, R237, 0x40, RZ ;  /* 0x00000040ed027810 */ /* 0x000fe20007ffe0ff */
[----:B------:R-:W-:Y:S01]  /*2c70*/  IMAD.MOV.U32 R231, RZ, RZ, 0x7f800000 ;  /* 0x7f800000ffe77424 */ /* 0x000fe200078e00ff */
[----:B------:R-:W-:Y:S01]  /*2c80*/  ISETP.GE.AND P4, PT, R23, UR8, PT ;  /* 0x0000000817007c0c */ /* 0x000fe2000bf86270 */
[----:B------:R-:W-:Y:S01]  /*2c90*/  IMAD.WIDE.U32 R4, R12, c[0x0][0x1b8], R4 ;  /* 0x00006e000c047a25 */ /* 0x000fe200078e0004 */
[----:B------:R-:W-:-:S02]  /*2ca0*/  ISETP.GE.AND P3, PT, R2, UR8, PT ;  /* 0x0000000802007c0c */ /* 0x000fc4000bf66270 */
[----:B------:R-:W-:Y:S02]  /*2cb0*/  IADD3.X R21, R7, UR48, R0, P0, !PT ;  /* 0x0000003007157c10 */ /* 0x000fe400087fe400 */
[C---:B------:R-:W-:Y:S02]  /*2cc0*/  ISETP.GE.AND P5, PT, R237.reuse, UR8, PT ;  /* 0x00000008ed007c0c */ /* 0x040fe4000bfa6270 */
[C---:B------:R-:W-:Y:S02]  /*2cd0*/  IADD3 R0, R237.reuse, 0x60, RZ ;  /* 0x00000060ed007810 */ /* 0x040fe40007ffe0ff */
[----:B------:R-:W-:Y:S02]  /*2ce0*/  MOV R230, 0x7f800000 ;  /* 0x7f80000000e67802 */ /* 0x000fe40000000f00 */
[----:B------:R-:W-:Y:S01]  /*2cf0*/  ISETP.GE.AND P2, PT, R0, UR8, PT ;  /* 0x0000000800007c0c */ /* 0x000fe2000bf46270 */
[----:B------:R-:W-:Y:S01]  /*2d00*/  IMAD R0, R22, c[0x0][0x1b8], RZ ;  /* 0x00006e0016007a24 */ /* 0x000fe200078e02ff */
[C---:B------:R-:W-:Y:S01]  /*2d10*/  @!P4 IADD3 R2, P1, R237.reuse, 0x20, RZ ;  /* 0x00000020ed02c810 */ /* 0x040fe20007f3e0ff */
[----:B------:R-:W-:Y:S01]  /*2d20*/  @!P4 IMAD.MOV.U32 R10, RZ, RZ, R4 ;  /* 0x000000ffff0ac224 */ /* 0x000fe200078e0004 */
[----:B------:R-:W-:Y:S01]  /*2d30*/  @!P3 IADD3 R13, P0, R237, 0x40, RZ ;  /* 0x00000040ed0db810 */ /* 0x000fe20007f1e0ff */
[----:B------:R-:W-:Y:S01]  /*2d40*/  IMAD R8, R12, c[0x0][0x1bc], R0 ;  /* 0x00006f000c087a24 */ /* 0x000fe200078e0200 */
[----:B------:R-:W-:Y:S01]  /*2d50*/  ULEA.HI UR8, UR6, UR6, URZ, 0x1 ;  /* 0x0000000606087291 */ /* 0x000fe2000f8f083f */
[----:B------:R-:W-:-:S02]  /*2d60*/  @!P4 IMAD.X R0, RZ, RZ, R24, P1 ;  /* 0x000000ffff00c224 */ /* 0x000fc400008e0618 */
[----:B------:R-:W-:Y:S01]  /*2d70*/  @!P5 IMAD R7, R24, c[0x0][0x1a0], RZ ;  /* 0x000068001807da24 */ /* 0x000fe200078e02ff */
[----:B------:R-:W-:Y:S01]  /*2d80*/  ULOP3.LUT UR8, UR8, 0xfffffffe, URZ, 0xc0, !UPT ;  /* 0xfffffffe08087892 */ /* 0x000fe2000f8ec03f */
[----:B------:R-:W-:Y:S02]  /*2d90*/  @!P3 IMAD.X R6, RZ, RZ, R24, P0 ;  /* 0x000000ffff06b224 */ /* 0x000fe400000e0618 */
[----:B------:R-:W-:Y:S01]  /*2da0*/  IMAD.IADD R5, R5, 0x1, R8 ;  /* 0x0000000105057824 */ /* 0x000fe200078e0208 */
[C---:B------:R-:W-:Y:S01]  /*2db0*/  @!P2 IADD3 R15, P0, R237.reuse, 0x60, RZ ;  /* 0x00000060ed0fa810 */ /* 0x040fe20007f1e0ff */
[----:B------:R-:W-:Y:S01]  /*2dc0*/  @!P4 IMAD R0, R0, c[0x0][0x1a0], RZ ;  /* 0x000068000000ca24 */ /* 0x000fe200078e02ff */
[----:B------:R-:W-:Y:S01]  /*2dd0*/  UIADD3 UR8, UR6, -UR8, URZ ;  /* 0x8000000806087290 */ /* 0x000fe2000fffe03f */
[C---:B------:R-:W-:Y:S02]  /*2de0*/  @!P5 IMAD R9, R237.reuse, c[0x0][0x1a4], R7 ;  /* 0x00006900ed09da24 */ /* 0x040fe400078e0207 */
[----:B------:R-:W-:Y:S01]  /*2df0*/  @!P3 IMAD R8, R6, c[0x0][0x1a0], RZ ;  /* 0x000068000608ba24 */ /* 0x000fe200078e02ff */
[----:B------:R-:W-:Y:S01]  /*2e00*/  UISETP.NE.AND UP0, UPT, UR8, 0x1, UPT ;  /* 0x000000010800788c */ /* 0x000fe2000bf05270 */
[----:B------:R-:W-:Y:S01]  /*2e10*/  @!P5 IMAD.WIDE.U32 R6, R237, c[0x0][0x1a0], R4 ;  /* 0x00006800ed06da25 */ /* 0x000fe200078e0004 */
[----:B------:R-:W-:-:S03]  /*2e20*/  UIMAD UR8, UR6, -0x40, UR35 ;  /* 0xffffffc0060878a4 */ /* 0x000fc6000f8e0223 */
[----:B------:R-:W-:Y:S02]  /*2e30*/  @!P4 IMAD.MOV.U32 R11, RZ, RZ, R5 ;  /* 0x000000ffff0bc224 */ /* 0x000fe400078e0005 */
[----:B------:R-:W-:Y:S02]  /*2e40*/  @!P4 IMAD R16, R2, c[0x0][0x1a4], R0 ;  /* 0x000069000210ca24 */ /* 0x000fe400078e0200 */
[----:B------:R-:W-:Y:S02]  /*2e50*/  @!P3 IMAD R14, R13, c[0x0][0x1a4], R8 ;  /* 0x000069000d0eba24 */ /* 0x000fe400078e0208 */
[----:B------:R-:W-:Y:S02]  /*2e60*/  @!P5 IMAD.IADD R0, R7, 0x1, R9 ;  /* 0x000000010700d824 */ /* 0x000fe400078e0209 */
[----:B------:R-:W-:Y:S02]  /*2e70*/  @!P3 IMAD.MOV.U32 R8, RZ, RZ, R4 ;  /* 0x000000ffff08b224 */ /* 0x000fe400078e0004 */
[----:B------:R-:W-:-:S02]  /*2e80*/  @!P3 IMAD.MOV.U32 R9, RZ, RZ, R5 ;  /* 0x000000ffff09b224 */ /* 0x000fc400078e0005 */
[----:B------:R-:W-:Y:S01]  /*2e90*/  @!P4 IMAD.WIDE.U32 R10, R2, c[0x0][0x1a0], R10 ;  /* 0x00006800020aca25 */ /* 0x000fe200078e000a */
[----:B------:R-:W-:Y:S02]  /*2ea0*/  @!P2 IADD3.X R2, RZ, R24, RZ, P0, !PT ;  /* 0x00000018ff02a210 */ /* 0x000fe400007fe4ff */
[----:B------:R-:W-:Y:S01]  /*2eb0*/  @!P5 LEA R18, P0, R6, c[0x0][0x170], 0x1 ;  /* 0x00005c000612da11 */ /* 0x000fe200078008ff */
[----:B------:R-:W-:-:S03]  /*2ec0*/  @!P3 IMAD.WIDE.U32 R8, R13, c[0x0][0x1a0], R8 ;  /* 0x000068000d08ba25 */ /* 0x000fc600078e0008 */
[----:B------:R-:W-:Y:S01]  /*2ed0*/  @!P5 LEA.HI.X R19, R6, c[0x0][0x174], R0, 0x1, P0 ;  /* 0x00005d000613da11 */ /* 0x000fe200000f0c00 */
[----:B------:R-:W-:Y:S02]  /*2ee0*/  @!P2 IMAD R0, R2, c[0x0][0x1a0], RZ ;  /* 0x000068000200aa24 */ /* 0x000fe400078e02ff */
[----:B------:R-:W-:Y:S01]  /*2ef0*/  @!P3 IMAD.IADD R9, R9, 0x1, R14 ;  /* 0x000000010909b824 */ /* 0x000fe200078e020e */
[C---:B------:R-:W-:Y:S01]  /*2f00*/  @!P3 LEA R14, P0, R8.reuse, c[0x0][0x170], 0x1 ;  /* 0x00005c00080eba11 */ /* 0x040fe200078008ff */
[C---:B------:R-:W-:Y:S02]  /*2f10*/  @!P2 IMAD R2, R15.reuse, c[0x0][0x1a4], R0 ;  /* 0x000069000f02aa24 */ /* 0x040fe400078e0200 */
[----:B------:R-:W-:Y:S01]  /*2f20*/  @!P2 IMAD.WIDE.U32 R6, R15, c[0x0][0x1a0], R4 ;  /* 0x000068000f06aa25 */ /* 0x000fe200078e0004 */
[----:B------:R-:W-:Y:S02]  /*2f30*/  @!P3 LEA.HI.X R15, R8, c[0x0][0x174], R9, 0x1, P0 ;  /* 0x00005d00080fba11 */ /* 0x000fe400000f0c09 */
[----:B------:R-:W-:Y:S01]  /*2f40*/  PLOP3.LUT P0, PT, PT, PT, UP6, 0x80, 0x0 ;  /* 0x000000000000781c */ /* 0x000fe20003f0f068 */
[----:B------:R-:W-:Y:S01]  /*2f50*/  @!P4 IMAD.IADD R11, R11, 0x1, R16 ;  /* 0x000000010b0bc824 */ /* 0x000fe200078e0210 */
[----:B------:R-:W-:Y:S01]  /*2f60*/  @!P4 LEA R16, P1, R10, c[0x0][0x170], 0x1 ;  /* 0x00005c000a10ca11 */ /* 0x000fe200078208ff */
[----:B------:R-:W-:Y:S01]  /*2f70*/  IMAD R0, R22, c[0x0][0x1b0], RZ ;  /* 0x00006c0016007a24 */ /* 0x000fe200078e02ff */
[----:B------:R-:W-:Y:S01]  /*2f80*/  @!P2 LEA R8, P6, R6, c[0x0][0x170], 0x1 ;  /* 0x00005c000608aa11 */ /* 0x000fe200078c08ff */
[----:B------:R-:W-:Y:S01]  /*2f90*/  IMAD.WIDE.U32 R4, R12, c[0x0][0x1b0], R20 ;  /* 0x00006c000c047a25 */ /* 0x000fe200078e0014 */
[----:B------:R-:W-:-:S02]  /*2fa0*/  @!P4 LEA.HI.X R17, R10, c[0x0][0x174], R11, 0x1, P1 ;  /* 0x00005d000a11ca11 */ /* 0x000fc400008f0c0b */
[----:B------:R-:W-:Y:S01]  /*2fb0*/  ISETP.GE.AND P1, PT, R23, UR8, PT ;  /* 0x0000000817007c0c */ /* 0x000fe2000bf26270 */
[----:B------:R-:W-:Y:S02]  /*2fc0*/  IMAD R11, R12, c[0x0][0x1b4], R0 ;  /* 0x00006d000c0b7a24 */ /* 0x000fe400078e0200 */
[----:B------:R-:W-:Y:S01]  /*2fd0*/  @!P2 IMAD.IADD R0, R7, 0x1, R2 ;  /* 0x000000010700a824 */ /* 0x000fe200078e0202 */
[----:B------:R-:W-:Y:S01]  /*2fe0*/  IADD3 R2, R246, 0x8, RZ ;  /* 0x00000008f6027810 */ /* 0x000fe20007ffe0ff */
[----:B------:R-:W-:Y:S01]  /*2ff0*/  @P0 BAR.SYNC.DEFER_BLOCKING 0x0 ;  /* 0x0000000000000b1d */ /* 0x000fe20000010000 */
[----:B------:R-:W-:Y:S02]  /*3000*/  IMAD.WIDE.U32 R12, R128, c[0x0][0x370], RZ ;  /* 0x0000dc00800c7a25 */ /* 0x000fe400078e00ff */
[----:B------:R-:W-:Y:S02]  /*3010*/  @!P2 LEA.HI.X R9, R6, c[0x0][0x174], R0, 0x1, P6 ;  /* 0x00005d000609aa11 */ /* 0x000fe400030f0c00 */
[----:B------:R-:W-:Y:S01]  /*3020*/  @!P4 IADD3 R6, P0, R237, 0x20, RZ ;  /* 0x00000020ed06c810 */ /* 0x000fe20007f1e0ff */
[----:B------:R-:W-:-:S02]  /*3030*/  IMAD.WIDE.U32 R20, R128, c[0x0][0x190], RZ ;  /* 0x0000640080147a25 */ /* 0x000fc400078e00ff */
[----:B------:R-:W-:Y:S02]  /*3040*/  @!P1 IADD3 R10, P6, R190, R12, RZ ;  /* 0x0000000cbe0a9210 */ /* 0x000fe40007fde0ff */
[----:B------:R-:W-:Y:S01]  /*3050*/  @!P4 IADD3.X R0, RZ, R24, RZ, P0, !PT ;  /* 0x00000018ff00c210 */ /* 0x000fe200007fe4ff */
[----:B------:R-:W-:Y:S01]  /*3060*/  IMAD R22, R128, c[0x0][0x374], RZ ;  /* 0x0000dd0080167a24 */ /* 0x000fe200078e02ff */
[----:B------:R-:W-:Y:S01]  /*3070*/  @!P1 IADD3 R12, P0, R192, R20, RZ ;  /* 0x00000014c00c9210 */ /* 0x000fe20007f1e0ff */
[----:B------:R-:W-:Y:S02]  /*3080*/  IMAD R7, R128, c[0x0][0x194], RZ ;  /* 0x0000650080077a24 */ /* 0x000fe400078e02ff */
[----:B------:R-:W-:Y:S02]  /*3090*/  @!P4 IMAD R0, R0, c[0x0][0x198], RZ ;  /* 0x000066000000ca24 */ /* 0x000fe400078e02ff */
[----:B------:R-:W-:Y:S01]  /*30a0*/  IMAD.IADD R5, R5, 0x1, R11 ;  /* 0x0000000105057824 */ /* 0x000fe200078e020b */
[----:B------:R-:W-:Y:S01]  /*30b0*/  @!P1 IADD3.X R11, R191, R13, R22, P6, !PT ;  /* 0x0000000dbf0b9210 */ /* 0x000fe200037fe416 */
[C---:B------:R-:W-:Y:S01]  /*30c0*/  @!P4 IMAD R20, R6.reuse, c[0x0][0x19c], R0 ;  /* 0x000067000614ca24 */ /* 0x040fe200078e0200 */
[----:B------:R-:W-:Y:S01]  /*30d0*/  @!P1 IADD3.X R13, R193, R21, R7, P0, !PT ;  /* 0x00000015c10d9210 */ /* 0x000fe200007fe407 */
[----:B------:R-:W-:Y:S01]  /*30e0*/  @!P4 IMAD.WIDE.U32 R6, R6, c[0x0][0x198], R4 ;  /* 0x000066000606ca25 */ /* 0x000fe200078e0004 */
[----:B------:R-:W-:-:S02]  /*30f0*/  IADD3 R0, R252, 0x1000, RZ ;  /* 0x00001000fc007810 */ /* 0x000fc40007ffe0ff */
[----:B------:R-:W-:Y:S01]  /*3100*/  PLOP3.LUT P0, PT, PT, PT, UP0, 0x40, 0x0 ;  /* 0x000000000000781c */ /* 0x000fe20003f0e808 */
[----:B------:R1:W-:Y:S01]  /*3110*/  @P5 STS.128 [R236+0xa000], RZ ;  /* 0x00a000ffec005388 */ /* 0x0003e20000000c00 */
[----:B------:R-:W-:Y:S02]  /*3120*/  ISETP.GE.AND P6, PT, R2, UR8, PT ;  /* 0x0000000802007c0c */ /* 0x000fe4000bfc6270 */
[----:B------:R-:W-:Y:S01]  /*3130*/  SEL R2, R0, R252, P0 ;  /* 0x000000fc00027207 */ /* 0x000fe20000000000 */
[----:B------:R-:W-:Y:S01]  /*3140*/  @!PT LDS RZ, [RZ] ;  /* 0x00000000fffff984 */ /* 0x000fe20000000800 */
[----:B------:R-:W-:Y:S01]  /*3150*/  @!PT LDS RZ, [RZ] ;  /* 0x00000000fffff984 */ /* 0x000fe20000000800 */
[----:B------:R-:W-:Y:S01]  /*3160*/  @!PT LDS RZ, [RZ] ;  /* 0x00000000fffff984 */ /* 0x000fe20000000800 */
[----:B------:R1:W-:Y:S01]  /*3170*/  @!P5 LDGSTS.E.BYPASS.LTC128B.128 [R236+0xa000], [R18.64] ;  /* 0x0a00000012ecdfae */ /* 0x0003e2000b901d44 */
[----:B------:R-:W-:Y:S01]  /*3180*/  ISETP.GE.AND P0, PT, R237, UR8, PT ;  /* 0x00000008ed007c0c */ /* 0x000fe2000bf06270 */
[----:B------:R-:W-:Y:S02]  /*3190*/  @!P5 IMAD R0, R24, c[0x0][0x198], RZ ;  /* 0x000066001800da24 */ /* 0x000fe400078e02ff */
[----:B------:R1:W-:Y:S01]  /*31a0*/  @P4 STS.128 [R236+0xb000], RZ ;  /* 0x00b000ffec004388 */ /* 0x0003e20000000c00 */
[----:B------:R-:W-:-:S02]  /*31b0*/  IMAD.SHL.U32 R196, R2, 0x2, RZ ;  /* 0x0000000202c47824 */ /* 0x000fc400078e00ff */
[----:B------:R-:W-:Y:S01]  /*31c0*/  @!P5 IMAD R0, R237, c[0x0][0x19c], R0 ;  /* 0x00006700ed00da24 */ /* 0x000fe200078e0200 */
[----:B------:R-:W-:Y:S01]  /*31d0*/  @!PT LDS RZ, [RZ] ;  /* 0x00000000fffff984 */ /* 0x000fe20000000800 */
[----:B------:R-:W-:Y:S01]  /*31e0*/  @!PT LDS RZ, [RZ] ;  /* 0x00000000fffff984 */ /* 0x000fe20000000800 */
[----:B------:R-:W-:Y:S01]  /*31f0*/  @!PT LDS RZ, [RZ] ;  /* 0x00000000fffff984 */ /* 0x000fe20000000800 */
[----:B------:R1:W-:Y:S01]  /*3200*/  @!P4 LDGSTS.E.BYPASS.LTC128B.128 [R236+0xb000], [R16.64] ;  /* 0x0b00000010eccfae */ /* 0x0003e2000b901d44 */
[----:B------:R-:W-:-:S03]  /*3210*/  @!P4 IMAD.IADD R2, R7, 0x1, R20 ;  /* 0x000000010702c824 */ /* 0x000fc600078e0214 */
[----:B------:R1:W-:Y:S04]  /*3220*/  @P3 STS.128 [R236+0xc000], RZ ;  /* 0x00c000ffec003388 */ /* 0x0003e80000000c00 */
[----:B------:R-:W-:Y:S01]  /*3230*/  @!PT LDS RZ, [RZ] ;  /* 0x00000000fffff984 */ /* 0x000fe20000000800 */
[----:B------:R-:W-:Y:S01]  /*3240*/  @!PT LDS RZ, [RZ] ;  /* 0x00000000fffff984 */ /* 0x000fe20000000800 */
[----:B------:R-:W-:Y:S01]  /*3250*/  @!PT LDS RZ, [RZ] ;  /* 0x00000000fffff984 */ /* 0x000fe20000000800 */
[----:B------:R1:W-:Y:S04]  /*3260*/  @!P3 LDGSTS.E.BYPASS.LTC128B.128 [R236+0xc000], [R14.64] ;  /* 0x0c0000000eecbfae */ /* 0x0003e8000b901d44 */
[----:B------:R1:W-:Y:S04]  /*3270*/  @P2 STS.128 [R236+0xd000], RZ ;  /* 0x00d000ffec002388 */ /* 0x0003e80000000c00 */
[----:B------:R-:W-:Y:S01]  /*3280*/  @!PT LDS RZ, [RZ] ;  /* 0x00000000fffff984 */ /* 0x000fe20000000800 */
[----:B------:R-:W-:Y:S01]  /*3290*/  @!PT LDS RZ, [RZ] ;  /* 0x00000000fffff984 */ /* 0x000fe20000000800 */
[----:B------:R-:W-:Y:S01]  /*32a0*/  @!PT LDS RZ, [RZ] ;  /* 0x00000000fffff984 */ /* 0x000fe20000000800 */
[----:B------:R2:W-:Y:S04]  /*32b0*/  @!P2 LDGSTS.E.BYPASS.LTC128B.128 [R236+0xd000], [R8.64] ;  /* 0x0d00000008ecafae */ /* 0x0005e8000b901d44 */
[----:B------:R-:W0:Y:S04]  /*32c0*/  LDGDEPBAR ;  /* 0x00000000000079af */ /* 0x000e280000000000 */
        /* <DEDUP_REMOVED lines=10> */
[----:B------:R1:W-:Y:S01]  /*3370*/  @P0 STS [R196], RZ ;  /* 0x000000ffc4000388 */ /* 0x0003e20000000800 */
[----:B--2---:R-:W-:-:S03]  /*3380*/  @!P5 IMAD.MOV.U32 R8, RZ, RZ, R4 ;  /* 0x000000ffff08d224 */ /* 0x004fc600078e0004 */
[----:B------:R1:W-:Y:S01]  /*3390*/  @P0 STS [R196+0x4], RZ ;  /* 0x000004ffc4000388 */ /* 0x0003e20000000800 */
[----:B------:R-:W-:-:S03]  /*33a0*/  @!P5 IMAD.MOV.U32 R9, RZ, RZ, R5 ;  /* 0x000000ffff09d224 */ /* 0x000fc600078e0005 */
[----:B------:R1:W-:Y:S01]  /*33b0*/  @P0 STS [R196+0x8], RZ ;  /* 0x000008ffc4000388 */ /* 0x0003e20000000800 */
[----:B------:R-:W-:-:S03]  /*33c0*/  @!P5 IMAD.WIDE.U32 R8, R237, c[0x0][0x198], R8 ;  /* 0x00006600ed08da25 */ /* 0x000fc600078e0008 */
[----:B------:R1:W-:Y:S01]  /*33d0*/  @P0 STS [R196+0xc], RZ ;  /* 0x00000cffc4000388 */ /* 0x0003e20000000800 */
[----:B------:R-:W-:-:S03]  /*33e0*/  @!P5 IMAD.IADD R0, R9, 0x1, R0 ;  /* 0x000000010900d824 */ /* 0x000fc600078e0200 */
[----:B------:R-:W-:Y:S01]  /*33f0*/  @!PT LDS RZ, [RZ] ;  /* 0x00000000fffff984 */ /* 0x000fe20000000800 */
[----:B------:R-:W-:Y:S01]  /*3400*/  @!PT LDS RZ, [RZ] ;  /* 0x00000000fffff984 */ /* 0x000fe20000000800 */
[----:B------:R-:W-:Y:S01]  /*3410*/  @!PT LDS RZ, [RZ] ;  /* 0x00000000fffff984 */ /* 0x000fe20000000800 */
[----:B------:R1:W-:Y:S04]  /*3420*/  @!P0 LDGSTS.E.BYPASS.LTC128B.128 [R196], [R192.64] ;  /* 0x00000000c0c48fae */ /* 0x0003e8000b901d44 */
[----:B------:R1:W-:Y:S01]  /*3430*/  @P1 STS [R196+0x1000], RZ ;  /* 0x001000ffc4001388 */ /* 0x0003e20000000800 */
[----:B---3--:R-:W-:-:S03]  /*3440*/  @!P5 LEA R10, P0, R8, c[0x0][0x168], 0x1 ;  /* 0x00005a00080ada11 */ /* 0x008fc600078008ff */
[----:B------:R1:W-:Y:S01]  /*3450*/  @P1 STS [R196+0x1004], RZ ;  /* 0x001004ffc4001388 */ /* 0x0003e20000000800 */
[----:B------:R-:W-:-:S03]  /*3460*/  @!P5 LEA.HI.X R11, R8, c[0x0][0x16c], R0, 0x1, P0 ;  /* 0x00005b00080bda11 */ /* 0x000fc600000f0c00 */
[----:B------:R1:W-:Y:S01]  /*3470*/  @P1 STS [R196+0x1008], RZ ;  /* 0x001008ffc4001388 */ /* 0x0003e20000000800 */
[----:B------:R-:W-:Y:S02]  /*3480*/  @!P3 IADD3 R8, P0, R237, 0x40, RZ ;  /* 0x00000040ed08b810 */ /* 0x000fe40007f1e0ff */
[----:B------:R-:W-:Y:S01]  /*3490*/  IADD3 R0, R246, 0x20, RZ ;  /* 0x00000020f6007810 */ /* 0x000fe20007ffe0ff */
[----:B------:R1:W-:Y:S02]  /*34a0*/  @P1 STS [R196+0x100c], RZ ;  /* 0x00100cffc4001388 */ /* 0x0003e40000000800 */
[----:B------:R-:W-:Y:S01]  /*34b0*/  @!P3 IMAD.X R7, RZ, RZ, R24, P0 ;  /* 0x000000ffff07b224 */ /* 0x000fe200000e0618 */
[----:B------:R-:W-:Y:S01]  /*34c0*/  ISETP.GE.AND P0, PT, R0, UR8, PT ;  /* 0x0000000800007c0c */ /* 0x000fe2000bf06270 */
[----:B------:R-:W-:Y:S01]  /*34d0*/  @!PT LDS RZ, [RZ] ;  /* 0x00000000fffff984 */ /* 0x000fe20000000800 */
[----:B------:R-:W-:Y:S01]  /*34e0*/  @!PT LDS RZ, [RZ] ;  /* 0x00000000fffff984 */ /* 0x000fe20000000800 */
[----:B------:R-:W-:Y:S01]  /*34f0*/  @!PT LDS RZ, [RZ] ;  /* 0x00000000fffff984 */ /* 0x000fe20000000800 */
[----:B------:R2:W-:Y:S01]  /*3500*/  @!P1 LDGSTS.E.BYPASS.LTC128B.128 [R196+0x1000], [R12.64] ;  /* 0x010000000cc49fae */ /* 0x0005e2000b901d44 */
[----:B------:R-:W-:Y:S01]  /*3510*/  IADD3 R0, R246, 0x28, RZ ;  /* 0x00000028f6007810 */ /* 0x000fe20007ffe0ff */
[----:B------:R-:W-:-:S02]  /*3520*/  @!P3 IMAD R9, R7, c[0x0][0x198], RZ ;  /* 0x000066000709ba24 */ /* 0x000fc400078e02ff */
[----:B------:R1:W-:Y:S01]  /*3530*/  @P5 STS.128 [R236+0x6000], RZ ;  /* 0x006000ffec005388 */ /* 0x0003e20000000c00 */
[----:B------:R-:W-:Y:S02]  /*3540*/  @!P3 IMAD.MOV.U32 R7, RZ, RZ, R5 ;  /* 0x000000ffff07b224 */ /* 0x000fe400078e0005 */
[----:B------:R-:W-:Y:S01]  /*3550*/  @!P3 IMAD R9, R8, c[0x0][0x19c], R9 ;  /* 0x000067000809ba24 */ /* 0x000fe200078e0209 */
[----:B------:R-:W-:Y:S01]  /*3560*/  @!PT LDS RZ, [RZ] ;  /* 0x00000000fffff984 */ /* 0x000fe20000000800 */
[----:B------:R-:W-:Y:S01]  /*3570*/  @!PT LDS RZ, [RZ] ;  /* 0x00000000fffff984 */ /* 0x000fe20000000800 */
[----:B------:R-:W-:Y:S01]  /*3580*/  @!PT LDS RZ, [RZ] ;  /* 0x00000000fffff984 */ /* 0x000fe20000000800 */
[----:B------:R3:W-:Y:S01]  /*3590*/  @!P5 LDGSTS.E.BYPASS.LTC128B.128 [R236+0x6000], [R10.64] ;  /* 0x060000000aecdfae */ /* 0x0007e2000b901d44 */
[----:B------:R-:W-:-:S03]  /*35a0*/  ISETP.GE.AND P5, PT, R246, UR8, PT ;  /* 0x00000008f6007c0c */ /* 0x000fc6000bfa6270 */
[----:B------:R1:W-:Y:S01]  /*35b0*/  @P4 STS.128 [R236+0x7000], RZ ;  /* 0x007000ffec004388 */ /* 0x0003e20000000c00 */
[----:B--2---:R-:W-:-:S04]  /*35c0*/  @!P4 LEA R12, P1, R6, c[0x0][0x168], 0x1 ;  /* 0x00005a00060cca11 */ /* 0x004fc800078208ff */
[----:B------:R-:W-:Y:S02]  /*35d0*/  @!P4 LEA.HI.X R13, R6, c[0x0][0x16c], R2, 0x1, P1 ;  /* 0x00005b00060dca11 */ /* 0x000fe400008f0c02 */
[----:B------:R-:W-:-:S03]  /*35e0*/  @!P2 IADD3 R2, P1, R237, 0x60, RZ ;  /* 0x00000060ed02a810 */ /* 0x000fc60007f3e0ff */
[----:B------:R-:W-:Y:S01]  /*35f0*/  @!PT LDS RZ, [RZ] ;  /* 0x00000000fffff984 */ /* 0x000fe20000000800 */
[----:B------:R-:W-:Y:S01]  /*3600*/  @!PT LDS RZ, [RZ] ;  /* 0x00000000fffff984 */ /* 0x000fe20000000800 */
[----:B------:R-:W-:Y:S01]  /*3610*/  @!PT LDS RZ, [RZ] ;  /* 0x00000000fffff984 */ /* 0x000fe20000000800 */
[----:B------:R1:W-:Y:S01]  /*3620*/  @!P4 LDGSTS.E.BYPASS.LTC128B.128 [R236+0x7000], [R12.64] ;  /* 0x070000000ceccfae */ /* 0x0003e2000b901d44 */
[----:B------:R-:W-:Y:S02]  /*3630*/  @!P2 IADD3.X R6, RZ, R24, RZ, P1, !PT ;  /* 0x00000018ff06a210 */ /* 0x000fe40000ffe4ff */
[----:B------:R-:W-:Y:S01]  /*3640*/  ISETP.GE.AND P1, PT, R0, UR8, PT ;  /* 0x0000000800007c0c */ /* 0x000fe2000bf26270 */
[----:B------:R1:W-:Y:S02]  /*3650*/  @P3 STS.128 [R236+0x8000], RZ ;  /* 0x008000ffec003388 */ /* 0x0003e40000000c00 */
[----:B---3--:R-:W-:Y:S02]  /*3660*/  @!P2 IMAD R10, R6, c[0x0][0x198], RZ ;  /* 0x00006600060aaa24 */ /* 0x008fe400078e02ff */
[--C-:B------:R-:W-:Y:S02]  /*3670*/  @!P3 IMAD.MOV.U32 R6, RZ, RZ, R4.reuse ;  /* 0x000000ffff06b224 */ /* 0x100fe400078e0004 */
[----:B------:R-:W-:-:S04]  /*3680*/  @!P2 IMAD.WIDE.U32 R4, R2, c[0x0][0x198], R4 ;  /* 0x000066000204aa25 */ /* 0x000fc800078e0004 */
[----:B------:R-:W-:-:S04]  /*3690*/  @!P3 IMAD.WIDE.U32 R6, R8, c[0x0][0x198], R6 ;  /* 0x000066000806ba25 */ /* 0x000fc800078e0006 */
[----:B------:R-:W-:Y:S01]  /*36a0*/  @!P2 IMAD R8, R2, c[0x0][0x19c], R10 ;  /* 0x000067000208aa24 */ /* 0x000fe200078e020a */
[----:B------:R-:W-:Y:S01]  /*36b0*/  @!P3 LEA R10, P4, R6, c[0x0][0x168], 0x1 ;  /* 0x00005a00060aba11 */ /* 0x000fe200078808ff */
[----:B------:R-:W-:-:S05]  /*36c0*/  @!P3 IMAD.IADD R2, R7, 0x1, R9 ;  /* 0x000000010702b824 */ /* 0x000fca00078e0209 */
[----:B------:R-:W-:Y:S01]  /*36d0*/  @!P3 LEA.HI.X R11, R6, c[0x0][0x16c], R2, 0x1, P4 ;  /* 0x00005b00060bba11 */ /* 0x000fe200020f0c02 */
[----:B------:R-:W-:Y:S01]  /*36e0*/  @!P2 IMAD.IADD R2, R5, 0x1, R8 ;  /* 0x000000010502a824 */ /* 0x000fe200078e0208 */
[----:B------:R-:W-:-:S03]  /*36f0*/  @!P2 LEA R8, P4, R4, c[0x0][0x168], 0x1 ;  /* 0x00005a000408aa11 */ /* 0x000fc600078808ff */
[----:B------:R-:W-:Y:S01]  /*3700*/  @!PT LDS RZ, [RZ] ;  /* 0x00000000fffff984 */ /* 0x000fe20000000800 */
[----:B------:R-:W-:Y:S01]  /*3710*/  @!PT LDS RZ, [RZ] ;  /* 0x00000000fffff984 */ /* 0x000fe20000000800 */
[----:B------:R-:W-:Y:S01]  /*3720*/  @!PT LDS RZ, [RZ] ;  /* 0x00000000fffff984 */ /* 0x000fe20000000800 */
[----:B------:R1:W-:Y:S01]  /*3730*/  @!P3 LDGSTS.E.BYPASS.LTC128B.128 [R236+0x8000], [R10.64] ;  /* 0x080000000aecbfae */ /* 0x0003e2000b901d44 */
[----:B------:R-:W-:Y:S01]  /*3740*/  @!P2 LEA.HI.X R9, R4, c[0x0][0x16c], R2, 0x1, P4 ;  /* 0x00005b000409aa11 */ /* 0x000fe200020f0c02 */
[----:B------:R-:W-:Y:S01]  /*3750*/  IMAD.SHL.U32 R4, R246, 0x4, RZ ;  /* 0x00000004f6047824 */ /* 0x000fe200078e00ff */
[----:B------:R-:W-:Y:S01]  /*3760*/  SHF.R.S32.HI R2, RZ, 0x1f, R0 ;  /* 0x0000001fff027819 */ /* 0x000fe20000011400 */
[----:B------:R1:W-:Y:S01]  /*3770*/  @P2 STS.128 [R236+0x9000], RZ ;  /* 0x009000ffec002388 */ /* 0x0003e20000000c00 */
[----:B------:R-:W-:Y:S02]  /*3780*/  @!P1 LEA R6, P4, R0, UR10, 0x2 ;  /* 0x0000000a00069c11 */ /* 0x000fe4000f8810ff */
[----:B------:R-:W-:Y:S01]  /*3790*/  IADD3 R4, P3, R4, UR10, RZ ;  /* 0x0000000a04047c10 */ /* 0x000fe2000ff7e0ff */
[----:B------:R-:W-:Y:S01]  /*37a0*/  @!PT LDS RZ, [RZ] ;  /* 0x00000000fffff984 */ /* 0x000fe20000000800 */
[----:B------:R-:W-:Y:S01]  /*37b0*/  @!PT LDS RZ, [RZ] ;  /* 0x00000000fffff984 */ /* 0x000fe20000000800 */
[----:B------:R-:W-:Y:S01]  /*37c0*/  @!PT LDS RZ, [RZ] ;  /* 0x00000000fffff984 */ /* 0x000fe20000000800 */
[----:B------:R1:W-:Y:S01]  /*37d0*/  @!P2 LDGSTS.E.BYPASS.LTC128B.128 [R236+0x9000], [R8.64] ;  /* 0x0900000008ecafae */ /* 0x0003e2000b901d44 */
[----:B------:R-:W-:Y:S02]  /*37e0*/  @!P1 LEA.HI.X R7, R0, UR9, R2, 0x2, P4 ;  /* 0x0000000900079c11 */ /* 0x000fe4000a0f1402 */
[----:B------:R-:W-:Y:S01]  /*37f0*/  SHF.L.U64.HI R0, R246, 0x2, R27 ;  /* 0x00000002f6007819 */ /* 0x000fe2000001021b */
[----:B------:R-:W0:Y:S03]  /*3800*/  LDGDEPBAR ;  /* 0x00000000000079af */ /* 0x000e260000000000 */
[----:B------:R-:W-:Y:S01]  /*3810*/  IADD3.X R5, R0, UR9, RZ, P3, !PT ;  /* 0x0000000900057c10 */ /* 0x000fe20009ffe4ff */
[----:B------:R1:W5:Y:S04]  /*3820*/  @!P1 LDG.E R231, [R6.64] ;  /* 0x0000000406e79981 */ /* 0x000368000c1e1900 */
[----:B------:R2:W5:Y:S04]  /*3830*/  @!P5 LDG.E R232, [R4.64] ;  /* 0x0000000404e8d981 */ /* 0x000568000c1e1900 */
[----:B------:R2:W5:Y:S04]  /*3840*/  @!P6 LDG.E R233, [R4.64+0x20] ;  /* 0x0000200404e9e981 */ /* 0x000568000c1e1900 */
[----:B------:R2:W5:Y:S01]  /*3850*/  @!P0 LDG.E R230, [R4.64+0x80] ;  /* 0x0000800404e68981 */ /* 0x000562000c1e1900 */
[----:B------:R-:W-:-:S04]  /*3860*/  DEPBAR.LE SB0, 0x1 ;  /* 0x000080400000791a */ /* 0x000fc80000000000 */
[----:B------:R-:W-:Y:S01]  /*3870*/  BAR.SYNC.DEFER_BLOCKING 0x0 ;  /* 0x0000000000007b1d */ /* 0x000fe20000010000 */
[----:B------:R-:W-:-:S04]  /*3880*/  LEA.HI R0, R25, R26, RZ, 0x4 ;  /* 0x0000001a19007211 */ /* 0x000fc800078f20ff */
[----:B------:R-:W-:-:S05]  /*3890*/  LOP3.LUT R0, R0, 0xfffffff0, RZ, 0xc0, !PT ;  /* 0xfffffff000007812 */ /* 0x000fca00078ec0ff */
[----:B------:R-:W-:-:S05]  /*38a0*/  IMAD.IADD R0, R26, 0x1, -R0 ;  /* 0x000000011a007824 */ /* 0x000fca00078e0a00 */
[----:B------:R-:W-:Y:S01]  /*38b0*/  SHF.R.S32.HI R2, RZ, 0x1f, R0 ;  /* 0x0000001fff027819 */ /* 0x000fe20000011400 */
[----:B------:R1:W3:Y:S04]  /*38c0*/  LDSM.16.M88.4 R140, [R178+0xa000] ;  /* 0x00a00000b28c783b */ /* 0x0002e80000000200 */
[----:B------:R1:W4:Y:S04]  /*38d0*/  LDSM.16.M88.4 R144, [R178+0xa800] ;  /* 0x00a80000b290783b */ /* 0x0003280000000200 */
[----:B------:R1:W1:Y:S04]  /*38e0*/  LDSM.16.M88.4 R148, [R181+0xa000] ;  /* 0x00a00000b594783b */ /* 0x0002680000000200 */
[----:B------:R1:W1:Y:S04]  /*38f0*/  LDSM.16.M88.4 R152, [R181+0xa800] ;  /* 0x00a80000b598783b */ /* 0x0002680000000200 */
[----:B------:R1:W1:Y:S04]  /*3900*/  LDSM.16.M88.4 R156, [R179+0xa000] ;  /* 0x00a00000b39c783b */ /* 0x0002680000000200 */
[----:B------:R1:W1:Y:S04]  /*3910*/  LDSM.16.M88.4 R160, [R179+0xa800] ;  /* 0x00a80000b3a0783b */ /* 0x0002680000000200 */
[----:B------:R1:W1:Y:S04]  /*3920*/  LDSM.16.M88.4 R164, [R180+0xa000] ;  /* 0x00a00000b4a4783b */ /* 0x0002680000000200 */
[----:B------:R1:W1:Y:S01]  /*3930*/  LDSM.16.M88.4 R168, [R180+0xa800] ;  /* 0x00a80000b4a8783b */ /* 0x0002620000000200 */
[----:B------:R-:W-:-:S04]  /*3940*/  LEA.HI R2, R2, R0, RZ, 0x3 ;  /* 0x0000000002027211 */ /* 0x000fc800078f18ff */
[----:B------:R-:W-:-:S05]  /*3950*/  LOP3.LUT R2, R2, 0xfffffff8, RZ, 0xc0, !PT ;  /* 0xfffffff802027812 */ /* 0x000fca00078ec0ff */
[----:B------:R-:W-:Y:S01]  /*3960*/  IMAD.IADD R0, R0, 0x1, -R2 ;  /* 0x0000000100007824 */ /* 0x000fe200078e0a02 */
[----:B------:R-:W-:Y:S01]  /*3970*/  PLOP3.LUT P2, PT, PT, PT, UP0, 0x40, 0x0 ;  /* 0x000000000000781c */ /* 0x000fe20003f4e808 */
[----:B------:R-:W-:Y:S01]  /*3980*/  IMAD.MOV.U32 R182, RZ, RZ, 0x20 ;  /* 0x00000020ffb67424 */ /* 0x000fe200078e00ff */
[----:B------:R-:W-:Y:S02]  /*3990*/  IADD3 R2, R184, 0x1000, RZ ;  /* 0x00001000b8027810 */ /* 0x000fe40007ffe0ff */
[C---:B------:R-:W-:Y:S02]  /*39a0*/  LOP3.LUT P0, RZ, R0.reuse, 0x2, RZ, 0xc0, !PT ;  /* 0x0000000200ff7812 */ /* 0x040fe4000780c0ff */
[----:B------:R-:W-:Y:S02]  /*39b0*/  LOP3.LUT P1, RZ, R0, 0x4, RZ, 0xc0, !PT ;  /* 0x0000000400ff7812 */ /* 0x000fe4000782c0ff */
[----:B------:R-:W-:Y:S02]  /*39c0*/  IADD3 R0, R183, 0x1000, RZ ;  /* 0x00001000b7007810 */ /* 0x000fe40007ffe0ff */
[----:B------:R-:W-:Y:S01]  /*39d0*/  PLOP3.LUT P3, PT, PT, PT, UP0, 0x40, 0x0 ;  /* 0x000000000000781c */ /* 0x000fe20003f6e808 */
[----:B--2---:R-:W-:Y:S01]  /*39e0*/  IMAD.U32 R4, RZ, RZ, UR35 ;  /* 0x00000023ff047e24 */ /* 0x004fe2000f8e00ff */
[----:B------:R-:W-:Y:S01]  /*39f0*/  SEL R0, R0, R183, P2 ;  /* 0x000000b700007207 */ /* 0x000fe20001000000 */
[----:B------:R-:W-:Y:S01]  /*3a00*/  IMAD.SHL.U32 R174, R184, 0x2, RZ ;  /* 0x00000002b8ae7824 */ /* 0x000fe200078e00ff */
[----:B------:R-:W-:-:S02]  /*3a10*/  SEL R182, R182, 0xffffffe0, !P0 ;  /* 0xffffffe0b6b67807 */ /* 0x000fc40004000000 */
[----:B------:R-:W-:Y:S02]  /*3a20*/  IADD3 R5, R246, 0x1, RZ ;  /* 0x00000001f6057810 */ /* 0x000fe40007ffe0ff */
[----:B------:R-:W-:Y:S01]  /*3a30*/  SEL R2, R2, R184, P3 ;  /* 0x000000b802027207 */ /* 0x000fe20001800000 */
[----:B------:R-:W-:Y:S01]  /*3a40*/  UIADD3 UR31, UR35, 0x80, UR29 ;  /* 0x00000080231f7890 */ /* 0x000fe2000fffe01d */
[----:B------:R-:W-:Y:S01]  /*3a50*/  IADD3 R240, R5, UR7, -R4 ;  /* 0x0000000705f07c10 */ /* 0x000fe2000fffe804 */
[----:B------:R-:W-:Y:S01]  /*3a60*/  IMAD R251, RZ, RZ, -UR55 ;  /* 0x80000037fffb7e24 */ /* 0x000fe2000f8e02ff */
        /* <DEDUP_REMOVED lines=32> */
[----:B------:R-:W-:Y:S01]  /*3c70*/  SHF.L.U32 R173, R2, 0x1, RZ ;  /* 0x0000000102ad7819 */ /* 0x000fe200000006ff */
[----:B------:R-:W-:Y:S01]  /*3c80*/  IMAD.SHL.U32 R172, R0, 0x2, RZ ;  /* 0x0000000200ac7824 */ /* 0x000fe200078e00ff */
[----:B------:R-:W-:Y:S01]  /*3c90*/  SEL R128, R128, 0xffffffc0, !P1 ;  /* 0xffffffc080807807 */ /* 0x000fe20004800000 */
[C---:B------:R-:W-:Y:S01]  /*3ca0*/  IMAD.SHL.U32 R238, R246.reuse, 0x4, RZ ;  /* 0x00000004f6ee7824 */ /* 0x040fe200078e00ff */
[----:B------:R-:W-:Y:S01]  /*3cb0*/  SHF.L.U64.HI R239, R246, 0x2, R27 ;  /* 0x00000002f6ef7819 */ /* 0x000fe2000001021b */
[----:B------:R-:W-:-:S02]  /*3cc0*/  IMAD.IADD R176, R175, 0x1, R182 ;  /* 0x00000001afb07824 */ /* 0x000fc400078e02b6 */
[----:B------:R-:W-:Y:S01]  /*3cd0*/  IMAD.IADD R177, R182, 0x1, R174 ;  /* 0x00000001b6b17824 */ /* 0x000fe200078e02ae */
[----:B------:R-:W-:Y:S02]  /*3ce0*/  UIADD3 UR31, UR31, -UR7, URZ ;  /* 0x800000071f1f7290 */ /* 0x000fe4000fffe03f */
[----:B-1-34-:R-:W-:Y:S02]  /*3cf0*/  UIADD3 UR30, UR29, 0x80, URZ ;  /* 0x000000801d1e7890 */ /* 0x01afe4000fffe03f */
.L_x_646:
        /* <DEDUP_REMOVED lines=23> */
[----:B------:R-:W-:Y:S01]  /*3e70*/  LDSM.16.M88.4 R120, [R2] ;  /* 0x000000000278783b */ /* 0x000fe20000000200 */
[C---:B------:R-:W-:Y:S07]  /*3e80*/  HMMA.16816.F32 R16, R32.reuse, R18, RZ ;  /* 0x000000122010723c */ /* 0x040fee00000018ff */
[----:B------:R-:W2:Y:S01]  /*3e90*/  LDSM.16.M88.4 R124, [R179+0x6000] ;  /* 0x00600000b37c783b */ /* 0x000ea20000000200 */
[----:B-1----:R-:W-:Y:S01]  /*3ea0*/  IADD3 R0, R0, R128, RZ ;  /* 0x0000008000007210 */ /* 0x002fe20007ffe0ff */
[-C--:B---3--:R-:W-:Y:S06]  /*3eb0*/  HMMA.16816.F32 R20, R32, R100.reuse, RZ ;  /* 0x000000642014723c */ /* 0x088fec00000018ff */
[----:B------:R-:W-:Y:S02]  /*3ec0*/  LDSM.16.M88.4 R128, [R179+0x6800] ;  /* 0x00680000b380783b */ /* 0x000fe40000000200 */
[C---:B------:R-:W-:Y:S06]  /*3ed0*/  HMMA.16816.F32 R24, R28.reuse, R100, RZ ;  /* 0x000000641c18723c */ /* 0x040fec00000018ff */
[----:B------:R-:W-:Y:S02]  /*3ee0*/  LDSM.16.M88.4 R132, [R0] ;  /* 0x000000000084783b */ /* 0x000fe40000000200 */
[-C--:B------:R-:W-:Y:S06]  /*3ef0*/  HMMA.16816.F32 R28, R28, R102.reuse, RZ ;  /* 0x000000661c1c723c */ /* 0x080fec00000018ff */
[----:B------:R-:W-:Y:S02]  /*3f00*/  LDSM.16.M88.4 R136, [R180+0x6000] ;  /* 0x00600000b488783b */ /* 0x000fe40000000200 */
[----:B------:R-:W-:Y:S06]  /*3f10*/  HMMA.16816.F32 R32, R32, R102, RZ ;  /* 0x000000662020723c */ /* 0x000fec00000018ff */
[----:B------:R-:W1:Y:S02]  /*3f20*/  LDSM.16.M88.4 R100, [R2+0x1000] ;  /* 0x001000000264783b */ /* 0x000e640000000200 */
[-C--:B----4-:R-:W-:Y:S08]  /*3f30*/  HMMA.16816.F32 R4, R104, R108.reuse, R4 ;  /* 0x0000006c6804723c */ /* 0x090ff00000001804 */
[C---:B------:R-:W-:Y:S07]  /*3f40*/  HMMA.16816.F32 R8, R112.reuse, R108, R8 ;  /* 0x0000006c7008723c */ /* 0x040fee0000001808 */
[----:B------:R-:W-:Y:S01]  /*3f50*/  MOV R108, 0x40 ;  /* 0x00000040006c7802 */ /* 0x000fe20000000f00 */
[-C--:B------:R-:W-:Y:S08]  /*3f60*/  HMMA.16816.F32 R12, R112, R110.reuse, R12 ;  /* 0x0000006e700c723c */ /* 0x080ff0000000180c */
[C---:B------:R-:W-:Y:S08]  /*3f70*/  HMMA.16816.F32 R16, R104.reuse, R110, R16 ;  /* 0x0000006e6810723c */ /* 0x040ff00000001810 */
[-C--:B--2---:R-:W-:Y:S08]  /*3f80*/  HMMA.16816.F32 R20, R104, R116.reuse, R20 ;  /* 0x000000746814723c */ /* 0x084ff00000001814 */
[C---:B------:R-:W-:Y:S08]  /*3f90*/  HMMA.16816.F32 R24, R112.reuse, R116, R24 ;  /* 0x000000747018723c */ /* 0x040ff00000001818 */
[-C--:B------:R-:W-:Y:S08]  /*3fa0*/  HMMA.16816.F32 R28, R112, R118.reuse, R28 ;  /* 0x00000076701c723c */ /* 0x080ff0000000181c */
[----:B------:R-:W-:Y:S01]  /*3fb0*/  HMMA.16816.F32 R32, R104, R118, R32 ;  /* 0x000000766820723c */ /* 0x000fe20000001820 */
[----:B------:R2:W3:Y:S07]  /*3fc0*/  LDSM.16.M88.4 R104, [R0+0x1000] ;  /* 0x001000000068783b */ /* 0x0004ee0000000200 */
[-C--:B------:R-:W-:Y:S08]  /*3fd0*/  HMMA.16816.F32 R4, R120, R124.reuse, R4 ;  /* 0x0000007c7804723c */ /* 0x080ff00000001804 */
[C---:B-1----:R-:W-:Y:S08]  /*3fe0*/  HMMA.16816.F32 R8, R100.reuse, R124, R8 ;  /* 0x0000007c6408723c */ /* 0x042ff00000001808 */
[-C--:B------:R-:W-:Y:S01]  /*3ff0*/  HMMA.16816.F32 R12, R100, R126.reuse, R12 ;  /* 0x0000007e640c723c */ /* 0x080fe2000000180c */
[----:B--2---:R-:W-:Y:S04]  /*4000*/  MOV R0, UR28 ;  /* 0x0000001c00007c02 */ /* 0x004fe80008000f00 */
        /* <DEDUP_REMOVED lines=54> */
[----:B------:R-:W-:Y:S01]  /*4370*/  @!P0 ISETP.GE.AND P3, PT, R0, R13, PT ;  /* 0x0000000d0000820c */ /* 0x000fe20003f66270 */
        /* <DEDUP_REMOVED lines=90> */
[C---:B------:R-:W-:Y:S03]  /*4920*/  @!P0 ISETP.GE.AND P2, PT, R11.reuse, R9, PT ;  /* 0x000000090b00820c */ /* 0x040fe60003f46270 */
[----:B------:R1:W-:Y:S10]  /*4930*/  MUFU.EX2 R217, R7 ;  /* 0x0000000700d97308 */ /* 0x0003f40000000800 */
[----:B------:R-:W-:Y:S10]  /*4940*/  MUFU.TANH R115, R32 ;  /* 0x0000002000737308 */ /* 0x000ff40000002400 */
[----:B------:R-:W-:Y:S01]  /*4950*/  MUFU.TANH R116, R33 ;  /* 0x0000002100747308 */ /* 0x000fe20000002400 */
[--C-:B-1----:R-:W-:Y:S01]  /*4960*/  FFMA.FTZ R7, R6, c[0x0][0x23c], -R2.reuse ;  /* 0x00008f0006077a23 */ /* 0x102fe20000010802 */
[----:B---3--:R-:W-:Y:S02]  /*4970*/  MOV R6, R216 ;  /* 0x000000d800067202 */ /* 0x008fe40000000f00 */
[----:B------:R-:W-:Y:S02]  /*4980*/  @!P0 FSEL R6, R216, -INF , !P2 ;  /* 0xff800000d8068808 */ /* 0x000fe40005000000 */
[----:B------:R-:W-:Y:S04]  /*4990*/  @!P0 ISETP.GE.AND P2, PT, R12, R14, PT ;  /* 0x0000000e0c00820c */ /* 0x000fe80003f46270 */
        /* <DEDUP_REMOVED lines=12> */
[----:B------:R-:W-:Y:S04]  /*4a60*/  @!P0 ISETP.GE.AND P2, PT, R12, R13, PT ;  /* 0x0000000d0c00820c */ /* 0x000fe80003f46270 */
        /* <DEDUP_REMOVED lines=16> */
[----:B------:R-:W-:Y:S05]  /*4b70*/  @!P0 ISETP.GE.AND P2, PT, R7, R14, PT ;  /* 0x0000000e0700820c */ /* 0x000fea0003f46270 */
        /* <DEDUP_REMOVED lines=8> */
[-C--:B------:R-:W-:Y:S03]  /*4c00*/  @!P0 ISETP.GE.AND P2, PT, R7, R13.reuse, PT ;  /* 0x0000000d0700820c */ /* 0x080fe60003f46270 */
[----:B---3--:R-:W-:Y:S01]  /*4c10*/  FFMA.FTZ R12, R11, c[0x0][0x23c], -R8 ;  /* 0x00008f000b0c7a23 */ /* 0x008fe20000010808 */
[----:B------:R-:W-:Y:S02]  /*4c20*/  MOV R11, R198 ;  /* 0x000000c6000b7202 */ /* 0x000fe40000000f00 */
[----:B------:R-:W-:Y:S03]  /*4c30*/  @!P0 FSEL R11, R198, -INF , !P2 ;  /* 0xff800000c60b8808 */ /* 0x000fe60005000000 */
[----:B------:R3:W-:Y:S01]  /*4c40*/  MUFU.EX2 R123, R12 ;  /* 0x0000000c007b7308 */ /* 0x0007e20000000800 */
[C---:B------:R-:W-:Y:S01]  /*4c50*/  @!P0 ISETP.GE.AND P2, PT, R6.reuse, R13, PT ;  /* 0x0000000d0600820c */ /* 0x040fe20003f46270 */
[--C-:B---3--:R-:W-:Y:S01]  /*4c60*/  FFMA.FTZ R12, R11, c[0x0][0x23c], -R5.reuse ;  /* 0x00008f000b0c7a23 */ /* 0x108fe20000010805 */
[----:B------:R-:W-:Y:S02]  /*4c70*/  MOV R11, R197 ;  /* 0x000000c5000b7202 */ /* 0x000fe40000000f00 */
[----:B------:R-:W-:Y:S05]  /*4c80*/  @!P0 FSEL R11, R197, -INF , !P2 ;  /* 0xff800000c50b8808 */ /* 0x000fea0005000000 */
[----:B------:R3:W-:Y:S01]  /*4c90*/  MUFU.EX2 R133, R12 ;  /* 0x0000000c00857308 */ /* 0x0007e20000000800 */
[-C--:B------:R-:W-:Y:S01]  /*4ca0*/  @!P0 ISETP.GE.AND P2, PT, R7, R10.reuse, PT ;  /* 0x0000000a0700820c */ /* 0x080fe20003f46270 */
        /* <DEDUP_REMOVED lines=13> */
[-C--:B------:R-:W-:Y:S02]  /*4d80*/  @!P0 ISETP.GE.AND P2, PT, R6, R9.reuse, PT ;  /* 0x000000090600820c */ /* 0x080fe40003f46270 */
        /* <DEDUP_REMOVED lines=32> */
[-C--:B------:R-:W-:Y:S03]  /*4f90*/  @!P0 ISETP.GE.AND P2, PT, R6, R13.reuse, PT ;  /* 0x0000000d0600820c */ /* 0x080fe60003f46270 */
        /* <DEDUP_REMOVED lines=55> */
[----:B-1----:R-:W-:Y:S04]  /*5310*/  FFMA.FTZ R2, -R112, R112, 1 ;  /* 0x3f80000070027423 */ /* 0x002fe80000010170 */
[----:B------:R-:W-:Y:S02]  /*5320*/  FMUL.FTZ R2, R2, c[0x0][0x2ec] ;  /* 0x0000bb0002027a20 */ /* 0x000fe40000410000 */
[----:B--2---:R-:W-:Y:S01]  /*5330*/  FFMA.FTZ R0, -R109, R109, 1 ;  /* 0x3f8000006d007423 */ /* 0x004fe2000001016d */
[----:B------:R-:W1:Y:S03]  /*5340*/  LDSM.16.M88.4 R104, [R177+0x5000] ;  /* 0x00500000b168783b */ /* 0x000e660000000200 */
        /* <DEDUP_REMOVED lines=29> */
[----:B------:R-:W1:Y:S04]  /*5520*/  LDSM.16.M88.4 R100, [R104+0x4000] ;  /* 0x004000006864783b */ /* 0x000e680000000200 */
[-C--:B-1----:R-:W-:Y:S11]  /*5530*/  HMMA.16816.F32 R4, R100, R164.reuse, R4 ;  /* 0x000000a46404723c */ /* 0x082ff60000001804 */
[----:B------:R-:W-:Y:S11]  /*5540*/  @!UPT UIADD3 URZ, URZ, URZ, URZ ;  /* 0x0000003f3f3ff290 */ /* 0x000ff6000fffe03f */
[----:B------:R-:W-:Y:S02]  /*5550*/  @!UPT UIADD3 URZ, URZ, URZ, URZ ;  /* 0x0000003f3f3ff290 */ /* 0x000fe4000fffe03f */
[C---:B----4-:R-:W-:Y:S02]  /*5560*/  FADD.FTZ R4, -R108.reuse, R4 ;  /* 0x000000046c047221 */ /* 0x050fe40000010100 */
[----:B------:R-:W-:Y:S02]  /*5570*/  FADD.FTZ R5, -R108, R5 ;  /* 0x000000056c057221 */ /* 0x000fe40000010100 */
[----:B------:R-:W-:Y:S02]  /*5580*/  FMUL.FTZ R105, R114, R4 ;  /* 0x0000000472697220 */ /* 0x000fe40000410000 */
[----:B------:R-:W-:Y:S01]  /*5590*/  FMUL.FTZ R5, R113, R5 ;  /* 0x0000000571057220 */ /* 0x000fe20000410000 */
[----:B------:R1:W2:Y:S01]  /*55a0*/  LDG.E R4, [R110.64+0x20] ;  /* 0x000020046e047981 */ /* 0x0002a2000c1e1900 */
[----:B------:R-:W-:Y:S02]  /*55b0*/  FMUL.FTZ R114, R105, R2 ;  /* 0x0000000269727220 */ /* 0x000fe40000410000 */
[----:B------:R-:W-:Y:S01]  /*55c0*/  FMUL.FTZ R113, R5, R0 ;  /* 0x0000000005717220 */ /* 0x000fe20000410000 */
[----:B------:R1:W3:Y:S04]  /*55d0*/  LDG.E R2, [R110.64+0x80] ;  /* 0x000080046e027981 */ /* 0x0002e8000c1e1900 */
[----:B------:R1:W4:Y:S04]  /*55e0*/  LDG.E R0, [R110.64+0xa0] ;  /* 0x0000a0046e007981 */ /* 0x000328000c1e1900 */
[----:B------:R-:W1:Y:S02]  /*55f0*/  LDSM.16.M88.4 R104, [R104+0x5000] ;  /* 0x005000006868783b */ /* 0x000e640000000200 */
[C---:B-1----:R-:W-:Y:S08]  /*5600*/  HMMA.16816.F32 R8, R104.reuse, R164, R8 ;  /* 0x000000a46808723c */ /* 0x042ff00000001808 */
[-C--:B------:R-:W-:Y:S08]  /*5610*/  HMMA.16816.F32 R12, R104, R166.reuse, R12 ;  /* 0x000000a6680c723c */ /* 0x080ff0000000180c */
[C---:B------:R-:W-:Y:S08]  /*5620*/  HMMA.16816.F32 R16, R100.reuse, R166, R16 ;  /* 0x000000a66410723c */ /* 0x040ff00000001810 */
[-C--:B------:R-:W-:Y:S08]  /*5630*/  HMMA.16816.F32 R20, R100, R168.reuse, R20 ;  /* 0x000000a86414723c */ /* 0x080ff00000001814 */
[C---:B------:R-:W-:Y:S08]  /*5640*/  HMMA.16816.F32 R24, R104.reuse, R168, R24 ;  /* 0x000000a86818723c */ /* 0x040ff00000001818 */
[C---:B------:R-:W-:Y:S01]  /*5650*/  FADD.FTZ R5, -R108.reuse, R17 ;  /* 0x000000116c057221 */ /* 0x040fe20000010100 */
[-C--:B------:R-:W-:Y:S03]  /*5660*/  HMMA.16816.F32 R28, R104, R170.reuse, R28 ;  /* 0x000000aa681c723c */ /* 0x080fe6000000181c */
[C---:B------:R-:W-:Y:S04]  /*5670*/  FADD.FTZ R16, -R108.reuse, R16 ;  /* 0x000000106c107221 */ /* 0x040fe80000010100 */
[----:B------:R-:W-:Y:S01]  /*5680*/  FADD.FTZ R17, -R108, R20 ;  /* 0x000000146c117221 */ /* 0x000fe20000010100 */
[----:B------:R-:W-:Y:S01]  /*5690*/  HMMA.16816.F32 R32, R100, R170, R32 ;  /* 0x000000aa6420723c */ /* 0x000fe20000001820 */
[----:B------:R-:W-:Y:S03]  /*56a0*/  FMUL.FTZ R20, R124, R5 ;  /* 0x000000057c147220 */ /* 0x000fe60000410000 */
[----:B------:R-:W-:Y:S02]  /*56b0*/  FFMA.FTZ R5, -R122, R122, 1 ;  /* 0x3f8000007a057423 */ /* 0x000fe4000001017a */
[----:B------:R-:W-:Y:S02]  /*56c0*/  FMUL.FTZ R17, R121, R17 ;  /* 0x0000001179117220 */ /* 0x000fe40000410000 */
[----:B------:R-:W-:Y:S04]  /*56d0*/  FMUL.FTZ R100, R129, R16 ;  /* 0x0000001081647220 */ /* 0x000fe80000410000 */
[----:B------:R-:W-:Y:S02]  /*56e0*/  FFMA.FTZ R16, -R126, R126, 1 ;  /* 0x3f8000007e107423 */ /* 0x000fe4000001017e */
[----:B------:R-:W-:Y:S02]  /*56f0*/  FMUL.FTZ R5, R5, c[0x0][0x2ec] ;  /* 0x0000bb0005057a20 */ /* 0x000fe40000410000 */
[----:B------:R-:W-:Y:S02]  /*5700*/  FADD.FTZ R21, -R108, R21 ;  /* 0x000000156c157221 */ /* 0x000fe40000010100 */
[----:B------:R-:W-:Y:S02]  /*5710*/  FMUL.FTZ R16, R16, c[0x0][0x2ec] ;  /* 0x0000bb0010107a20 */ /* 0x000fe40000410000 */
[----:B------:R-:W-:Y:S02]  /*5720*/  FMUL.FTZ R110, R17, R5 ;  /* 0x00000005116e7220 */ /* 0x000fe40000410000 */
[----:B------:R-:W-:Y:S02]  /*5730*/  FFMA.FTZ R5, -R115, R115, 1 ;  /* 0x3f80000073057423 */ /* 0x000fe40000010173 */
[----:B------:R-:W-:Y:S02]  /*5740*/  FADD.FTZ R17, -R108, R32 ;  /* 0x000000206c117221 */ /* 0x000fe40000010100 */
[----:B------:R-:W-:Y:S02]  /*5750*/  FMUL.FTZ R21, R123, R21 ;  /* 0x000000157b157220 */ /* 0x000fe40000410000 */
[----:B------:R-:W-:Y:S02]  /*5760*/  FMUL.FTZ R109, R100, R16 ;  /* 0x00000010646d7220 */ /* 0x000fe40000410000 */
[----:B------:R-:W-:Y:S02]  /*5770*/  FMUL.FTZ R17, R120, R17 ;  /* 0x0000001178117220 */ /* 0x000fe40000410000 */
[----:B------:R-:W-:Y:S02]  /*5780*/  FMUL.FTZ R5, R5, c[0x0][0x2ec] ;  /* 0x0000bb0005057a20 */ /* 0x000fe40000410000 */
[----:B------:R-:W-:Y:S01]  /*5790*/  FFMA.FTZ R16, -R116, R116, 1 ;  /* 0x3f80000074107423 */ /* 0x000fe20000010174 */
[----:B------:R-:W-:Y:S01]  /*57a0*/  MOV R116, R195 ;  /* 0x000000c300747202 */ /* 0x000fe20000000f00 */
[----:B------:R-:W-:Y:S02]  /*57b0*/  FMUL.FTZ R105, R17, R5 ;  /* 0x0000000511697220 */ /* 0x000fe40000410000 */
[----:B------:R-:W-:Y:S02]  /*57c0*/  FMUL.FTZ R5, R16, c[0x0][0x2ec] ;  /* 0x0000bb0010057a20 */ /* 0x000fe40000410000 */
[C---:B--2---:R-:W-:Y:S02]  /*57d0*/  FADD.FTZ R6, -R4.reuse, R6 ;  /* 0x0000000604067221 */ /* 0x044fe40000010100 */
[----:B------:R-:W-:Y:S02]  /*57e0*/  FADD.FTZ R16, -R4, R7 ;  /* 0x0000000704107221 */ /* 0x000fe40000010100 */
[----:B------:R-:W-:Y:S02]  /*57f0*/  FMUL.FTZ R112, R199, R6 ;  /* 0x00000006c7707220 */ /* 0x000fe40000410000 */
[----:B------:R-:W-:Y:S02]  /*5800*/  FFMA.FTZ R6, -R125, R125, 1 ;  /* 0x3f8000007d067423 */ /* 0x000fe4000001017d */
[----:B------:R-:W-:Y:S02]  /*5810*/  FFMA.FTZ R7, -R202, R202, 1 ;  /* 0x3f800000ca077423 */ /* 0x000fe400000101ca */
[----:B------:R-:W-:Y:S02]  /*5820*/  FMUL.FTZ R6, R6, c[0x0][0x2ec] ;  /* 0x0000bb0006067a20 */ /* 0x000fe40000410000 */
[----:B------:R-:W-:Y:S02]  /*5830*/  FMUL.FTZ R16, R222, R16 ;  /* 0x00000010de107220 */ /* 0x000fe40000410000 */
[----:B------:R-:W-:Y:S02]  /*5840*/  FMUL.FTZ R107, R20, R6 ;  /* 0x00000006146b7220 */ /* 0x000fe40000410000 */
[----:B------:R-:W-:Y:S02]  /*5850*/  FFMA.FTZ R6, -R127, R127, 1 ;  /* 0x3f8000007f067423 */ /* 0x000fe4000001017f */
[----:B------:R-:W-:Y:S02]  /*5860*/  FADD.FTZ R20, -R108, R33 ;  /* 0x000000216c147221 */ /* 0x000fe40000010100 */
[----:B------:R-:W-:Y:S02]  /*5870*/  FMUL.FTZ R6, R6, c[0x0][0x2ec] ;  /* 0x0000bb0006067a20 */ /* 0x000fe40000410000 */
[----:B------:R-:W-:Y:S02]  /*5880*/  FMUL.FTZ R20, R119, R20 ;  /* 0x0000001477147220 */ /* 0x000fe40000410000 */
[----:B------:R-:W-:Y:S02]  /*5890*/  FMUL.FTZ R106, R21, R6 ;  /* 0x00000006156a7220 */ /* 0x000fe40000410000 */
[----:B------:R-:W-:Y:S02]  /*58a0*/  FFMA.FTZ R6, -R203, R203, 1 ;  /* 0x3f800000cb067423 */ /* 0x000fe400000101cb */
[----:B------:R-:W-:Y:S02]  /*58b0*/  FMUL.FTZ R104, R20, R5 ;  /* 0x0000000514687220 */ /* 0x000fe40000410000 */
[----:B------:R-:W-:Y:S02]  /*58c0*/  FMUL.FTZ R6, R6, c[0x0][0x2ec] ;  /* 0x0000bb0006067a20 */ /* 0x000fe40000410000 */
        /* <DEDUP_REMOVED lines=18> */
[----:B------:R-:W-:Y:S02]  /*59f0*/  FFMA.FTZ R5, -R118, R118, 1 ;  /* 0x3f80000076057423 */ /* 0x000fe40000010176 */
        /* <DEDUP_REMOVED lines=98> */
[----:B------:R-:W-:Y:S02]  /*6020*/  IMAD.MOV.U32 R10, RZ, RZ, c[0x0][0x194] ;  /* 0x00006500ff0a7624 */ /* 0x000fe400078e00ff */
[C---:B------:R-:W-:Y:S01]  /*6030*/  IMAD.U32 R0, R5.reuse, -0x40, RZ ;  /* 0xffffffc005007824 */ /* 0x040fe200078e00ff */
[----:B------:R-:W-:Y:S04]  /*6040*/  UISETP.NE.U32.AND UP0, UPT, UR8, 0x1, UPT ;  /* 0x000000010800788c */ /* 0x000fe8000bf05070 */
[C---:B------:R-:W-:Y:S01]  /*6050*/  LEA R2, P0, R0.reuse, R192, 0x1 ;  /* 0x000000c000027211 */ /* 0x040fe200078008ff */
[----:B------:R-:W-:Y:S03]  /*6060*/  USEL UR8, UR54, 0x2000, !UP0 ;  /* 0x0000200036087887 */ /* 0x000fe6000c000000 */
[----:B------:R-:W-:Y:S01]  /*6070*/  LEA.HI.X.SX32 R0, R0, R193, 0x1, P0 ;  /* 0x000000c100007211 */ /* 0x000fe200000f0eff */
[----:B------:R-:W-:Y:S02]  /*6080*/  IMAD.MOV.U32 R192, RZ, RZ, R2 ;  /* 0x000000ffffc07224 */ /* 0x000fe400078e0002 */
[----:B------:R-:W-:Y:S02]  /*6090*/  IADD3 R196, R196, UR8, RZ ;  /* 0x00000008c4c47c10 */ /* 0x000fe4000fffe0ff */
[----:B------:R-:W-:Y:S01]  /*60a0*/  IMAD.MOV.U32 R193, RZ, RZ, R0 ;  /* 0x000000ffffc17224 */ /* 0x000fe200078e0000 */
[----:B------:R-:W-:Y:S02]  /*60b0*/  LEA R4, P0, R5, R192, 0x6 ;  /* 0x000000c005047211 */ /* 0x000fe400078030ff */
[----:B------:R-:W-:Y:S02]  /*60c0*/  IADD3 R173, R173, UR8, RZ ;  /* 0x00000008adad7c10 */ /* 0x000fe4000fffe0ff */
[----:B------:R-:W-:Y:S01]  /*60d0*/  @!PT LDS RZ, [RZ] ;  /* 0x00000000fffff984 */ /* 0x000fe20000000800 */
[----:B------:R-:W-:Y:S01]  /*60e0*/  @!PT LDS RZ, [RZ] ;  /* 0x00000000fffff984 */ /* 0x000fe20000000800 */
[----:B------:R-:W-:Y:S01]  /*60f0*/  @!PT LDS RZ, [RZ] ;  /* 0x00000000fffff984 */ /* 0x000fe20000000800 */
[----:B------:R1:W-:Y:S01]  /*6100*/  LDGSTS.E.BYPASS.LTC128B.128 [R196], [R192.64] ;  /* 0x00000000c0c47fae */ /* 0x0003e2000b901d44 */
[----:B------:R-:W-:Y:S05]  /*6110*/  LEA.HI.X R5, R5, R193, R10, 0x6, P0 ;  /* 0x000000c105057211 */ /* 0x000fea00000f340a */
[----:B------:R1:W-:Y:S04]  /*6120*/  LDGSTS.E.BYPASS.LTC128B.128 [R196+0x1000], [R4.64] ;  /* 0x0100000004c47fae */ /* 0x0003e8000b901d44 */
[----:B------:R-:W0:Y:S02]  /*6130*/  LDGDEPBAR ;  /* 0x00000000000079af */ /* 0x000e240000000000 */
.L_x_644:
        /* <DEDUP_REMOVED lines=102> */
.L_x_645:
        /* <DEDUP_REMOVED lines=319> */
.L_x_647:
        /* <DEDUP_REMOVED lines=17> */
.L_x_648:
[----:B------:R-:W-:Y:S01]  /*7ca0*/  BAR.SYNC.DEFER_BLOCKING 0x0 ;  /* 0x0000000000007b1d */ /* 0x000fe20000010000 */
[----:B------:R-:W-:Y:S01]  /*7cb0*/  USHF.R.S32.HI UR6, URZ, 0x1f, UR29 ;  /* 0x0000001f3f067899 */ /* 0x000fe2000801141d */
[--C-:B-1----:R-:W-:Y:S01]  /*7cc0*/  SHF.R.S32.HI R7, RZ, 0x1f, R244.reuse ;  /* 0x0000001fff077819 */ /* 0x102fe200000114f4 */
[----:B------:R-:W-:Y:S01]  /*7cd0*/  IMAD.U32 R4, RZ, RZ, UR29 ;  /* 0x0000001dff047e24 */ /* 0x000fe2000f8e00ff */
[----:B------:R-:W-:Y:S01]  /*7ce0*/  UIMAD UR7, UR28, -0x80, UR7 ;  /* 0xffffff801c0778a4 */ /* 0x000fe2000f8e0207 */
[----:B------:R-:W-:Y:S01]  /*7cf0*/  IMAD.MOV.U32 R6, RZ, RZ, R244 ;  /* 0x000000ffff067224 */ /* 0x000fe200078e00f4 */
[----:B------:R-:W-:Y:S01]  /*7d00*/  ULDC.64 UR10, c[0x0][0x3a0] ;  /* 0x0000e800000a7ab9 */ /* 0x000fe20000000a00 */
[----:B------:R-:W-:Y:S01]  /*7d10*/  BSSY B0, `(.L_x_649) ;  /* 0x0000022000007945 */ /* 0x000fe20003800000 */
[----:B------:R-:W-:Y:S01]  /*7d20*/  UIMAD UR10, UR6, UR10, URZ ;  /* 0x0000000a060a72a4 */ /* 0x000fe2000f8e023f */
[----:B------:R-:W-:Y:S01]  /*7d30*/  IMAD.WIDE.U32 R4, R4, c[0x0][0x3a0], R6 ;  /* 0x0000e80004047a25 */ /* 0x000fe200078e0006 */
[----:B------:R-:W-:Y:S01]  /*7d40*/  USHF.R.S32.HI UR12, URZ, 0x1f, UR49 ;  /* 0x0000001f3f0c7899 */ /* 0x000fe20008011431 */
[----:B------:R-:W-:Y:S01]  /*7d50*/  ISETP.GE.AND P4, PT, R237, UR7, PT ;  /* 0x00000007ed007c0c */ /* 0x000fe2000bf86270 */
[----:B------:R-:W-:Y:S01]  /*7d60*/  UIMAD UR10, UR29, UR11, UR10 ;  /* 0x0000000b1d0a72a4 */ /* 0x000fe2000f8e020a */
[----:B------:R-:W-:-:S02]  /*7d70*/  SHF.R.S32.HI R44, RZ, 0x1f, R237 ;  /* 0x0000001fff2c7819 */ /* 0x000fc400000114ed */
[----:B------:R-:W-:-:S03]  /*7d80*/  IADD3 R4, P0, R4, UR13, RZ ;  /* 0x0000000d04047c10 */ /* 0x000fc6000ff1e0ff */
[----:B------:R-:W-:Y:S01]  /*7d90*/  IMAD.U32 R0, RZ, RZ, UR10 ;  /* 0x0000000aff007e24 */ /* 0x000fe2000f8e00ff */
[----:B------:R-:W-:Y:S02]  /*7da0*/  ULDC.64 UR10, c[0x0][0x3b8] ;  /* 0x0000ee00000a7ab9 */ /* 0x000fe40000000a00 */
[----:B------:R-:W-:Y:S02]  /*7db0*/  UIMAD UR10, UR12, UR10, URZ ;  /* 0x0000000a0c0a72a4 */ /* 0x000fe4000f8e023f */
[----:B------:R-:W-:Y:S01]  /*7dc0*/  IADD3.X R5, R5, UR30, R0, P0, !PT ;  /* 0x0000001e05057c10 */ /* 0x000fe200087fe400 */
[----:B------:R1:W2:Y:S01]  /*7dd0*/  LDS.128 R16, [R236+0x7000] ;  /* 0x00700000ec107984 */ /* 0x0002a20000000c00 */
[----:B------:R-:W-:Y:S01]  /*7de0*/  IMAD.U32 R0, RZ, RZ, UR49 ;  /* 0x00000031ff007e24 */ /* 0x000fe2000f8e00ff */
[----:B------:R-:W-:Y:S02]  /*7df0*/  UIMAD UR10, UR49, UR11, UR10 ;  /* 0x0000000b310a72a4 */ /* 0x000fe4000f8e020a */
        /* <DEDUP_REMOVED lines=9> */
[----:B------:R-:W4:Y:S01]  /*7e90*/  LDS.128 R12, [R236+0x6000] ;  /* 0x00600000ec0c7984 */ /* 0x000f220000000c00 */
        /* <DEDUP_REMOVED lines=8> */
[----:B----4-:R4:W-:Y:S04]  /*7f20*/  STG.E.128 [R10.64], R12 ;  /* 0x0000000c0a007986 */ /* 0x0109e8000c101d04 */
.L_x_650:
[----:B------:R-:W-:Y:S05]  /*7f30*/  BSYNC B0 ;  /* 0x0000000000007941 */ /* 0x000fea0003800000 */
.L_x_649:
[----:B------:R-:W-:Y:S01]  /*7f40*/  IADD3 R0, R237, 0x20, RZ ;  /* 0x00000020ed007810 */ /* 0x000fe20007ffe0ff */
[----:B------:R-:W-:Y:S03]  /*7f50*/  BSSY B0, `(.L_x_651) ;  /* 0x000000e000007945 */ /* 0x000fe60003800000 */
[----:B------:R-:W-:-:S13]  /*7f60*/  ISETP.GE.AND P3, PT, R0, UR7, PT ;  /* 0x0000000700007c0c */ /* 0x000fda000bf66270 */
[----:B------:R-:W-:Y:S05]  /*7f70*/  @P3 BRA `(.L_x_652) ;  /* 0x000000b000003947 */ /* 0x000fea0003800000 */
[----:B------:R-:W-:Y:S02]  /*7f80*/  IADD3 R0, P0, R237, 0x20, RZ ;  /* 0x00000020ed007810 */ /* 0x000fe40007f1e0ff */
[----:B------:R-:W-:-:S03]  /*7f90*/  MOV R9, R2 ;  /* 0x0000000200097202 */ /* 0x000fc60000000f00 */
[----:B------:R-:W-:-:S04]  /*7fa0*/  IMAD.X R8, RZ, RZ, R44, P0 ;  /* 0x000000ffff087224 */ /* 0x000fc800000e062c */
[----:B----4-:R-:W-:Y:S02]  /*7fb0*/  IMAD R10, R8, c[0x0][0x3a0], RZ ;  /* 0x0000e800080a7a24 */ /* 0x010fe400078e02ff */
[----:B------:R-:W-:-:S04]  /*7fc0*/  IMAD.MOV.U32 R8, RZ, RZ, R4 ;  /* 0x000000ffff087224 */ /* 0x000fc800078e0004 */
[----:B------:R-:W-:-:S04]  /*7fd0*/  IMAD.WIDE.U32 R8, R0, c[0x0][0x3a0], R8 ;  /* 0x0000e80000087a25 */ /* 0x000fc800078e0008 */
[----:B------:R-:W-:Y:S01]  /*7fe0*/  IMAD R0, R0, c[0x0][0x3a4], R10 ;  /* 0x0000e90000007a24 */ /* 0x000fe200078e020a */
[----:B------:R-:W-:-:S04]  /*7ff0*/  LEA R10, P0, R8, c[0x0][0x340], 0x1 ;  /* 0x0000d000080a7a11 */ /* 0x000fc800078008ff */
[----:B------:R-:W-:-:S04]  /*8000*/  IADD3 R0, R0, R9, RZ ;  /* 0x0000000900007210 */ /* 0x000fc80007ffe0ff */
[----:B------:R-:W-:-:S05]  /*8010*/  LEA.HI.X R11, R8, c[0x0][0x344], R0, 0x1, P0 ;  /* 0x0000d100080b7a11 */ /* 0x000fca00000f0c00 */
[----:B--2---:R2:W-:Y:S02]  /*8020*/  STG.E.128 [R10.64], R16 ;  /* 0x000000100a007986 */ /* 0x0045e4000c101d04 */
.L_x_652:
[----:B------:R-:W-:Y:S05]  /*8030*/  BSYNC B0 ;  /* 0x0000000000007941 */ /* 0x000fea0003800000 */
.L_x_651:
[----:B------:R-:W-:Y:S01]  /*8040*/  IADD3 R0, R237, 0x40, RZ ;  /* 0x00000040ed007810 */ /* 0x000fe20007ffe0ff */
[----:B------:R-:W-:Y:S03]  /*8050*/  BSSY B0, `(.L_x_653) ;  /* 0x000000e000007945 */ /* 0x000fe60003800000 */
[----:B------:R-:W-:-:S13]  /*8060*/  ISETP.GE.AND P2, PT, R0, UR7, PT ;  /* 0x0000000700007c0c */ /* 0x000fda000bf46270 */
[----:B------:R-:W-:Y:S05]  /*8070*/  @P2 BRA `(.L_x_654) ;  /* 0x000000b000002947 */ /* 0x000fea0003800000 */
[----:B------:R-:W-:Y:S02]  /*8080*/  IADD3 R0, P0, R237, 0x40, RZ ;  /* 0x00000040ed007810 */ /* 0x000fe40007f1e0ff */
[----:B------:R-:W-:-:S03]  /*8090*/  MOV R9, R2 ;  /* 0x0000000200097202 */ /* 0x000fc60000000f00 */
[----:B------:R-:W-:-:S04]  /*80a0*/  IMAD.X R8, RZ, RZ, R44, P0 ;  /* 0x000000ffff087224 */ /* 0x000fc800000e062c */
[----:B--2-4-:R-:W-:Y:S02]  /*80b0*/  IMAD R10, R8, c[0x0][0x3a0], RZ ;  /* 0x0000e800080a7a24 */ /* 0x014fe400078e02ff */
[----:B------:R-:W-:-:S04]  /*80c0*/  IMAD.MOV.U32 R8, RZ, RZ, R4 ;  /* 0x000000ffff087224 */ /* 0x000fc800078e0004 */
[----:B------:R-:W-:-:S04]  /*80d0*/  IMAD.WIDE.U32 R8, R0, c[0x0][0x3a0], R8 ;  /* 0x0000e80000087a25 */ /* 0x000fc800078e0008 */
[----:B------:R-:W-:Y:S01]  /*80e0*/  IMAD R0, R0, c[0x0][0x3a4], R10 ;  /* 0x0000e90000007a24 */ /* 0x000fe200078e020a */
[----:B------:R-:W-:-:S04]  /*80f0*/  LEA R10, P0, R8, c[0x0][0x340], 0x1 ;  /* 0x0000d000080a7a11 */ /* 0x000fc800078008ff */
[----:B------:R-:W-:-:S04]  /*8100*/  IADD3 R0, R0, R9, RZ ;  /* 0x0000000900007210 */ /* 0x000fc80007ffe0ff */
[----:B------:R-:W-:-:S05]  /*8110*/  LEA.HI.X R11, R8, c[0x0][0x344], R0, 0x1, P0 ;  /* 0x0000d100080b7a11 */ /* 0x000fca00000f0c00 */
[----:B---3--:R2:W-:Y:S02]  /*8120*/  STG.E.128 [R10.64], R20 ;  /* 0x000000140a007986 */ /* 0x0085e4000c101d04 */
.L_x_654:
[----:B------:R-:W-:Y:S05]  /*8130*/  BSYNC B0 ;  /* 0x0000000000007941 */ /* 0x000fea0003800000 */
.L_x_653:
[----:B------:R-:W-:Y:S01]  /*8140*/  IADD3 R0, R237, 0x60, RZ ;  /* 0x00000060ed007810 */ /* 0x000fe20007ffe0ff */
[----:B------:R-:W-:Y:S03]  /*8150*/  BSSY B0, `(.L_x_655) ;  /* 0x000000d000007945 */ /* 0x000fe60003800000 */
[----:B------:R-:W-:-:S13]  /*8160*/  ISETP.GE.AND P1, PT, R0, UR7, PT ;  /* 0x0000000700007c0c */ /* 0x000fda000bf26270 */
[----:B------:R-:W-:Y:S05]  /*8170*/  @P1 BRA `(.L_x_656) ;  /* 0x000000a000001947 */ /* 0x000fea0003800000 */
[----:B------:R-:W-:-:S04]  /*8180*/  IADD3 R0, P0, R237, 0x60, RZ ;  /* 0x00000060ed007810 */ /* 0x000fc80007f1e0ff */
[----:B------:R-:W-:-:S05]  /*8190*/  IADD3.X R5, RZ, R44, RZ, P0, !PT ;  /* 0x0000002cff057210 */ /* 0x000fca00007fe4ff */
[----:B--2-4-:R-:W-:Y:S01]  /*81a0*/  IMAD R10, R5, c[0x0][0x3a0], RZ ;  /* 0x0000e800050a7a24 */ /* 0x014fe200078e02ff */
[----:B------:R-:W-:-:S05]  /*81b0*/  MOV R5, R2 ;  /* 0x0000000200057202 */ /* 0x000fca0000000f00 */
[----:B------:R-:W-:-:S04]  /*81c0*/  IMAD.WIDE.U32 R8, R0, c[0x0][0x3a0], R4 ;  /* 0x0000e80000087a25 */ /* 0x000fc800078e0004 */
[----:B------:R-:W-:Y:S01]  /*81d0*/  IMAD R0, R0, c[0x0][0x3a4], R10 ;  /* 0x0000e90000007a24 */ /* 0x000fe200078e020a */
[----:B------:R-:W-:-:S04]  /*81e0*/  LEA R4, P0, R8, c[0x0][0x340], 0x1 ;  /* 0x0000d00008047a11 */ /* 0x000fc800078008ff */
[----:B------:R-:W-:-:S04]  /*81f0*/  IADD3 R0, R0, R9, RZ ;  /* 0x0000000900007210 */ /* 0x000fc80007ffe0ff */
[----:B------:R-:W-:-:S05]  /*8200*/  LEA.HI.X R5, R8, c[0x0][0x344], R0, 0x1, P0 ;  /* 0x0000d10008057a11 */ /* 0x000fca00000f0c00 */
[----:B------:R2:W-:Y:S02]  /*8210*/  STG.E.128 [R4.64], R24 ;  /* 0x0000001804007986 */ /* 0x0005e4000c101d04 */
.L_x_656:
[----:B------:R-:W-:Y:S05]  /*8220*/  BSYNC B0 ;  /* 0x0000000000007941 */ /* 0x000fea0003800000 */
.L_x_655:
        /* <DEDUP_REMOVED lines=8> */
[----:B--2---:R-:W-:Y:S01]  /*82b0*/  IADD3 R4, P0, R6, UR8, RZ ;  /* 0x0000000806047c10 */ /* 0x004fe2000ff1e0ff */
[----:B------:R-:W-:Y:S01]  /*82c0*/  UIMAD UR6, UR12, UR6, URZ ;  /* 0x000000060c0672a4 */ /* 0x000fe2000f8e023f */
[----:B------:R-:W-:-:S03]  /*82d0*/  MOV R0, UR29 ;  /* 0x0000001d00007c02 */ /* 0x000fc60008000f00 */
[----:B------:R-:W-:Y:S01]  /*82e0*/  UIMAD UR6, UR49, UR7, UR6 ;  /* 0x00000007310672a4 */ /* 0x000fe2000f8e0206 */
[----:B------:R-:W-:Y:S01]  /*82f0*/  IADD3.X R5, R7, UR9, R0, P0, !PT ;  /* 0x0000000907057c10 */ /* 0x000fe200087fe400 */
[----:B------:R-:W-:-:S04]  /*8300*/  IMAD.U32 R0, RZ, RZ, UR49 ;  /* 0x00000031ff007e24 */ /* 0x000fc8000f8e00ff */
[----:B------:R-:W-:-:S05]  /*8310*/  IMAD.WIDE.U32 R4, R0, c[0x0][0x3c0], R4 ;  /* 0x0000f00000047a25 */ /* 0x000fca00078e0004 */
[----:B----4-:R-:W-:Y:S01]  /*8320*/  IADD3 R10, R5, UR6, RZ ;  /* 0x00000006050a7c10 */ /* 0x010fe2000fffe0ff */
        /* <DEDUP_REMOVED lines=10> */
.L_x_658:
[----:B------:R-:W-:Y:S05]  /*83d0*/  BSYNC B0 ;  /* 0x0000000000007941 */ /* 0x000fea0003800000 */
.L_x_657:
        /* <DEDUP_REMOVED lines=13> */
.L_x_660:
[----:B------:R-:W-:Y:S05]  /*84b0*/  BSYNC B0 ;  /* 0x0000000000007941 */ /* 0x000fea0003800000 */
.L_x_659:
        /* <DEDUP_REMOVED lines=13> */
.L_x_662:
[----:B------:R-:W-:Y:S05]  /*8590*/  BSYNC B0 ;  /* 0x0000000000007941 */ /* 0x000fea0003800000 */
.L_x_661:
        /* <DEDUP_REMOVED lines=11> */
.L_x_643:
[----:B------:R-:W-:Y:S05]  /*8650*/  BSYNC B1 ;  /* 0x0000000000017941 */ /* 0x000fea0003800000 */
.L_x_621:
        /* <DEDUP_REMOVED lines=11> */
.L_x_663:
[----:B------:R-:W-:Y:S05]  /*8710*/  EXIT ;  /* 0x000000000000794d */ /* 0x000fea0003800000 */
.L_x_665:
        /* <DEDUP_REMOVED lines=14> */
.L_x_1265:


//--------------------- .text._ZN5flash44flash_bwd_dq_dk_dv_loop_seqk_parallel_kernelI23Flash_bwd_kernel_traitsILi64ELi64ELi128ELi8ELi2ELi4ELi4ELb1ELb0EN7cutlass6half_tE19Flash_kernel_traitsILi64ELi64ELi128ELi8ES3_EELb1ELb1ELb0ELb1ELb0ELb0ELb0EEEvNS_16Flash_bwd_paramsE --------------------------
	.section	.text._ZN5flash44flash_bwd_dq_dk_dv_loop_seqk_parallel_kernelI23Flash_bwd_kernel_traitsILi64ELi64ELi128ELi8ELi2ELi4ELi4ELb1ELb0EN7cutlass6half_tE19Flash_kernel_traitsILi64ELi64ELi128ELi8ES3_EELb1ELb1ELb0ELb1ELb0ELb0ELb0EEEvNS_16Flash_bwd_paramsE,"ax",@progbits
	.sectioninfo	@"SHI_REGISTERS=255"
	.align	128
        .global         _ZN5flash44flash_bwd_dq_dk_dv_loop_seqk_parallel_kernelI23Flash_bwd_kernel_traitsILi64ELi64ELi128ELi8ELi2ELi4ELi4ELb1ELb0EN7cutlass6half_tE19Flash_kernel_traitsILi64ELi64ELi128ELi8ES3_EELb1ELb1ELb0ELb1ELb0ELb0ELb0EEEvNS_16Flash_bwd_paramsE
        .type           _ZN5flash44flash_bwd_dq_dk_dv_loop_seqk_parallel_kernelI23Flash_bwd_kernel_traitsILi64ELi64ELi128ELi8ELi2ELi4ELi4ELb1ELb0EN7cutlass6half_tE19Flash_kernel_traitsILi64ELi64ELi128ELi8ES3_EELb1ELb1ELb0ELb1ELb0ELb0ELb0EEEvNS_16Flash_bwd_paramsE,@function
        .size           _ZN5flash44flash_bwd_dq_dk_dv_loop_seqk_parallel_kernelI23Flash_bwd_kernel_traitsILi64ELi64ELi128ELi8ELi2ELi4ELi4ELb1ELb0EN7cutlass6half_tE19Flash_kernel_traitsILi64ELi64ELi128ELi8ES3_EELb1ELb1ELb0ELb1ELb0ELb0ELb0EEEvNS_16Flash_bwd_paramsE,(.L_x_1266 - _ZN5flash44flash_bwd_dq_dk_dv_loop_seqk_parallel_kernelI23Flash_bwd_kernel_traitsILi64ELi64ELi128ELi8ELi2ELi4ELi4ELb1ELb0EN7cutlass6half_tE19Flash_kernel_traitsILi64ELi64ELi128ELi8ES3_EELb1ELb1ELb0ELb1ELb0ELb0ELb0EEEvNS_16Flash_bwd_paramsE)
        .other          _ZN5flash44flash_bwd_dq_dk_dv_loop_seqk_parallel_kernelI23Flash_bwd_kernel_traitsILi64ELi64ELi128ELi8ELi2ELi4ELi4ELb1ELb0EN7cutlass6half_tE19Flash_kernel_traitsILi64ELi64ELi128ELi8ES3_EELb1ELb1ELb0ELb1ELb0ELb0ELb0EEEvNS_16Flash_bwd_paramsE,@"STO_CUDA_ENTRY STV_DEFAULT"
_ZN5flash44flash_bwd_dq_dk_dv_loop_seqk_parallel_kernelI23Flash_bwd_kernel_traitsILi64ELi64ELi128ELi8ELi2ELi4ELi4ELb1ELb0EN7cutlass6half_tE19Flash_kernel_traitsILi64ELi64ELi128ELi8ES3_EELb1ELb1ELb0ELb1ELb0ELb0ELb0EEEvNS_16Flash_bwd_paramsE:
.text._ZN5flash44flash_bwd_dq_dk_dv_loop_seqk_parallel_kernelI23Flash_bwd_kernel_traitsILi64ELi64ELi128ELi8ELi2ELi4ELi4ELb1ELb0EN7cutlass6half_tE19Flash_kernel_traitsILi64ELi64ELi128ELi8ES3_EELb1ELb1ELb0ELb1ELb0ELb0ELb0EEEvNS_16Flash_bwd_paramsE:
        /* <DEDUP_REMOVED lines=50> */
[----:B------:R-:W-:Y:S01]  /*0320*/  SHF.R.U32.HI R3, RZ, 0x3, R0 ;  /* 0x00000003ff037819 */ /* 0x000fe20000011600 */
[----:B------:R-:W-:Y:S01]  /*0330*/  STL [R1+0x4], R19 ;  /* 0x0000041301007387 */ /* 0x000fe20000100800 */
[----:B------:R-:W-:Y:S01]  /*0340*/  LOP3.LUT R2, R0, 0x38, R216, 0xf8, !PT ;  /* 0x0000003800027812 */ /* 0x000fe200078ef8d8 */
[C---:B------:R-:W-:Y:S01]  /*0350*/  IMAD.SHL.U32 R0, R5.reuse, 0x40, RZ ;  /* 0x0000004005007824 */ /* 0x040fe200078e00ff */
[----:B------:R-:W-:Y:S01]  /*0360*/  LOP3.LUT P4, RZ, R5, 0x2, RZ, 0xc0, !PT ;  /* 0x0000000205ff7812 */ /* 0x000fe2000788c0ff */
[----:B------:R-:W-:Y:S01]  /*0370*/  IMAD.IADD R13, R7, 0x1, -R4 ;  /* 0x00000001070d7824 */ /* 0x000fe200078e0a04 */
[----:B------:R-:W-:-:S02]  /*0380*/  SHF.R.S32.HI R4, RZ, 0x1f, R14 ;  /* 0x0000001fff047819 */ /* 0x000fc4000001140e */
[----:B------:R-:W-:Y:S01]  /*0390*/  LOP3.LUT R18, R2, R3, RZ, 0x3c, !PT ;  /* 0x0000000302127212 */ /* 0x000fe200078e3cff */
[----:B------:R-:W-:Y:S01]  /*03a0*/  IMAD.SHL.U32 R2, R168, 0x10, RZ ;  /* 0x00000010a8027824 */ /* 0x000fe200078e00ff */
[----:B------:R-:W-:Y:S02]  /*03b0*/  SHF.R.S32.HI R3, RZ, 0x1f, R11 ;  /* 0x0000001fff037819 */ /* 0x000fe4000001140b */
[----:B------:R-:W-:Y:S02]  /*03c0*/  LOP3.LUT R0, R0, 0x1c0, RZ, 0xc0, !PT ;  /* 0x000001c000007812 */ /* 0x000fe400078ec0ff */
[----:B------:R-:W-:Y:S02]  /*03d0*/  LEA.HI R222, R4, R14, RZ, 0x2 ;  /* 0x0000000e04de7211 */ /* 0x000fe400078f10ff */
[----:B------:R-:W-:Y:S02]  /*03e0*/  LEA.HI R14, R3, R11, RZ, 0x3 ;  /* 0x0000000b030e7211 */ /* 0x000fe400078f18ff */
[----:B------:R-:W-:Y:S01]  /*03f0*/  LOP3.LUT R6, R0, 0x30, R2, 0xf8, !PT ;  /* 0x0000003000067812 */ /* 0x000fe200078ef802 */
[----:B------:R-:W-:Y:S01]  /*0400*/  IMAD.SHL.U32 R2, R13, 0x200, RZ ;  /* 0x000002000d027824 */ /* 0x000fe200078e00ff */
[----:B------:R-:W-:-:S02]  /*0410*/  LOP3.LUT P3, RZ, R5, 0x4, RZ, 0xc0, !PT ;  /* 0x0000000405ff7812 */ /* 0x000fc4000786c0ff */
[----:B------:R-:W-:Y:S02]  /*0420*/  LOP3.LUT R5, R14, 0xfffffff8, RZ, 0xc0, !PT ;  /* 0xfffffff80e057812 */ /* 0x000fe400078ec0ff */
[----:B------:R-:W-:Y:S02]  /*0430*/  SHF.R.S32.HI R20, RZ, 0x6, R15 ;  /* 0x00000006ff147819 */ /* 0x000fe4000001140f */
[----:B------:R-:W-:Y:S01]  /*0440*/  LOP3.LUT R3, R0, 0x8, R12, 0xf8, !PT ;  /* 0x0000000800037812 */ /* 0x000fe200078ef80c */
[----:B------:R-:W-:Y:S01]  /*0450*/  IMAD.IADD R11, R11, 0x1, -R5 ;  /* 0x000000010b0b7824 */ /* 0x000fe200078e0a05 */
[----:B------:R-:W-:Y:S02]  /*0460*/  SHF.R.U32.HI R4, RZ, 0x3, R0 ;  /* 0x00000003ff047819 */ /* 0x000fe40000011600 */
[----:B------:R-:W-:Y:S02]  /*0470*/  LOP3.LUT R6, R6, 0x8, R12, 0xf8, !PT ;  /* 0x0000000806067812 */ /* 0x000fe400078ef80c */
[----:B------:R-:W-:Y:S01]  /*0480*/  LOP3.LUT R0, R3, R4, RZ, 0x3c, !PT ;  /* 0x0000000403007212 */ /* 0x000fe200078e3cff */
[----:B------:R-:W-:Y:S01]  /*0490*/  IMAD R3, R20, 0x800, R2 ;  /* 0x0000080014037824 */ /* 0x000fe200078e0202 */
[----:B------:R-:W-:-:S02]  /*04a0*/  SHF.R.S32.HI R5, RZ, 0x7, R16 ;  /* 0x00000007ff057819 */ /* 0x000fc40000011410 */
[----:B------:R-:W-:Y:S01]  /*04b0*/  LOP3.LUT R4, R2, R6, R4, 0xf6, !PT ;  /* 0x0000000602047212 */ /* 0x000fe200078ef604 */
[C---:B------:R-:W-:Y:S01]  /*04c0*/  IMAD.SHL.U32 R2, R8.reuse, 0x40, RZ ;  /* 0x0000004008027824 */ /* 0x040fe200078e00ff */
[----:B------:R-:W-:Y:S01]  /*04d0*/  LOP3.LUT R7, R8, 0x1, RZ, 0xc0, !PT ;  /* 0x0000000108077812 */ /* 0x000fe200078ec0ff */
[----:B------:R-:W-:Y:S01]  /*04e0*/  IMAD.IADD R0, R3, 0x1, R0 ;  /* 0x0000000103007824 */ /* 0x000fe200078e0200 */
[----:B------:R-:W-:Y:S01]  /*04f0*/  SHF.R.S32.HI R222, RZ, 0x2, R222 ;  /* 0x00000002ffde7819 */ /* 0x000fe200000114de */
[----:B------:R-:W-:Y:S01]  /*0500*/  IMAD.SHL.U32 R3, R5, 0x8, RZ ;  /* 0x0000000805037824 */ /* 0x000fe200078e00ff */
[----:B------:R-:W-:Y:S01]  /*0510*/  ISETP.NE.U32.AND P0, PT, R7, 0x1, PT ;  /* 0x000000010700780c */ /* 0x000fe20003f05070 */
[----:B------:R-:W-:Y:S01]  /*0520*/  IMAD.SHL.U32 R7, R20, 0x20, RZ ;  /* 0x0000002014077824 */ /* 0x000fe200078e00ff */
[----:B------:R-:W-:Y:S01]  /*0530*/  LOP3.LUT R2, R2, 0x1c0, RZ, 0xc0, !PT ;  /* 0x000001c002027812 */ /* 0x000fe200078ec0ff */
[----:B------:R-:W-:Y:S01]  /*0540*/  IMAD R9, R5, 0x1000, R10 ;  /* 0x0000100005097824 */ /* 0x000fe200078e020a */
[----:B------:R-:W-:Y:S01]  /*0550*/  R2P PR, R8, 0x6 ;  /* 0x0000000608007804 */ /* 0x000fe20000000000 */
[----:B------:R-:W-:Y:S01]  /*0560*/  IMAD.SHL.U32 R6, R13, 0x10, RZ ;  /* 0x000000100d067824 */ /* 0x000fe200078e00ff */
[----:B------:R-:W-:Y:S01]  /*0570*/  LOP3.LUT R3, R3, 0x8, RZ, 0xc0, !PT ;  /* 0x0000000803037812 */ /* 0x000fe200078ec0ff */
[----:B------:R-:W-:Y:S01]  /*0580*/  IMAD.SHL.U32 R8, R11, 0x40, RZ ;  /* 0x000000400b087824 */ /* 0x000fe200078e00ff */
[----:B------:R-:W-:Y:S01]  /*0590*/  SHF.R.U32.HI R5, RZ, 0x3, R2 ;  /* 0x00000003ff057819 */ /* 0x000fe20000011602 */
[----:B------:R-:W-:Y:S01]  /*05a0*/  IMAD.SHL.U32 R174, R0, 0x2, RZ ;  /* 0x0000000200ae7824 */ /* 0x000fe200078e00ff */
[----:B------:R-:W-:Y:S01]  /*05b0*/  LOP3.LUT R7, R2, 0x20, R7, 0xf8, !PT ;  /* 0x0000002002077812 */ /* 0x000fe200078ef807 */
[----:B------:R-:W-:Y:S01]  /*05c0*/  IMAD R222, R19, 0x10, R222 ;  /* 0x0000001013de7824 */ /* 0x000fe200078e02de */
        /* <DEDUP_REMOVED lines=9> */
[--C-:B------:R-:W-:Y:S01]  /*0660*/  SHF.R.U32.HI R5, RZ, 0x3, R3.reuse ;  /* 0x00000003ff057819 */ /* 0x100fe20000011603 */
        /* <DEDUP_REMOVED lines=9> */
[----:B------:R-:W-:Y:S01]  /*0700*/  LOP3.LUT R176, R3, R2, RZ, 0xfc, !PT ;  /* 0x0000000203b07212 */ /* 0x000fe200078efcff */
[----:B------:R-:W-:Y:S01]  /*0710*/  IMAD R168, R168, 0x400, R2 ;  /* 0x00000400a8a87824 */ /* 0x000fe200078e0202 */
[----:B------:R-:W-:Y:S01]  /*0720*/  LEA R6, R6, 0x6000, 0x1 ;  /* 0x0000600006067811 */ /* 0x000fe200078e08ff */
[----:B------:R-:W-:-:S02]  /*0730*/  IMAD.IADD R177, R177, 0x1, R5 ;  /* 0x00000001b1b17824 */ /* 0x000fc400078e0205 */
[----:B------:R-:W-:Y:S01]  /*0740*/  IMAD.IADD R168, R5, 0x1, R168 ;  /* 0x0000000105a87824 */ /* 0x000fe200078e02a8 */
[C---:B------:R-:W-:Y:S01]  /*0750*/  IADD3 R7, R6.reuse, 0x40, RZ ;  /* 0x0000004006077810 */ /* 0x040fe20007ffe0ff */
[----:B------:R-:W-:Y:S01]  /*0760*/  IMAD.MOV.U32 R5, RZ, RZ, 0x20 ;  /* 0x00000020ff057424 */ /* 0x000fe200078e00ff */
[C---:B------:R-:W-:Y:S01]  /*0770*/  @P2 IADD3 R7, R6.reuse, -0x40, RZ ;  /* 0xffffffc006072810 */ /* 0x040fe20007ffe0ff */
[----:B------:R-:W-:Y:S01]  /*0780*/  IMAD.MOV.U32 R2, RZ, RZ, 0x40 ;  /* 0x00000040ff027424 */ /* 0x000fe200078e00ff */
[----:B------:R-:W-:Y:S01]  /*0790*/  IADD3 R8, R6, 0x420, RZ ;  /* 0x0000042006087810 */ /* 0x000fe20007ffe0ff */
[----:B------:R-:W-:Y:S01]  /*07a0*/  IMAD R3, R20, 0x200, R18 ;  /* 0x0000020014037824 */ /* 0x000fe200078e0212 */
[----:B------:R-:W-:Y:S01]  /*07b0*/  SEL R172, R5, 0xffffffe0, !P4 ;  /* 0xffffffe005ac7807 */ /* 0x000fe20006000000 */
[----:B------:R-:W-:Y:S01]  /*07c0*/  IMAD.SHL.U32 R167, R177, 0x2, RZ ;  /* 0x00000002b1a77824 */ /* 0x000fe200078e00ff */
[----:B------:R-:W-:Y:S02]  /*07d0*/  SEL R2, R2, 0xffffffc0, !P3 ;  /* 0xffffffc002027807 */ /* 0x000fe40005800000 */
[----:B------:R-:W-:Y:S01]  /*07e0*/  SEL R5, R5, 0xffffffe0, !P1 ;  /* 0xffffffe005057807 */ /* 0x000fe20004800000 */
[C---:B------:R-:W-:Y:S01]  /*07f0*/  IMAD R173, R0.reuse, 0x2, R172 ;  /* 0x0000000200ad7824 */ /* 0x040fe200078e02ac */
[----:B------:R1:W-:Y:S01]  /*0800*/  STL [R1], R3 ;  /* 0x0000000301007387 */ /* 0x0003e20000100800 */
[----:B------:R-:W-:Y:S01]  /*0810*/  IMAD R171, R0, 0x2, R2 ;  /* 0x0000000200ab7824 */ /* 0x000fe200078e0202 */
[----:B------:R-:W-:Y:S01]  /*0820*/  @P1 IADD3 R8, R6, 0x3e0, RZ ;  /* 0x000003e006081810 */ /* 0x000fe20007ffe0ff */
[----:B------:R-:W-:Y:S01]  /*0830*/  IMAD.IADD R0, R5, 0x1, R6 ;  /* 0x0000000105007824 */ /* 0x000fe200078e0206 */
[----:B------:R-:W-:Y:S01]  /*0840*/  STL [R1+0xc], R6 ;  /* 0x00000c0601007387 */ /* 0x000fe20000100800 */
[----:B------:R-:W-:Y:S01]  /*0850*/  IMAD.IADD R199, R200, 0x1, R5 ;  /* 0x00000001c8c77824 */ /* 0x000fe200078e0205 */
[----:B------:R-:W-:Y:S01]  /*0860*/  LEA R168, R168, 0xa000, 0x1 ;  /* 0x0000a000a8a87811 */ /* 0x000fe200078e08ff */
[----:B------:R-:W-:Y:S01]  /*0870*/  IMAD.IADD R172, R172, 0x1, R171 ;  /* 0x00000001acac7824 */ /* 0x000fe200078e02ab */
[----:B------:R3:W-:Y:S01]  /*0880*/  STL [R1+0x18], R0 ;  /* 0x0000180001007387 */ /* 0x0007e20000100800 */
[----:B------:R-:W-:-:S03]  /*0890*/  IMAD.IADD R198, R198, 0x1, R199 ;  /* 0x00000001c6c67824 */ /* 0x000fc600078e02c7 */
[----:B------:R4:W-:Y:S04]  /*08a0*/  STL [R1+0x10], R7 ;  /* 0x0000100701007387 */ /* 0x0009e80000100800 */
[----:B------:R4:W-:Y:S01]  /*08b0*/  STL [R1+0x1c], R8 ;  /* 0x00001c0801007387 */ /* 0x0009e20000100800 */
[----:B-1----:R-:W-:Y:S02]  /*08c0*/  IMAD.SHL.U32 R3, R4, 0x2, RZ ;  /* 0x0000000204037824 */ /* 0x002fe400078e00ff */
[----:B---3--:R-:W-:-:S05]  /*08d0*/  IMAD.IADD R0, R5, 0x1, R7 ;  /* 0x0000000105007824 */ /* 0x008fca00078e0207 */
[----:B--2---:R4:W-:Y:S02]  /*08e0*/  STL [R1+0x14], R0 ;  /* 0x0000140001007387 */ /* 0x0049e40000100800 */
.L_x_734:
[----:B-1----:R-:W1:Y:S01]  /*08f0*/  S2R R36, SR_CTAID.Y ;  /* 0x0000000000247919 */ /* 0x002e620000002600 */
[----:B--2-4-:R-:W2:Y:S01]  /*0900*/  LDC.U8 R0, c[0x0][0x312] ;  /* 0x0000c480ff007b82 */ /* 0x014ea20000000000 */
[----:B------:R-:W-:Y:S02]  /*0910*/  ISETP.NE.U32.AND P2, PT, RZ, c[0x0][0x240], PT ;  /* 0x00009000ff007a0c */ /* 0x000fe40003f45070 */
[----:B------:R-:W-:Y:S02]  /*0920*/  ISETP.EQ.U32.AND P5, PT, RZ, c[0x0][0x248], PT ;  /* 0x00009200ff007a0c */ /* 0x000fe40003fa2070 */
[----:B------:R-:W-:Y:S02]  /*0930*/  ISETP.NE.AND.EX P2, PT, RZ, c[0x0][0x244], PT, P2 ;  /* 0x00009100ff007a0c */ /* 0x000fe40003f45320 */
[----:B------:R-:W-:Y:S01]  /*0940*/  ISETP.NE.U32.AND P3, PT, RZ, c[0x0][0x250], PT ;  /* 0x00009400ff007a0c */ /* 0x000fe20003f65070 */
[----:B---3--:R-:W-:-:S03]  /*0950*/  IMAD.MOV.U32 R37, RZ, RZ, -0x1 ;  /* 0xffffffffff257424 */ /* 0x008fc600078e00ff */
[----:B------:R-:W-:Y:S01]  /*0960*/  ISETP.NE.AND.EX P3, PT, RZ, c[0x0][0x254], PT, P3 ;  /* 0x00009500ff007a0c */ /* 0x000fe20003f65330 */
[----:B-1----:R-:W-:Y:S01]  /*0970*/  IMAD.SHL.U32 R9, R36, 0x4, RZ ;  /* 0x0000000424097824 */ /* 0x002fe200078e00ff */
[----:B------:R-:W-:Y:S02]  /*0980*/  SHF.R.S32.HI R32, RZ, 0x1f, R36 ;  /* 0x0000001fff207819 */ /* 0x000fe40000011424 */
[----:B--2---:R-:W-:Y:S01]  /*0990*/  ISETP.NE.AND P4, PT, R0, RZ, PT ;  /* 0x000000ff0000720c */ /* 0x004fe20003f85270 */
[----:B------:R-:W-:Y:S01]  /*09a0*/  IMAD.MOV.U32 R0, RZ, RZ, -0x1 ;  /* 0xffffffffff007424 */ /* 0x000fe200078e00ff */
[----:B------:R-:W-:Y:S02]  /*09b0*/  SHF.L.U64.HI R8, R36, 0x2, R32 ;  /* 0x0000000224087819 */ /* 0x000fe40000010220 */
[----:B------:R-:W-:Y:S02]  /*09c0*/  IADD3 R4, P0, R9, c[0x0][0x240], RZ ;  /* 0x0000900009047a10 */ /* 0x000fe40007f1e0ff */
[----:B------:R-:W-:-:S02]  /*09d0*/  ISETP.EQ.OR.EX P5, PT, RZ, c[0x0][0x24c], !P4, P5 ;  /* 0x00009300ff007a0c */ /* 0x000fc400067a2750 */
[----:B------:R-:W-:Y:S02]  /*09e0*/  IADD3.X R5, R8, c[0x0][0x244], RZ, P0, !PT ;  /* 0x0000910008057a10 */ /* 0x000fe400007fe4ff */
[----:B------:R-:W-:-:S03]  /*09f0*/  @P3 IADD3 R6, P0, R9, c[0x0][0x250], RZ ;  /* 0x0000940009063a10 */ /* 0x000fc60007f1e0ff */
[----:B------:R1:W2:Y:S04]  /*0a00*/  @P2 LDG.E R0, [R4.64] ;  /* 0x0000000604002981 */ /* 0x0002a8000c1e1900 */
[----:B------:R1:W2:Y:S01]  /*0a10*/  @P2 LDG.E R2, [R4.64+0x4] ;  /* 0x0000040604022981 */ /* 0x0002a2000c1e1900 */
[----:B------:R-:W-:Y:S01]  /*0a20*/  IMAD.MOV.U32 R247, RZ, RZ, RZ ;  /* 0x000000fffff77224 */ /* 0x000fe200078e00ff */
[----:B------:R-:W-:-:S05]  /*0a30*/  @P3 IADD3.X R7, R8, c[0x0][0x254], RZ, P0, !PT ;  /* 0x0000950008073a10 */ /* 0x000fca00007fe4ff */
[----:B-----5:R3:W5:Y:S01]  /*0a40*/  @P3 LDG.E R247, [R6.64] ;  /* 0x0000000606f73981 */ /* 0x020762000c1e1900 */
[----:B-1----:R-:W-:-:S04]  /*0a50*/  IADD3 R4, P1, R9, c[0x0][0x248], RZ ;  /* 0x0000920009047a10 */ /* 0x002fc80007f3e0ff */
[----:B------:R-:W-:-:S05]  /*0a60*/  IADD3.X R5, R8, c[0x0][0x24c], RZ, P1, !PT ;  /* 0x0000930008057a10 */ /* 0x000fca0000ffe4ff */
[----:B------:R-:W4:Y:S01]  /*0a70*/  @!P5 LDG.E R37, [R4.64] ;  /* 0x000000060425d981 */ /* 0x000f22000c1e1900 */
[----:B------:R-:W-:-:S04]  /*0a80*/  ISETP.NE.U32.AND P0, PT, RZ, c[0x0][0x248], PT ;  /* 0x00009200ff007a0c */ /* 0x000fc80003f05070 */
[----:B------:R-:W-:Y:S01]  /*0a90*/  ISETP.NE.AND.EX P0, PT, RZ, c[0x0][0x24c], PT, P0 ;  /* 0x00009300ff007a0c */ /* 0x000fe20003f05300 */
[----:B--2---:R-:W-:Y:S02]  /*0aa0*/  @P2 IMAD.IADD R250, R2, 0x1, -R0 ;  /* 0x0000000102fa2824 */ /* 0x004fe400078e0a00 */
[----:B------:R-:W-:Y:S02]  /*0ab0*/  IMAD.MOV.U32 R2, RZ, RZ, c[0x0][0x218] ;  /* 0x00008600ff027624 */ /* 0x000fe400078e00ff */
[----:B------:R-:W-:Y:S01]  /*0ac0*/  @!P2 IMAD.MOV.U32 R250, RZ, RZ, c[0x0][0x214] ;  /* 0x00008500fffaa624 */ /* 0x000fe200078e00ff */
[----:B----4-:R3:W-:Y:S07]  /*0ad0*/  STL [R1+0x8], R37 ;  /* 0x0000082501007387 */ /* 0x0107ee0000100800 */
[----:B------:R-:W-:Y:S05]  /*0ae0*/  @!P0 BRA `(.L_x_666) ;  /* 0x0000003000008947 */ /* 0x000fea0003800000 */
[----:B------:R-:W2:Y:S02]  /*0af0*/  @P4 LDG.E R2, [R4.64+0x4] ;  /* 0x0000040604024981 */ /* 0x000ea4000c1e1900 */
[----:B--2---:R-:W-:-:S06]  /*0b00*/  @P4 IADD3 R2, R2, -R37, RZ ;  /* 0x8000002502024210 */ /* 0x004fcc0007ffe0ff */
[----:B------:R1:W5:Y:S02]  /*0b10*/  @!P4 LDG.E R2, [R4.64] ;  /* 0x000000060402c981 */ /* 0x000364000c1e1900 */
.L_x_666:
[----:B------:R-:W-:-:S04]  /*0b20*/  ISETP.NE.U32.AND P1, PT, RZ, c[0x0][0x258], PT ;  /* 0x00009600ff007a0c */ /* 0x000fc80003f25070 */
        /* <DEDUP_REMOVED lines=19> */
[----:B---3--:R-:W-:Y:S01]  /*0c60*/  IMAD.WIDE.U32 R6, R0, c[0x0][0x190], RZ ;  /* 0x0000640000067a25 */ /* 0x008fe200078e00ff */
        /* <DEDUP_REMOVED lines=24> */
.L_x_668:
        /* <DEDUP_REMOVED lines=15> */
.L_x_669:
        /* <DEDUP_REMOVED lines=44> */
[----:B------:R-:W-:Y:S01]  /*11a0*/  IMAD R5, R22, R5, R6 ;  /* 0x0000000516057224 */ /* 0x000fe200078e0206 */
[----:B------:R-:W-:Y:S01]  /*11b0*/  IADD3 R8, P2, R10, R8, RZ ;  /* 0x000000080a087210 */ /* 0x000fe20007f5e0ff */
[----:B------:R-:W-:Y:S02]  /*11c0*/  IMAD.WIDE.U32 R6, R22, R0, RZ ;  /* 0x0000000016067225 */ /* 0x000fe400078e00ff */
[----:B------:R-:W-:Y:S02]  /*11d0*/  @!P5 IADD3 R2, R2, 0x1, RZ ;  /* 0x000000010202d810 */ /* 0x000fe40007ffe0ff */
[----:B------:R-:W-:Y:S01]  /*11e0*/  @!P5 IMAD.IADD R4, R4, 0x1, -R11 ;  /* 0x000000010404d824 */ /* 0x000fe200078e0a0b */
[----:B------:R-:W-:Y:S01]  /*11f0*/  SEL R20, R16, R6, !P1 ;  /* 0x0000000610147207 */ /* 0x000fe20004800000 */
[----:B------:R-:W-:Y:S01]  /*1200*/  IMAD R12, R23, R8, RZ ;  /* 0x00000008170c7224 */ /* 0x000fe200078e02ff */
[----:B------:R-:W-:Y:S01]  /*1210*/  ISETP.NE.AND P5, PT, RZ, c[0x0][0x1c8], PT ;  /* 0x00007200ff007a0c */ /* 0x000fe20003fa5270 */
[----:B------:R-:W-:Y:S01]  /*1220*/  IMAD.IADD R17, R17, 0x1, R5 ;  /* 0x0000000111117824 */ /* 0x000fe200078e0205 */
[----:B------:R-:W-:Y:S01]  /*1230*/  ISETP.GE.U32.AND P6, PT, R4, R11, PT ;  /* 0x0000000b0400720c */ /* 0x000fe20003fc6070 */
[----:B------:R-:W-:Y:S01]  /*1240*/  IMAD R11, R23, R0, RZ ;  /* 0x00000000170b7224 */ /* 0x000fe200078e02ff */
[----:B------:R-:W-:Y:S01]  /*1250*/  IADD3.X R4, R18, R9, RZ, P2, !PT ;  /* 0x0000000912047210 */ /* 0x000fe200017fe4ff */
[----:B------:R-:W-:Y:S01]  /*1260*/  IMAD.WIDE.U32 R8, R22, R8, RZ ;  /* 0x0000000816087225 */ /* 0x000fe200078e00ff */
[----:B----4-:R-:W-:-:S02]  /*1270*/  ISETP.NE.AND P2, PT, R21, RZ, PT ;  /* 0x000000ff1500720c */ /* 0x010fc40003f45270 */
[----:B------:R-:W-:Y:S01]  /*1280*/  @P1 IADD3 R17, R7, R11, RZ ;  /* 0x0000000b07111210 */ /* 0x000fe20007ffe0ff */
[----:B------:R-:W-:Y:S02]  /*1290*/  IMAD R16, R22, R4, R12 ;  /* 0x0000000416107224 */ /* 0x000fe400078e020c */
[----:B---3--:R-:W-:-:S03]  /*12a0*/  IMAD.WIDE.U32 R22, R14, c[0x0][0x3d8], RZ ;  /* 0x0000f6000e167a25 */ /* 0x008fc600078e00ff */
[----:B------:R-:W-:Y:S01]  /*12b0*/  IADD3 R11, R9, R16, RZ ;  /* 0x00000010090b7210 */ /* 0x000fe20007ffe0ff */
[----:B------:R-:W-:Y:S01]  /*12c0*/  @P3 IMAD R4, R36, c[0x0][0x214], RZ ;  /* 0x0000850024043a24 */ /* 0x000fe200078e02ff */
[----:B------:R-:W-:Y:S01]  /*12d0*/  @P6 IADD3 R2, R2, 0x1, RZ ;  /* 0x0000000102026810 */ /* 0x000fe20007ffe0ff */
[----:B------:R-:W-:Y:S01]  /*12e0*/  IMAD R5, R14, c[0x0][0x3dc], R23 ;  /* 0x0000f7000e057a24 */ /* 0x000fe200078e0217 */
[----:B------:R-:W-:Y:S01]  /*12f0*/  SEL R22, R22, RZ, P2 ;  /* 0x000000ff16167207 */ /* 0x000fe20001000000 */
[----:B------:R-:W-:Y:S01]  /*1300*/  @!P3 IMAD R6, R36, c[0x0][0x1c0], R248 ;  /* 0x000070002406ba24 */ /* 0x000fe200078e02f8 */
[----:B------:R-:W-:Y:S01]  /*1310*/  @P3 SEL R4, R4, R0, !P1 ;  /* 0x0000000004043207 */ /* 0x000fe20004800000 */
[----:B------:R-:W-:Y:S01]  /*1320*/  IMAD.MOV.U32 R14, RZ, RZ, R2 ;  /* 0x000000ffff0e7224 */ /* 0x000fe200078e0002 */
[----:B------:R-:W-:Y:S01]  /*1330*/  SHF.R.S32.HI R23, RZ, 0x1f, R19 ;  /* 0x0000001fff177819 */ /* 0x000fe20000011413 */
[C---:B------:R-:W-:Y:S01]  /*1340*/  IMAD R2, R248.reuse, c[0x0][0x22c], RZ ;  /* 0x00008b00f8027a24 */ /* 0x040fe200078e02ff */
[----:B------:R-:W-:Y:S01]  /*1350*/  SEL R21, R5, RZ, P2 ;  /* 0x000000ff05157207 */ /* 0x000fe20001000000 */
[----:B------:R-:W-:Y:S01]  /*1360*/  @P3 IMAD R7, R248, c[0x0][0x234], R4 ;  /* 0x00008d00f8073a24 */ /* 0x000fe200078e0204 */
[----:B------:R-:W-:Y:S01]  /*1370*/  @!P4 IADD3 R14, -R14, RZ, RZ ;  /* 0x000000ff0e0ec210 */ /* 0x000fe20007ffe1ff */
[----:B------:R-:W-:Y:S01]  /*1380*/  @!P3 IMAD R7, R6, c[0x0][0x214], RZ ;  /* 0x000085000607ba24 */ /* 0x000fe200078e02ff */
[----:B------:R-:W-:-:S02]  /*1390*/  @!P5 LOP3.LUT R14, RZ, c[0x0][0x1c8], RZ, 0x33, !PT ;  /* 0x00007200ff0eda12 */ /* 0x000fc400078e33ff */
[----:B------:R-:W-:Y:S02]  /*13a0*/  SHF.R.S32.HI R12, RZ, 0x1f, R2 ;  /* 0x0000001fff0c7819 */ /* 0x000fe40000011402 */
        /* <DEDUP_REMOVED lines=9> */
.L_x_670:
[----:B------:R-:W-:-:S04]  /*1440*/  IMAD R0, R36, c[0x0][0x1c0], R248 ;  /* 0x0000700024007a24 */ /* 0x000fc800078e02f8 */
[----:B------:R-:W-:Y:S02]  /*1450*/  IMAD R0, R0, c[0x0][0x224], RZ ;  /* 0x0000890000007a24 */ /* 0x000fe400078e02ff */
.L_x_671:
[----:B------:R-:W1:Y:S01]  /*1460*/  S2R R33, SR_TID.X ;  /* 0x0000000000217919 */ /* 0x000e620000002100 */
[----:B------:R-:W-:Y:S01]  /*1470*/  IMAD R34, R34, c[0x0][0x1c0], RZ ;  /* 0x0000700022227a24 */ /* 0x000fe200078e02ff */
[----:B------:R-:W-:Y:S01]  /*1480*/  IADD3 R4, P4, R216, R13, RZ ;  /* 0x0000000dd8047210 */ /* 0x000fe20007f9e0ff */
[----:B------:R-:W-:Y:S01]  /*1490*/  IMAD.IADD R16, R10, 0x1, R0 ;  /* 0x000000010a107824 */ /* 0x000fe200078e0200 */
[----:B------:R-:W-:Y:S01]  /*14a0*/  SHF.R.S32.HI R217, RZ, 0x1f, R216 ;  /* 0x0000001fffd97819 */ /* 0x000fe200000114d8 */
[----:B------:R-:W-:Y:S01]  /*14b0*/  IMAD.SHL.U32 R244, R34, 0x40, RZ ;  /* 0x0000004022f47824 */ /* 0x000fe200078e00ff */
[----:B------:R-:W-:Y:S01]  /*14c0*/  SHF.R.S32.HI R31, RZ, 0x1f, R225 ;  /* 0x0000001fff1f7819 */ /* 0x000fe200000114e1 */
[----:B------:R-:W-:Y:S01]  /*14d0*/  IMAD.IADD R214, R10, 0x1, R7 ;  /* 0x000000010ad67824 */ /* 0x000fe200078e0207 */
[----:B------:R-:W-:Y:S01]  /*14e0*/  IADD3 R0, -R202, R250, R19 ;  /* 0x000000faca007210 */ /* 0x000fe20007ffe113 */
[----:B------:R-:W-:Y:S01]  /*14f0*/  IMAD.X R5, R217, 0x1, R15, P4 ;  /* 0x00000001d9057824 */ /* 0x000fe200020e060f */
[----:B------:R-:W-:Y:S01]  /*1500*/  IADD3 R8, P3, P1, R8, R244, R2 ;  /* 0x000000f408087210 */ /* 0x000fe2000797e002 */
[----:B------:R-:W-:Y:S01]  /*1510*/  IMAD R2, R18, c[0x0][0x370], RZ ;  /* 0x0000dc0012027a24 */ /* 0x000fe200078e02ff */
[----:B------:R-:W-:Y:S01]  /*1520*/  SHF.R.S32.HI R6, RZ, 0x1f, R244 ;  /* 0x0000001fff067819 */ /* 0x000fe200000114f4 */
[----:B------:R-:W-:Y:S01]  /*1530*/  IMAD.WIDE.U32 R4, R10, c[0x0][0x370], R4 ;  /* 0x0000dc000a047a25 */ /* 0x000fe200078e0004 */
[----:B------:R-:W-:Y:S01]  /*1540*/  IADD3 R0, R0, -c[0x0][0x2e8], RZ ;  /* 0x8000ba0000007a10 */ /* 0x000fe20007ffe0ff */
[----:B------:R-:W-:Y:S01]  /*1550*/  BSSY B1, `(.L_x_667) ;  /* 0x000078e000017945 */ /* 0x000fe20003800000 */
[----:B------:R-:W-:Y:S01]  /*1560*/  IADD3.X R15, R11, R6, R12, P3, P1 ;  /* 0x000000060b0f7210 */ /* 0x000fe20001fe240c */
[----:B------:R-:W-:Y:S01]  /*1570*/  IMAD R2, R10, c[0x0][0x374], R2 ;  /* 0x0000dd000a027a24 */ /* 0x000fe200078e0202 */
[----:B------:R-:W-:Y:S01]  /*1580*/  IADD3 R12, P3, P1, R22, R8, R20 ;  /* 0x00000008160c7210 */ /* 0x000fe2000797e014 */
[----:B------:R-:W-:Y:S01]  /*1590*/  IMAD.MOV.U32 R215, RZ, RZ, 0x4 ;  /* 0x00000004ffd77424 */ /* 0x000fe200078e00ff */
[----:B------:R-:W-:Y:S01]  /*15a0*/  IADD3 R6, P4, R225, R10, RZ ;  /* 0x0000000ae1067210 */ /* 0x000fe20007f9e0ff */
[----:B------:R-:W-:Y:S01]  /*15b0*/  IMAD.IADD R5, R5, 0x1, R2 ;  /* 0x0000000105057824 */ /* 0x000fe200078e0202 */
[----:B------:R-:W-:Y:S01]  /*15c0*/  SHF.R.S32.HI R9, RZ, 0x1f, R0 ;  /* 0x0000001fff097819 */ /* 0x000fe20000011400 */
[----:B------:R-:W-:Y:S01]  /*15d0*/  IMAD R10, R249, c[0x0][0x378], RZ ;  /* 0x0000de00f90a7a24 */ /* 0x000fe200078e02ff */
[----:B-1----:R-:W-:Y:S01]  /*15e0*/  SHF.R.S32.HI R35, RZ, 0x1f, R33 ;  /* 0x0000001fff237819 */ /* 0x002fe20000011421 */
[----:B------:R-:W-:-:S02]  /*15f0*/  IMAD.X R7, R31, 0x1, R18, P4 ;  /* 0x000000011f077824 */ /* 0x000fc400020e0612 */
[----:B------:R-:W-:Y:S01]  /*1600*/  IMAD R11, R248, c[0x0][0x37c], R10 ;  /* 0x0000df00f80b7a24 */ /* 0x000fe200078e020a */
[-C--:B------:R-:W-:Y:S01]  /*1610*/  LEA.HI R8, R35, R33.reuse, RZ, 0x5 ;  /* 0x0000002123087211 */ /* 0x080fe200078f28ff */
[----:B------:R-:W-:Y:S01]  /*1620*/  IMAD R7, R7, c[0x0][0x190], RZ ;  /* 0x0000640007077a24 */ /* 0x000fe200078e02ff */
[----:B------:R-:W-:Y:S01]  /*1630*/  LEA.HI R10, R9, R0, RZ, 0x6 ;  /* 0x00000000090a7211 */ /* 0x000fe200078f30ff */
[----:B------:R-:W-:Y:S01]  /*1640*/  IMAD R0, R249, c[0x0][0x1a8], RZ ;  /* 0x00006a00f9007a24 */ /* 0x000fe200078e02ff */
[----:B------:R-:W-:Y:S01]  /*1650*/  LOP3.LUT R2, R8, 0xffffffe0, RZ, 0xc0, !PT ;  /* 0xffffffe008027812 */ /* 0x000fe200078ec0ff */
[C---:B------:R-:W-:Y:S01]  /*1660*/  IMAD R13, R6.reuse, c[0x0][0x194], R7 ;  /* 0x00006500060d7a24 */ /* 0x040fe200078e0207 */
[----:B------:R-:W-:Y:S01]  /*1670*/  SHF.R.S32.HI R8, RZ, 0x5, R8 ;  /* 0x00000005ff087819 */ /* 0x000fe20000011408 */
[----:B------:R-:W-:Y:S01]  /*1680*/  IMAD.WIDE.U32 R6, R6, c[0x0][0x190], R216 ;  /* 0x0000640006067a25 */ /* 0x000fe200078e00d8 */
[----:B------:R-:W-:Y:S02]  /*1690*/  IADD3 R18, -R2, R33, RZ ;  /* 0x0000002102127210 */ /* 0x000fe40007ffe1ff */
[----:B------:R-:W-:Y:S01]  /*16a0*/  IADD3.X R9, R21, R15, R17, P3, P1 ;  /* 0x0000000f15097210 */ /* 0x000fe20001fe2411 */
[----:B------:R-:W-:Y:S01]  /*16b0*/  IMAD.WIDE.U32 R4, R248, c[0x0][0x378], R4 ;  /* 0x0000de00f8047a25 */ /* 0x000fe200078e0004 */
[----:B------:R-:W-:-:S03]  /*16c0*/  IADD3 R6, P4, R28, R6, RZ ;  /* 0x000000061c067210 */ /* 0x000fc60007f9e0ff */
[----:B------:R-:W-:Y:S01]  /*16d0*/  IMAD R2, R8, R34, R18 ;  /* 0x0000002208027224 */ /* 0x000fe200078e0212 */
[----:B------:R-:W-:Y:S01]  /*16e0*/  IADD3.X R7, R24, R7, R13, P4, !PT ;  /* 0x0000000718077210 */ /* 0x000fe200027fe40d */
[----:B------:R-:W-:-:S03]  /*16f0*/  IMAD.IADD R5, R5, 0x1, R11 ;  /* 0x0000000105057824 */ /* 0x000fc600078e020b */
[----:B------:R-:W-:Y:S01]  /*1700*/  IADD3 R8, P1, R2, R12, RZ ;  /* 0x0000000c02087210 */ /* 0x000fe20007f3e0ff */
[----:B------:R-:W-:-:S03]  /*1710*/  IMAD.WIDE.U32 R6, R248, c[0x0][0x1a8], R6 ;  /* 0x00006a00f8067a25 */ /* 0x000fc600078e0006 */
[----:B------:R-:W-:Y:S01]  /*1720*/  LEA.HI.X.SX32 R203, R2, R9, 0x1, P1 ;  /* 0x0000000902cb7211 */ /* 0x000fe200008f0eff */
[----:B------:R-:W-:Y:S01]  /*1730*/  IMAD R9, R248, c[0x0][0x1ac], R0 ;  /* 0x00006b00f8097a24 */ /* 0x000fe200078e0200 */
[----:B------:R-:W-:Y:S01]  /*1740*/  SHF.R.S32.HI R0, RZ, 0x6, R10 ;  /* 0x00000006ff007819 */ /* 0x000fe2000001140a */
[----:B------:R-:W-:Y:S01]  /*1750*/  IMAD R2, R31, c[0x0][0x370], RZ ;  /* 0x0000dc001f027a24 */ /* 0x000fe200078e02ff */
[----:B------:R-:W-:Y:S01]  /*1760*/  LEA R196, P4, R6, c[0x0][0x160], 0x1 ;  /* 0x0000580006c47a11 */ /* 0x000fe200078808ff */
[C---:B------:R-:W-:Y:S01]  /*1770*/  IMAD.WIDE.U32 R4, R225.reuse, c[0x0][0x370], R4 ;  /* 0x0000dc00e1047a25 */ /* 0x040fe200078e0004 */
[----:B------:R-:W-:Y:S02]  /*1780*/  IMNMX R245, RZ, R0, !PT ;  /* 0x00000000fff57217 */ /* 0x000fe40007800200 */
[----:B------:R-:W-:Y:S01]  /*1790*/  LEA R204, P1, R8, c[0x0][0x350], 0x2 ;  /* 0x0000d40008cc7a11 */ /* 0x000fe200078210ff */
[----:B------:R-:W-:Y:S01]  /*17a0*/  IMAD R0, R225, c[0x0][0x374], R2 ;  /* 0x0000dd00e1007a24 */ /* 0x000fe200078e0202 */
[----:B------:R-:W-:Y:S01]  /*17b0*/  ISETP.GT.AND P5, PT, R193, R245, PT ;  /* 0x000000f5c100720c */ /* 0x000fe20003fa4270 */
[----:B------:R-:W-:Y:S01]  /*17c0*/  IMAD.WIDE R10, R16, R215, c[0x0][0x3c8] ;  /* 0x0000f200100a7625 */ /* 0x000fe200078e02d7 */
[----:B------:R-:W-:-:S02]  /*17d0*/  IADD3 R2, R7, R9, RZ ;  /* 0x0000000907027210 */ /* 0x000fc40007ffe0ff */
[----:B------:R-:W-:Y:S01]  /*17e0*/  LEA R194, P3, R4, c[0x0][0x330], 0x1 ;  /* 0x0000cc0004c27a11 */ /* 0x000fe200078608ff */
[----:B------:R-:W-:Y:S01]  /*17f0*/  IMAD.IADD R0, R5, 0x1, R0 ;  /* 0x0000000105007824 */ /* 0x000fe200078e0200 */
        /* <DEDUP_REMOVED lines=23> */
.L_x_673:
        /* <DEDUP_REMOVED lines=15> */
.L_x_674:
        /* <DEDUP_REMOVED lines=23> */
.L_x_676:
[----:B------:R-:W-:Y:S05]  /*1bd0*/  BSYNC B0 ;  /* 0x0000000000007941 */ /* 0x000fea0003800000 */
.L_x_675:
[----:B------:R-:W-:Y:S01]  /*1be0*/  IADD3 R0, R225, 0x20, RZ ;  /* 0x00000020e1007810 */ /* 0x000fe20007ffe0ff */
[----:B------:R-:W-:Y:S03]  /*1bf0*/  BSSY B0, `(.L_x_677) ;  /* 0x000000e000007945 */ /* 0x000fe60003800000 */
[----:B------:R-:W-:-:S13]  /*1c00*/  ISETP.GE.OR P2, PT, R0, R10, P4 ;  /* 0x0000000a0000720c */ /* 0x000fda0002746670 */
        /* <DEDUP_REMOVED lines=12> */
.L_x_678:
[----:B------:R-:W-:Y:S05]  /*1cd0*/  BSYNC B0 ;  /* 0x0000000000007941 */ /* 0x000fea0003800000 */
.L_x_677:
        /* <DEDUP_REMOVED lines=15> */
.L_x_680:
[----:B------:R-:W-:Y:S05]  /*1dd0*/  BSYNC B0 ;  /* 0x0000000000007941 */ /* 0x000fea0003800000 */
.L_x_679:
[----:B------:R-:W-:Y:S01]  /*1de0*/  IADD3 R0, R225, 0x60, RZ ;  /* 0x00000060e1007810 */ /* 0x000fe20007ffe0ff */
[----:B------:R-:W-:Y:S03]  /*1df0*/  BSSY B0, `(.L_x_681) ;  /* 0x000000d000007945 */ /* 0x000fe60003800000 */
[----:B------:R-:W-:-:S13]  /*1e00*/  ISETP.GE.OR P0, PT, R0, R10, P4 ;  /* 0x0000000a0000720c */ /* 0x000fda0002706670 */
        /* <DEDUP_REMOVED lines=11> */
.L_x_682:
[----:B------:R-:W-:Y:S05]  /*1ec0*/  BSYNC B0 ;  /* 0x0000000000007941 */ /* 0x000fea0003800000 */
.L_x_681:
[----:B-1----:R-:W-:Y:S01]  /*1ed0*/  IMAD.WIDE.U32 R4, R19, c[0x0][0x3a8], R216 ;  /* 0x0000ea0013047a25 */ /* 0x002fe200078e00d8 */
        /* <DEDUP_REMOVED lines=19> */
.L_x_684:
[----:B------:R-:W-:Y:S05]  /*2010*/  BSYNC B0 ;  /* 0x0000000000007941 */ /* 0x000fea0003800000 */
.L_x_683:
        /* <DEDUP_REMOVED lines=13> */
.L_x_686:
[----:B------:R-:W-:Y:S05]  /*20f0*/  BSYNC B0 ;  /* 0x0000000000007941 */ /* 0x000fea0003800000 */
.L_x_685:
        /* <DEDUP_REMOVED lines=13> */
.L_x_688:
[----:B------:R-:W-:Y:S05]  /*21d0*/  BSYNC B0 ;  /* 0x0000000000007941 */ /* 0x000fea0003800000 */
.L_x_687:
        /* <DEDUP_REMOVED lines=10> */
[----:B------:R1:W-:Y:S01]  /*2280*/  STG.E.128 [R4.64], RZ ;  /* 0x000000ff04007986 */ /* 0x0003e2000c101d06 */
[----:B------:R-:W-:Y:S05]  /*2290*/  BRA `(.L_x_689) ;  /* 0x00006b9000007947 */ /* 0x000fea0003800000 */
.L_x_672:
[----:B------:R-:W2:Y:S01]  /*22a0*/  LDL R15, [R1] ;  /* 0x00000000010f7983 */ /* 0x000ea20000100800 */
[----:B------:R-:W-:Y:S01]  /*22b0*/  IMAD R11, R251, -0x80, R202 ;  /* 0xffffff80fb0b7824 */ /* 0x000fe200078e02ca */
[----:B------:R-:W-:Y:S01]  /*22c0*/  LEA.HI R6, R193, R193, RZ, 0x1 ;  /* 0x000000c1c1067211 */ /* 0x000fe200078f08ff */
[----:B------:R-:W-:Y:S01]  /*22d0*/  IMAD.WIDE.U32 R4, R19, c[0x0][0x1a0], R216 ;  /* 0x0000680013047a25 */ /* 0x000fe200078e00d8 */
[----:B------:R-:W-:Y:S01]  /*22e0*/  BSSY B0, `(.L_x_690) ;  /* 0x0000021000007945 */ /* 0x000fe20003800000 */
[----:B------:R-:W-:Y:S01]  /*22f0*/  @P2 BAR.SYNC.DEFER_BLOCKING 0x0 ;  /* 0x0000000000002b1d */ /* 0x000fe20000010000 */
[----:B------:R-:W-:Y:S01]  /*2300*/  ISETP.GE.AND P3, PT, R225, R11, PT ;  /* 0x0000000be100720c */ /* 0x000fe20003f66270 */
[----:B------:R-:W-:Y:S01]  /*2310*/  IMAD R2, R23, c[0x0][0x1a0], RZ ;  /* 0x0000680017027a24 */ /* 0x000fe200078e02ff */
[----:B------:R-:W-:Y:S02]  /*2320*/  IADD3 R4, P0, R25, R4, RZ ;  /* 0x0000000419047210 */ /* 0x000fe40007f1e0ff */
        /* <DEDUP_REMOVED lines=8> */
[----:B------:R-:W-:-:S05]  /*23b0*/  IMAD.WIDE.U32 R4, R14, c[0x0][0x1b8], R4 ;  /* 0x00006e000e047a25 */ /* 0x000fca00078e0004 */
[----:B------:R-:W-:Y:S02]  /*23c0*/  IADD3 R10, R5, R2, RZ ;  /* 0x00000002050a7210 */ /* 0x000fe40007ffe0ff */
[----:B--2---:R-:W-:-:S05]  /*23d0*/  SHF.L.U32 R0, R15, 0x1, RZ ;  /* 0x000000010f007819 */ /* 0x004fca00000006ff */
        /* <DEDUP_REMOVED lines=17> */
.L_x_691:
[----:B------:R-:W-:Y:S05]  /*24f0*/  BSYNC B0 ;  /* 0x0000000000007941 */ /* 0x000fea0003800000 */
.L_x_690:
        /* <DEDUP_REMOVED lines=22> */
.L_x_693:
[----:B------:R-:W-:Y:S05]  /*2660*/  BSYNC B0 ;  /* 0x0000000000007941 */ /* 0x000fea0003800000 */
.L_x_692:
        /* <DEDUP_REMOVED lines=22> */
.L_x_695:
[----:B------:R-:W-:Y:S05]  /*27d0*/  BSYNC B0 ;  /* 0x0000000000007941 */ /* 0x000fea0003800000 */
.L_x_694:
        /* <DEDUP_REMOVED lines=21> */
.L_x_697:
[----:B------:R-:W-:Y:S05]  /*2930*/  BSYNC B0 ;  /* 0x0000000000007941 */ /* 0x000fea0003800000 */
.L_x_696:
        /* <DEDUP_REMOVED lines=13> */
.L_x_699:
[----:B------:R-:W-:Y:S05]  /*2a10*/  BSYNC B0 ;  /* 0x0000000000007941 */ /* 0x000fea0003800000 */
.L_x_698:
        /* <DEDUP_REMOVED lines=15> */
.L_x_701:
[----:B------:R-:W-:Y:S05]  /*2b10*/  BSYNC B0 ;  /* 0x0000000000007941 */ /* 0x000fea0003800000 */
.L_x_700:
        /* <DEDUP_REMOVED lines=19> */
.L_x_703:
[----:B------:R-:W-:Y:S05]  /*2c50*/  BSYNC B0 ;  /* 0x0000000000007941 */ /* 0x000fea0003800000 */
.L_x_702:
        /* <DEDUP_REMOVED lines=20> */
.L_x_705:
[----:B------:R-:W-:Y:S05]  /*2da0*/  BSYNC B0 ;  /* 0x0000000000007941 */ /* 0x000fea0003800000 */
.L_x_704:
[C---:B-1----:R-:W-:Y:S01]  /*2db0*/  IADD3 R4, R222.reuse, 0x8, RZ ;  /* 0x00000008de047810 */ /* 0x042fe20007ffe0ff */
[----:B------:R-:W-:Y:S01]  /*2dc0*/  IMAD.MOV.U32 R220, RZ, RZ, 0x7f800000 ;  /* 0x7f800000ffdc7424 */ /* 0x000fe200078e00ff */
[-C--:B------:R-:W-:Y:S02]  /*2dd0*/  ISETP.GE.AND P0, PT, R222, R2.reuse, PT ;  /* 0x00000002de00720c */ /* 0x080fe40003f06270 */
        /* <DEDUP_REMOVED lines=42> */
.L_x_707:
[----:B--2---:R-:W-:Y:S05]  /*3080*/  BSYNC B0 ;  /* 0x0000000000007941 */ /* 0x004fea0003800000 */
.L_x_706:
        /* <DEDUP_REMOVED lines=20> */
.L_x_709:
[----:B------:R-:W-:Y:S05]  /*31d0*/  BSYNC B0 ;  /* 0x0000000000007941 */ /* 0x000fea0003800000 */
.L_x_708:
        /* <DEDUP_REMOVED lines=20> */
.L_x_711:
[----:B------:R-:W-:Y:S05]  /*3320*/  BSYNC B0 ;  /* 0x0000000000007941 */ /* 0x000fea0003800000 */
.L_x_710:
        /* <DEDUP_REMOVED lines=19> */
.L_x_713:
[----:B------:R-:W-:Y:S05]  /*3460*/  BSYNC B0 ;  /* 0x0000000000007941 */ /* 0x000fea0003800000 */
.L_x_712:
[----:B------:R-:W0:Y:S01]  /*3470*/  LDGDEPBAR ;  /* 0x00000000000079af */ /* 0x000e220000000000 */
[----:B------:R-:W-:Y:S01]  /*3480*/  ISETP.NE.U32.AND P5, PT, RZ, c[0x0][0x318], PT ;  /* 0x0000c600ff007a0c */ /* 0x000fe20003fa5070 */
[----:B------:R-:W-:Y:S02]  /*3490*/  IMAD.MOV.U32 R10, RZ, RZ, c[0x0][0x308] ;  /* 0x0000c200ff0a7624 */ /* 0x000fe400078e00ff */
[----:B------:R-:W-:Y:S01]  /*34a0*/  IMAD.MOV.U32 R11, RZ, RZ, c[0x0][0x30c] ;  /* 0x0000c300ff0b7624 */ /* 0x000fe200078e00ff */
        /* <DEDUP_REMOVED lines=8> */
[----:B------:R-:W-:Y:S02]  /*3530*/  @P5 LEA.HI.X R7, R4, c[0x0][0x31c], R0, 0x2, P0 ;  /* 0x0000c70004075a11 */ /* 0x000fe400000f1400 */
[----:B------:R1:W2:Y:S04]  /*3540*/  LDG.E.64 R4, [R10.64+0x8] ;  /* 0x000008060a047981 */ /* 0x0002a8000c1e1b00 */
[----:B---3--:R4:W3:Y:S04]  /*3550*/  @P5 LDG.E R8, [R6.64] ;  /* 0x0000000606085981 */ /* 0x0088e8000c1e1900 */
[----:B------:R-:W4:Y:S04]  /*3560*/  S2R R14, SR_TID.X ;  /* 0x00000000000e7919 */ /* 0x000f280000002100 */
[----:B------:R-:W4:Y:S04]  /*3570*/  S2R R15, SR_TID.X ;  /* 0x00000000000f7919 */ /* 0x000f280000002100 */
[----:B------:R-:W4:Y:S04]  /*3580*/  S2R R12, SR_TID.X ;  /* 0x00000000000c7919 */ /* 0x000f280000002100 */
[----:B------:R2:W2:Y:S04]  /*3590*/  LDSM.16.M88.4 R132, [R174+0xa000] ;  /* 0x00a00000ae84783b */ /* 0x0004a80000000200 */
[----:B------:R2:W2:Y:S04]  /*35a0*/  LDSM.16.M88.4 R136, [R174+0xa800] ;  /* 0x00a80000ae88783b */ /* 0x0004a80000000200 */
[----:B-1----:R-:W3:Y:S01]  /*35b0*/  LDG.E.64 R10, [R10.64] ;  /* 0x000000060a0a7981 */ /* 0x002ee2000c1e1b00 */
[----:B------:R-:W-:Y:S01]  /*35c0*/  LEA.HI R0, R35, R33, RZ, 0x4 ;  /* 0x0000002123007211 */ /* 0x000fe200078f20ff */
[----:B----4-:R-:W-:Y:S01]  /*35d0*/  IMAD R7, R36, c[0x0][0x1c0], R248 ;  /* 0x0000700024077a24 */ /* 0x010fe200078e02f8 */
[----:B------:R-:W-:Y:S01]  /*35e0*/  IADD3 R19, R250, 0x80, R19 ;  /* 0x00000080fa137810 */ /* 0x000fe20007ffe013 */
[----:B------:R1:W4:Y:S01]  /*35f0*/  LDSM.16.M88.4 R140, [R173+0xa000] ;  /* 0x00a00000ad8c783b */ /* 0x0003220000000200 */
[----:B------:R-:W-:Y:S01]  /*3600*/  LOP3.LUT R0, R0, 0xfffffff0, RZ, 0xc0, !PT ;  /* 0xfffffff000007812 */ /* 0x000fe200078ec0ff */
[C---:B------:R-:W-:Y:S01]  /*3610*/  IMAD.SHL.U32 R13, R34.reuse, 0x10, RZ ;  /* 0x00000010220d7824 */ /* 0x040fe200078e00ff */
[----:B------:R-:W-:Y:S01]  /*3620*/  SHF.R.S32.HI R14, RZ, 0x1f, R14 ;  /* 0x0000001fff0e7819 */ /* 0x000fe2000001140e */
[----:B------:R1:W1:Y:S01]  /*3630*/  LDSM.16.M88.4 R144, [R173+0xa800] ;  /* 0x00a80000ad90783b */ /* 0x0002620000000200 */
[----:B------:R-:W-:Y:S01]  /*3640*/  IMAD.SHL.U32 R246, R34, 0x8, RZ ;  /* 0x0000000822f67824 */ /* 0x000fe200078e00ff */
[----:B------:R-:W3:Y:S01]  /*3650*/  @P5 MUFU.RCP R9, c[0x0][0x238] ;  /* 0x00008e0000095b08 */ /* 0x000ee20000001000 */
[----:B------:R-:W-:Y:S01]  /*3660*/  IMAD.IADD R0, R33, 0x1, -R0 ;  /* 0x0000000121007824 */ /* 0x000fe200078e0a00 */
[----:B------:R-:W-:Y:S01]  /*3670*/  LEA.HI R14, R14, R15, RZ, 0x6 ;  /* 0x0000000f0e0e7211 */ /* 0x000fe200078f30ff */
[----:B------:R1:W1:Y:S01]  /*3680*/  LDSM.16.M88.4 R148, [R171+0xa000] ;  /* 0x00a00000ab94783b */ /* 0x0002620000000200 */
[----:B------:R-:W-:Y:S01]  /*3690*/  IMAD.SHL.U32 R12, R12, 0x2, RZ ;  /* 0x000000020c0c7824 */ /* 0x000fe200078e00ff */
[----:B------:R-:W-:Y:S01]  /*36a0*/  IADD3 R165, R176, 0x1000, RZ ;  /* 0x00001000b0a57810 */ /* 0x000fe20007ffe0ff */
[----:B------:R-:W-:Y:S01]  /*36b0*/  IMAD.IADD R252, R19, 0x1, -R202 ;  /* 0x0000000113fc7824 */ /* 0x000fe200078e0aca */
[----:B------:R-:W-:Y:S01]  /*36c0*/  SHF.R.S32.HI R2, RZ, 0x1f, R0 ;  /* 0x0000001fff027819 */ /* 0x000fe20000011400 */
[----:B------:R1:W1:Y:S01]  /*36d0*/  LDSM.16.M88.4 R152, [R171+0xa800] ;  /* 0x00a80000ab98783b */ /* 0x0002620000000200 */
[----:B------:R-:W-:Y:S01]  /*36e0*/  SHF.R.S32.HI R14, RZ, 0x6, R14 ;  /* 0x00000006ff0e7819 */ /* 0x000fe2000001140e */
[----:B------:R-:W-:Y:S01]  /*36f0*/  IMAD.MOV.U32 R175, RZ, RZ, 0x20 ;  /* 0x00000020ffaf7424 */ /* 0x000fe200078e00ff */
[----:B------:R-:W-:Y:S01]  /*3700*/  LEA.HI R2, R2, R0, RZ, 0x3 ;  /* 0x0000000002027211 */ /* 0x000fe200078f18ff */
[----:B------:R1:W1:Y:S01]  /*3710*/  LDSM.16.M88.4 R156, [R172+0xa000] ;  /* 0x00a00000ac9c783b */ /* 0x0002620000000200 */
[----:B------:R-:W-:Y:S01]  /*3720*/  IADD3 R166, R177, 0x1000, RZ ;  /* 0x00001000b1a67810 */ /* 0x000fe20007ffe0ff */
[----:B------:R-:W-:Y:S01]  /*3730*/  IMAD.SHL.U32 R191, R14, 0x20, RZ ;  /* 0x000000200ebf7824 */ /* 0x000fe200078e00ff */
[----:B------:R-:W-:Y:S01]  /*3740*/  LOP3.LUT R6, R2, 0xfffffff8, RZ, 0xc0, !PT ;  /* 0xfffffff802067812 */ /* 0x000fe200078ec0ff */
[----:B------:R1:W1:Y:S01]  /*3750*/  LDSM.16.M88.4 R160, [R172+0xa800] ;  /* 0x00a80000aca0783b */ /* 0x0002620000000200 */
[----:B------:R-:W-:Y:S01]  /*3760*/  IMAD.SHL.U32 R2, R7, 0x20, RZ ;  /* 0x0000002007027824 */ /* 0x000fe200078e00ff */
[----:B------:R-:W-:Y:S01]  /*3770*/  SEL R165, R165, R176, !P1 ;  /* 0x000000b0a5a57207 */ /* 0x000fe20004800000 */
[----:B------:R-:W-:Y:S01]  /*3780*/  IMAD.MOV.U32 R164, RZ, RZ, 0x40 ;  /* 0x00000040ffa47424 */ /* 0x000fe200078e00ff */
[----:B------:R-:W-:Y:S01]  /*3790*/  LOP3.LUT R191, R191, 0x6, R12, 0xf8, !PT ;  /* 0x00000006bfbf7812 */ /* 0x000fe200078ef80c */
[----:B------:R-:W-:Y:S01]  /*37a0*/  IMAD.IADD R0, R0, 0x1, -R6 ;  /* 0x0000000100007824 */ /* 0x000fe200078e0a06 */
[----:B------:R-:W-:Y:S01]  /*37b0*/  SHF.R.S32.HI R6, RZ, 0x1f, R18 ;  /* 0x0000001fff067819 */ /* 0x000fe20000011412 */
[----:B------:R-:W-:Y:S01]  /*37c0*/  IMAD.MOV.U32 R178, RZ, RZ, RZ ;  /* 0x000000ffffb27224 */ /* 0x000fe200078e00ff */
[----:B------:R-:W-:Y:S01]  /*37d0*/  SEL R166, R166, R177, !P1 ;  /* 0x000000b1a6a67207 */ /* 0x000fe20004800000 */
[C---:B------:R-:W-:Y:S01]  /*37e0*/  IMAD R191, R251.reuse, 0x80, R191 ;  /* 0x00000080fbbf7824 */ /* 0x040fe200078e02bf */
[C---:B------:R-:W-:Y:S01]  /*37f0*/  LOP3.LUT P0, RZ, R0.reuse, 0x2, RZ, 0xc0, !PT ;  /* 0x0000000200ff7812 */ /* 0x040fe2000780c0ff */
[----:B------:R-:W-:Y:S01]  /*3800*/  IMAD.MOV R244, RZ, RZ, -R244 ;  /* 0x000000fffff47224 */ /* 0x000fe200078e0af4 */
[----:B------:R-:W-:Y:S01]  /*3810*/  LOP3.LUT P2, RZ, R0, 0x4, RZ, 0xc0, !PT ;  /* 0x0000000400ff7812 */ /* 0x000fe2000784c0ff */
[----:B------:R-:W-:Y:S01]  /*3820*/  IMAD R0, R251, 0x4, R14 ;  /* 0x00000004fb007824 */ /* 0x000fe200078e020e */
[C---:B------:R-:W-:Y:S01]  /*3830*/  IADD3 R212, R191.reuse, 0x19, RZ ;  /* 0x00000019bfd47810 */ /* 0x040fe20007ffe0ff */
[----:B------:R1:W1:Y:S01]  /*3840*/  I2F R205, R191 ;  /* 0x000000bf00cd7306 */ /* 0x0002620000201400 */
[C---:B------:R-:W-:Y:S01]  /*3850*/  IADD3 R211, R191.reuse, 0x18, RZ ;  /* 0x00000018bfd37810 */ /* 0x040fe20007ffe0ff */
[----:B------:R-:W-:Y:S01]  /*3860*/  IMAD.MOV.U32 R213, RZ, RZ, R192 ;  /* 0x000000ffffd57224 */ /* 0x000fe200078e00c0 */
[C---:B------:R-:W-:Y:S01]  /*3870*/  IADD3 R210, R191.reuse, 0x11, RZ ;  /* 0x00000011bfd27810 */ /* 0x040fe20007ffe0ff */
[----:B------:R-:W-:Y:S01]  /*3880*/  CS2R R94, SRZ ;  /* 0x00000000005e7805 */ /* 0x000fe2000001ff00 */
[C---:B------:R-:W-:Y:S01]  /*3890*/  IADD3 R209, R191.reuse, 0x10, RZ ;  /* 0x00000010bfd17810 */ /* 0x040fe20007ffe0ff */
[----:B------:R-:W-:Y:S01]  /*38a0*/  CS2R R92, SRZ ;  /* 0x00000000005c7805 */ /* 0x000fe2000001ff00 */
[C---:B------:R-:W-:Y:S01]  /*38b0*/  IADD3 R208, R191.reuse, 0x9, RZ ;  /* 0x00000009bfd07810 */ /* 0x040fe20007ffe0ff */
[----:B------:R-:W1:Y:S01]  /*38c0*/  I2F R212, R212 ;  /* 0x000000d400d47306 */ /* 0x000e620000201400 */
[C---:B------:R-:W-:Y:S01]  /*38d0*/  IADD3 R207, R191.reuse, 0x8, RZ ;  /* 0x00000008bfcf7810 */ /* 0x040fe20007ffe0ff */
[----:B------:R-:W-:Y:S01]  /*38e0*/  CS2R R98, SRZ ;  /* 0x0000000000627805 */ /* 0x000fe2000001ff00 */
[----:B------:R-:W-:Y:S01]  /*38f0*/  IADD3 R206, R191, 0x1, RZ ;  /* 0x00000001bfce7810 */ /* 0x000fe20007ffe0ff */
[----:B------:R-:W-:Y:S01]  /*3900*/  CS2R R96, SRZ ;  /* 0x0000000000607805 */ /* 0x000fe2000001ff00 */
[----:B------:R-:W-:Y:S01]  /*3910*/  SEL R175, R175, 0xffffffe0, !P0 ;  /* 0xffffffe0afaf7807 */ /* 0x000fe20004000000 */
        /* <DEDUP_REMOVED lines=32> */
[----:B------:R-:W-:Y:S01]  /*3b20*/  IMAD.SHL.U32 R165, R165, 0x2, RZ ;  /* 0x00000002a5a57824 */ /* 0x000fe200078e00ff */
[----:B------:R-:W-:Y:S01]  /*3b30*/  SEL R164, R164, 0xffffffc0, !P2 ;  /* 0xffffffc0a4a47807 */ /* 0x000fe20005000000 */
[----:B------:R-:W1:Y:S01]  /*3b40*/  I2F R207, R207 ;  /* 0x000000cf00cf7306 */ /* 0x000e620000201400 */
[----:B------:R-:W-:-:S02]  /*3b50*/  IMAD.SHL.U32 R166, R166, 0x2, RZ ;  /* 0x00000002a6a67824 */ /* 0x000fc400078e00ff */
[--C-:B------:R-:W-:Y:S02]  /*3b60*/  IMAD.IADD R170, R167, 0x1, R175.reuse ;  /* 0x00000001a7aa7824 */ /* 0x100fe400078e02af */
[----:B------:R-:W-:-:S03]  /*3b70*/  IMAD.IADD R169, R168, 0x1, R175 ;  /* 0x00000001a8a97824 */ /* 0x000fc600078e02af */
[----:B------:R-:W1:Y:S01]  /*3b80*/  I2F R206, R206 ;  /* 0x000000ce00ce7306 */ /* 0x000e620000201400 */
[----:B--2---:R-:W-:Y:S02]  /*3b90*/  IADD3 R18, P4, P3, R2, R4, R18 ;  /* 0x0000000402127210 */ /* 0x004fe40007b9e012 */
[----:B------:R-:W-:Y:S02]  /*3ba0*/  SHF.R.S32.HI R2, RZ, 0x1f, R2 ;  /* 0x0000001fff027819 */ /* 0x000fe40000011402 */
[----:B------:R-:W-:Y:S01]  /*3bb0*/  IADD3 R4, R13, 0x20, RZ ;  /* 0x000000200d047810 */ /* 0x000fe20007ffe0ff */
[----:B------:R-:W-:Y:S01]  /*3bc0*/  IMAD.WIDE.U32 R18, R18, -0x2daee0ad, RZ ;  /* 0xd2511f5312127825 */ /* 0x000fe200078e00ff */
[----:B------:R-:W-:-:S03]  /*3bd0*/  IADD3.X R2, R2, R5, R6, P4, P3 ;  /* 0x0000000502027210 */ /* 0x000fc600027e6406 */
[----:B---3--:R-:W-:Y:S01]  /*3be0*/  @P5 FMUL.FTZ R178, R8, R9 ;  /* 0x0000000908b25220 */ /* 0x008fe20000410000 */
[----:B------:R-:W-:Y:S01]  /*3bf0*/  LOP3.LUT R243, R2, R10, RZ, 0x3c, !PT ;  /* 0x0000000a02f37212 */ /* 0x000fe200078e3cff */
[C---:B------:R-:W-:Y:S01]  /*3c00*/  IMAD.IADD R2, R246.reuse, 0x1, R4 ;  /* 0x00000001f6027824 */ /* 0x040fe200078e0204 */
[C---:B------:R-:W-:Y:S02]  /*3c10*/  LOP3.LUT R0, R11.reuse, R0, RZ, 0x3c, !PT ;  /* 0x000000000b007212 */ /* 0x040fe400078e3cff */
[----:B------:R-:W-:Y:S01]  /*3c20*/  IADD3 R238, R11, -0x4498517b, RZ ;  /* 0xbb67ae850bee7810 */ /* 0x000fe20007ffe0ff */
[----:B------:R-:W-:Y:S01]  /*3c30*/  IMAD.IADD R2, R246, 0x1, R2 ;  /* 0x00000001f6027824 */ /* 0x000fe200078e0202 */
[----:B------:R-:W-:Y:S02]  /*3c40*/  LOP3.LUT R0, R19, R0, RZ, 0x3c, !PT ;  /* 0x0000000013007212 */ /* 0x000fe400078e3cff */
[----:B------:R-:W-:Y:S01]  /*3c50*/  IADD3 R231, R10, 0x3c6ef372, RZ ;  /* 0x3c6ef3720ae77810 */ /* 0x000fe20007ffe0ff */
[----:B------:R-:W-:Y:S01]  /*3c60*/  IMAD.IADD R229, R246, 0x1, R2 ;  /* 0x00000001f6e57824 */ /* 0x000fe200078e0202 */
[----:B------:R-:W-:Y:S01]  /*3c70*/  IADD3 R242, R11, 0x646e171e, RZ ;  /* 0x646e171e0bf27810 */ /* 0x000fe20007ffe0ff */
[----:B------:R-:W-:Y:S01]  /*3c80*/  IMAD.WIDE.U32 R226, R0, -0x326172a9, RZ ;  /* 0xcd9e8d5700e27825 */ /* 0x000fe200078e00ff */
[----:B------:R-:W-:-:S02]  /*3c90*/  LOP3.LUT R238, R18, R238, RZ, 0x3c, !PT ;  /* 0x000000ee12ee7212 */ /* 0x000fc400078e3cff */
[C---:B------:R-:W-:Y:S01]  /*3ca0*/  IADD3 R241, R11.reuse, -0x56f99767, RZ ;  /* 0xa90668990bf17810 */ /* 0x040fe20007ffe0ff */
[C---:B------:R-:W-:Y:S01]  /*3cb0*/  IMAD.IADD R228, R246.reuse, 0x1, R229 ;  /* 0x00000001f6e47824 */ /* 0x040fe200078e02e5 */
[C---:B------:R-:W-:Y:S02]  /*3cc0*/  IADD3 R240, R11.reuse, -0x126145ec, RZ ;  /* 0xed9eba140bf07810 */ /* 0x040fe40007ffe0ff */
[C---:B------:R-:W-:Y:S01]  /*3cd0*/  IADD3 R239, R11.reuse, 0x32370b8f, RZ ;  /* 0x32370b8f0bef7810 */ /* 0x040fe20007ffe0ff */
[----:B------:R-:W-:Y:S01]  /*3ce0*/  IMAD.IADD R230, R246, 0x1, R228 ;  /* 0x00000001f6e67824 */ /* 0x000fe200078e02e4 */
[----:B------:R-:W-:Y:S02]  /*3cf0*/  IADD3 R233, R11, 0x76cf5d0a, RZ ;  /* 0x76cf5d0a0be97810 */ /* 0x000fe40007ffe0ff */
[C---:B------:R-:W-:Y:S02]  /*3d00*/  IADD3 R237, R10.reuse, -0x4ab325aa, RZ ;  /* 0xb54cda560aed7810 */ /* 0x040fe40007ffe0ff */
[----:B------:R-:W-:-:S02]  /*3d10*/  IADD3 R236, R10, 0x1715609d, RZ ;  /* 0x1715609d0aec7810 */ /* 0x000fc40007ffe0ff */
[C---:B------:R-:W-:Y:S02]  /*3d20*/  IADD3 R235, R10.reuse, 0x78dde6e4, RZ ;  /* 0x78dde6e40aeb7810 */ /* 0x040fe40007ffe0ff */
[C---:B------:R-:W-:Y:S02]  /*3d30*/  IADD3 R234, R10.reuse, -0x255992d5, RZ ;  /* 0xdaa66d2b0aea7810 */ /* 0x040fe40007ffe0ff */
[----:B------:R-:W-:Y:S02]  /*3d40*/  IADD3 R232, R10, -0x61c88647, RZ ;  /* 0x9e3779b90ae87810 */ /* 0x000fe40007ffe0ff */
[----:B-1--4-:R-:W-:Y:S02]  /*3d50*/  LOP3.LUT R231, R226, R231, RZ, 0x3c, !PT ;  /* 0x000000e7e2e77212 */ /* 0x012fe400078e3cff */
.L_x_716:
[----:B-----5:R-:W-:Y:S01]  /*3d60*/  FSETP.NEU.FTZ.AND P0, PT, R220, -INF , PT ;  /* 0xff800000dc00780b */ /* 0x020fe20003f1d000 */
[----:B------:R-:W2:Y:S01]  /*3d70*/  LDL R179, [R1+0x4] ;  /* 0x0000040001b37983 */ /* 0x000ea20000100800 */
[C---:B------:R-:W-:Y:S01]  /*3d80*/  IMAD.IADD R0, R166.reuse, 0x1, R175 ;  /* 0x00000001a6007824 */ /* 0x040fe200078e02af */
[----:B------:R-:W-:Y:S01]  /*3d90*/  ULDC.U8 UR4, c[0x0][0x2d8] ;  /* 0x0000b60000047ab9 */ /* 0x000fe20000000000 */
[--C-:B------:R-:W-:Y:S01]  /*3da0*/  IMAD.IADD R128, R166, 0x1, R164.reuse ;  /* 0x00000001a6807824 */ /* 0x100fe200078e02a4 */
[----:B------:R-:W0:Y:S01]  /*3db0*/  LDGDEPBAR ;  /* 0x00000000000079af */ /* 0x000e220000000000 */
[----:B------:R-:W-:Y:S05]  /*3dc0*/  IMAD.SHL.U32 R2, R193, 0x40, RZ ;  /* 0x00000040c1027824 */ /* 0x000fea00078e00ff */
[----:B------:R-:W-:Y:S01]  /*3dd0*/  ISETP.GE.AND P4, PT, R2, R252, PT ;  /* 0x000000fc0200720c */ /* 0x000fe20003f86270 */
[----:B------:R-:W-:Y:S04]  /*3de0*/  DEPBAR.LE SB0, 0x0 ;  /* 0x000080000000791a */ /* 0x000fe80000000000 */
[----:B------:R-:W-:Y:S08]  /*3df0*/  BAR.SYNC.DEFER_BLOCKING 0x0 ;  /* 0x0000000000007b1d */ /* 0x000ff00000010000 */
[----:B------:R-:W-:Y:S08]  /*3e00*/  LDSM.16.M88.4 R32, [R166] ;  /* 0x00000000a620783b */ /* 0x000ff00000000200 */
[----:B------:R-:W1:Y:S08]  /*3e10*/  LDSM.16.M88.4 R16, [R174+0x6000] ;  /* 0x00600000ae10783b */ /* 0x000e700000000200 */
[----:B------:R-:W3:Y:S08]  /*3e20*/  LDSM.16.M88.4 R28, [R166+0x1000] ;  /* 0x00100000a61c783b */ /* 0x000ef00000000200 */
[----:B------:R-:W4:Y:S08]  /*3e30*/  LDSM.16.M88.4 R100, [R174+0x6800] ;  /* 0x00680000ae64783b */ /* 0x000f300000000200 */
[----:B------:R-:W-:Y:S08]  /*3e40*/  LDSM.16.M88.4 R104, [R0] ;  /* 0x000000000068783b */ /* 0x000ff00000000200 */
[----:B------:R-:W4:Y:S01]  /*3e50*/  LDSM.16.M88.4 R108, [R173+0x6000] ;  /* 0x00600000ad6c783b */ /* 0x000f220000000200 */
[-C--:B-1----:R-:W-:Y:S07]  /*3e60*/  HMMA.16816.F32 R4, R32, R16.reuse, RZ ;  /* 0x000000102004723c */ /* 0x082fee00000018ff */
[----:B------:R1:W4:Y:S01]  /*3e70*/  LDSM.16.M88.4 R112, [R0+0x1000] ;  /* 0x001000000070783b */ /* 0x0003220000000200 */
[C---:B---3--:R-:W-:Y:S07]  /*3e80*/  HMMA.16816.F32 R8, R28.reuse, R16, RZ ;  /* 0x000000101c08723c */ /* 0x048fee00000018ff */
[----:B------:R-:W3:Y:S01]  /*3e90*/  LDSM.16.M88.4 R116, [R173+0x6800] ;  /* 0x00680000ad74783b */ /* 0x000ee20000000200 */
[-C--:B------:R-:W-:Y:S07]  /*3ea0*/  HMMA.16816.F32 R12, R28, R18.reuse, RZ ;  /* 0x000000121c0c723c */ /* 0x080fee00000018ff */
[----:B------:R-:W-:Y:S01]  /*3eb0*/  LDSM.16.M88.4 R120, [R128] ;  /* 0x000000008078783b */ /* 0x000fe20000000200 */
[C---:B------:R-:W-:Y:S07]  /*3ec0*/  HMMA.16816.F32 R16, R32.reuse, R18, RZ ;  /* 0x000000122010723c */ /* 0x040fee00000018ff */
[----:B------:R-:W3:Y:S01]  /*3ed0*/  LDSM.16.M88.4 R124, [R171+0x6000] ;  /* 0x00600000ab7c783b */ /* 0x000ee20000000200 */
[----:B-1----:R-:W-:Y:S04]  /*3ee0*/  IMAD.IADD R0, R0, 0x1, R164 ;  /* 0x0000000100007824 */ /* 0x002fe800078e02a4 */
[----:B------:R-:W-:Y:S01]  /*3ef0*/  IMAD.MOV.U32 R164, RZ, RZ, 0x40 ;  /* 0x00000040ffa47424 */ /* 0x000fe200078e00ff */
[-C--:B----4-:R-:W-:Y:S02]  /*3f00*/  HMMA.16816.F32 R20, R32, R100.reuse, RZ ;  /* 0x000000642014723c */ /* 0x090fe400000018ff */
[----:B------:R-:W1:Y:S02]  /*3f10*/  LDSM.16.M88.4 R128, [R128+0x1000] ;  /* 0x001000008080783b */ /* 0x000e640000000200 */
[----:B------:R-:W-:Y:S04]  /*3f20*/  SEL R164, R164, 0xffffffc0, !P2 ;  /* 0xffffffc0a4a47807 */ /* 0x000fe80005000000 */
[C---:B------:R-:W-:Y:S08]  /*3f30*/  HMMA.16816.F32 R24, R28.reuse, R100, RZ ;  /* 0x000000641c18723c */ /* 0x040ff000000018ff */
[-C--:B------:R-:W-:Y:S08]  /*3f40*/  HMMA.16816.F32 R28, R28, R102.reuse, RZ ;  /* 0x000000661c1c723c */ /* 0x080ff000000018ff */
[----:B------:R-:W-:Y:S01]  /*3f50*/  HMMA.16816.F32 R32, R32, R102, RZ ;  /* 0x000000662020723c */ /* 0x000fe200000018ff */
[----:B------:R-:W4:Y:S07]  /*3f60*/  LDSM.16.M88.4 R100, [R171+0x6800] ;  /* 0x00680000ab64783b */ /* 0x000f2e0000000200 */
[-C--:B------:R-:W-:Y:S08]  /*3f70*/  HMMA.16816.F32 R4, R104, R108.reuse, R4 ;  /* 0x0000006c6804723c */ /* 0x080ff00000001804 */
[C---:B------:R-:W-:Y:S08]  /*3f80*/  HMMA.16816.F32 R8, R112.reuse, R108, R8 ;  /* 0x0000006c7008723c */ /* 0x040ff00000001808 */
[-C--:B------:R-:W-:Y:S08]  /*3f90*/  HMMA.16816.F32 R12, R112, R110.reuse, R12 ;  /* 0x0000006e700c723c */ /* 0x080ff0000000180c */
[C---:B------:R-:W-:Y:S01]  /*3fa0*/  HMMA.16816.F32 R16, R104.reuse, R110, R16 ;  /* 0x0000006e6810723c */ /* 0x040fe20000001810 */
[----:B------:R-:W-:Y:S07]  /*3fb0*/  LDSM.16.M88.4 R108, [R172+0x6000] ;  /* 0x00600000ac6c783b */ /* 0x000fee0000000200 */
[-C--:B---3--:R-:W-:Y:S08]  /*3fc0*/  HMMA.16816.F32 R20, R104, R116.reuse, R20 ;  /* 0x000000746814723c */ /* 0x088ff00000001814 */
[C---:B------:R-:W-:Y:S08]  /*3fd0*/  HMMA.16816.F32 R24, R112.reuse, R116, R24 ;  /* 0x000000747018723c */ /* 0x040ff00000001818 */
[-C--:B------:R-:W-:Y:S01]  /*3fe0*/  HMMA.16816.F32 R28, R112, R118.reuse, R28 ;  /* 0x00000076701c723c */ /* 0x080fe2000000181c */
[----:B------:R-:W-:Y:S07]  /*3ff0*/  LDSM.16.M88.4 R112, [R0+0x1000] ;  /* 0x001000000070783b */ /* 0x000fee0000000200 */
[----:B------:R-:W-:Y:S01]  /*4000*/  HMMA.16816.F32 R32, R104, R118, R32 ;  /* 0x000000766820723c */ /* 0x000fe20000001820 */
[----:B------:R-:W3:Y:S06]  /*4010*/  LDSM.16.M88.4 R104, [R0] ;  /* 0x000000000068783b */ /* 0x000eec0000000200 */
[----:B------:R-:W-:Y:S01]  /*4020*/  FMUL.FTZ R119, R220, 1.4426950216293334961 ;  /* 0x3fb8aa3bdc777820 */ /* 0x000fe20000410000 */
[-C--:B------:R-:W-:Y:S04]  /*4030*/  HMMA.16816.F32 R4, R120, R124.reuse, R4 ;  /* 0x0000007c7804723c */ /* 0x080fe80000001804 */
[----:B------:R-:W-:Y:S04]  /*4040*/  FSEL R119, R119, RZ, P0 ;  /* 0x000000ff77777208 */ /* 0x000fe80000000000 */
[C---:B-1----:R-:W-:Y:S08]  /*4050*/  HMMA.16816.F32 R8, R128.reuse, R124, R8 ;  /* 0x0000007c8008723c */ /* 0x042ff00000001808 */
[-C--:B------:R-:W-:Y:S08]  /*4060*/  HMMA.16816.F32 R12, R128, R126.reuse, R12 ;  /* 0x0000007e800c723c */ /* 0x080ff0000000180c */
[C---:B------:R-:W-:Y:S08]  /*4070*/  HMMA.16816.F32 R16, R120.reuse, R126, R16 ;  /* 0x0000007e7810723c */ /* 0x040ff00000001810 */
[-C--:B----4-:R-:W-:Y:S08]  /*4080*/  HMMA.16816.F32 R20, R120, R100.reuse, R20 ;  /* 0x000000647814723c */ /* 0x090ff00000001814 */
[C---:B------:R-:W-:Y:S07]  /*4090*/  HMMA.16816.F32 R24, R128.reuse, R100, R24 ;  /* 0x000000648018723c */ /* 0x040fee0000001818 */
[----:B------:R-:W-:Y:S01]  /*40a0*/  IMAD.SHL.U32 R100, R251, 0x80, RZ ;  /* 0x00000080fb647824 */ /* 0x000fe200078e00ff */
[-C--:B------:R-:W-:Y:S04]  /*40b0*/  HMMA.16816.F32 R28, R128, R102.reuse, R28 ;  /* 0x00000066801c723c */ /* 0x080fe8000000181c */
[----:B------:R-:W-:Y:S04]  /*40c0*/  IADD3 R117, R100, 0x80, RZ ;  /* 0x0000008064757810 */ /* 0x000fe80007ffe0ff */
[----:B------:R-:W-:Y:S01]  /*40d0*/  ISETP.LT.AND P4, PT, R117, R202, P4 ;  /* 0x000000ca7500720c */ /* 0x000fe20002781270 */
[----:B------:R-:W-:Y:S08]  /*40e0*/  HMMA.16816.F32 R32, R120, R102, R32 ;  /* 0x000000667820723c */ /* 0x000ff00000001820 */
[-C--:B---3--:R-:W-:Y:S04]  /*40f0*/  HMMA.16816.F32 R4, R104, R108.reuse, R4 ;  /* 0x0000006c6804723c */ /* 0x088fe80000001804 */
[----:B------:R-:W-:Y:S01]  /*4100*/  @!P4 IADD3 R102, -R250, 0x1, R222 ;  /* 0x00000001fa66c810 */ /* 0x000fe20007ffe1de */
[----:B--2---:R-:W-:Y:S03]  /*4110*/  IMAD R0, R193, 0x4, R179 ;  /* 0x00000004c1007824 */ /* 0x004fe600078e02b3 */
[C---:B------:R-:W-:Y:S01]  /*4120*/  HMMA.16816.F32 R8, R112.reuse, R108, R8 ;  /* 0x0000006c7008723c */ /* 0x040fe20000001808 */
[C---:B------:R-:W-:Y:S03]  /*4130*/  IMAD.WIDE.U32 R100, R0.reuse, -0x326172a9, RZ ;  /* 0xcd9e8d5700647825 */ /* 0x040fe600078e00ff */
[----:B------:R-:W-:Y:S02]  /*4140*/  IADD3 R116, R0, 0x2, RZ ;  /* 0x0000000200747810 */ /* 0x000fe40007ffe0ff */
[-C--:B------:R-:W-:Y:S01]  /*4150*/  LOP3.LUT R101, R101, R243.reuse, RZ, 0x3c, !PT ;  /* 0x000000f365657212 */ /* 0x080fe200078e3cff */
[----:B------:R-:W-:Y:S01]  /*4160*/  FMUL.FTZ R108, R221, 1.4426950216293334961 ;  /* 0x3fb8aa3bdd6c7820 */ /* 0x000fe20000410000 */
[--C-:B------:R-:W-:Y:S01]  /*4170*/  LOP3.LUT R0, R227, R100, R232.reuse, 0x96, !PT ;  /* 0x00000064e3007212 */ /* 0x100fe200078e96e8 */
[----:B------:R-:W-:Y:S01]  /*4180*/  IMAD.WIDE.U32 R116, R116, -0x326172a9, RZ ;  /* 0xcd9e8d5774747825 */ /* 0x000fe200078e00ff */
[-C--:B------:R-:W-:Y:S03]  /*4190*/  HMMA.16816.F32 R12, R112, R110.reuse, R12 ;  /* 0x0000006e700c723c */ /* 0x080fe6000000180c */
[----:B------:R-:W-:Y:S01]  /*41a0*/  IMAD.WIDE.U32 R100, R101, -0x2daee0ad, RZ ;  /* 0xd2511f5365647825 */ /* 0x000fe200078e00ff */
[----:B------:R-:W-:Y:S03]  /*41b0*/  LOP3.LUT R116, R227, R116, R232, 0x96, !PT ;  /* 0x00000074e3747212 */ /* 0x000fe600078e96e8 */
[----:B------:R-:W-:Y:S01]  /*41c0*/  IMAD.WIDE.U32 R126, R0, -0x2daee0ad, RZ ;  /* 0xd2511f53007e7825 */ /* 0x000fe200078e00ff */
[----:B------:R-:W-:Y:S01]  /*41d0*/  LOP3.LUT R0, R117, R243, RZ, 0x3c, !PT ;  /* 0x000000f375007212 */ /* 0x000fe200078e3cff */
[C---:B------:R-:W-:Y:S03]  /*41e0*/  HMMA.16816.F32 R16, R104.reuse, R110, R16 ;  /* 0x0000006e6810723c */ /* 0x040fe60000001810 */
[----:B------:R-:W-:Y:S01]  /*41f0*/  LOP3.LUT R117, R238, R101, RZ, 0x3c, !PT ;  /* 0x00000065ee757212 */ /* 0x000fe200078e3cff */
[----:B------:R-:W-:Y:S01]  /*4200*/  IMAD.WIDE.U32 R128, R116, -0x2daee0ad, RZ ;  /* 0xd2511f5374807825 */ /* 0x000fe200078e00ff */
[--C-:B------:R-:W-:Y:S03]  /*4210*/  LOP3.LUT R103, R127, R100, R233.reuse, 0x96, !PT ;  /* 0x000000647f677212 */ /* 0x100fe600078e96e9 */
[----:B------:R-:W-:Y:S01]  /*4220*/  IMAD.WIDE.U32 R100, R0, -0x2daee0ad, RZ ;  /* 0xd2511f5300647825 */ /* 0x000fe200078e00ff */
[----:B------:R-:W-:Y:S03]  /*4230*/  @!P4 IADD3 R0, R2, R102, R202 ;  /* 0x000000660200c210 */ /* 0x000fe60007ffe0ca */
[----:B------:R-:W-:Y:S01]  /*4240*/  @!P4 IADD3 R2, R191, 0x1, RZ ;  /* 0x00000001bf02c810 */ /* 0x000fe20007ffe0ff */
[----:B------:R-:W-:Y:S01]  /*4250*/  IMAD.WIDE.U32 R120, R103, -0x326172a9, RZ ;  /* 0xcd9e8d5767787825 */ /* 0x000fe200078e00ff */
[----:B------:R-:W-:Y:S02]  /*4260*/  LOP3.LUT R123, R238, R101, RZ, 0x3c, !PT ;  /* 0x00000065ee7b7212 */ /* 0x000fe400078e3cff */
[C---:B------:R-:W-:Y:S01]  /*4270*/  @!P4 IMNMX R109, R0.reuse, R202, PT ;  /* 0x000000ca006dc217 */ /* 0x040fe20003800200 */
[----:B------:R-:W-:Y:S01]  /*4280*/  FFMA.FTZ R14, R207, R178, R14 ;  /* 0x000000b2cf0e7223 */ /* 0x000fe2000001000e */
[----:B------:R-:W-:Y:S01]  /*4290*/  LOP3.LUT R122, R129, R100, R233, 0x96, !PT ;  /* 0x00000064817a7212 */ /* 0x000fe200078e96e9 */
[----:B------:R-:W-:Y:S01]  /*42a0*/  FFMA.FTZ R4, R205, R178, R4 ;  /* 0x000000b2cd047223 */ /* 0x000fe20000010004 */
[-C--:B------:R-:W-:Y:S01]  /*42b0*/  @!P4 ISETP.GE.AND P6, PT, R191, R109.reuse, PT ;  /* 0x0000006dbf00c20c */ /* 0x080fe20003fc6270 */
[----:B------:R-:W1:Y:S01]  /*42c0*/  LDSM.16.M88.4 R100, [R172+0x6800] ;  /* 0x00680000ac64783b */ /* 0x000e620000000200 */
[----:B------:R-:W-:Y:S01]  /*42d0*/  @!P4 IADD3 R118, R0, 0x8, RZ ;  /* 0x000000080076c810 */ /* 0x000fe20007ffe0ff */
[----:B------:R-:W-:Y:S01]  /*42e0*/  IMAD.WIDE.U32 R110, R122, -0x326172a9, RZ ;  /* 0xcd9e8d577a6e7825 */ /* 0x000fe200078e00ff */
[----:B------:R-:W-:Y:S02]  /*42f0*/  @!P4 ISETP.GE.AND P5, PT, R2, R109, PT ;  /* 0x0000006d0200c20c */ /* 0x000fe40003fa6270 */
[----:B------:R-:W-:Y:S01]  /*4300*/  @!P4 FSEL R4, R4, -INF , !P6 ;  /* 0xff8000000404c808 */ /* 0x000fe20007000000 */
[----:B------:R-:W-:Y:S01]  /*4310*/  IMAD.WIDE.U32 R116, R117, -0x326172a9, RZ ;  /* 0xcd9e8d5775747825 */ /* 0x000fe200078e00ff */
[----:B------:R-:W-:Y:S02]  /*4320*/  FSETP.NEU.FTZ.AND P6, PT, R221, -INF , PT ;  /* 0xff800000dd00780b */ /* 0x000fe40003fdd000 */
[----:B------:R-:W-:Y:S01]  /*4330*/  @!P4 IMNMX R118, R118, R202, PT ;  /* 0x000000ca7676c217 */ /* 0x000fe20003800200 */
[----:B------:R-:W-:Y:S01]  /*4340*/  FFMA.FTZ R4, R4, c[0x0][0x23c], -R119 ;  /* 0x00008f0004047a23 */ /* 0x000fe20000010877 */
[----:B------:R-:W-:Y:S01]  /*4350*/  FSEL R108, R108, RZ, P6 ;  /* 0x000000ff6c6c7208 */ /* 0x000fe20003000000 */
[-C--:B------:R-:W-:Y:S01]  /*4360*/  FFMA.FTZ R12, R207, R178.reuse, R12 ;  /* 0x000000b2cf0c7223 */ /* 0x080fe2000001000c */
[----:B------:R-:W-:Y:S01]  /*4370*/  LOP3.LUT R124, R231, R117, RZ, 0x3c, !PT ;  /* 0x00000075e77c7212 */ /* 0x000fe200078e3cff */
[----:B------:R2:W-:Y:S01]  /*4380*/  MUFU.EX2 R181, R4 ;  /* 0x0000000400b57308 */ /* 0x0005e20000000800 */
[----:B------:R-:W-:Y:S01]  /*4390*/  @!P4 IADD3 R117, R0, 0x20, RZ ;  /* 0x000000200075c810 */ /* 0x000fe20007ffe0ff */
[C---:B------:R-:W-:Y:S01]  /*43a0*/  FFMA.FTZ R15, R208.reuse, R178, R15 ;  /* 0x000000b2d00f7223 */ /* 0x040fe2000001000f */
[----:B------:R-:W-:Y:S01]  /*43b0*/  LOP3.LUT R121, R121, R116, R234, 0x96, !PT ;  /* 0x0000007479797212 */ /* 0x000fe200078e96ea */
[----:B------:R-:W-:Y:S01]  /*43c0*/  FFMA.FTZ R16, R207, R178, R16 ;  /* 0x000000b2cf107223 */ /* 0x000fe20000010010 */
[----:B------:R-:W-:Y:S01]  /*43d0*/  @!P4 IMNMX R117, R117, R202, PT ;  /* 0x000000ca7575c217 */ /* 0x000fe20003800200 */
[-C--:B------:R-:W-:Y:S01]  /*43e0*/  FFMA.FTZ R17, R208, R178.reuse, R17 ;  /* 0x000000b2d0117223 */ /* 0x080fe20000010011 */
[----:B------:R-:W-:Y:S01]  /*43f0*/  @!P4 IADD3 R116, R0, 0x28, RZ ;  /* 0x000000280074c810 */ /* 0x000fe20007ffe0ff */
[----:B------:R-:W-:Y:S01]  /*4400*/  FMUL.FTZ R0, R219, 1.4426950216293334961 ;  /* 0x3fb8aa3bdb007820 */ /* 0x000fe20000410000 */
[-C--:B------:R-:W-:Y:S01]  /*4410*/  @!P4 ISETP.GE.AND P1, PT, R2, R117.reuse, PT ;  /* 0x000000750200c20c */ /* 0x080fe20003f26270 */
[----:B------:R-:W-:Y:S01]  /*4420*/  FFMA.FTZ R10, R205, R178, R10 ;  /* 0x000000b2cd0a7223 */ /* 0x000fe2000001000a */
[----:B------:R-:W-:Y:S01]  /*4430*/  @!P4 IMNMX R116, R116, R202, PT ;  /* 0x000000ca7474c217 */ /* 0x000fe20003800200 */
[----:B------:R-:W-:Y:S01]  /*4440*/  FFMA.FTZ R5, R206, R178, R5 ;  /* 0x000000b2ce057223 */ /* 0x000fe20000010005 */
[----:B------:R-:W-:Y:S01]  /*4450*/  @!P4 ISETP.GE.AND P3, PT, R2, R118, PT ;  /* 0x000000760200c20c */ /* 0x000fe20003f66270 */
[----:B------:R-:W-:Y:S01]  /*4460*/  FFMA.FTZ R11, R206, R178, R11 ;  /* 0x000000b2ce0b7223 */ /* 0x000fe2000001000b */
[----:B------:R-:W-:Y:S01]  /*4470*/  @!P4 ISETP.GE.AND P0, PT, R2, R116, PT ;  /* 0x000000740200c20c */ /* 0x000fe20003f06270 */
[C---:B------:R-:W-:Y:S01]  /*4480*/  FMUL.FTZ R2, R218.reuse, 1.4426950216293334961 ;  /* 0x3fb8aa3bda027820 */ /* 0x040fe20000410000 */
[----:B------:R-:W-:Y:S01]  /*4490*/  @!P4 FSEL R5, R5, -INF , !P5 ;  /* 0xff8000000505c808 */ /* 0x000fe20006800000 */
[-C--:B------:R-:W-:Y:S01]  /*44a0*/  FFMA.FTZ R6, R205, R178.reuse, R6 ;  /* 0x000000b2cd067223 */ /* 0x080fe20000010006 */
[----:B------:R-:W-:Y:S01]  /*44b0*/  FSETP.NEU.FTZ.AND P6, PT, R218, -INF , PT ;  /* 0xff800000da00780b */ /* 0x000fe20003fdd000 */
[-C--:B------:R-:W-:Y:S01]  /*44c0*/  FFMA.FTZ R7, R206, R178.reuse, R7 ;  /* 0x000000b2ce077223 */ /* 0x080fe20000010007 */
[----:B------:R-:W-:Y:S01]  /*44d0*/  FSETP.NEU.FTZ.AND P5, PT, R219, -INF , PT ;  /* 0xff800000db00780b */ /* 0x000fe20003fbd000 */
[----:B------:R-:W-:Y:S01]  /*44e0*/  FFMA.FTZ R5, R5, c[0x0][0x23c], -R119 ;  /* 0x00008f0005057a23 */ /* 0x000fe20000010877 */
[----:B------:R-:W-:Y:S01]  /*44f0*/  FSEL R2, R2, RZ, P6 ;  /* 0x000000ff02027208 */ /* 0x000fe20003000000 */
[----:B------:R-:W-:Y:S01]  /*4500*/  FFMA.FTZ R8, R205, R178, R8 ;  /* 0x000000b2cd087223 */ /* 0x000fe20000010008 */
[C---:B--2---:R-:W-:Y:S01]  /*4510*/  @!P4 IADD3 R4, R191.reuse, 0x8, RZ ;  /* 0x00000008bf04c810 */ /* 0x044fe20007ffe0ff */
[-C--:B-1----:R-:W-:Y:S01]  /*4520*/  HMMA.16816.F32 R20, R104, R100.reuse, R20 ;  /* 0x000000646814723c */ /* 0x082fe20000001814 */
[----:B------:R-:W-:Y:S01]  /*4530*/  @!P4 ISETP.GE.AND P6, PT, R191, R118, PT ;  /* 0x00000076bf00c20c */ /* 0x000fe20003fc6270 */
[----:B------:R1:W2:Y:S01]  /*4540*/  MUFU.EX2 R180, R5 ;  /* 0x0000000500b47308 */ /* 0x0002a20000000800 */
[----:B------:R-:W-:Y:S01]  /*4550*/  @!P4 FSEL R7, R7, -INF , !P3 ;  /* 0xff8000000707c808 */ /* 0x000fe20005800000 */
[----:B------:R-:W-:Y:S01]  /*4560*/  FFMA.FTZ R9, R206, R178, R9 ;  /* 0x000000b2ce097223 */ /* 0x000fe20000010009 */
[C---:B------:R-:W-:Y:S01]  /*4570*/  @!P4 ISETP.GE.AND P3, PT, R191.reuse, R116, PT ;  /* 0x00000074bf00c20c */ /* 0x040fe20003f66270 */
[----:B------:R-:W-:Y:S01]  /*4580*/  FFMA.FTZ R13, R208, R178, R13 ;  /* 0x000000b2d00d7223 */ /* 0x000fe2000001000d */
[----:B------:R-:W-:Y:S01]  /*4590*/  @!P4 FSEL R6, R6, -INF , !P6 ;  /* 0xff8000000606c808 */ /* 0x000fe20007000000 */
[C---:B------:R-:W-:Y:S01]  /*45a0*/  HMMA.16816.F32 R24, R112.reuse, R100, R24 ;  /* 0x000000647018723c */ /* 0x040fe20000001818 */
[----:B------:R-:W-:Y:S02]  /*45b0*/  @!P4 FSEL R10, R10, -INF , !P3 ;  /* 0xff8000000a0ac808 */ /* 0x000fe40005800000 */
[----:B------:R-:W-:Y:S01]  /*45c0*/  @!P4 ISETP.GE.AND P6, PT, R191, R117, PT ;  /* 0x00000075bf00c20c */ /* 0x000fe20003fc6270 */
[--C-:B------:R-:W-:Y:S01]  /*45d0*/  FFMA.FTZ R6, R6, c[0x0][0x23c], -R108.reuse ;  /* 0x00008f0006067a23 */ /* 0x100fe2000001086c */
[----:B------:R-:W-:Y:S01]  /*45e0*/  @!P4 ISETP.GE.AND P3, PT, R4, R118, PT ;  /* 0x000000760400c20c */ /* 0x000fe20003f66270 */
[----:B------:R-:W-:Y:S01]  /*45f0*/  FFMA.FTZ R7, R7, c[0x0][0x23c], -R108 ;  /* 0x00008f0007077a23 */ /* 0x000fe2000001086c */
[----:B------:R-:W-:Y:S01]  /*4600*/  FSEL R0, R0, RZ, P5 ;  /* 0x000000ff00007208 */ /* 0x000fe20002800000 */
[-C--:B------:R-:W-:Y:S01]  /*4610*/  HMMA.16816.F32 R28, R112, R102.reuse, R28 ;  /* 0x00000066701c723c */ /* 0x080fe2000000181c */
[----:B------:R-:W-:Y:S01]  /*4620*/  @!P4 FSEL R11, R11, -INF , !P0 ;  /* 0xff8000000b0bc808 */ /* 0x000fe20004000000 */
[----:B------:R3:W-:Y:S01]  /*4630*/  MUFU.EX2 R179, R6 ;  /* 0x0000000600b37308 */ /* 0x0007e20000000800 */
[----:B------:R-:W-:Y:S01]  /*4640*/  @!P4 ISETP.GE.AND P5, PT, R4, R109, PT ;  /* 0x0000006d0400c20c */ /* 0x000fe20003fa6270 */
[--C-:B------:R-:W-:Y:S01]  /*4650*/  FFMA.FTZ R10, R10, c[0x0][0x23c], -R0.reuse ;  /* 0x00008f000a0a7a23 */ /* 0x100fe20000010800 */
[----:B------:R-:W-:Y:S01]  /*4660*/  @!P4 FSEL R8, R8, -INF , !P6 ;  /* 0xff8000000808c808 */ /* 0x000fe20007000000 */
[----:B------:R-:W-:Y:S01]  /*4670*/  FFMA.FTZ R11, R11, c[0x0][0x23c], -R0 ;  /* 0x00008f000b0b7a23 */ /* 0x000fe20000010800 */
[CC--:B------:R-:W-:Y:S01]  /*4680*/  @!P4 ISETP.GE.AND P6, PT, R4.reuse, R117.reuse, PT ;  /* 0x000000750400c20c */ /* 0x0c0fe20003fc6270 */
[----:B------:R-:W-:Y:S01]  /*4690*/  HMMA.16816.F32 R32, R104, R102, R32 ;  /* 0x000000666820723c */ /* 0x000fe20000001820 */
[----:B------:R-:W-:Y:S02]  /*46a0*/  @!P4 FSEL R9, R9, -INF , !P1 ;  /* 0xff8000000909c808 */ /* 0x000fe40004800000 */
[----:B------:R-:W-:Y:S01]  /*46b0*/  @!P4 ISETP.GE.AND P1, PT, R4, R116, PT ;  /* 0x000000740400c20c */ /* 0x000fe20003f26270 */
[--C-:B------:R-:W-:Y:S01]  /*46c0*/  FFMA.FTZ R100, R8, c[0x0][0x23c], -R2.reuse ;  /* 0x00008f0008647a23 */ /* 0x100fe20000010802 */
[----:B------:R-:W-:Y:S01]  /*46d0*/  @!P4 IADD3 R4, R191, 0x9, RZ ;  /* 0x00000009bf04c810 */ /* 0x000fe20007ffe0ff */
[----:B------:R-:W-:Y:S01]  /*46e0*/  FFMA.FTZ R9, R9, c[0x0][0x23c], -R2 ;  /* 0x00008f0009097a23 */ /* 0x000fe20000010802 */
[----:B------:R-:W-:Y:S01]  /*46f0*/  @!P4 FSEL R14, R14, -INF , !P1 ;  /* 0xff8000000e0ec808 */ /* 0x000fe20004800000 */
[----:B------:R-:W-:Y:S01]  /*4700*/  MUFU.EX2 R188, R100 ;  /* 0x0000006400bc7308 */ /* 0x000fe20000000800 */
[----:B------:R-:W-:Y:S03]  /*4710*/  @!P4 ISETP.GE.AND P0, PT, R4, R117, PT ;  /* 0x000000750400c20c */ /* 0x000fe60003f06270 */
[----:B------:R-:W-:Y:S01]  /*4720*/  @!P4 FSEL R12, R12, -INF , !P6 ;  /* 0xff8000000c0cc808 */ /* 0x000fe20007000000 */
[----:B------:R-:W-:Y:S01]  /*4730*/  FFMA.FTZ R14, R14, c[0x0][0x23c], -R0 ;  /* 0x00008f000e0e7a23 */ /* 0x000fe20000010800 */
[----:B------:R-:W-:Y:S01]  /*4740*/  @!P4 FSEL R13, R13, -INF , !P0 ;  /* 0xff8000000d0dc808 */ /* 0x000fe20004000000 */
[----:B------:R-:W-:Y:S01]  /*4750*/  FFMA.FTZ R18, R207, R178, R18 ;  /* 0x000000b2cf127223 */ /* 0x000fe20000010012 */
[----:B------:R-:W-:Y:S01]  /*4760*/  @!P4 ISETP.GE.AND P0, PT, R4, R116, PT ;  /* 0x000000740400c20c */ /* 0x000fe20003f06270 */
[--C-:B------:R-:W-:Y:S01]  /*4770*/  FFMA.FTZ R12, R12, c[0x0][0x23c], -R2.reuse ;  /* 0x00008f000c0c7a23 */ /* 0x100fe20000010802 */
[----:B-1----:R-:W-:Y:S01]  /*4780*/  @!P4 IADD3 R5, R191, 0x10, RZ ;  /* 0x00000010bf05c810 */ /* 0x002fe20007ffe0ff */
[----:B------:R-:W-:Y:S01]  /*4790*/  FFMA.FTZ R13, R13, c[0x0][0x23c], -R2 ;  /* 0x00008f000d0d7a23 */ /* 0x000fe20000010802 */
[----:B------:R-:W-:Y:S01]  /*47a0*/  @!P4 FSEL R15, R15, -INF , !P0 ;  /* 0xff8000000f0fc808 */ /* 0x000fe20004000000 */
[----:B------:R1:W4:Y:S01]  /*47b0*/  MUFU.EX2 R187, R7 ;  /* 0x0000000700bb7308 */ /* 0x0003220000000800 */
[----:B---3--:R-:W-:Y:S01]  /*47c0*/  @!P4 IADD3 R6, R191, 0x11, RZ ;  /* 0x00000011bf06c810 */ /* 0x008fe20007ffe0ff */
[----:B------:R-:W-:Y:S01]  /*47d0*/  FFMA.FTZ R19, R208, R178, R19 ;  /* 0x000000b2d0137223 */ /* 0x000fe20000010013 */
[----:B------:R-:W-:Y:S01]  /*47e0*/  @!P4 FSEL R18, R18, -INF , !P3 ;  /* 0xff8000001212c808 */ /* 0x000fe20005800000 */
[----:B------:R-:W-:Y:S01]  /*47f0*/  FFMA.FTZ R15, R15, c[0x0][0x23c], -R0 ;  /* 0x00008f000f0f7a23 */ /* 0x000fe20000010800 */
[----:B------:R-:W-:Y:S01]  /*4800*/  @!P4 ISETP.GE.AND P3, PT, R4, R118, PT ;  /* 0x000000760400c20c */ /* 0x000fe20003f66270 */
[-C--:B------:R-:W-:Y:S01]  /*4810*/  FFMA.FTZ R22, R209, R178.reuse, R22 ;  /* 0x000000b2d1167223 */ /* 0x080fe20000010016 */
[-C--:B------:R-:W-:Y:S01]  /*4820*/  @!P4 ISETP.GE.AND P1, PT, R5, R109.reuse, PT ;  /* 0x0000006d0500c20c */ /* 0x080fe20003f26270 */
[-C--:B------:R-:W-:Y:S01]  /*4830*/  FFMA.FTZ R20, R209, R178.reuse, R20 ;  /* 0x000000b2d1147223 */ /* 0x080fe20000010014 */
[-C--:B------:R-:W-:Y:S01]  /*4840*/  @!P4 ISETP.GE.AND P0, PT, R6, R109.reuse, PT ;  /* 0x0000006d0600c20c */ /* 0x080fe20003f06270 */
[----:B------:R3:W-:Y:S01]  /*4850*/  MUFU.EX2 R184, R14 ;  /* 0x0000000e00b87308 */ /* 0x0007e20000000800 */
[----:B------:R-:W-:Y:S01]  /*4860*/  @!P4 FSEL R19, R19, -INF , !P3 ;  /* 0xff8000001313c808 */ /* 0x000fe20005800000 */
[C---:B------:R-:W-:Y:S01]  /*4870*/  FFMA.FTZ R21, R210.reuse, R178, R21 ;  /* 0x000000b2d2157223 */ /* 0x040fe20000010015 */
[----:B------:R-:W-:Y:S01]  /*4880*/  @!P4 ISETP.GE.AND P3, PT, R5, R118, PT ;  /* 0x000000760500c20c */ /* 0x000fe20003f66270 */
[-C--:B------:R-:W-:Y:S01]  /*4890*/  FFMA.FTZ R23, R210, R178.reuse, R23 ;  /* 0x000000b2d2177223 */ /* 0x080fe20000010017 */
[----:B------:R-:W-:Y:S01]  /*48a0*/  @!P4 IADD3 R8, R191, 0x19, RZ ;  /* 0x00000019bf08c810 */ /* 0x000fe20007ffe0ff */
[CC--:B------:R-:W-:Y:S01]  /*48b0*/  FFMA.FTZ R24, R209.reuse, R178.reuse, R24 ;  /* 0x000000b2d1187223 */ /* 0x0c0fe20000010018 */
[----:B------:R-:W-:Y:S01]  /*48c0*/  @!P4 FSEL R20, R20, -INF , !P1 ;  /* 0xff8000001414c808 */ /* 0x000fe20004800000 */
[----:B------:R-:W-:Y:S01]  /*48d0*/  FFMA.FTZ R26, R209, R178, R26 ;  /* 0x000000b2d11a7223 */ /* 0x000fe2000001001a */
[----:B------:R-:W-:Y:S01]  /*48e0*/  @!P4 FSEL R22, R22, -INF , !P3 ;  /* 0xff8000001616c808 */ /* 0x000fe20005800000 */
[----:B------:R-:W-:Y:S01]  /*48f0*/  MUFU.EX2 R183, R12 ;  /* 0x0000000c00b77308 */ /* 0x000fe20000000800 */
[----:B------:R-:W-:Y:S01]  /*4900*/  @!P4 ISETP.GE.AND P1, PT, R6, R118, PT ;  /* 0x000000760600c20c */ /* 0x000fe20003f26270 */
[--C-:B------:R-:W-:Y:S01]  /*4910*/  FFMA.FTZ R18, R18, c[0x0][0x23c], -R108.reuse ;  /* 0x00008f0012127a23 */ /* 0x100fe2000001086c */
[----:B------:R-:W-:Y:S01]  /*4920*/  @!P4 ISETP.GE.AND P6, PT, R4, R109, PT ;  /* 0x0000006d0400c20c */ /* 0x000fe20003fc6270 */
[----:B------:R-:W-:Y:S01]  /*4930*/  FFMA.FTZ R29, R212, R178, R29 ;  /* 0x000000b2d41d7223 */ /* 0x000fe2000001001d */
[----:B------:R-:W-:Y:S01]  /*4940*/  @!P4 FSEL R21, R21, -INF , !P0 ;  /* 0xff8000001515c808 */ /* 0x000fe20004000000 */
[--C-:B------:R-:W-:Y:S01]  /*4950*/  FFMA.FTZ R19, R19, c[0x0][0x23c], -R108.reuse ;  /* 0x00008f0013137a23 */ /* 0x100fe2000001086c */
[----:B-1----:R-:W-:Y:S01]  /*4960*/  @!P4 IADD3 R7, R191, 0x18, RZ ;  /* 0x00000018bf07c810 */ /* 0x002fe20007ffe0ff */
[----:B------:R-:W-:Y:S01]  /*4970*/  IMAD.WIDE.U32 R100, R124, -0x2daee0ad, RZ ;  /* 0xd2511f537c647825 */ /* 0x000fe200078e00ff */
[-C--:B------:R-:W-:Y:S01]  /*4980*/  @!P4 ISETP.GE.AND P0, PT, R5, R117.reuse, PT ;  /* 0x000000750500c20c */ /* 0x080fe20003f06270 */
[----:B------:R1:W-:Y:S01]  /*4990*/  MUFU.EX2 R182, R13 ;  /* 0x0000000d00b67308 */ /* 0x0003e20000000800 */
[----:B------:R-:W-:Y:S01]  /*49a0*/  @!P4 FSEL R23, R23, -INF , !P1 ;  /* 0xff8000001717c808 */ /* 0x000fe20004800000 */
[----:B------:R-:W-:Y:S01]  /*49b0*/  FFMA.FTZ R22, R22, c[0x0][0x23c], -R108 ;  /* 0x00008f0016167a23 */ /* 0x000fe2000001086c */
[----:B------:R-:W-:Y:S01]  /*49c0*/  @!P4 ISETP.GE.AND P3, PT, R5, R116, PT ;  /* 0x000000740500c20c */ /* 0x000fe20003f66270 */
[----:B------:R-:W-:Y:S01]  /*49d0*/  IMAD.WIDE.U32 R4, R123, -0x326172a9, RZ ;  /* 0xcd9e8d577b047825 */ /* 0x000fe200078e00ff */
[----:B------:R-:W-:Y:S02]  /*49e0*/  @!P4 FSEL R16, R16, -INF , !P5 ;  /* 0xff8000001010c808 */ /* 0x000fe40006800000 */
[----:B------:R-:W-:Y:S01]  /*49f0*/  @!P4 ISETP.GE.AND P1, PT, R6, R117, PT ;  /* 0x000000750600c20c */ /* 0x000fe20003f26270 */
[-C--:B------:R-:W-:Y:S01]  /*4a00*/  FFMA.FTZ R25, R210, R178.reuse, R25 ;  /* 0x000000b2d2197223 */ /* 0x080fe20000010019 */
[-C--:B------:R-:W-:Y:S01]  /*4a10*/  @!P4 ISETP.GE.AND P5, PT, R7, R109.reuse, PT ;  /* 0x0000006d0700c20c */ /* 0x080fe20003fa6270 */
[----:B------:R1:W-:Y:S01]  /*4a20*/  MUFU.EX2 R185, R15 ;  /* 0x0000000f00b97308 */ /* 0x0003e20000000800 */
[----:B------:R-:W-:Y:S01]  /*4a30*/  @!P4 FSEL R24, R24, -INF , !P0 ;  /* 0xff8000001818c808 */ /* 0x000fe20004000000 */
[----:B------:R-:W-:Y:S01]  /*4a40*/  FFMA.FTZ R27, R210, R178, R27 ;  /* 0x000000b2d21b7223 */ /* 0x000fe2000001001b */
[----:B---3--:R-:W-:Y:S01]  /*4a50*/  LOP3.LUT R14, R111, R4, R234, 0x96, !PT ;  /* 0x000000046f0e7212 */ /* 0x008fe200078e96ea */
[----:B------:R-:W-:Y:S01]  /*4a60*/  FFMA.FTZ R23, R23, c[0x0][0x23c], -R108 ;  /* 0x00008f0017177a23 */ /* 0x000fe2000001086c */
[----:B------:R-:W-:Y:S01]  /*4a70*/  @!P4 ISETP.GE.AND P0, PT, R6, R116, PT ;  /* 0x000000740600c20c */ /* 0x000fe20003f06270 */
[----:B------:R-:W-:Y:S01]  /*4a80*/  FFMA.FTZ R16, R16, c[0x0][0x23c], -R119 ;  /* 0x00008f0010107a23 */ /* 0x000fe20000010877 */
[----:B------:R-:W-:Y:S01]  /*4a90*/  @!P4 FSEL R17, R17, -INF , !P6 ;  /* 0xff8000001111c808 */ /* 0x000fe20007000000 */
[-C--:B------:R-:W-:Y:S01]  /*4aa0*/  FFMA.FTZ R31, R212, R178.reuse, R31 ;  /* 0x000000b2d41f7223 */ /* 0x080fe2000001001f */
[----:B------:R-:W-:Y:S01]  /*4ab0*/  @!P4 FSEL R26, R26, -INF , !P3 ;  /* 0xff8000001a1ac808 */ /* 0x000fe20005800000 */
[----:B------:R3:W-:Y:S01]  /*4ac0*/  MUFU.EX2 R190, R10 ;  /* 0x0000000a00be7308 */ /* 0x0007e20000000800 */
[C---:B------:R-:W-:Y:S01]  /*4ad0*/  @!P4 ISETP.GE.AND P6, PT, R8.reuse, R109, PT ;  /* 0x0000006d0800c20c */ /* 0x040fe20003fc6270 */
[----:B------:R-:W-:Y:S01]  /*4ae0*/  FFMA.FTZ R17, R17, c[0x0][0x23c], -R119 ;  /* 0x00008f0011117a23 */ /* 0x000fe20000010877 */
[-C--:B------:R-:W-:Y:S01]  /*4af0*/  @!P4 ISETP.GE.AND P3, PT, R8, R117.reuse, PT ;  /* 0x000000750800c20c */ /* 0x080fe20003f66270 */
[CC--:B------:R-:W-:Y:S01]  /*4b00*/  FFMA.FTZ R33, R212.reuse, R178.reuse, R33 ;  /* 0x000000b2d4217223 */ /* 0x0c0fe20000010021 */
[----:B------:R-:W-:Y:S01]  /*4b10*/  @!P4 FSEL R25, R25, -INF , !P1 ;  /* 0xff8000001919c808 */ /* 0x000fe20004800000 */
[----:B------:R-:W-:Y:S01]  /*4b20*/  FFMA.FTZ R35, R212, R178, R35 ;  /* 0x000000b2d4237223 */ /* 0x000fe20000010023 */
[----:B------:R-:W-:Y:S01]  /*4b30*/  @!P4 ISETP.GE.AND P1, PT, R7, R117, PT ;  /* 0x000000750700c20c */ /* 0x000fe20003f26270 */
[--C-:B------:R-:W-:Y:S01]  /*4b40*/  FFMA.FTZ R24, R24, c[0x0][0x23c], -R2.reuse ;  /* 0x00008f0018187a23 */ /* 0x100fe20000010802 */
[----:B------:R-:W-:Y:S01]  /*4b50*/  LOP3.LUT R6, R231, R5, RZ, 0x3c, !PT ;  /* 0x00000005e7067212 */ /* 0x000fe200078e3cff */
[----:B------:R2:W-:Y:S01]  /*4b60*/  MUFU.EX2 R186, R9 ;  /* 0x0000000900ba7308 */ /* 0x0005e20000000800 */
[----:B------:R-:W-:Y:S01]  /*4b70*/  @!P4 FSEL R27, R27, -INF , !P0 ;  /* 0xff8000001b1bc808 */ /* 0x000fe20004000000 */
[----:B------:R-:W-:Y:S01]  /*4b80*/  FFMA.FTZ R25, R25, c[0x0][0x23c], -R2 ;  /* 0x00008f0019197a23 */ /* 0x000fe20000010802 */
[----:B------:R-:W-:Y:S01]  /*4b90*/  @!P4 ISETP.GE.AND P0, PT, R7, R116, PT ;  /* 0x000000740700c20c */ /* 0x000fe20003f06270 */
[--C-:B------:R-:W-:Y:S01]  /*4ba0*/  FFMA.FTZ R21, R21, c[0x0][0x23c], -R119.reuse ;  /* 0x00008f0015157a23 */ /* 0x100fe20000010877 */
[----:B------:R-:W-:Y:S01]  /*4bb0*/  @!P4 FSEL R29, R29, -INF , !P3 ;  /* 0xff8000001d1dc808 */ /* 0x000fe20005800000 */
[----:B------:R-:W-:Y:S01]  /*4bc0*/  FFMA.FTZ R20, R20, c[0x0][0x23c], -R119 ;  /* 0x00008f0014147a23 */ /* 0x000fe20000010877 */
[----:B------:R-:W-:Y:S01]  /*4bd0*/  @!P4 ISETP.GE.AND P3, PT, R7, R118, PT ;  /* 0x000000760700c20c */ /* 0x000fe20003f66270 */
[--C-:B------:R-:W-:Y:S01]  /*4be0*/  FFMA.FTZ R26, R26, c[0x0][0x23c], -R0.reuse ;  /* 0x00008f001a1a7a23 */ /* 0x100fe20000010800 */
[--C-:B------:R-:W-:Y:S01]  /*4bf0*/  LOP3.LUT R7, R101, R126, R239.reuse, 0x96, !PT ;  /* 0x0000007e65077212 */ /* 0x100fe200078e96ef */
[----:B------:R2:W-:Y:S01]  /*4c00*/  MUFU.EX2 R189, R11 ;  /* 0x0000000b00bd7308 */ /* 0x0005e20000000800 */
[----:B------:R-:W-:Y:S01]  /*4c10*/  @!P4 FSEL R33, R33, -INF , !P6 ;  /* 0xff8000002121c808 */ /* 0x000fe20007000000 */
[----:B------:R-:W-:Y:S04]  /*4c20*/  IMAD.WIDE.U32 R4, R121, -0x2daee0ad, RZ ;  /* 0xd2511f5379047825 */ /* 0x000fe800078e00ff */
[----:B------:R-:W-:Y:S01]  /*4c30*/  FFMA.FTZ R27, R27, c[0x0][0x23c], -R0 ;  /* 0x00008f001b1b7a23 */ /* 0x000fe20000010800 */
[----:B------:R-:W-:Y:S01]  /*4c40*/  LOP3.LUT R100, R5, R100, R240, 0x96, !PT ;  /* 0x0000006405647212 */ /* 0x000fe200078e96f0 */
[CC--:B------:R-:W-:Y:S02]  /*4c50*/  FFMA.FTZ R28, R211.reuse, R178.reuse, R28 ;  /* 0x000000b2d31c7223 */ /* 0x0c0fe4000001001c */
[----:B------:R-:W-:Y:S01]  /*4c60*/  FFMA.FTZ R30, R211, R178, R30 ;  /* 0x000000b2d31e7223 */ /* 0x000fe2000001001e */
[----:B------:R-:W-:Y:S01]  /*4c70*/  MUFU.EX2 R130, R17 ;  /* 0x0000001100827308 */ /* 0x000fe20000000800 */
[----:B-1----:R-:W-:Y:S01]  /*4c80*/  IMAD.WIDE.U32 R12, R6, -0x2daee0ad, RZ ;  /* 0xd2511f53060c7825 */ /* 0x002fe200078e00ff */
[----:B------:R-:W-:Y:S02]  /*4c90*/  @!P4 FSEL R28, R28, -INF , !P1 ;  /* 0xff8000001c1cc808 */ /* 0x000fe40004800000 */
[----:B------:R-:W-:Y:S01]  /*4ca0*/  @!P4 ISETP.GE.AND P1, PT, R8, R116, PT ;  /* 0x000000740800c20c */ /* 0x000fe20003f26270 */
[----:B------:R-:W-:Y:S01]  /*4cb0*/  IMAD.WIDE.U32 R6, R7, -0x326172a9, RZ ;  /* 0xcd9e8d5707067825 */ /* 0x000fe200078e00ff */
[----:B------:R-:W-:Y:S02]  /*4cc0*/  @!P4 FSEL R30, R30, -INF , !P0 ;  /* 0xff8000001e1ec808 */ /* 0x000fe40004000000 */
[----:B------:R-:W-:Y:S01]  /*4cd0*/  @!P4 ISETP.GE.AND P0, PT, R8, R118, PT ;  /* 0x000000760800c20c */ /* 0x000fe20003f06270 */
[----:B------:R-:W-:Y:S01]  /*4ce0*/  IMAD.WIDE.U32 R14, R14, -0x2daee0ad, RZ ;  /* 0xd2511f530e0e7825 */ /* 0x000fe200078e00ff */
[----:B------:R-:W-:Y:S01]  /*4cf0*/  LOP3.LUT R8, R13, R128, R239, 0x96, !PT ;  /* 0x000000800d087212 */ /* 0x000fe200078e96ef */
[----:B------:R1:W-:Y:S01]  /*4d00*/  MUFU.EX2 R129, R18 ;  /* 0x0000001200817308 */ /* 0x0003e20000000800 */
[--C-:B---3--:R-:W-:Y:S01]  /*4d10*/  LOP3.LUT R10, R7, R120, R235.reuse, 0x96, !PT ;  /* 0x00000078070a7212 */ /* 0x108fe200078e96eb */
[----:B------:R-:W-:Y:S01]  /*4d20*/  IMAD.WIDE.U32 R100, R100, -0x326172a9, RZ ;  /* 0xcd9e8d5764647825 */ /* 0x000fe200078e00ff */
[----:B------:R-:W-:Y:S02]  /*4d30*/  LOP3.LUT R12, R15, R12, R240, 0x96, !PT ;  /* 0x0000000c0f0c7212 */ /* 0x000fe400078e96f0 */
[----:B------:R-:W-:Y:S01]  /*4d40*/  @!P4 FSEL R31, R31, -INF , !P1 ;  /* 0xff8000001f1fc808 */ /* 0x000fe20004800000 */
[----:B------:R-:W-:Y:S01]  /*4d50*/  FFMA.FTZ R28, R28, c[0x0][0x23c], -R2 ;  /* 0x00008f001c1c7a23 */ /* 0x000fe20000010802 */
[--C-:B------:R-:W-:Y:S01]  /*4d60*/  LOP3.LUT R6, R101, R6, R236.reuse, 0x96, !PT ;  /* 0x0000000665067212 */ /* 0x100fe200078e96ec */
[----:B--2---:R-:W-:Y:S01]  /*4d70*/  IMAD.WIDE.U32 R8, R8, -0x326172a9, RZ ;  /* 0xcd9e8d5708087825 */ /* 0x004fe200078e00ff */
[----:B------:R-:W-:Y:S01]  /*4d80*/  @!P4 FSEL R35, R35, -INF , !P0 ;  /* 0xff8000002323c808 */ /* 0x000fe20004000000 */
[----:B------:R2:W-:Y:S02]  /*4d90*/  MUFU.EX2 R128, R19 ;  /* 0x0000001300807308 */ /* 0x0005e40000000800 */
[----:B------:R-:W-:Y:S01]  /*4da0*/  IMAD.WIDE.U32 R12, R12, -0x326172a9, RZ ;  /* 0xcd9e8d570c0c7825 */ /* 0x000fe200078e00ff */
[----:B------:R-:W-:Y:S03]  /*4db0*/  LOP3.LUT R9, R9, R110, R235, 0x96, !PT ;  /* 0x0000006e09097212 */ /* 0x000fe600078e96eb */
[----:B------:R-:W-:Y:S01]  /*4dc0*/  IMAD.WIDE.U32 R10, R10, -0x2daee0ad, RZ ;  /* 0xd2511f530a0a7825 */ /* 0x000fe200078e00ff */
[----:B------:R-:W-:Y:S03]  /*4dd0*/  LOP3.LUT R5, R13, R8, R236, 0x96, !PT ;  /* 0x000000080d057212 */ /* 0x000fe600078e96ec */
[----:B------:R3:W-:Y:S01]  /*4de0*/  MUFU.EX2 R131, R16 ;  /* 0x0000001000837308 */ /* 0x0007e20000000800 */
[--C-:B------:R-:W-:Y:S01]  /*4df0*/  LOP3.LUT R15, R11, R4, R241.reuse, 0x96, !PT ;  /* 0x000000040b0f7212 */ /* 0x100fe200078e96f1 */
[----:B------:R-:W-:Y:S04]  /*4e00*/  IMAD.WIDE.U32 R6, R6, -0x2daee0ad, RZ ;  /* 0xd2511f5306067825 */ /* 0x000fe800078e00ff */
[----:B------:R-:W-:Y:S01]  /*4e10*/  FFMA.FTZ R2, R29, c[0x0][0x23c], -R2 ;  /* 0x00008f001d027a23 */ /* 0x000fe20000010802 */
[----:B------:R-:W-:Y:S01]  /*4e20*/  LOP3.LUT R10, R7, R10, R242, 0x96, !PT ;  /* 0x0000000a070a7212 */ /* 0x000fe200078e96f2 */
[--C-:B------:R-:W-:Y:S01]  /*4e30*/  FFMA.FTZ R30, R30, c[0x0][0x23c], -R0.reuse ;  /* 0x00008f001e1e7a23 */ /* 0x100fe20000010800 */
[C---:B------:R-:W-:Y:S01]  /*4e40*/  LOP3.LUT R13, R6.reuse, 0xff, RZ, 0xc0, !PT ;  /* 0x000000ff060d7812 */ /* 0x040fe200078ec0ff */
[----:B------:R-:W-:Y:S01]  /*4e50*/  FFMA.FTZ R0, R31, c[0x0][0x23c], -R0 ;  /* 0x00008f001f007a23 */ /* 0x000fe20000010800 */
[--C-:B------:R-:W-:Y:S01]  /*4e60*/  SHF.R.U32.HI R11, RZ, 0x18, R6.reuse ;  /* 0x00000018ff0b7819 */ /* 0x100fe20000011606 */
[----:B------:R-:W-:Y:S01]  /*4e70*/  MUFU.EX2 R118, R28 ;  /* 0x0000001c00767308 */ /* 0x000fe20000000800 */
[----:B------:R-:W-:Y:S01]  /*4e80*/  LOP3.LUT R103, R6, 0xffff, RZ, 0xc0, !PT ;  /* 0x0000ffff06677812 */ /* 0x000fe200078ec0ff */
[----:B------:R-:W-:Y:S01]  /*4e90*/  IMAD.WIDE.U32 R8, R9, -0x2daee0ad, RZ ;  /* 0xd2511f5309087825 */ /* 0x000fe200078e00ff */
[----:B------:R-:W-:Y:S02]  /*4ea0*/  SHF.R.U32.HI R101, RZ, 0x10, R6 ;  /* 0x00000010ff657819 */ /* 0x000fe40000011606 */
[----:B------:R-:W-:Y:S01]  /*4eb0*/  ISETP.LE.U32.AND P1, PT, R13, UR4, PT ;  /* 0x000000040d007c0c */ /* 0x000fe2000bf23070 */
[----:B------:R-:W-:Y:S01]  /*4ec0*/  IMAD.WIDE.U32 R4, R5, -0x2daee0ad, RZ ;  /* 0xd2511f5305047825 */ /* 0x000fe200078e00ff */
[----:B------:R-:W-:Y:S03]  /*4ed0*/  LOP3.LUT R14, R9, R14, R241, 0x96, !PT ;  /* 0x0000000e090e7212 */ /* 0x000fe600078e96f1 */
[----:B------:R-:W-:Y:S01]  /*4ee0*/  IMAD.WIDE.U32 R6, R15, -0x326172a9, RZ ;  /* 0xcd9e8d570f067825 */ /* 0x000fe200078e00ff */
[----:B------:R-:W-:Y:S01]  /*4ef0*/  LOP3.LUT R9, R5, R8, R242, 0x96, !PT ;  /* 0x0000000805097212 */ /* 0x000fe200078e96f2 */
[----:B------:R-:W-:Y:S01]  /*4f00*/  MUFU.EX2 R116, R30 ;  /* 0x0000001e00747308 */ /* 0x000fe20000000800 */
[----:B-1----:R-:W-:Y:S01]  /*4f10*/  LOP3.LUT R18, R4, 0xff, RZ, 0xc0, !PT ;  /* 0x000000ff04127812 */ /* 0x002fe200078ec0ff */
[----:B------:R-:W-:Y:S01]  /*4f20*/  FFMA.FTZ R32, R211, R178, R32 ;  /* 0x000000b2d3207223 */ /* 0x000fe20000010020 */
[----:B------:R-:W-:Y:S01]  /*4f30*/  LOP3.LUT R8, R7, R100, R237, 0x96, !PT ;  /* 0x0000006407087212 */ /* 0x000fe200078e96ed */
[----:B------:R-:W-:Y:S01]  /*4f40*/  FFMA.FTZ R34, R211, R178, R34 ;  /* 0x000000b2d3227223 */ /* 0x000fe20000010022 */
[----:B------:R-:W-:Y:S02]  /*4f50*/  LOP3.LUT R13, R6, 0xffff, RZ, 0xc0, !PT ;  /* 0x0000ffff060d7812 */ /* 0x000fe400078ec0ff */
[----:B------:R-:W-:Y:S02]  /*4f60*/  LOP3.LUT R7, R8, 0xffff, RZ, 0xc0, !PT ;  /* 0x0000ffff08077812 */ /* 0x000fe400078ec0ff */
[----:B--2---:R-:W-:Y:S01]  /*4f70*/  LOP3.LUT R19, R4, 0xffff, RZ, 0xc0, !PT ;  /* 0x0000ffff04137812 */ /* 0x004fe200078ec0ff */
[----:B------:R-:W-:Y:S01]  /*4f80*/  MUFU.EX2 R112, R0 ;  /* 0x0000000000707308 */ /* 0x000fe20000000800 */
[--C-:B------:R-:W-:Y:S02]  /*4f90*/  SHF.R.U32.HI R102, RZ, 0x18, R4.reuse ;  /* 0x00000018ff667819 */ /* 0x100fe40000011604 */
[----:B------:R-:W-:Y:S01]  /*4fa0*/  SHF.R.U32.HI R17, RZ, 0x10, R4 ;  /* 0x00000010ff117819 */ /* 0x000fe20000011604 */
[----:B------:R-:W-:Y:S01]  /*4fb0*/  IMAD.WIDE.U32 R4, R14, -0x326172a9, RZ ;  /* 0xcd9e8d570e047825 */ /* 0x000fe200078e00ff */
[----:B------:R-:W-:Y:S02]  /*4fc0*/  SHF.R.U32.HI R7, RZ, 0x8, R7 ;  /* 0x00000008ff077819 */ /* 0x000fe40000011607 */
[----:B------:R-:W-:Y:S02]  /*4fd0*/  LOP3.LUT R15, R6, 0xff, RZ, 0xc0, !PT ;  /* 0x000000ff060f7812 */ /* 0x000fe400078ec0ff */
[----:B------:R-:W-:Y:S01]  /*4fe0*/  LOP3.LUT R7, R7, 0xffff, RZ, 0xc0, !PT ;  /* 0x0000ffff07077812 */ /* 0x000fe200078ec0ff */
[----:B------:R-:W-:Y:S01]  /*4ff0*/  MUFU.EX2 R117, R2 ;  /* 0x0000000200757308 */ /* 0x000fe20000000800 */
[--C-:B---3--:R-:W-:Y:S02]  /*5000*/  SHF.R.U32.HI R16, RZ, 0x18, R6.reuse ;  /* 0x00000018ff107819 */ /* 0x108fe40000011606 */
[----:B------:R-:W-:Y:S02]  /*5010*/  SHF.R.U32.HI R14, RZ, 0x10, R6 ;  /* 0x00000010ff0e7819 */ /* 0x000fe40000011606 */
[----:B------:R-:W-:Y:S02]  /*5020*/  LOP3.LUT R6, R5, R12, R237, 0x96, !PT ;  /* 0x0000000c05067212 */ /* 0x000fe400078e96ed */
[----:B------:R-:W-:Y:S02]  /*5030*/  @!P4 FSEL R32, R32, -INF , !P5 ;  /* 0xff8000002020c808 */ /* 0x000fe40006800000 */
[----:B------:R-:W-:Y:S01]  /*5040*/  ISETP.LE.U32.AND P5, PT, R11, UR4, PT ;  /* 0x000000040b007c0c */ /* 0x000fe2000bfa3070 */
[----:B------:R-:W-:Y:S01]  /*5050*/  MUFU.EX2 R126, R21 ;  /* 0x00000015007e7308 */ /* 0x000fe20000000800 */
[----:B------:R-:W-:Y:S01]  /*5060*/  LOP3.LUT R11, R8, 0xff, RZ, 0xc0, !PT ;  /* 0x000000ff080b7812 */ /* 0x000fe200078ec0ff */
[--C-:B------:R-:W-:Y:S01]  /*5070*/  FFMA.FTZ R32, R32, c[0x0][0x23c], -R119.reuse ;  /* 0x00008f0020207a23 */ /* 0x100fe20000010877 */
[----:B------:R-:W-:Y:S01]  /*5080*/  @!P4 FSEL R34, R34, -INF , !P3 ;  /* 0xff8000002222c808 */ /* 0x000fe20005800000 */
[----:B------:R-:W-:Y:S01]  /*5090*/  FFMA.FTZ R119, R33, c[0x0][0x23c], -R119 ;  /* 0x00008f0021777a23 */ /* 0x000fe20000010877 */
[----:B------:R-:W-:Y:S02]  /*50a0*/  ISETP.LE.U32.AND P3, PT, R7, UR4, PT ;  /* 0x0000000407007c0c */ /* 0x000fe4000bf63070 */
[----:B------:R-:W-:Y:S01]  /*50b0*/  LOP3.LUT R7, R6, 0xffff, RZ, 0xc0, !PT ;  /* 0x0000ffff06077812 */ /* 0x000fe200078ec0ff */
[--C-:B------:R-:W-:Y:S01]  /*50c0*/  FFMA.FTZ R34, R34, c[0x0][0x23c], -R108.reuse ;  /* 0x00008f0022227a23 */ /* 0x100fe2000001086c */
[----:B------:R-:W-:Y:S01]  /*50d0*/  ISETP.LE.U32.AND P6, PT, R11, UR4, PT ;  /* 0x000000040b007c0c */ /* 0x000fe2000bfc3070 */
[----:B------:R-:W-:Y:S01]  /*50e0*/  FFMA.FTZ R108, R35, c[0x0][0x23c], -R108 ;  /* 0x00008f00236c7a23 */ /* 0x000fe2000001086c */
[--C-:B------:R-:W-:Y:S01]  /*50f0*/  SHF.R.U32.HI R11, RZ, 0x10, R8.reuse ;  /* 0x00000010ff0b7819 */ /* 0x100fe20000011608 */
[----:B------:R-:W1:Y:S01]  /*5100*/  MUFU.EX2 R115, R32 ;  /* 0x0000002000737308 */ /* 0x000e620000000800 */
[----:B------:R-:W-:Y:S02]  /*5110*/  SHF.R.U32.HI R8, RZ, 0x18, R8 ;  /* 0x00000018ff087819 */ /* 0x000fe40000011608 */
[----:B------:R-:W-:Y:S02]  /*5120*/  SHF.R.U32.HI R7, RZ, 0x8, R7 ;  /* 0x00000008ff077819 */ /* 0x000fe40000011607 */
[----:B------:R-:W-:Y:S01]  /*5130*/  ISETP.LE.U32.AND P4, PT, R8, UR4, PT ;  /* 0x0000000408007c0c */ /* 0x000fe2000bf83070 */
[----:B------:R-:W-:Y:S01]  /*5140*/  @!P3 FADD.FTZ R180, -R180, -RZ ;  /* 0x800000ffb4b4b221 */ /* 0x000fe20000010100 */
[----:B------:R-:W-:Y:S02]  /*5150*/  LOP3.LUT R7, R7, 0xffff, RZ, 0xc0, !PT ;  /* 0x0000ffff07077812 */ /* 0x000fe400078ec0ff */
[----:B------:R-:W-:Y:S01]  /*5160*/  LOP3.LUT R11, R11, 0xff, RZ, 0xc0, !PT ;  /* 0x000000ff0b0b7812 */ /* 0x000fe200078ec0ff */
[----:B------:R-:W2:Y:S01]  /*5170*/  MUFU.EX2 R113, R108 ;  /* 0x0000006c00717308 */ /* 0x000ea20000000800 */
[----:B------:R-:W-:Y:S01]  /*5180*/  LOP3.LUT R8, R6, 0xff, RZ, 0xc0, !PT ;  /* 0x000000ff06087812 */ /* 0x000fe200078ec0ff */
[----:B------:R-:W-:Y:S01]  /*5190*/  @!P6 FADD.FTZ R181, -R181, -RZ ;  /* 0x800000ffb5b5e221 */ /* 0x000fe20000010100 */
[----:B------:R-:W-:Y:S02]  /*51a0*/  ISETP.LE.U32.AND P0, PT, R11, UR4, PT ;  /* 0x000000040b007c0c */ /* 0x000fe4000bf03070 */
[----:B------:R-:W-:Y:S02]  /*51b0*/  ISETP.LE.U32.AND P3, PT, R7, UR4, PT ;  /* 0x0000000407007c0c */ /* 0x000fe4000bf63070 */
[--C-:B------:R-:W-:Y:S01]  /*51c0*/  SHF.R.U32.HI R7, RZ, 0x10, R6.reuse ;  /* 0x00000010ff077819 */ /* 0x100fe20000011606 */
[----:B----4-:R-:W-:Y:S01]  /*51d0*/  @!P4 FADD.FTZ R187, -R187, -RZ ;  /* 0x800000ffbbbbc221 */ /* 0x010fe20000010100 */
[----:B------:R-:W-:Y:S01]  /*51e0*/  SHF.R.U32.HI R6, RZ, 0x18, R6 ;  /* 0x00000018ff067819 */ /* 0x000fe20000011606 */
[----:B------:R-:W-:Y:S01]  /*51f0*/  MUFU.EX2 R114, R34 ;  /* 0x0000002200727308 */ /* 0x000fe20000000800 */
[----:B------:R-:W-:Y:S02]  /*5200*/  ISETP.LE.U32.AND P6, PT, R8, UR4, PT ;  /* 0x0000000408007c0c */ /* 0x000fe4000bfc3070 */
[----:B------:R-:W-:Y:S01]  /*5210*/  LOP3.LUT R8, R4, 0xffff, RZ, 0xc0, !PT ;  /* 0x0000ffff04087812 */ /* 0x000fe200078ec0ff */
[----:B-1----:R-:W-:Y:S01]  /*5220*/  @!P1 FADD.FTZ R115, -R115, -RZ ;  /* 0x800000ff73739221 */ /* 0x002fe20000010100 */
[----:B------:R-:W-:Y:S01]  /*5230*/  LOP3.LUT R5, R7, 0xff, RZ, 0xc0, !PT ;  /* 0x000000ff07057812 */ /* 0x000fe200078ec0ff */
[----:B------:R-:W-:Y:S01]  /*5240*/  @!P0 FADD.FTZ R179, -R179, -RZ ;  /* 0x800000ffb3b38221 */ /* 0x000fe20000010100 */
[----:B------:R-:W-:Y:S01]  /*5250*/  ISETP.LE.U32.AND P0, PT, R6, UR4, PT ;  /* 0x0000000406007c0c */ /* 0x000fe2000bf03070 */
[----:B------:R-:W-:Y:S01]  /*5260*/  @!P3 FADD.FTZ R186, -R186, -RZ ;  /* 0x800000ffbabab221 */ /* 0x000fe20000010100 */
[----:B------:R-:W-:Y:S01]  /*5270*/  ISETP.LE.U32.AND P4, PT, R5, UR4, PT ;  /* 0x0000000405007c0c */ /* 0x000fe2000bf83070 */
[----:B------:R-:W1:Y:S01]  /*5280*/  MUFU.EX2 R127, R20 ;  /* 0x00000014007f7308 */ /* 0x000e620000000800 */
[----:B------:R-:W-:Y:S02]  /*5290*/  SHF.R.U32.HI R5, RZ, 0x8, R8 ;  /* 0x00000008ff057819 */ /* 0x000fe40000011608 */
[--C-:B------:R-:W-:Y:S01]  /*52a0*/  SHF.R.U32.HI R6, RZ, 0x10, R4.reuse ;  /* 0x00000010ff067819 */ /* 0x100fe20000011604 */
[----:B------:R-:W-:Y:S01]  /*52b0*/  @!P6 FADD.FTZ R188, -R188, -RZ ;  /* 0x800000ffbcbce221 */ /* 0x000fe20000010100 */
[----:B------:R-:W-:Y:S01]  /*52c0*/  LOP3.LUT R5, R5, 0xffff, RZ, 0xc0, !PT ;  /* 0x0000ffff05057812 */ /* 0x000fe200078ec0ff */
[----:B--2---:R-:W-:Y:S01]  /*52d0*/  @!P5 FADD.FTZ R113, -R113, -RZ ;  /* 0x800000ff7171d221 */ /* 0x004fe20000010100 */
[----:B------:R-:W-:Y:S02]  /*52e0*/  LOP3.LUT R7, R4, 0xff, RZ, 0xc0, !PT ;  /* 0x000000ff04077812 */ /* 0x000fe400078ec0ff */
[----:B------:R-:W-:Y:S01]  /*52f0*/  ISETP.LE.U32.AND P3, PT, R5, UR4, PT ;  /* 0x0000000405007c0c */ /* 0x000fe2000bf63070 */
[----:B------:R-:W-:Y:S01]  /*5300*/  @!P0 FADD.FTZ R189, -R189, -RZ ;  /* 0x800000ffbdbd8221 */ /* 0x000fe20000010100 */
[----:B------:R-:W-:Y:S01]  /*5310*/  ISETP.LE.U32.AND P6, PT, R7, UR4, PT ;  /* 0x0000000407007c0c */ /* 0x000fe2000bfc3070 */
[----:B------:R-:W-:Y:S01]  /*5320*/  @!P4 FADD.FTZ R190, -R190, -RZ ;  /* 0x800000ffbebec221 */ /* 0x000fe20000010100 */
[----:B------:R-:W-:Y:S01]  /*5330*/  SHF.R.U32.HI R5, RZ, 0x18, R4 ;  /* 0x00000018ff057819 */ /* 0x000fe20000011604 */
[----:B------:R-:W2:Y:S01]  /*5340*/  MUFU.EX2 R125, R22 ;  /* 0x00000016007d7308 */ /* 0x000ea20000000800 */
[----:B------:R-:W-:Y:S02]  /*5350*/  SHF.R.U32.HI R4, RZ, 0x8, R13 ;  /* 0x00000008ff047819 */ /* 0x000fe4000001160d */
[----:B------:R-:W-:Y:S02]  /*5360*/  LOP3.LUT R6, R6, 0xff, RZ, 0xc0, !PT ;  /* 0x000000ff06067812 */ /* 0x000fe400078ec0ff */
[----:B------:R-:W-:Y:S02]  /*5370*/  LOP3.LUT R4, R4, 0xffff, RZ, 0xc0, !PT ;  /* 0x0000ffff04047812 */ /* 0x000fe400078ec0ff */
[----:B------:R-:W-:Y:S01]  /*5380*/  ISETP.LE.U32.AND P4, PT, R6, UR4, PT ;  /* 0x0000000406007c0c */ /* 0x000fe2000bf83070 */
[----:B------:R-:W-:Y:S01]  /*5390*/  @!P3 FADD.FTZ R182, -R182, -RZ ;  /* 0x800000ffb6b6b221 */ /* 0x000fe20000010100 */
[----:B------:R-:W-:Y:S01]  /*53a0*/  ISETP.LE.U32.AND P0, PT, R5, UR4, PT ;  /* 0x0000000405007c0c */ /* 0x000fe2000bf03070 */
[----:B------:R-:W-:Y:S01]  /*53b0*/  @!P6 FADD.FTZ R183, -R183, -RZ ;  /* 0x800000ffb7b7e221 */ /* 0x000fe20000010100 */
[----:B------:R-:W-:Y:S01]  /*53c0*/  ISETP.LE.U32.AND P3, PT, R4, UR4, PT ;  /* 0x0000000404007c0c */ /* 0x000fe2000bf63070 */
[----:B------:R-:W3:Y:S01]  /*53d0*/  MUFU.EX2 R122, R25 ;  /* 0x00000019007a7308 */ /* 0x000ee20000000800 */
[----:B------:R-:W-:Y:S02]  /*53e0*/  LOP3.LUT R4, R10, 0xffff, RZ, 0xc0, !PT ;  /* 0x0000ffff0a047812 */ /* 0x000fe400078ec0ff */
[----:B------:R-:W-:Y:S02]  /*53f0*/  ISETP.LE.U32.AND P6, PT, R15, UR4, PT ;  /* 0x000000040f007c0c */ /* 0x000fe4000bfc3070 */
[----:B------:R-:W-:Y:S02]  /*5400*/  SHF.R.U32.HI R4, RZ, 0x8, R4 ;  /* 0x00000008ff047819 */ /* 0x000fe40000011604 */
[----:B------:R-:W-:Y:S01]  /*5410*/  LOP3.LUT R5, R14, 0xff, RZ, 0xc0, !PT ;  /* 0x000000ff0e057812 */ /* 0x000fe200078ec0ff */
[----:B------:R-:W-:Y:S01]  /*5420*/  @!P4 FADD.FTZ R184, -R184, -RZ ;  /* 0x800000ffb8b8c221 */ /* 0x000fe20000010100 */
[----:B------:R-:W-:Y:S01]  /*5430*/  LOP3.LUT R4, R4, 0xffff, RZ, 0xc0, !PT ;  /* 0x0000ffff04047812 */ /* 0x000fe200078ec0ff */
[----:B------:R-:W-:Y:S01]  /*5440*/  @!P0 FADD.FTZ R185, -R185, -RZ ;  /* 0x800000ffb9b98221 */ /* 0x000fe20000010100 */
[----:B------:R-:W-:Y:S01]  /*5450*/  SHF.R.U32.HI R2, RZ, 0x10, R10 ;  /* 0x00000010ff027819 */ /* 0x000fe2000001160a */
[----:B------:R-:W-:Y:S01]  /*5460*/  @!P3 FADD.FTZ R130, -R130, -RZ ;  /* 0x800000ff8282b221 */ /* 0x000fe20000010100 */
[----:B------:R-:W-:Y:S01]  /*5470*/  ISETP.LE.U32.AND P4, PT, R16, UR4, PT ;  /* 0x0000000410007c0c */ /* 0x000fe2000bf83070 */
[----:B------:R-:W4:Y:S01]  /*5480*/  MUFU.EX2 R123, R24 ;  /* 0x00000018007b7308 */ /* 0x000f220000000800 */
[----:B------:R-:W-:Y:S01]  /*5490*/  ISETP.LE.U32.AND P0, PT, R5, UR4, PT ;  /* 0x0000000405007c0c */ /* 0x000fe2000bf03070 */
[----:B------:R-:W-:Y:S01]  /*54a0*/  @!P6 FADD.FTZ R131, -R131, -RZ ;  /* 0x800000ff8383e221 */ /* 0x000fe20000010100 */
[----:B------:R-:W-:Y:S02]  /*54b0*/  ISETP.LE.U32.AND P3, PT, R4, UR4, PT ;  /* 0x0000000404007c0c */ /* 0x000fe4000bf63070 */
[----:B------:R-:W-:Y:S02]  /*54c0*/  LOP3.LUT R5, R10, 0xff, RZ, 0xc0, !PT ;  /* 0x000000ff0a057812 */ /* 0x000fe400078ec0ff */
[----:B------:R-:W-:Y:S02]  /*54d0*/  LOP3.LUT R4, R2, 0xff, RZ, 0xc0, !PT ;  /* 0x000000ff02047812 */ /* 0x000fe400078ec0ff */
[----:B------:R-:W-:Y:S01]  /*54e0*/  LOP3.LUT R2, R9, 0xffff, RZ, 0xc0, !PT ;  /* 0x0000ffff09027812 */ /* 0x000fe200078ec0ff */
[----:B------:R-:W3:Y:S01]  /*54f0*/  MUFU.EX2 R119, R119 ;  /* 0x0000007700777308 */ /* 0x000ee20000000800 */
[----:B------:R-:W-:Y:S01]  /*5500*/  ISETP.LE.U32.AND P6, PT, R5, UR4, PT ;  /* 0x0000000405007c0c */ /* 0x000fe2000bfc3070 */
[----:B------:R-:W-:Y:S01]  /*5510*/  @!P4 FADD.FTZ R128, -R128, -RZ ;  /* 0x800000ff8080c221 */ /* 0x000fe20000010100 */
[----:B------:R-:W-:Y:S01]  /*5520*/  SHF.R.U32.HI R2, RZ, 0x8, R2 ;  /* 0x00000008ff027819 */ /* 0x000fe20000011602 */
[----:B------:R-:W-:Y:S01]  /*5530*/  @!P0 FADD.FTZ R129, -R129, -RZ ;  /* 0x800000ff81818221 */ /* 0x000fe20000010100 */
[----:B------:R-:W-:Y:S01]  /*5540*/  ISETP.LE.U32.AND P4, PT, R4, UR4, PT ;  /* 0x0000000404007c0c */ /* 0x000fe2000bf83070 */
[----:B------:R-:W-:Y:S01]  /*5550*/  @!P3 FADD.FTZ R126, -R126, -RZ ;  /* 0x800000ff7e7eb221 */ /* 0x000fe20000010100 */
[----:B------:R-:W-:Y:S02]  /*5560*/  LOP3.LUT R2, R2, 0xffff, RZ, 0xc0, !PT ;  /* 0x0000ffff02027812 */ /* 0x000fe400078ec0ff */
[----:B------:R-:W-:Y:S01]  /*5570*/  LOP3.LUT R5, R9, 0xff, RZ, 0xc0, !PT ;  /* 0x000000ff09057812 */ /* 0x000fe200078ec0ff */
[----:B------:R-:W-:Y:S01]  /*5580*/  MUFU.EX2 R124, R23 ;  /* 0x00000017007c7308 */ /* 0x000fe20000000800 */
[----:B------:R-:W-:Y:S02]  /*5590*/  ISETP.LE.U32.AND P3, PT, R2, UR4, PT ;  /* 0x0000000402007c0c */ /* 0x000fe4000bf63070 */
[----:B------:R-:W-:Y:S01]  /*55a0*/  SHF.R.U32.HI R2, RZ, 0x8, R103 ;  /* 0x00000008ff027819 */ /* 0x000fe20000011667 */
[----:B-1----:R-:W-:Y:S01]  /*55b0*/  @!P6 FADD.FTZ R127, -R127, -RZ ;  /* 0x800000ff7f7fe221 */ /* 0x002fe20000010100 */
[----:B------:R-:W-:Y:S02]  /*55c0*/  ISETP.LE.U32.AND P6, PT, R5, UR4, PT ;  /* 0x0000000405007c0c */ /* 0x000fe4000bfc3070 */
[----:B------:R-:W-:Y:S01]  /*55d0*/  SHF.R.U32.HI R4, RZ, 0x10, R9 ;  /* 0x00000010ff047819 */ /* 0x000fe20000011609 */
[----:B--2---:R-:W-:Y:S01]  /*55e0*/  @!P4 FADD.FTZ R125, -R125, -RZ ;  /* 0x800000ff7d7dc221 */ /* 0x004fe20000010100 */
[----:B------:R-:W-:Y:S01]  /*55f0*/  LOP3.LUT R2, R2, 0xffff, RZ, 0xc0, !PT ;  /* 0x0000ffff02027812 */ /* 0x000fe200078ec0ff */
[----:B------:R-:W1:Y:S01]  /*5600*/  MUFU.EX2 R121, R26 ;  /* 0x0000001a00797308 */ /* 0x000e620000000800 */
[----:B------:R-:W-:Y:S02]  /*5610*/  LOP3.LUT R4, R4, 0xff, RZ, 0xc0, !PT ;  /* 0x000000ff04047812 */ /* 0x000fe400078ec0ff */
[----:B------:R-:W-:Y:S01]  /*5620*/  F2FP.RELU.PACK_AB R6, R187, R179 ;  /* 0x000000b3bb06723e */ /* 0x000fe200000008ff */
[----:B---3--:R-:W-:Y:S01]  /*5630*/  @!P3 FADD.FTZ R122, -R122, -RZ ;  /* 0x800000ff7a7ab221 */ /* 0x008fe20000010100 */
[----:B------:R-:W-:Y:S02]  /*5640*/  ISETP.LE.U32.AND P4, PT, R4, UR4, PT ;  /* 0x0000000404007c0c */ /* 0x000fe4000bf83070 */
[----:B------:R-:W-:Y:S01]  /*5650*/  LOP3.LUT R4, R101, 0xff, RZ, 0xc0, !PT ;  /* 0x000000ff65047812 */ /* 0x000fe200078ec0ff */
[----:B----4-:R-:W-:Y:S01]  /*5660*/  @!P6 FADD.FTZ R123, -R123, -RZ ;  /* 0x800000ff7b7be221 */ /* 0x010fe20000010100 */
[----:B------:R-:W-:Y:S01]  /*5670*/  ISETP.LE.U32.AND P3, PT, R2, UR4, PT ;  /* 0x0000000402007c0c */ /* 0x000fe2000bf63070 */
[----:B------:R2:W-:Y:S01]  /*5680*/  STS [R200+0xe400], R6 ;  /* 0x00e40006c8007388 */ /* 0x0005e20000000800 */
[----:B------:R-:W-:Y:S01]  /*5690*/  SHF.R.U32.HI R2, RZ, 0x8, R19 ;  /* 0x00000008ff027819 */ /* 0x000fe20000011613 */
[----:B------:R-:W3:Y:S01]  /*56a0*/  MUFU.EX2 R120, R27 ;  /* 0x0000001b00787308 */ /* 0x000ee20000000800 */
[----:B------:R-:W-:Y:S02]  /*56b0*/  ISETP.LE.U32.AND P6, PT, R4, UR4, PT ;  /* 0x0000000404007c0c */ /* 0x000fe4000bfc3070 */
[----:B------:R-:W-:Y:S02]  /*56c0*/  LOP3.LUT R4, R2, 0xffff, RZ, 0xc0, !PT ;  /* 0x0000ffff02047812 */ /* 0x000fe400078ec0ff */
[----:B------:R-:W-:Y:S02]  /*56d0*/  F2FP.RELU.PACK_AB R2, R180, R181 ;  /* 0x000000b5b402723e */ /* 0x000fe400000008ff */
[----:B------:R-:W-:Y:S02]  /*56e0*/  F2FP.RELU.PACK_AB R0, R128, R129 ;  /* 0x000000818000723e */ /* 0x000fe400000008ff */
[----:B------:R-:W-:Y:S01]  /*56f0*/  LOP3.LUT R5, R17, 0xff, RZ, 0xc0, !PT ;  /* 0x000000ff11057812 */ /* 0x000fe200078ec0ff */
[----:B------:R4:W-:Y:S01]  /*5700*/  STS [R200+0xe000], R2 ;  /* 0x00e00002c8007388 */ /* 0x0009e20000000800 */
[----:B------:R-:W-:Y:S01]  /*5710*/  @!P3 FADD.FTZ R119, -R119, -RZ ;  /* 0x800000ff7777b221 */ /* 0x000fe20000010100 */
[----:B------:R-:W-:Y:S01]  /*5720*/  ISETP.LE.U32.AND P3, PT, R4, UR4, PT ;  /* 0x0000000404007c0c */ /* 0x000fe2000bf63070 */
[----:B-1----:R-:W-:Y:S01]  /*5730*/  @!P4 FADD.FTZ R121, -R121, -RZ ;  /* 0x800000ff7979c221 */ /* 0x002fe20000010100 */
[----:B------:R-:W-:Y:S01]  /*5740*/  ISETP.LE.U32.AND P1, PT, R5, UR4, PT ;  /* 0x0000000405007c0c */ /* 0x000fe2000bf23070 */
[----:B------:R1:W-:Y:S01]  /*5750*/  STS [R201+0xe400], R0 ;  /* 0x00e40000c9007388 */ /* 0x0003e20000000800 */
[----:B------:R-:W-:Y:S01]  /*5760*/  F2FP.RELU.PACK_AB R5, R186, R188 ;  /* 0x000000bcba05723e */ /* 0x000fe200000008ff */
[----:B------:R-:W-:Y:S01]  /*5770*/  @!P6 FADD.FTZ R114, -R114, -RZ ;  /* 0x800000ff7272e221 */ /* 0x000fe20000010100 */
[----:B------:R-:W-:Y:S02]  /*5780*/  F2FP.RELU.PACK_AB R4, R189, R190 ;  /* 0x000000bebd04723e */ /* 0x000fe400000008ff */
[----:B------:R-:W-:Y:S02]  /*5790*/  SHF.R.U32.HI R10, RZ, 0x18, R10 ;  /* 0x00000018ff0a7819 */ /* 0x000fe4000001160a */
[----:B------:R-:W-:Y:S02]  /*57a0*/  SHF.R.U32.HI R9, RZ, 0x18, R9 ;  /* 0x00000018ff097819 */ /* 0x000fe40000011609 */
[----:B------:R-:W-:Y:S01]  /*57b0*/  ISETP.LE.U32.AND P0, PT, R10, UR4, PT ;  /* 0x000000040a007c0c */ /* 0x000fe2000bf03070 */
[----:B------:R-:W-:Y:S01]  /*57c0*/  @!P3 FADD.FTZ R117, -R117, -RZ ;  /* 0x800000ff7575b221 */ /* 0x000fe20000010100 */
[----:B--2---:R-:W-:Y:S01]  /*57d0*/  F2FP.RELU.PACK_AB R6, R182, R183 ;  /* 0x000000b7b606723e */ /* 0x004fe200000008ff */
[----:B------:R-:W-:Y:S01]  /*57e0*/  @!P1 FADD.FTZ R116, -R116, -RZ ;  /* 0x800000ff74749221 */ /* 0x000fe20000010100 */
[----:B------:R-:W-:Y:S02]  /*57f0*/  ISETP.LE.U32.AND P4, PT, R18, UR4, PT ;  /* 0x0000000412007c0c */ /* 0x000fe4000bf83070 */
[----:B------:R-:W-:Y:S02]  /*5800*/  FSETP.GE.FTZ.AND P3, PT, R181, RZ, PT ;  /* 0x000000ffb500720b */ /* 0x000fe40003f76000 */
[----:B------:R-:W-:Y:S02]  /*5810*/  FSETP.GE.FTZ.AND P1, PT, R180, RZ, PT ;  /* 0x000000ffb400720b */ /* 0x000fe40003f36000 */
[----:B------:R-:W-:Y:S02]  /*5820*/  FSETP.GE.FTZ.AND P6, PT, R131, RZ, PT ;  /* 0x000000ff8300720b */ /* 0x000fe40003fd6000 */
[----:B----4-:R-:W-:Y:S01]  /*5830*/  F2FP.RELU.PACK_AB R2, R130, R131 ;  /* 0x000000838202723e */ /* 0x010fe200000008ff */
[----:B------:R-:W-:Y:S01]  /*5840*/  @!P0 FADD.FTZ R124, -R124, -RZ ;  /* 0x800000ff7c7c8221 */ /* 0x000fe20000010100 */
[----:B------:R-:W-:Y:S02]  /*5850*/  ISETP.LE.U32.AND P0, PT, R9, UR4, PT ;  /* 0x0000000409007c0c */ /* 0x000fe4000bf03070 */
[----:B-1----:R-:W-:Y:S01]  /*5860*/  F2FP.RELU.PACK_AB R0, R119, R115 ;  /* 0x000000737700723e */ /* 0x002fe200000008ff */
[----:B------:R1:W-:Y:S01]  /*5870*/  STS [R201+0xe000], R2 ;  /* 0x00e00002c9007388 */ /* 0x0003e20000000800 */
[----:B------:R-:W-:Y:S01]  /*5880*/  @!P4 FADD.FTZ R118, -R118, -RZ ;  /* 0x800000ff7676c221 */ /* 0x000fe20000010100 */
[----:B------:R-:W-:Y:S02]  /*5890*/  FSETP.GE.FTZ.AND P4, PT, R127, RZ, PT ;  /* 0x000000ff7f00720b */ /* 0x000fe40003f96000 */
[----:B------:R2:W-:Y:S01]  /*58a0*/  STS [R200+0xf000], R5 ;  /* 0x00f00005c8007388 */ /* 0x0005e20000000800 */
[----:B------:R-:W-:Y:S03]  /*58b0*/  FSETP.GE.FTZ.AND P5, PT, R130, RZ, PT ;  /* 0x000000ff8200720b */ /* 0x000fe60003fb6000 */
[----:B------:R4:W-:Y:S02]  /*58c0*/  STS [R200+0xf400], R4 ;  /* 0x00f40004c8007388 */ /* 0x0009e40000000800 */
[----:B---3--:R-:W-:Y:S01]  /*58d0*/  @!P0 FADD.FTZ R120, -R120, -RZ ;  /* 0x800000ff78788221 */ /* 0x008fe20000010100 */
[----:B------:R-:W-:Y:S01]  /*58e0*/  ISETP.LE.U32.AND P0, PT, R102, UR4, PT ;  /* 0x0000000466007c0c */ /* 0x000fe2000bf03070 */
[----:B------:R3:W-:Y:S11]  /*58f0*/  STS [R201+0xf000], R6 ;  /* 0x00f00006c9007388 */ /* 0x0007f60000000800 */
[----:B------:R-:W-:Y:S01]  /*5900*/  @!UPT UIADD3 URZ, URZ, URZ, URZ ;  /* 0x0000003f3f3ff290 */ /* 0x000fe2000fffe03f */
[----:B------:R-:W-:Y:S01]  /*5910*/  @!P0 FADD.FTZ R112, -R112, -RZ ;  /* 0x800000ff70708221 */ /* 0x000fe20000010100 */
[----:B-1----:R-:W-:Y:S02]  /*5920*/  F2FP.RELU.PACK_AB R2, R124, R125 ;  /* 0x0000007d7c02723e */ /* 0x002fe400000008ff */
[----:B--2---:R-:W-:Y:S02]  /*5930*/  F2FP.RELU.PACK_AB R5, R185, R184 ;  /* 0x000000b8b905723e */ /* 0x004fe400000008ff */
[----:B----4-:R-:W-:Y:S03]  /*5940*/  F2FP.RELU.PACK_AB R4, R126, R127 ;  /* 0x0000007f7e04723e */ /* 0x010fe600000008ff */
[----:B------:R1:W-:Y:S01]  /*5950*/  STS [R201+0xf400], R5 ;  /* 0x00f40005c9007388 */ /* 0x0003e20000000800 */
[----:B---3--:R-:W-:Y:S03]  /*5960*/  F2FP.RELU.PACK_AB R6, R122, R123 ;  /* 0x0000007b7a06723e */ /* 0x008fe600000008ff */
        /* <DEDUP_REMOVED lines=35> */
[----:B--2---:R-:W-:Y:S04]  /*5ba0*/  IMAD.IADD R0, R164, 0x1, R170 ;  /* 0x00000001a4007824 */ /* 0x004fe800078e02aa */
[-C--:B-1----:R-:W-:Y:S08]  /*5bb0*/  HMMA.16816.F32 R4, R104, R148.reuse, R4 ;  /* 0x000000946804723c */ /* 0x082ff00000001804 */
[C---:B---3--:R-:W-:Y:S08]  /*5bc0*/  HMMA.16816.F32 R8, R100.reuse, R148, R8 ;  /* 0x000000946408723c */ /* 0x048ff00000001808 */
[-C--:B------:R-:W-:Y:S08]  /*5bd0*/  HMMA.16816.F32 R12, R100, R150.reuse, R12 ;  /* 0x00000096640c723c */ /* 0x080ff0000000180c */
[C---:B------:R-:W-:Y:S08]  /*5be0*/  HMMA.16816.F32 R16, R104.reuse, R150, R16 ;  /* 0x000000966810723c */ /* 0x040ff00000001810 */
[-C--:B------:R-:W-:Y:S08]  /*5bf0*/  HMMA.16816.F32 R20, R104, R152.reuse, R20 ;  /* 0x000000986814723c */ /* 0x080ff00000001814 */
[C---:B------:R-:W-:Y:S08]  /*5c00*/  HMMA.16816.F32 R24, R100.reuse, R152, R24 ;  /* 0x000000986418723c */ /* 0x040ff00000001818 */
[-C--:B------:R-:W-:Y:S07]  /*5c10*/  HMMA.16816.F32 R28, R100, R154.reuse, R28 ;  /* 0x0000009a641c723c */ /* 0x080fee000000181c */
[----:B------:R-:W-:Y:S01]  /*5c20*/  IMAD.MOV.U32 R100, RZ, RZ, R224 ;  /* 0x000000ffff647224 */ /* 0x000fe200078e00e0 */
[----:B------:R-:W-:Y:S01]  /*5c30*/  HMMA.16816.F32 R32, R104, R154, R32 ;  /* 0x0000009a6820723c */ /* 0x000fe20000001820 */
[----:B------:R-:W-:Y:S03]  /*5c40*/  IMAD.MOV.U32 R101, RZ, RZ, R223 ;  /* 0x000000ffff657224 */ /* 0x000fe600078e00df */
[C---:B------:R-:W-:Y:S04]  /*5c50*/  LEA R110, P0, R222.reuse, R100, 0x2 ;  /* 0x00000064de6e7211 */ /* 0x040fe800078010ff */
[----:B------:R-:W-:Y:S02]  /*5c60*/  LEA.HI.X.SX32 R111, R222, R101, 0x2, P0 ;  /* 0x00000065de6f7211 */ /* 0x000fe400000f16ff */
[----:B------:R-:W1:Y:S01]  /*5c70*/  LDSM.16.M88.4 R100, [R0+0x4000] ;  /* 0x004000000064783b */ /* 0x000e620000000200 */
[----:B------:R-:W-:Y:S07]  /*5c80*/  FSETP.GE.FTZ.AND P0, PT, R179, RZ, PT ;  /* 0x000000ffb300720b */ /* 0x000fee0003f16000 */
[----:B------:R-:W2:Y:S04]  /*5c90*/  LDG.E R109, [R110.64] ;  /* 0x000000066e6d7981 */ /* 0x000ea8000c1e1900 */
[----:B------:R-:W3:Y:S01]  /*5ca0*/  LDG.E R108, [R110.64+0x20] ;  /* 0x000020066e6c7981 */ /* 0x000ee2000c1e1900 */
[-C--:B-1----:R-:W-:Y:S11]  /*5cb0*/  HMMA.16816.F32 R4, R100, R156.reuse, R4 ;  /* 0x0000009c6404723c */ /* 0x082ff60000001804 */
[----:B------:R-:W-:Y:S11]  /*5cc0*/  @!UPT UIADD3 URZ, URZ, URZ, URZ ;  /* 0x0000003f3f3ff290 */ /* 0x000ff6000fffe03f */
[----:B------:R-:W-:Y:S02]  /*5cd0*/  @!UPT UIADD3 URZ, URZ, URZ, URZ ;  /* 0x0000003f3f3ff290 */ /* 0x000fe4000fffe03f */
[C---:B--2---:R-:W-:Y:S02]  /*5ce0*/  FADD.FTZ R104, -R109.reuse, R4 ;  /* 0x000000046d687221 */ /* 0x044fe40000010100 */
[----:B------:R-:W-:Y:S02]  /*5cf0*/  FADD.FTZ R4, -R109, R5 ;  /* 0x000000056d047221 */ /* 0x000fe40000010100 */
[----:B---3--:R-:W-:Y:S01]  /*5d00*/  FADD.FTZ R2, -R108, R6 ;  /* 0x000000066c027221 */ /* 0x008fe20000010100 */
[-C--:B------:R-:W-:Y:S02]  /*5d10*/  FSEL R5, R104, R109.reuse, P3 ;  /* 0x0000006d68057208 */ /* 0x080fe40001800000 */
[----:B------:R1:W2:Y:S01]  /*5d20*/  LDSM.16.M88.4 R104, [R0+0x5000] ;  /* 0x005000000068783b */ /* 0x0002a20000000200 */
[----:B------:R-:W-:Y:S02]  /*5d30*/  FSEL R4, R4, R109, P1 ;  /* 0x0000006d04047208 */ /* 0x000fe40000800000 */
[----:B------:R-:W-:Y:S01]  /*5d40*/  FMUL.FTZ R181, R181, R5 ;  /* 0x00000005b5b57220 */ /* 0x000fe20000410000 */
[----:B------:R-:W-:Y:S02]  /*5d50*/  FSEL R2, R2, R108, P0 ;  /* 0x0000006c02027208 */ /* 0x000fe40000000000 */
[----:B------:R-:W-:Y:S01]  /*5d60*/  FMUL.FTZ R180, R180, R4 ;  /* 0x00000004b4b47220 */ /* 0x000fe20000410000 */
[----:B------:R-:W-:Y:S02]  /*5d70*/  FSETP.GE.FTZ.AND P0, PT, R119, RZ, PT ;  /* 0x000000ff7700720b */ /* 0x000fe40003f16000 */
[----:B------:R-:W-:Y:S01]  /*5d80*/  FMUL.FTZ R179, R179, R2 ;  /* 0x00000002b3b37220 */ /* 0x000fe20000410000 */
[----:B------:R-:W-:Y:S01]  /*5d90*/  FSETP.GE.FTZ.AND P1, PT, R115, RZ, PT ;  /* 0x000000ff7300720b */ /* 0x000fe20003f36000 */
[----:B------:R-:W3:Y:S01]  /*5da0*/  LDG.E R2, [R110.64+0x80] ;  /* 0x000080066e027981 */ /* 0x000ee2000c1e1900 */
[----:B------:R-:W-:Y:S03]  /*5db0*/  FSETP.GE.FTZ.AND P3, PT, R126, RZ, PT ;  /* 0x000000ff7e00720b */ /* 0x000fe60003f76000 */
[----:B-1----:R-:W4:Y:S01]  /*5dc0*/  LDG.E R0, [R110.64+0xa0] ;  /* 0x0000a0066e007981 */ /* 0x002f22000c1e1900 */
[C---:B--2---:R-:W-:Y:S08]  /*5dd0*/  HMMA.16816.F32 R8, R104.reuse, R156, R8 ;  /* 0x0000009c6808723c */ /* 0x044ff00000001808 */
[-C--:B------:R-:W-:Y:S08]  /*5de0*/  HMMA.16816.F32 R12, R104, R158.reuse, R12 ;  /* 0x0000009e680c723c */ /* 0x080ff0000000180c */
[C---:B------:R-:W-:Y:S08]  /*5df0*/  HMMA.16816.F32 R16, R100.reuse, R158, R16 ;  /* 0x0000009e6410723c */ /* 0x040ff00000001810 */
[-C--:B------:R-:W-:Y:S08]  /*5e00*/  HMMA.16816.F32 R20, R100, R160.reuse, R20 ;  /* 0x000000a06414723c */ /* 0x080ff00000001814 */
[C---:B------:R-:W-:Y:S08]  /*5e10*/  HMMA.16816.F32 R24, R104.reuse, R160, R24 ;  /* 0x000000a06818723c */ /* 0x040ff00000001818 */
[C---:B------:R-:W-:Y:S01]  /*5e20*/  FADD.FTZ R4, -R109.reuse, R16 ;  /* 0x000000106d047221 */ /* 0x040fe20000010100 */
[-C--:B------:R-:W-:Y:S03]  /*5e30*/  HMMA.16816.F32 R28, R104, R162.reuse, R28 ;  /* 0x000000a2681c723c */ /* 0x080fe6000000181c */
[----:B------:R-:W-:Y:S01]  /*5e40*/  FADD.FTZ R16, -R109, R17 ;  /* 0x000000116d107221 */ /* 0x000fe20000010100 */
[----:B------:R-:W-:Y:S01]  /*5e50*/  FSEL R17, R4, R109, P6 ;  /* 0x0000006d04117208 */ /* 0x000fe20003000000 */
[----:B------:R-:W-:Y:S01]  /*5e60*/  FADD.FTZ R18, -R108, R18 ;  /* 0x000000126c127221 */ /* 0x000fe20000010100 */
[----:B------:R-:W-:Y:S01]  /*5e70*/  ISETP.GT.AND P6, PT, R193, R245, PT ;  /* 0x000000f5c100720c */ /* 0x000fe20003fc4270 */
[C---:B------:R-:W-:Y:S01]  /*5e80*/  FADD.FTZ R6, -R109.reuse, R20 ;  /* 0x000000146d067221 */ /* 0x040fe20000010100 */
[----:B------:R-:W-:Y:S01]  /*5e90*/  HMMA.16816.F32 R32, R100, R162, R32 ;  /* 0x000000a26420723c */ /* 0x000fe20000001820 */
[----:B------:R-:W-:Y:S03]  /*5ea0*/  FADD.FTZ R5, -R109, R21 ;  /* 0x000000156d057221 */ /* 0x000fe60000010100 */
[----:B------:R-:W-:Y:S01]  /*5eb0*/  FMUL.FTZ R131, R131, R17 ;  /* 0x0000001183837220 */ /* 0x000fe20000410000 */
[-C--:B------:R-:W-:Y:S02]  /*5ec0*/  FSEL R6, R6, R109.reuse, P4 ;  /* 0x0000006d06067208 */ /* 0x080fe40002000000 */
[-C--:B------:R-:W-:Y:S02]  /*5ed0*/  FSEL R5, R5, R109.reuse, P3 ;  /* 0x0000006d05057208 */ /* 0x080fe40001800000 */
[----:B------:R-:W-:Y:S02]  /*5ee0*/  FSEL R16, R16, R109, P5 ;  /* 0x0000006d10107208 */ /* 0x000fe40002800000 */
[----:B------:R-:W-:Y:S01]  /*5ef0*/  FSETP.GE.FTZ.AND P3, PT, R129, RZ, PT ;  /* 0x000000ff8100720b */ /* 0x000fe20003f76000 */
[----:B------:R-:W-:Y:S01]  /*5f00*/  FMUL.FTZ R127, R127, R6 ;  /* 0x000000067f7f7220 */ /* 0x000fe20000410000 */
[----:B------:R-:W-:Y:S01]  /*5f10*/  FSETP.GE.FTZ.AND P5, PT, R124, RZ, PT ;  /* 0x000000ff7c00720b */ /* 0x000fe20003fb6000 */
[----:B------:R-:W-:Y:S01]  /*5f20*/  FADD.FTZ R6, -R108, R7 ;  /* 0x000000076c067221 */ /* 0x000fe20000010100 */
[----:B------:R-:W-:Y:S01]  /*5f30*/  FSETP.GE.FTZ.AND P4, PT, R114, RZ, PT ;  /* 0x000000ff7200720b */ /* 0x000fe20003f96000 */
[----:B------:R-:W-:Y:S02]  /*5f40*/  FMUL.FTZ R126, R126, R5 ;  /* 0x000000057e7e7220 */ /* 0x000fe40000410000 */
[C---:B------:R-:W-:Y:S02]  /*5f50*/  FADD.FTZ R5, -R108.reuse, R19 ;  /* 0x000000136c057221 */ /* 0x040fe40000010100 */
[----:B------:R-:W-:Y:S02]  /*5f60*/  FADD.FTZ R7, -R108, R23 ;  /* 0x000000176c077221 */ /* 0x000fe40000010100 */
[----:B------:R-:W-:Y:S02]  /*5f70*/  FMUL.FTZ R130, R130, R16 ;  /* 0x0000001082827220 */ /* 0x000fe40000410000 */
[----:B------:R-:W-:Y:S01]  /*5f80*/  FADD.FTZ R4, -R109, R32 ;  /* 0x000000206d047221 */ /* 0x000fe20000010100 */
[----:B------:R-:W-:Y:S02]  /*5f90*/  FSEL R7, R7, R108, P5 ;  /* 0x0000006c07077208 */ /* 0x000fe40002800000 */
[----:B------:R-:W-:Y:S02]  /*5fa0*/  FSETP.GE.FTZ.AND P5, PT, R185, RZ, PT ;  /* 0x000000ffb900720b */ /* 0x000fe40003fb6000 */
[----:B------:R-:W-:Y:S01]  /*5fb0*/  FSEL R4, R4, R109, P1 ;  /* 0x0000006d04047208 */ /* 0x000fe20000800000 */
[----:B------:R-:W-:Y:S01]  /*5fc0*/  @P0 FADD.FTZ R109, -R109, R33 ;  /* 0x000000216d6d0221 */ /* 0x000fe20000010100 */
        /* <DEDUP_REMOVED lines=8> */
[----:B------:R-:W-:Y:S01]  /*6050*/  FSEL R5, R5, R108, P1 ;  /* 0x0000006c05057208 */ /* 0x000fe20000800000 */
[----:B------:R-:W-:Y:S01]  /*6060*/  FMUL.FTZ R187, R187, R6 ;  /* 0x00000006bbbb7220 */ /* 0x000fe20000410000 */
[-C--:B------:R-:W-:Y:S02]  /*6070*/  FSEL R4, R4, R108.reuse, P0 ;  /* 0x0000006c04047208 */ /* 0x080fe40000000000 */
[----:B------:R-:W-:Y:S01]  /*6080*/  FSEL R6, R18, R108, P3 ;  /* 0x0000006c12067208 */ /* 0x000fe20001800000 */
[----:B------:R-:W-:Y:S01]  /*6090*/  FMUL.FTZ R128, R128, R5 ;  /* 0x0000000580807220 */ /* 0x000fe20000410000 */
[----:B------:R-:W-:Y:S01]  /*60a0*/  FSETP.GE.FTZ.AND P3, PT, R113, RZ, PT ;  /* 0x000000ff7100720b */ /* 0x000fe20003f76000 */
[----:B------:R-:W-:Y:S01]  /*60b0*/  FMUL.FTZ R125, R125, R4 ;  /* 0x000000047d7d7220 */ /* 0x000fe20000410000 */
[----:B------:R-:W-:Y:S01]  /*60c0*/  FSETP.GE.FTZ.AND P0, PT, R186, RZ, PT ;  /* 0x000000ffba00720b */ /* 0x000fe20003f16000 */
[----:B------:R-:W-:Y:S01]  /*60d0*/  FMUL.FTZ R129, R129, R6 ;  /* 0x0000000681817220 */ /* 0x000fe20000410000 */
[----:B------:R-:W-:Y:S01]  /*60e0*/  FSETP.GE.FTZ.AND P1, PT, R188, RZ, PT ;  /* 0x000000ffbc00720b */ /* 0x000fe20003f36000 */
[----:B------:R-:W-:Y:S05]  /*60f0*/  FADD.FTZ R6, -R108, R34 ;  /* 0x000000226c067221 */ /* 0x000fea0000010100 */
[----:B------:R-:W-:Y:S02]  /*6100*/  FSEL R6, R6, R108, P4 ;  /* 0x0000006c06067208 */ /* 0x000fe40002000000 */
[----:B------:R-:W-:Y:S01]  /*6110*/  FSETP.GE.FTZ.AND P4, PT, R182, RZ, PT ;  /* 0x000000ffb600720b */ /* 0x000fe20003f96000 */
[----:B------:R-:W-:Y:S01]  /*6120*/  @P3 FADD.FTZ R108, -R108, R35 ;  /* 0x000000236c6c3221 */ /* 0x000fe20000010100 */
[----:B------:R-:W-:Y:S01]  /*6130*/  FSETP.GE.FTZ.AND P3, PT, R123, RZ, PT ;  /* 0x000000ff7b00720b */ /* 0x000fe20003f76000 */
[----:B------:R-:W-:Y:S02]  /*6140*/  FMUL.FTZ R114, R114, R6 ;  /* 0x0000000672727220 */ /* 0x000fe40000410000 */
[----:B------:R-:W-:Y:S02]  /*6150*/  FMUL.FTZ R108, R113, R108 ;  /* 0x0000006c716c7220 */ /* 0x000fe40000410000 */
[C---:B---3--:R-:W-:Y:S02]  /*6160*/  FADD.FTZ R4, -R2.reuse, R9 ;  /* 0x0000000902047221 */ /* 0x048fe40000010100 */
[C---:B------:R-:W-:Y:S02]  /*6170*/  FADD.FTZ R5, -R2.reuse, R8 ;  /* 0x0000000802057221 */ /* 0x040fe40000010100 */
[----:B------:R-:W-:Y:S01]  /*6180*/  FADD.FTZ R12, -R2, R12 ;  /* 0x0000000c020c7221 */ /* 0x000fe20000010100 */
[-C--:B------:R-:W-:Y:S01]  /*6190*/  FSEL R4, R4, R2.reuse, P0 ;  /* 0x0000000204047208 */ /* 0x080fe20000000000 */
[C---:B------:R-:W-:Y:S01]  /*61a0*/  FADD.FTZ R25, -R2.reuse, R25 ;  /* 0x0000001902197221 */ /* 0x040fe20000010100 */
[----:B------:R-:W-:Y:S01]  /*61b0*/  FSETP.GE.FTZ.AND P0, PT, R117, RZ, PT ;  /* 0x000000ff7500720b */ /* 0x000fe20003f16000 */
[C---:B------:R-:W-:Y:S01]  /*61c0*/  FADD.FTZ R13, -R2.reuse, R13 ;  /* 0x0000000d020d7221 */ /* 0x040fe20000010100 */
[-C--:B------:R-:W-:Y:S01]  /*61d0*/  FSEL R5, R5, R2.reuse, P1 ;  /* 0x0000000205057208 */ /* 0x080fe20000800000 */
[C---:B------:R-:W-:Y:S01]  /*61e0*/  FADD.FTZ R24, -R2.reuse, R24 ;  /* 0x0000001802187221 */ /* 0x040fe20000010100 */
[----:B------:R-:W-:Y:S01]  /*61f0*/  FSETP.GE.FTZ.AND P1, PT, R183, RZ, PT ;  /* 0x000000ffb700720b */ /* 0x000fe20003f36000 */
[----:B------:R-:W-:Y:S01]  /*6200*/  FADD.FTZ R28, -R2, R28 ;  /* 0x0000001c021c7221 */ /* 0x000fe20000010100 */
[----:B------:R-:W-:Y:S01]  /*6210*/  FSEL R13, R13, R2, P4 ;  /* 0x000000020d0d7208 */ /* 0x000fe20002000000 */
[----:B------:R-:W-:Y:S01]  /*6220*/  FMUL.FTZ R17, R186, R4 ;  /* 0x00000004ba117220 */ /* 0x000fe20000410000 */
[-C--:B------:R-:W-:Y:S01]  /*6230*/  FSEL R12, R12, R2.reuse, P1 ;  /* 0x000000020c0c7208 */ /* 0x080fe20000800000 */
[----:B----4-:R-:W-:Y:S01]  /*6240*/  FADD.FTZ R4, -R0, R14 ;  /* 0x0000000e00047221 */ /* 0x010fe20000010100 */
[----:B------:R-:W-:Y:S01]  /*6250*/  FSETP.GE.FTZ.AND P1, PT, R122, RZ, PT ;  /* 0x000000ff7a00720b */ /* 0x000fe20003f36000 */
[----:B------:R-:W-:Y:S01]  /*6260*/  FMUL.FTZ R188, R188, R5 ;  /* 0x00000005bcbc7220 */ /* 0x000fe20000410000 */
[-C--:B------:R-:W-:Y:S01]  /*6270*/  FSEL R24, R24, R2.reuse, P3 ;  /* 0x0000000218187208 */ /* 0x080fe20001800000 */
[C---:B------:R-:W-:Y:S01]  /*6280*/  FADD.FTZ R5, -R0.reuse, R11 ;  /* 0x0000000b00057221 */ /* 0x040fe20000010100 */
[----:B------:R-:W-:Y:S01]  /*6290*/  FSEL R25, R25, R2, P1 ;  /* 0x0000000219197208 */ /* 0x000fe20000800000 */
[----:B------:R-:W-:Y:S01]  /*62a0*/  FADD.FTZ R7, -R0, R10 ;  /* 0x0000000a00077221 */ /* 0x000fe20000010100 */
[----:B------:R-:W-:Y:S01]  /*62b0*/  FSETP.GE.FTZ.AND P1, PT, R118, RZ, PT ;  /* 0x000000ff7600720b */ /* 0x000fe20003f36000 */
[----:B------:R-:W-:Y:S01]  /*62c0*/  FMUL.FTZ R183, R183, R12 ;  /* 0x0000000cb7b77220 */ /* 0x000fe20000410000 */
[----:B------:R-:W-:Y:S01]  /*62d0*/  FSETP.GE.FTZ.AND P3, PT, R190, RZ, PT ;  /* 0x000000ffbe00720b */ /* 0x000fe20003f76000 */
[----:B------:R-:W-:Y:S01]  /*62e0*/  FADD.FTZ R6, -R0, R15 ;  /* 0x0000000f00067221 */ /* 0x000fe20000010100 */
        /* <DEDUP_REMOVED lines=12> */
[-C--:B------:R-:W-:Y:S01]  /*63b0*/  FSEL R7, R7, R0.reuse, P3 ;  /* 0x0000000007077208 */ /* 0x080fe20001800000 */
[----:B------:R-:W-:Y:S01]  /*63c0*/  FADD.FTZ R4, -R0, R27 ;  /* 0x0000001b00047221 */ /* 0x000fe20000010100 */
[----:B------:R-:W-:Y:S01]  /*63d0*/  FSETP.GE.FTZ.AND P4, PT, R121, RZ, PT ;  /* 0x000000ff7900720b */ /* 0x000fe20003f96000 */
[----:B------:R-:W-:Y:S01]  /*63e0*/  FMUL.FTZ R16, R189, R5 ;  /* 0x00000005bd107220 */ /* 0x000fe20000410000 */
[----:B------:R-:W-:Y:S01]  /*63f0*/  FSETP.GE.FTZ.AND P3, PT, R120, RZ, PT ;  /* 0x000000ff7800720b */ /* 0x000fe20003f76000 */
[----:B------:R-:W-:Y:S01]  /*6400*/  FADD.FTZ R5, -R0, R26 ;  /* 0x0000001a00057221 */ /* 0x000fe20000010100 */
[----:B------:R-:W-:Y:S01]  /*6410*/  FSETP.GE.FTZ.AND P1, PT, R116, RZ, PT ;  /* 0x000000ff7400720b */ /* 0x000fe20003f36000 */
[----:B------:R-:W-:Y:S01]  /*6420*/  FMUL.FTZ R9, R122, R25 ;  /* 0x000000197a097220 */ /* 0x000fe20000410000 */
[----:B------:R-:W-:Y:S01]  /*6430*/  FSEL R6, R6, R0, P5 ;  /* 0x0000000006067208 */ /* 0x000fe20002800000 */
[----:B------:R-:W-:Y:S01]  /*6440*/  FMUL.FTZ R28, R118, R28 ;  /* 0x0000001c761c7220 */ /* 0x000fe20000410000 */
[-C--:B------:R-:W-:Y:S01]  /*6450*/  FSEL R5, R5, R0.reuse, P4 ;  /* 0x0000000005057208 */ /* 0x080fe20002000000 */
[----:B------:R-:W-:Y:S01]  /*6460*/  FMUL.FTZ R7, R190, R7 ;  /* 0x00000007be077220 */ /* 0x000fe20000410000 */
        /* <DEDUP_REMOVED lines=8> */
[----:B------:R-:W-:Y:S02]  /*64f0*/  IMAD.MOV.U32 R122, RZ, RZ, R204 ;  /* 0x000000ffff7a7224 */ /* 0x000fe400078e00cc */
        /* <DEDUP_REMOVED lines=36> */
.L_x_714:
[----:B------:R-:W-:Y:S01]  /*6740*/  F2FP.PACK_AB R19, R180, R181 ;  /* 0x000000b5b413723e */ /* 0x000fe200000000ff */
[----:B------:R-:W-:Y:S01]  /*6750*/  IMAD.SHL.U32 R0, R176, 0x2, RZ ;  /* 0x00000002b0007824 */ /* 0x000fe200078e00ff */
[----:B------:R-:W-:Y:S01]  /*6760*/  F2FP.PACK_AB R18, R187, R179 ;  /* 0x000000b3bb12723e */ /* 0x000fe200000000ff */
[----:B------:R-:W2:Y:S01]  /*6770*/  LDL R100, [R1] ;  /* 0x0000000001647983 */ /* 0x000ea20000100800 */
        /* <DEDUP_REMOVED lines=21> */
[C---:B------:R-:W-:Y:S02]  /*68d0*/  IADD3 R20, R0.reuse, 0x4000, RZ ;  /* 0x0000400000147810 */ /* 0x040fe40007ffe0ff */
[----:B------:R-:W-:Y:S01]  /*68e0*/  IADD3 R2, R0, 0x4040, RZ ;  /* 0x0000404000027810 */ /* 0x000fe20007ffe0ff */
[----:B------:R-:W-:Y:S01]  /*68f0*/  STS [R201+0xb400], R12 ;  /* 0x00b4000cc9007388 */ /* 0x000fe20000000800 */
[----:B------:R-:W-:Y:S03]  /*6900*/  @P2 IADD3 R2, R20, -0x40, RZ ;  /* 0xffffffc014022810 */ /* 0x000fe60007ffe0ff */
        /* <DEDUP_REMOVED lines=11> */
[----:B------:R-:W3:Y:S04]  /*69c0*/  LDSM.16.MT88.4 R12, [R3+0x10000] ;  /* 0x01000000030c783b */ /* 0x000ee80000004200 */
[----:B------:R-:W4:Y:S04]  /*69d0*/  LDSM.16.MT88.4 R16, [R2] ;  /* 0x000000000210783b */ /* 0x000f280000004200 */
        /* <DEDUP_REMOVED lines=26> */
[----:B------:R-:W4:Y:S04]  /*6b80*/  LDSM.16.MT88.4 R20, [R3+0xf800] ;  /* 0x00f800000314783b */ /* 0x000f280000004200 */
[----:B------:R-:W5:Y:S03]  /*6b90*/  LDSM.16.MT88.4 R32, [R2+0x1800] ;  /* 0x001800000220783b */ /* 0x000f660000004200 */
[-C--:B-1----:R-:W-:Y:S01]  /*6ba0*/  HMMA.16816.F32 R36, R4, R8.reuse, R36 ;  /* 0x000000080424723c */ /* 0x082fe20000001824 */
[----:B------:R-:W-:Y:S07]  /*6bb0*/  BAR.SYNC.DEFER_BLOCKING 0x0 ;  /* 0x0000000000007b1d */ /* 0x000fee0000010000 */
[C---:B------:R-:W-:Y:S08]  /*6bc0*/  HMMA.16816.F32 R40, R12.reuse, R8, R40 ;  /* 0x000000080c28723c */ /* 0x040ff00000001828 */
[-C--:B------:R-:W-:Y:S08]  /*6bd0*/  HMMA.16816.F32 R44, R12, R10.reuse, R44 ;  /* 0x0000000a0c2c723c */ /* 0x080ff0000000182c */
[C---:B------:R-:W-:Y:S08]  /*6be0*/  HMMA.16816.F32 R48, R4.reuse, R10, R48 ;  /* 0x0000000a0430723c */ /* 0x040ff00000001830 */
[-C--:B---3--:R-:W-:Y:S04]  /*6bf0*/  HMMA.16816.F32 R52, R4, R16.reuse, R52 ;  /* 0x000000100434723c */ /* 0x088fe80000001834 */
[----:B--2---:R-:W-:Y:S04]  /*6c00*/  IMAD.SHL.U32 R118, R100, 0x2, RZ ;  /* 0x0000000264767824 */ /* 0x004fe800078e00ff */
[C---:B------:R-:W-:Y:S08]  /*6c10*/  HMMA.16816.F32 R56, R12.reuse, R16, R56 ;  /* 0x000000100c38723c */ /* 0x040ff00000001838 */
[-C--:B------:R-:W-:Y:S08]  /*6c20*/  HMMA.16816.F32 R60, R12, R18.reuse, R60 ;  /* 0x000000120c3c723c */ /* 0x080ff0000000183c */
[----:B------:R-:W-:Y:S08]  /*6c30*/  HMMA.16816.F32 R64, R4, R18, R64 ;  /* 0x000000120440723c */ /* 0x000ff00000001840 */
[-C--:B----4-:R-:W-:Y:S08]  /*6c40*/  HMMA.16816.F32 R36, R20, R24.reuse, R36 ;  /* 0x000000181424723c */ /* 0x090ff00000001824 */
[C---:B------:R-:W-:Y:S08]  /*6c50*/  HMMA.16816.F32 R40, R28.reuse, R24, R40 ;  /* 0x000000181c28723c */ /* 0x040ff00000001828 */
[-C--:B------:R-:W-:Y:S08]  /*6c60*/  HMMA.16816.F32 R44, R28, R26.reuse, R44 ;  /* 0x0000001a1c2c723c */ /* 0x080ff0000000182c */
[C---:B------:R-:W-:Y:S08]  /*6c70*/  HMMA.16816.F32 R48, R20.reuse, R26, R48 ;  /* 0x0000001a1430723c */ /* 0x040ff00000001830 */
[-C--:B-----5:R-:W-:Y:S08]  /*6c80*/  HMMA.16816.F32 R52, R20, R32.reuse, R52 ;  /* 0x000000201434723c */ /* 0x0a0ff00000001834 */
        /* <DEDUP_REMOVED lines=25> */
.L_x_715:
        /* <DEDUP_REMOVED lines=13> */
[----:B------:R-:W-:Y:S01]  /*6ef0*/  IMAD.SHL.U32 R120, R120, 0x10, RZ ;  /* 0x0000001078787824 */ /* 0x000fe200078e00ff */
[----:B------:R-:W4:Y:S01]  /*6f00*/  LDSM.16.MT88.4 R28, [R0+0x6800] ;  /* 0x00680000001c783b */ /* 0x000f220000004200 */
[----:B------:R-:W-:Y:S02]  /*6f10*/  IMAD R119, R119, 0x18, RZ ;  /* 0x0000001877777824 */ /* 0x000fe400078e02ff */
[----:B------:R-:W-:Y:S01]  /*6f20*/  IMAD.MOV.U32 R125, RZ, RZ, c[0x0][0x22c] ;  /* 0x00008b00ff7d7624 */ /* 0x000fe200078e00ff */
[----:B------:R-:W1:Y:S01]  /*6f30*/  LDSM.16.MT88.4 R32, [R2+0x6800] ;  /* 0x006800000220783b */ /* 0x000e620000004200 */
[----:B------:R-:W-:Y:S02]  /*6f40*/  IMAD.MOV.U32 R124, RZ, RZ, c[0x0][0x22c] ;  /* 0x00008b00ff7c7624 */ /* 0x000fe400078e00ff */
[----:B------:R-:W-:Y:S01]  /*6f50*/  IMAD R125, R125, c[0x0][0x1c0], RZ ;  /* 0x000070007d7d7a24 */ /* 0x000fe200078e02ff */
[----:B------:R-:W-:Y:S01]  /*6f60*/  LDSM.16.MT88.4 R104, [R0+0x7000] ;  /* 0x007000000068783b */ /* 0x000fe20000004200 */
[----:B------:R-:W-:Y:S02]  /*6f70*/  IMAD R124, R124, c[0x0][0x1c0], RZ ;  /* 0x000070007c7c7a24 */ /* 0x000fe400078e02ff */
[----:B------:R-:W-:Y:S01]  /*6f80*/  IMAD.SHL.U32 R125, R125, 0x20, RZ ;  /* 0x000000207d7d7824 */ /* 0x000fe200078e00ff */
[----:B------:R-:W1:Y:S01]  /*6f90*/  LDSM.16.M88.4 R100, [R116] ;  /* 0x000000007464783b */ /* 0x000e620000000200 */
[----:B------:R-:W-:Y:S02]  /*6fa0*/  IMAD R124, R124, 0x28, RZ ;  /* 0x000000287c7c7824 */ /* 0x000fe400078e02ff */
[----:B------:R-:W-:Y:S01]  /*6fb0*/  IMAD.MOV.U32 R121, RZ, RZ, c[0x0][0x22c] ;  /* 0x00008b00ff797624 */ /* 0x000fe200078e00ff */
[----:B------:R-:W-:Y:S03]  /*6fc0*/  LDSM.16.MT88.4 R112, [R0+0x7800] ;  /* 0x007800000070783b */ /* 0x000fe60000004200 */
[----:B------:R-:W-:Y:S01]  /*6fd0*/  IMAD R121, R121, c[0x0][0x1c0], RZ ;  /* 0x0000700079797a24 */ /* 0x000fe200078e02ff */
[----:B------:R-:W-:Y:S03]  /*6fe0*/  LDSM.16.M88.4 R108, [R117] ;  /* 0x00000000756c783b */ /* 0x000fe60000000200 */
[----:B------:R-:W-:Y:S01]  /*6ff0*/  IMAD R121, R121, 0x30, RZ ;  /* 0x0000003079797824 */ /* 0x000fe200078e02ff */
        /* <DEDUP_REMOVED lines=64> */
[-C--:B--2---:R-:W-:Y:S02]  /*7400*/  LEA R4, P1, R119, R20.reuse, 0x2 ;  /* 0x0000001477047211 */ /* 0x084fe400078210ff */
[-C--:B------:R-:W-:Y:S01]  /*7410*/  LEA R26, P0, R125, R20.reuse, 0x2 ;  /* 0x000000147d1a7211 */ /* 0x080fe200078010ff */
[----:B------:R1:W-:Y:S01]  /*7420*/  RED.E.ADD.F32.FTZ.RN.STRONG.GPU [R22.64], R6 ;  /* 0x000000061600798e */ /* 0x0003e2000c10e786 */
[-C--:B---3--:R-:W-:Y:S01]  /*7430*/  LEA.HI.X.SX32 R5, R119, R21.reuse, 0x2, P1 ;  /* 0x0000001577057211 */ /* 0x088fe200008f16ff */
[----:B------:R-:W-:Y:S01]  /*7440*/  IMAD.MOV.U32 R119, RZ, RZ, c[0x0][0x22c] ;  /* 0x00008b00ff777624 */ /* 0x000fe200078e00ff */
[-C--:B------:R-:W-:Y:S03]  /*7450*/  LEA.HI.X.SX32 R27, R125, R21.reuse, 0x2, P0 ;  /* 0x000000157d1b7211 */ /* 0x080fe600000f16ff */
[----:B------:R2:W-:Y:S01]  /*7460*/  RED.E.ADD.F32.FTZ.RN.STRONG.GPU [R4.64], R7 ;  /* 0x000000070400798e */ /* 0x0005e2000c10e786 */
[----:B------:R-:W-:Y:S03]  /*7470*/  IMAD R119, R119, c[0x0][0x1c0], RZ ;  /* 0x0000700077777a24 */ /* 0x000fe600078e02ff */
[----:B------:R3:W-:Y:S01]  /*7480*/  RED.E.ADD.F32.FTZ.RN.STRONG.GPU [R26.64], R8 ;  /* 0x000000081a00798e */ /* 0x0007e2000c10e786 */
[----:B------:R-:W-:Y:S01]  /*7490*/  IMAD R119, R119, 0x38, RZ ;  /* 0x0000003877777824 */ /* 0x000fe200078e02ff */
[CC--:B-1----:R-:W-:Y:S02]  /*74a0*/  LEA R22, P3, R124.reuse, R20.reuse, 0x2 ;  /* 0x000000147c167211 */ /* 0x0c2fe400078610ff */
[-C--:B------:R-:W-:Y:S02]  /*74b0*/  LEA R6, P1, R121, R20.reuse, 0x2 ;  /* 0x0000001479067211 */ /* 0x080fe400078210ff */
[-C--:B------:R-:W-:Y:S02]  /*74c0*/  LEA.HI.X.SX32 R23, R124, R21.reuse, 0x2, P3 ;  /* 0x000000157c177211 */ /* 0x080fe400018f16ff */
[-C--:B--2---:R-:W-:Y:S02]  /*74d0*/  LEA R4, P0, R119, R20.reuse, 0x2 ;  /* 0x0000001477047211 */ /* 0x084fe400078010ff */
[-C--:B------:R-:W-:Y:S01]  /*74e0*/  LEA.HI.X.SX32 R7, R121, R21.reuse, 0x2, P1 ;  /* 0x0000001579077211 */ /* 0x080fe200008f16ff */
[----:B------:R1:W-:Y:S01]  /*74f0*/  RED.E.ADD.F32.FTZ.RN.STRONG.GPU [R22.64], R9 ;  /* 0x000000091600798e */ /* 0x0003e2000c10e786 */
[-C--:B------:R-:W-:Y:S02]  /*7500*/  LEA.HI.X.SX32 R5, R119, R21.reuse, 0x2, P0 ;  /* 0x0000001577057211 */ /* 0x080fe400000f16ff */
[C---:B------:R-:W-:Y:S01]  /*7510*/  IADD3 R121, R120.reuse, 0x20, RZ ;  /* 0x0000002078797810 */ /* 0x040fe20007ffe0ff */
[----:B------:R2:W-:Y:S01]  /*7520*/  RED.E.ADD.F32.FTZ.RN.STRONG.GPU [R6.64], R10 ;  /* 0x0000000a0600798e */ /* 0x0005e2000c10e786 */
[C---:B------:R-:W-:Y:S02]  /*7530*/  IADD3 R119, R120.reuse, 0x20, RZ ;  /* 0x0000002078777810 */ /* 0x040fe40007ffe0ff */
[----:B------:R-:W-:Y:S01]  /*7540*/  IADD3 R120, R120, 0x20, RZ ;  /* 0x0000002078787810 */ /* 0x000fe20007ffe0ff */
[----:B------:R4:W-:Y:S01]  /*7550*/  RED.E.ADD.F32.FTZ.RN.STRONG.GPU [R4.64], R11 ;  /* 0x0000000b0400798e */ /* 0x0009e2000c10e786 */
[-C--:B---3--:R-:W-:Y:S01]  /*7560*/  LEA R26, P0, R121, R20.reuse, 0x2 ;  /* 0x00000014791a7211 */ /* 0x088fe200078010ff */
[C---:B------:R-:W-:Y:S01]  /*7570*/  IMAD.IADD R119, R246.reuse, 0x1, R119 ;  /* 0x00000001f6777824 */ /* 0x040fe200078e0277 */
[-C--:B------:R-:W-:Y:S01]  /*7580*/  LEA R8, P3, R229, R20.reuse, 0x2 ;  /* 0x00000014e5087211 */ /* 0x080fe200078610ff */
[C---:B------:R-:W-:Y:S01]  /*7590*/  IMAD.IADD R120, R246.reuse, 0x1, R120 ;  /* 0x00000001f6787824 */ /* 0x040fe200078e0278 */
[----:B------:R-:W-:Y:S01]  /*75a0*/  RED.E.ADD.F32.FTZ.RN.STRONG.GPU [R20.64+0x80], R12 ;  /* 0x0000800c1400798e */ /* 0x000fe2000c10e786 */
[----:B------:R-:W-:Y:S01]  /*75b0*/  IMAD.IADD R119, R246, 0x1, R119 ;  /* 0x00000001f6777824 */ /* 0x000fe200078e0277 */
[-C--:B------:R-:W-:Y:S02]  /*75c0*/  LEA.HI.X.SX32 R27, R121, R21.reuse, 0x2, P0 ;  /* 0x00000015791b7211 */ /* 0x080fe400000f16ff */
[----:B------:R-:W-:Y:S04]  /*75d0*/  RED.E.ADD.F32.FTZ.RN.STRONG.GPU [R24.64+0x80], R13 ;  /* 0x0000800d1800798e */ /* 0x000fe8000c10e786 */
[----:B------:R-:W-:Y:S04]  /*75e0*/  RED.E.ADD.F32.FTZ.RN.STRONG.GPU [R26.64], R14 ;  /* 0x0000000e1a00798e */ /* 0x000fe8000c10e786 */
[----:B------:R-:W-:Y:S01]  /*75f0*/  LDSM.16.MT88.4 R24, [R0] ;  /* 0x000000000018783b */ /* 0x000fe20000004200 */
[CC--:B-1----:R-:W-:Y:S02]  /*7600*/  LEA R22, P5, R120.reuse, R20.reuse, 0x2 ;  /* 0x0000001478167211 */ /* 0x0c2fe400078a10ff */
[-C--:B------:R-:W-:Y:S02]  /*7610*/  LEA.HI.X.SX32 R9, R229, R21.reuse, 0x2, P3 ;  /* 0x00000015e5097211 */ /* 0x080fe400018f16ff */
[CC--:B--2---:R-:W-:Y:S02]  /*7620*/  LEA R10, P4, R119.reuse, R20.reuse, 0x2 ;  /* 0x00000014770a7211 */ /* 0x0c4fe400078810ff */
[-C--:B------:R-:W-:Y:S02]  /*7630*/  LEA.HI.X.SX32 R23, R120, R21.reuse, 0x2, P5 ;  /* 0x0000001578177211 */ /* 0x080fe400028f16ff */
[-C--:B----4-:R-:W-:Y:S02]  /*7640*/  LEA.HI.X.SX32 R11, R119, R21.reuse, 0x2, P4 ;  /* 0x00000015770b7211 */ /* 0x090fe400020f16ff */
        /* <DEDUP_REMOVED lines=52> */
[----:B------:R-:W-:Y:S01]  /*7990*/  IMAD.MOV.U32 R165, RZ, RZ, R0 ;  /* 0x000000ffffa57224 */ /* 0x000fe200078e0000 */
[----:B------:R-:W-:Y:S01]  /*79a0*/  IADD3 R5, R193, -0x1, RZ ;  /* 0xffffffffc1057810 */ /* 0x000fe20007ffe0ff */
[----:B------:R-:W-:Y:S01]  /*79b0*/  @P6 IMAD.MOV.U32 R214, RZ, RZ, R4 ;  /* 0x000000ffffd66224 */ /* 0x000fe200078e0004 */
[----:B------:R-:W-:Y:S01]  /*79c0*/  @P6 IADD3.X R2, R215, -0x1, RZ, P3, !PT ;  /* 0xffffffffd7026810 */ /* 0x000fe20001ffe4ff */
        /* <DEDUP_REMOVED lines=111> */
[----:B------:R-:W-:Y:S02]  /*80c0*/  F2FP.PACK_AB R7, R7, R56 ;  /* 0x000000380707723e */ /* 0x000fe400000000ff */
[----:B------:R-:W-:Y:S02]  /*80d0*/  F2FP.PACK_AB R6, R6, R58 ;  /* 0x0000003a0606723e */ /* 0x000fe400000000ff */
[----:B------:R-:W-:Y:S02]  /*80e0*/  F2FP.PACK_AB R2, R2, R60 ;  /* 0x0000003c0202723e */ /* 0x000fe400000000ff */
[----:B------:R-:W-:Y:S01]  /*80f0*/  F2FP.PACK_AB R0, R0, R62 ;  /* 0x0000003e0000723e */ /* 0x000fe200000000ff */
[----:B--2---:R-:W-:Y:S04]  /*8100*/  STS [R108], R32 ;  /* 0x000000206c007388 */ /* 0x004fe80000000800 */
[----:B------:R-:W-:Y:S04]  /*8110*/  STS [R108+0x400], R31 ;  /* 0x0004001f6c007388 */ /* 0x000fe80000000800 */
[----:B---3--:R-:W-:Y:S04]  /*8120*/  STS [R107], R28 ;  /* 0x0000001c6b007388 */ /* 0x008fe80000000800 */
[----:B----4-:R-:W-:Y:S04]  /*8130*/  STS [R109], R27 ;  /* 0x0000001b6d007388 */ /* 0x010fe80000000800 */
        /* <DEDUP_REMOVED lines=26> */
[----:B------:R-:W-:-:S03]  /*82e0*/  ISETP.NE.AND P0, PT, R105, -0x1, PT ;  /* 0xffffffff6900780c */ /* 0x000fc60003f05270 */
[----:B------:R-:W-:Y:S04]  /*82f0*/  STS [R104+0x6000], R2 ;  /* 0x0060000268007388 */ /* 0x000fe80000000800 */
[----:B------:R1:W-:Y:S04]  /*8300*/  STS [R104+0x6400], R0 ;  /* 0x0064000068007388 */ /* 0x0003e80000000800 */
[----:B-1----:R-:W1:Y:S02]  /*8310*/  S2R R104, SR_CTAID.Y ;  /* 0x0000000000687919 */ /* 0x002e640000002600 */
[----:B------:R-:W-:-:S05]  /*8320*/  @P0 IADD3 R0, R247, R105, RZ ;  /* 0x00000069f7000210 */ /* 0x000fca0007ffe0ff */
[----:B------:R-:W-:-:S04]  /*8330*/  @P0 IMAD.WIDE.U32 R4, R0, c[0x0][0x3a0], RZ ;  /* 0x0000e80000040a25 */ /* 0x000fc800078e00ff */
        /* <DEDUP_REMOVED lines=14> */
.L_x_717:
        /* <DEDUP_REMOVED lines=15> */
.L_x_718:
[----:B------:R-:W-:Y:S01]  /*8510*/  BAR.SYNC.DEFER_BLOCKING 0x0 ;  /* 0x0000000000007b1d */ /* 0x000fe20000010000 */
[C---:B------:R-:W-:Y:S01]  /*8520*/  IMAD.SHL.U32 R13, R251.reuse, 0x80, RZ ;  /* 0x00000080fb0d7824 */ /* 0x040fe200078e00ff */
[----:B------:R-:W-:Y:S01]  /*8530*/  SHF.R.S32.HI R7, RZ, 0x1f, R216 ;  /* 0x0000001fff077819 */ /* 0x000fe200000114d8 */
[----:B------:R-:W-:Y:S01]  /*8540*/  IMAD R12, R251, -0x80, R202 ;  /* 0xffffff80fb0c7824 */ /* 0x000fe200078e02ca */
[----:B------:R-:W-:Y:S02]  /*8550*/  MOV R6, R216 ;  /* 0x000000d800067202 */ /* 0x000fe40000000f00 */
[----:B------:R-:W-:Y:S01]  /*8560*/  SHF.R.S32.HI R14, RZ, 0x1f, R13 ;  /* 0x0000001fff0e7819 */ /* 0x000fe2000001140d */
[----:B------:R-:W-:Y:S01]  /*8570*/  BSSY B0, `(.L_x_719) ;  /* 0x0000020000007945 */ /* 0x000fe20003800000 */
[----:B------:R-:W-:Y:S01]  /*8580*/  ISETP.GE.AND P1, PT, R216, c[0x0][0x220], PT ;  /* 0x00008800d8007a0c */ /* 0x000fe20003f26270 */
[----:B------:R-:W-:Y:S01]  /*8590*/  IMAD.WIDE.U32 R4, R13, c[0x0][0x3a0], R6 ;  /* 0x0000e8000d047a25 */ /* 0x000fe200078e0006 */
[----:B------:R-:W-:-:S02]  /*85a0*/  SHF.R.S32.HI R15, RZ, 0x1f, R248 ;  /* 0x0000001fff0f7819 */ /* 0x000fc400000114f8 */
[----:B------:R-:W-:Y:S01]  /*85b0*/  ISETP.GE.OR P4, PT, R225, R12, P1 ;  /* 0x0000000ce100720c */ /* 0x000fe20000f86670 */
[----:B------:R-:W-:Y:S01]  /*85c0*/  IMAD R0, R14, c[0x0][0x3a0], RZ ;  /* 0x0000e8000e007a24 */ /* 0x000fe200078e02ff */
[----:B------:R-:W-:Y:S02]  /*85d0*/  IADD3 R4, P0, R2, R4, RZ ;  /* 0x0000000402047210 */ /* 0x000fe40007f1e0ff */
[----:B------:R-:W-:Y:S01]  /*85e0*/  SHF.R.S32.HI R26, RZ, 0x1f, R225 ;  /* 0x0000001fff1a7819 */ /* 0x000fe200000114e1 */
[----:B------:R-:W-:-:S05]  /*85f0*/  IMAD R0, R13, c[0x0][0x3a4], R0 ;  /* 0x0000e9000d007a24 */ /* 0x000fca00078e0200 */
[----:B------:R-:W-:Y:S01]  /*8600*/  IADD3.X R5, R8, R5, R0, P0, !PT ;  /* 0x0000000508057210 */ /* 0x000fe200007fe400 */
[----:B------:R-:W-:Y:S01]  /*8610*/  IMAD R0, R15, c[0x0][0x3b8], RZ ;  /* 0x0000ee000f007a24 */ /* 0x000fe200078e02ff */
[----:B------:R1:W2:Y:S03]  /*8620*/  LDS.128 R16, [R118+0x7000] ;  /* 0x0070000076107984 */ /* 0x0002a60000000c00 */
[C---:B------:R-:W-:Y:S01]  /*8630*/  IMAD R0, R248.reuse, c[0x0][0x3bc], R0 ;  /* 0x0000ef00f8007a24 */ /* 0x040fe200078e0200 */
[----:B------:R1:W3:Y:S01]  /*8640*/  LDS.128 R20, [R118+0x8000] ;  /* 0x0080000076147984 */ /* 0x0002e20000000c00 */
[----:B------:R-:W-:-:S03]  /*8650*/  IMAD.WIDE.U32 R4, R248, c[0x0][0x3b8], R4 ;  /* 0x0000ee00f8047a25 */ /* 0x000fc600078e0004 */
[----:B------:R1:W4:Y:S01]  /*8660*/  LDS.128 R28, [R118+0x9000] ;  /* 0x00900000761c7984 */ /* 0x0003220000000c00 */
[----:B------:R-:W-:-:S03]  /*8670*/  IMAD.IADD R2, R0, 0x1, R5 ;  /* 0x0000000100027824 */ /* 0x000fc600078e0205 */
        /* <DEDUP_REMOVED lines=15> */
.L_x_720:
[----:B------:R-:W-:Y:S05]  /*8770*/  BSYNC B0 ;  /* 0x0000000000007941 */ /* 0x000fea0003800000 */
.L_x_719:
        /* <DEDUP_REMOVED lines=14> */
[----:B--2---:R1:W-:Y:S02]  /*8860*/  STG.E.128 [R10.64], R16 ;  /* 0x000000100a007986 */ /* 0x0043e4000c101d06 */
.L_x_722:
[----:B------:R-:W-:Y:S05]  /*8870*/  BSYNC B0 ;  /* 0x0000000000007941 */ /* 0x000fea0003800000 */
.L_x_721:
        /* <DEDUP_REMOVED lines=14> */
[----:B---3--:R1:W-:Y:S02]  /*8960*/  STG.E.128 [R10.64], R20 ;  /* 0x000000140a007986 */ /* 0x0083e4000c101d06 */
.L_x_724:
[----:B------:R-:W-:Y:S05]  /*8970*/  BSYNC B0 ;  /* 0x0000000000007941 */ /* 0x000fea0003800000 */
.L_x_723:
        /* <DEDUP_REMOVED lines=13> */
[----:B----4-:R1:W-:Y:S02]  /*8a50*/  STG.E.128 [R4.64], R28 ;  /* 0x0000001c04007986 */ /* 0x0103e4000c101d06 */
.L_x_726:
[----:B------:R-:W-:Y:S05]  /*8a60*/  BSYNC B0 ;  /* 0x0000000000007941 */ /* 0x000fea0003800000 */
.L_x_725:
[----:B------:R-:W-:Y:S01]  /*8a70*/  IMAD.WIDE.U32 R6, R13, c[0x0][0x3a8], R6 ;  /* 0x0000ea000d067a25 */ /* 0x000fe200078e0006 */
[----:B------:R-:W-:Y:S03]  /*8a80*/  BSSY B0, `(.L_x_727) ;  /* 0x0000013000007945 */ /* 0x000fe60003800000 */
[----:B------:R-:W-:Y:S01]  /*8a90*/  IMAD R0, R14, c[0x0][0x3a8], RZ ;  /* 0x0000ea000e007a24 */ /* 0x000fe200078e02ff */
[----:B-1----:R-:W-:Y:S01]  /*8aa0*/  IADD3 R4, P0, R24, R6, RZ ;  /* 0x0000000618047210 */ /* 0x002fe20007f1e0ff */
        /* <DEDUP_REMOVED lines=16> */
.L_x_728:
[----:B------:R-:W-:Y:S05]  /*8bb0*/  BSYNC B0 ;  /* 0x0000000000007941 */ /* 0x000fea0003800000 */
.L_x_727:
        /* <DEDUP_REMOVED lines=13> */
.L_x_730:
[----:B------:R-:W-:Y:S05]  /*8c90*/  BSYNC B0 ;  /* 0x0000000000007941 */ /* 0x000fea0003800000 */
.L_x_729:
        /* <DEDUP_REMOVED lines=13> */
.L_x_732:
[----:B------:R-:W-:Y:S05]  /*8d70*/  BSYNC B0 ;  /* 0x0000000000007941 */ /* 0x000fea0003800000 */
.L_x_731:
        /* <DEDUP_REMOVED lines=10> */
[----:B------:R1:W-:Y:S02]  /*8e20*/  STG.E.128 [R4.64], R44 ;  /* 0x0000002c04007986 */ /* 0x0003e4000c101d06 */
.L_x_689:
[----:B------:R-:W-:Y:S05]  /*8e30*/  BSYNC B1 ;  /* 0x0000000000017941 */ /* 0x000fea0003800000 */
.L_x_667:
        /* <DEDUP_REMOVED lines=9> */
.L_x_733:
[----:B------:R-:W-:Y:S05]  /*8ed0*/  EXIT ;  /* 0x000000000000794d */ /* 0x000fea0003800000 */
.L_x_735:
        /* <DEDUP_REMOVED lines=10> */
.L_x_1266:


//--------------------- .text._ZN5flash44flash_bwd_dq_dk_dv_loop_seqk_parallel_kernelI23Flash_bwd_kernel_traitsILi64ELi64ELi128ELi8ELi2ELi4ELi4ELb1ELb0EN7cutlass6half_tE19Flash_kernel_traitsILi64ELi64ELi128ELi8ES3_EELb0ELb1ELb0ELb1ELb0ELb0ELb1EEEvNS_16Flash_bwd_paramsE --------------------------
	.section	.text._ZN5flash44flash_bwd_dq_dk_dv_loop_seqk_parallel_kernelI23Flash_bwd_kernel_traitsILi64ELi64ELi128ELi8ELi2ELi4ELi4ELb1ELb0EN7cutlass6half_tE19Flash_kernel_traitsILi64ELi64ELi128ELi8ES3_EELb0ELb1ELb0ELb1ELb0ELb0ELb1EEEvNS_16Flash_bwd_paramsE,"ax",@progbits
	.sectioninfo	@"SHI_REGISTERS=255"
	.align	128
        .global         _ZN5flash44flash_bwd_dq_dk_dv_loop_seqk_parallel_kernelI23Flash_bwd_kernel_traitsILi64ELi64ELi128ELi8ELi2ELi4ELi4ELb1ELb0EN7cutlass6half_tE19Flash_kernel_traitsILi64ELi64ELi128ELi8ES3_EELb0ELb1ELb0ELb1ELb0ELb0ELb1EEEvNS_16Flash_bwd_paramsE
        .type           _ZN5flash44flash_bwd_dq_dk_dv_loop_seqk_parallel_kernelI23Flash_bwd_kernel_traitsILi64ELi64ELi128ELi8ELi2ELi4ELi4ELb1ELb0EN7cutlass6half_tE19Flash_kernel_traitsILi64ELi64ELi128ELi8ES3_EELb0ELb1ELb0ELb1ELb0ELb0ELb1EEEvNS_16Flash_bwd_paramsE,@function
        .size           _ZN5flash44flash_bwd_dq_dk_dv_loop_seqk_parallel_kernelI23Flash_bwd_kernel_traitsILi64ELi64ELi128ELi8ELi2ELi4ELi4ELb1ELb0EN7cutlass6half_tE19Flash_kernel_traitsILi64ELi64ELi128ELi8ES3_EELb0ELb1ELb0ELb1ELb0ELb0ELb1EEEvNS_16Flash_bwd_paramsE,(.L_x_1267 - _ZN5flash44flash_bwd_dq_dk_dv_loop_seqk_parallel_kernelI23Flash_bwd_kernel_traitsILi64ELi64ELi128ELi8ELi2ELi4ELi4ELb1ELb0EN7cutlass6half_tE19Flash_kernel_traitsILi64ELi64ELi128ELi8ES3_EELb0ELb1ELb0ELb1ELb0ELb0ELb1EEEvNS_16Flash_bwd_paramsE)
        .other          _ZN5flash44flash_bwd_dq_dk_dv_loop_seqk_parallel_kernelI23Flash_bwd_kernel_traitsILi64ELi64ELi128ELi8ELi2ELi4ELi4ELb1ELb0EN7cutlass6half_tE19Flash_kernel_traitsILi64ELi64ELi128ELi8ES3_EELb0ELb1ELb0ELb1ELb0ELb0ELb1EEEvNS_16Flash_bwd_paramsE,@"STO_CUDA_ENTRY STV_DEFAULT"
_ZN5flash44flash_bwd_dq_dk_dv_loop_seqk_parallel_kernelI23Flash_bwd_kernel_traitsILi64ELi64ELi128ELi8ELi2ELi4ELi4ELb1ELb0EN7cutlass6half_tE19Flash_kernel_traitsILi64ELi64ELi128ELi8ES3_EELb0ELb1ELb0ELb1ELb0ELb0ELb1EEEvNS_16Flash_bwd_paramsE:
.text._ZN5flash44flash_bwd_dq_dk_dv_loop_seqk_parallel_kernelI23Flash_bwd_kernel_traitsILi64ELi64ELi128ELi8ELi2ELi4ELi4ELb1ELb0EN7cutlass6half_tE19Flash_kernel_traitsILi64ELi64ELi128ELi8ES3_EELb0ELb1ELb0ELb1ELb0ELb0ELb1EEEvNS_16Flash_bwd_paramsE:
        /* <DEDUP_REMOVED lines=32> */
[-C--:B------:R-:W-:Y:S01]  /*0200*/  LEA.HI R7, R13, R12.reuse, RZ, 0x4 ;  /* 0x0000000c0d077211 */ /* 0x080fe200078f20ff */
        /* <DEDUP_REMOVED lines=15> */
[----:B------:R-:W-:Y:S01]  /*0300*/  LEA.HI R16, R13, R12, RZ, 0x2 ;  /* 0x0000000c0d107211 */ /* 0x000fe200078f10ff */
        /* <DEDUP_REMOVED lines=8> */
[----:B------:R-:W-:Y:S01]  /*0390*/  ULDC.U8 UR11, c[0x0][0x3d0] ;  /* 0x0000f400000b7ab9 */ /* 0x000fe20000000000 */
        /* <DEDUP_REMOVED lines=10> */
[----:B------:R-:W-:Y:S01]  /*0440*/  UIADD3 UR20, UR21, 0x20, URZ ;  /* 0x0000002015147890 */ /* 0x000fe2000fffe03f */
[----:B------:R-:W-:Y:S01]  /*0450*/  IMAD.IADD R6, R5, 0x1, -R0 ;  /* 0x0000000105067824 */ /* 0x000fe200078e0a00 */
[----:B------:R-:W-:Y:S01]  /*0460*/  LOP3.LUT R0, R15, 0xfffffff8, RZ, 0xc0, !PT ;  /* 0xfffffff80f007812 */ /* 0x000fe200078ec0ff */
[----:B------:R-:W-:Y:S01]  /*0470*/  ULDC.64 UR6, c[0x0][0x118] ;  /* 0x0000460000067ab9 */ /* 0x000fe20000000a00 */
[----:B------:R-:W-:Y:S01]  /*0480*/  LOP3.LUT R3, R3, 0x1c0, RZ, 0xc0, !PT ;  /* 0x000001c003037812 */ /* 0x000fe200078ec0ff */
[----:B------:R-:W-:-:S02]  /*0490*/  UISETP.NE.AND UP6, UPT, UR11, URZ, UPT ;  /* 0x0000003f0b00728c */ /* 0x000fc4000bfc5270 */
[----:B------:R-:W-:Y:S01]  /*04a0*/  IMAD.IADD R0, R12, 0x1, -R0 ;  /* 0x000000010c007824 */ /* 0x000fe200078e0a00 */
[----:B------:R-:W-:Y:S01]  /*04b0*/  SHF.R.U32.HI R4, RZ, 0x3, R3 ;  /* 0x00000003ff047819 */ /* 0x000fe20000011603 */
[----:B------:R-:W-:Y:S02]  /*04c0*/  UIMAD.WIDE.U32 UR56, UR50, UR60, URZ ;  /* 0x0000003c323872a5 */ /* 0x000fe4000f8e003f */
[C---:B------:R-:W-:Y:S01]  /*04d0*/  IMAD.SHL.U32 R214, R0.reuse, 0x8, RZ ;  /* 0x0000000800d67824 */ /* 0x040fe200078e00ff */
[C---:B------:R-:W-:Y:S01]  /*04e0*/  LOP3.LUT P4, RZ, R0.reuse, 0x2, RZ, 0xc0, !PT ;  /* 0x0000000200ff7812 */ /* 0x040fe2000788c0ff */
[----:B------:R-:W-:Y:S01]  /*04f0*/  UIMAD UR27, UR58, 0x18, URZ ;  /* 0x000000183a1b78a4 */ /* 0x000fe2000f8e023f */
[C---:B------:R-:W-:Y:S01]  /*0500*/  LOP3.LUT P3, RZ, R0.reuse, 0x4, RZ, 0xc0, !PT ;  /* 0x0000000400ff7812 */ /* 0x040fe2000786c0ff */
[----:B------:R-:W-:Y:S01]  /*0510*/  IMAD.SHL.U32 R0, R0, 0x40, RZ ;  /* 0x0000004000007824 */ /* 0x000fe200078e00ff */
[----:B------:R-:W-:Y:S01]  /*0520*/  LOP3.LUT R3, R3, 0x38, R214, 0xf8, !PT ;  /* 0x0000003803037812 */ /* 0x000fe200078ef8d6 */
[----:B------:R-:W-:-:S02]  /*0530*/  USHF.L.U32 UR26, UR58, 0x5, URZ ;  /* 0x000000053a1a7899 */ /* 0x000fc4000800063f */
[----:B------:R-:W-:Y:S01]  /*0540*/  UIMAD UR25, UR58, 0x28, URZ ;  /* 0x000000283a1978a4 */ /* 0x000fe2000f8e023f */
[----:B------:R-:W-:Y:S01]  /*0550*/  LOP3.LUT R8, R3, R4, RZ, 0x3c, !PT ;  /* 0x0000000403087212 */ /* 0x000fe200078e3cff */
[----:B------:R-:W-:Y:S01]  /*0560*/  UIMAD UR24, UR58, 0x30, URZ ;  /* 0x000000303a1878a4 */ /* 0x000fe2000f8e023f */
[----:B------:R-:W-:Y:S01]  /*0570*/  LOP3.LUT R0, R0, 0x1c0, RZ, 0xc0, !PT ;  /* 0x000001c000007812 */ /* 0x000fe200078ec0ff */
[----:B------:R-:W-:Y:S01]  /*0580*/  UIMAD UR23, UR58, 0x38, URZ ;  /* 0x000000383a1778a4 */ /* 0x000fe2000f8e023f */
[----:B-1----:R-:W-:Y:S01]  /*0590*/  LOP3.LUT R2, R7, 0xfffffff0, RZ, 0xc0, !PT ;  /* 0xfffffff007027812 */ /* 0x002fe200078ec0ff */
[----:B------:R-:W-:Y:S01]  /*05a0*/  UMOV UR54, 0xffffe000 ;  /* 0xffffe00000367882 */ /* 0x000fe20000000000 */
[----:B------:R-:W-:-:S03]  /*05b0*/  LOP3.LUT R178, R0, 0x8, R15, 0xf8, !PT ;  /* 0x0000000800b27812 */ /* 0x000fc600078ef80f */
[----:B------:R-:W-:-:S05]  /*05c0*/  IMAD.IADD R2, R12, 0x1, -R2 ;  /* 0x000000010c027824 */ /* 0x000fca00078e0a02 */
        /* <DEDUP_REMOVED lines=13> */
[----:B------:R-:W-:-:S04]  /*06a0*/  ISETP.NE.U32.AND P0, PT, R4, 0x1, PT ;  /* 0x000000010400780c */ /* 0x000fc80003f05070 */
        /* <DEDUP_REMOVED lines=21> */
[----:B------:R-:W-:Y:S01]  /*0800*/  IMAD R13, R2, 0x200, R8 ;  /* 0x00000200020d7824 */ /* 0x000fe200078e0208 */
[----:B------:R-:W-:Y:S01]  /*0810*/  @!UP5 UIMAD UR8, UR44, UR15, UR49 ;  /* 0x0000000f2c08d2a4 */ /* 0x000fe2000f8e0231 */
[----:B------:R2:W-:Y:S01]  /*0820*/  STL [R1+0x34], R7 ;  /* 0x0000340701007387 */ /* 0x0005e20000100800 */
[----:B------:R-:W-:Y:S01]  /*0830*/  SHF.R.S32.HI R4, RZ, 0x7, R4 ;  /* 0x00000007ff047819 */ /* 0x000fe20000011404 */
[----:B------:R-:W-:Y:S01]  /*0840*/  IMAD.IADD R15, R12, 0x1, -R5 ;  /* 0x000000010c0f7824 */ /* 0x000fe200078e0a05 */
[----:B------:R-:W-:Y:S01]  /*0850*/  USHF.L.U32 UR15, UR58, 0x3, URZ ;  /* 0x000000033a0f7899 */ /* 0x000fe2000800063f */
[----:B------:R-:W-:-:S02]  /*0860*/  IMAD.SHL.U32 R2, R2, 0x20, RZ ;  /* 0x0000002002027824 */ /* 0x000fc400078e00ff */
[----:B------:R-:W-:Y:S01]  /*0870*/  IMAD.SHL.U32 R178, R178, 0x2, RZ ;  /* 0x00000002b2b27824 */ /* 0x000fe200078e00ff */
[----:B------:R-:W-:Y:S01]  /*0880*/  UIADD3 UR19, UR15, UR20, URZ ;  /* 0x000000140f137290 */ /* 0x000fe2000fffe03f */
[----:B------:R-:W-:Y:S01]  /*0890*/  IMAD.SHL.U32 R196, R13, 0x2, RZ ;  /* 0x000000020dc47824 */ /* 0x000fe200078e00ff */
[----:B------:R-:W-:Y:S01]  /*08a0*/  LOP3.LUT R251, R2, 0x6, R251, 0xf8, !PT ;  /* 0x0000000602fb7812 */ /* 0x000fe200078ef8fb */
[----:B------:R-:W-:Y:S01]  /*08b0*/  IMAD.SHL.U32 R3, R3, 0x2, RZ ;  /* 0x0000000203037824 */ /* 0x000fe200078e00ff */
[----:B------:R-:W-:-:S04]  /*08c0*/  UIADD3 UR18, UR15, UR19, URZ ;  /* 0x000000130f127290 */ /* 0x000fc8000fffe03f */
[----:B------:R-:W-:-:S04]  /*08d0*/  UIADD3 UR17, UR15, UR18, URZ ;  /* 0x000000120f117290 */ /* 0x000fc8000fffe03f */
[----:B------:R-:W-:Y:S01]  /*08e0*/  UIADD3 UR16, UR15, UR17, URZ ;  /* 0x000000110f107290 */ /* 0x000fe2000fffe03f */
[----:B-1----:R-:W-:-:S03]  /*08f0*/  LOP3.LUT R0, R16, 0x7ffffffc, RZ, 0xc0, !PT ;  /* 0x7ffffffc10007812 */ /* 0x002fc600078ec0ff */
[----:B------:R-:W-:Y:S01]  /*0900*/  UIADD3 UR22, UR15, UR16, URZ ;  /* 0x000000100f167290 */ /* 0x000fe2000fffe03f */
[----:B--2---:R-:W-:Y:S01]  /*0910*/  IMAD.U32 R7, RZ, RZ, UR4 ;  /* 0x00000004ff077e24 */ /* 0x004fe2000f8e00ff */
[----:B------:R-:W-:Y:S01]  /*0920*/  USHF.R.S32.HI UR4, URZ, 0x1f, UR59 ;  /* 0x0000001f3f047899 */ /* 0x000fe2000801143b */
[----:B------:R-:W-:-:S03]  /*0930*/  IMAD.IADD R0, R12, 0x1, -R0 ;  /* 0x000000010c007824 */ /* 0x000fc600078e0a00 */
[----:B------:R1:W-:Y:S02]  /*0940*/  STL [R1+0x30], R7 ;  /* 0x0000300701007387 */ /* 0x0003e40000100800 */
[----:B------:R-:W-:Y:S01]  /*0950*/  IMAD.U32 R5, RZ, RZ, UR4 ;  /* 0x00000004ff057e24 */ /* 0x000fe2000f8e00ff */
[----:B------:R-:W-:Y:S01]  /*0960*/  UIMAD UR4, UR51, UR60, URZ ;  /* 0x0000003c330472a4 */ /* 0x000fe2000f8e023f */
[----:B------:R-:W-:Y:S01]  /*0970*/  IMAD.SHL.U32 R5, R6, 0x40, RZ ;  /* 0x0000004006057824 */ /* 0x000fe200078e00ff */
[----:B------:R-:W-:Y:S01]  /*0980*/  STL [R1+0x2c], R15 ;  /* 0x00002c0f01007387 */ /* 0x000fe20000100800 */
[----:B------:R-:W-:-:S03]  /*0990*/  IMAD.SHL.U32 R6, R0, 0x2, RZ ;  /* 0x0000000200067824 */ /* 0x000fc600078e00ff */
[----:B------:R-:W-:Y:S01]  /*09a0*/  LOP3.LUT R0, R5, 0x1c0, RZ, 0xc0, !PT ;  /* 0x000001c005007812 */ /* 0x000fe200078ec0ff */
[----:B------:R-:W-:Y:S01]  /*09b0*/  IMAD R8, R4, 0x1000, R6 ;  /* 0x0000100004087824 */ /* 0x000fe200078e0206 */
[----:B------:R-:W-:Y:S01]  /*09c0*/  STL [R1+0x1c], R13 ;  /* 0x00001c0d01007387 */ /* 0x000fe20000100800 */
        /* <DEDUP_REMOVED lines=11> */
[----:B------:R-:W-:-:S02]  /*0a80*/  IMAD R0, R175, 0x400, R6 ;  /* 0x00000400af007824 */ /* 0x000fc400078e0206 */
[----:B------:R-:W-:Y:S02]  /*0a90*/  IMAD.SHL.U32 R2, R14, 0x40, RZ ;  /* 0x000000400e027824 */ /* 0x000fe400078e00ff */
[----:B------:R-:W-:Y:S02]  /*0aa0*/  IMAD.IADD R189, R7, 0x1, R8 ;  /* 0x0000000107bd7824 */ /* 0x000fe400078e0208 */
[----:B------:R-:W-:Y:S01]  /*0ab0*/  IMAD.IADD R8, R0, 0x1, R5 ;  /* 0x0000000100087824 */ /* 0x000fe200078e0205 */
[----:B------:R-:W-:Y:S01]  /*0ac0*/  SHF.R.S32.HI R5, RZ, 0x1f, R15 ;  /* 0x0000001fff057819 */ /* 0x000fe2000001140f */
[----:B------:R-:W-:Y:S01]  /*0ad0*/  IMAD.SHL.U32 R0, R10, 0x8, RZ ;  /* 0x000000080a007824 */ /* 0x000fe200078e00ff */
[----:B------:R-:W-:Y:S01]  /*0ae0*/  LOP3.LUT R2, R2, 0x1c0, RZ, 0xc0, !PT ;  /* 0x000001c002027812 */ /* 0x000fe200078ec0ff */
[----:B------:R-:W-:Y:S01]  /*0af0*/  IMAD.SHL.U32 R6, R11, 0x40, RZ ;  /* 0x000000400b067824 */ /* 0x000fe200078e00ff */
[----:B------:R-:W-:Y:S01]  /*0b00*/  LEA.HI R5, R5, R15, RZ, 0x2 ;  /* 0x0000000f05057211 */ /* 0x000fe200078f10ff */
[----:B------:R-:W-:Y:S01]  /*0b10*/  IMAD.SHL.U32 R189, R189, 0x2, RZ ;  /* 0x00000002bdbd7824 */ /* 0x000fe200078e00ff */
[----:B------:R-:W-:-:S02]  /*0b20*/  SHF.R.U32.HI R4, RZ, 0x3, R2 ;  /* 0x00000003ff047819 */ /* 0x000fc40000011602 */
[----:B------:R-:W-:Y:S01]  /*0b30*/  LOP3.LUT R7, R2, 0x8, R0, 0xf8, !PT ;  /* 0x0000000802077812 */ /* 0x000fe200078ef800 */
[----:B------:R-:W-:Y:S01]  /*0b40*/  IMAD.IADD R190, R189, 0x1, R187 ;  /* 0x00000001bdbe7824 */ /* 0x000fe200078e02bb */
[----:B------:R-:W-:Y:S02]  /*0b50*/  SHF.R.S32.HI R5, RZ, 0x2, R5 ;  /* 0x00000002ff057819 */ /* 0x000fe40000011405 */
[----:B------:R-:W-:Y:S02]  /*0b60*/  LOP3.LUT R2, R4, R9, R2, 0x1e, !PT ;  /* 0x0000000904027212 */ /* 0x000fe400078e1e02 */
[----:B------:R-:W-:Y:S01]  /*0b70*/  LOP3.LUT R0, R6, 0xfffffe00, RZ, 0xc0, !PT ;  /* 0xfffffe0006007812 */ /* 0x000fe200078ec0ff */
[----:B------:R-:W-:Y:S01]  /*0b80*/  IMAD R10, R184, 0x10, R5 ;  /* 0x00000010b80a7824 */ /* 0x000fe200078e0205 */
[----:B------:R-:W-:Y:S01]  /*0b90*/  LOP3.LUT R4, R7, R4, RZ, 0x3c, !PT ;  /* 0x0000000407047212 */ /* 0x000fe200078e3cff */
[----:B------:R-:W-:Y:S01]  /*0ba0*/  IMAD.MOV.U32 R5, RZ, RZ, 0x20 ;  /* 0x00000020ff057424 */ /* 0x000fe200078e00ff */
[----:B------:R-:W-:Y:S01]  /*0bb0*/  LOP3.LUT R183, R2, R0, RZ, 0xfc, !PT ;  /* 0x0000000002b77212 */ /* 0x000fe200078efcff */
[----:B------:R-:W-:Y:S01]  /*0bc0*/  IMAD.U32 R2, RZ, RZ, UR4 ;  /* 0x00000004ff027e24 */ /* 0x000fe2000f8e00ff */
[----:B------:R-:W-:Y:S01]  /*0bd0*/  USHF.R.S32.HI UR4, URZ, 0x1f, UR55 ;  /* 0x0000001f3f047899 */ /* 0x000fe20008011437 */
[--C-:B------:R-:W-:Y:S01]  /*0be0*/  IMAD R184, R184, 0x400, R0.reuse ;  /* 0x00000400b8b87824 */ /* 0x100fe200078e0200 */
[----:B------:R-:W-:Y:S01]  /*0bf0*/  STL [R1+0x4], R10 ;  /* 0x0000040a01007387 */ /* 0x000fe20000100800 */
[----:B------:R-:W-:Y:S01]  /*0c00*/  IMAD R175, R175, 0x400, R0 ;  /* 0x00000400afaf7824 */ /* 0x000fe200078e0200 */
[C---:B------:R-:W-:Y:S01]  /*0c10*/  SEL R180, R5.reuse, 0xffffffe0, !P4 ;  /* 0xffffffe005b47807 */ /* 0x040fe20006000000 */
[----:B------:R-:W-:Y:S01]  /*0c20*/  IMAD.MOV.U32 R0, RZ, RZ, 0x40 ;  /* 0x00000040ff007424 */ /* 0x000fe200078e00ff */
[----:B------:R1:W-:Y:S01]  /*0c30*/  STL [R1+0x28], R2 ;  /* 0x0000280201007387 */ /* 0x0003e20000100800 */
[----:B------:R-:W-:Y:S01]  /*0c40*/  IMAD.IADD R184, R184, 0x1, R4 ;  /* 0x00000001b8b87824 */ /* 0x000fe200078e0204 */
[----:B------:R-:W-:Y:S01]  /*0c50*/  SHF.R.S32.HI R6, RZ, 0x1f, R10 ;  /* 0x0000001fff067819 */ /* 0x000fe2000001140a */
[----:B------:R-:W-:Y:S01]  /*0c60*/  IMAD.IADD R175, R4, 0x1, R175 ;  /* 0x0000000104af7824 */ /* 0x000fe200078e02af */
[----:B------:R-:W-:Y:S01]  /*0c70*/  SEL R0, R0, 0xffffffc0, !P3 ;  /* 0xffffffc000007807 */ /* 0x000fe20005800000 */
[----:B------:R-:W-:Y:S01]  /*0c80*/  IMAD.U32 R4, RZ, RZ, UR4 ;  /* 0x00000004ff047e24 */ /* 0x000fe2000f8e00ff */
[----:B------:R-:W-:Y:S01]  /*0c90*/  SEL R5, R5, 0xffffffe0, !P1 ;  /* 0xffffffe005057807 */ /* 0x000fe20004800000 */
[----:B------:R2:W-:Y:S01]  /*0ca0*/  STL [R1+0x24], R6 ;  /* 0x0000240601007387 */ /* 0x0005e20000100800 */
[----:B------:R-:W-:Y:S01]  /*0cb0*/  LEA R8, R8, 0x6000, 0x1 ;  /* 0x0000600008087811 */ /* 0x000fe200078e08ff */
[----:B------:R-:W-:Y:S01]  /*0cc0*/  IMAD.IADD R179, R178, 0x1, R0 ;  /* 0x00000001b2b37824 */ /* 0x000fe200078e0200 */
[----:B------:R-:W-:Y:S01]  /*0cd0*/  LEA R175, R175, 0xa000, 0x1 ;  /* 0x0000a000afaf7811 */ /* 0x000fe200078e08ff */
[----:B------:R-:W-:Y:S01]  /*0ce0*/  IMAD.IADD R188, R189, 0x1, R5 ;  /* 0x00000001bdbc7824 */ /* 0x000fe200078e0205 */
[C---:B------:R-:W-:Y:S01]  /*0cf0*/  IADD3 R7, R8.reuse, 0x420, RZ ;  /* 0x0000042008077810 */ /* 0x040fe20007ffe0ff */
[----:B------:R-:W-:Y:S01]  /*0d00*/  IMAD.IADD R0, R5, 0x1, R8 ;  /* 0x0000000105007824 */ /* 0x000fe200078e0208 */
[----:B------:R-:W-:Y:S01]  /*0d10*/  @P1 IADD3 R7, R8, 0x3e0, RZ ;  /* 0x000003e008071810 */ /* 0x000fe20007ffe0ff */
[----:B------:R-:W-:-:S02]  /*0d20*/  IMAD.IADD R181, R178, 0x1, R180 ;  /* 0x00000001b2b57824 */ /* 0x000fc400078e02b4 */
[----:B------:R-:W-:Y:S02]  /*0d30*/  IMAD.IADD R180, R180, 0x1, R179 ;  /* 0x00000001b4b47824 */ /* 0x000fe400078e02b3 */
[----:B------:R-:W-:Y:S01]  /*0d40*/  IMAD.IADD R187, R187, 0x1, R188 ;  /* 0x00000001bbbb7824 */ /* 0x000fe200078e02bc */
[----:B-1----:R-:W-:-:S04]  /*0d50*/  IADD3 R2, R10, -0x40, RZ ;  /* 0xffffffc00a027810 */ /* 0x002fc80007ffe0ff */
[----:B------:R-:W-:Y:S01]  /*0d60*/  SHF.R.S32.HI R4, RZ, 0x1f, R2 ;  /* 0x0000001fff047819 */ /* 0x000fe20000011402 */
[----:B------:R-:W-:Y:S01]  /*0d70*/  IMAD.SHL.U32 R252, R2, 0x4, RZ ;  /* 0x0000000402fc7824 */ /* 0x000fe200078e00ff */
[----:B--2---:R-:W-:Y:S02]  /*0d80*/  IADD3 R6, R8, 0x40, RZ ;  /* 0x0000004008067810 */ /* 0x004fe40007ffe0ff */
[----:B------:R-:W-:Y:S02]  /*0d90*/  SHF.L.U64.HI R4, R2, 0x2, R4 ;  /* 0x0000000202047819 */ /* 0x000fe40000010204 */
[----:B------:R-:W-:-:S03]  /*0da0*/  @P2 IADD3 R6, R8, -0x40, RZ ;  /* 0xffffffc008062810 */ /* 0x000fc60007ffe0ff */
[----:B------:R-:W-:Y:S04]  /*0db0*/  STL [R1], R4 ;  /* 0x0000000401007387 */ /* 0x000fe80000100800 */
[----:B------:R-:W-:Y:S04]  /*0dc0*/  STL [R1+0x8], R8 ;  /* 0x0000080801007387 */ /* 0x000fe80000100800 */
[----:B------:R1:W-:Y:S04]  /*0dd0*/  STL [R1+0x14], R0 ;  /* 0x0000140001007387 */ /* 0x0003e80000100800 */
[----:B------:R2:W-:Y:S04]  /*0de0*/  STL [R1+0xc], R6 ;  /* 0x00000c0601007387 */ /* 0x0005e80000100800 */
[----:B------:R2:W-:Y:S01]  /*0df0*/  STL [R1+0x20], R7 ;  /* 0x0000200701007387 */ /* 0x0005e20000100800 */
[----:B-1----:R-:W-:-:S05]  /*0e00*/  IMAD.IADD R0, R5, 0x1, R6 ;  /* 0x0000000105007824 */ /* 0x002fca00078e0206 */
[----:B------:R2:W-:Y:S02]  /*0e10*/  STL [R1+0x10], R0 ;  /* 0x0000100001007387 */ /* 0x0005e40000100800 */
.L_x_804:
[----:B------:R-:W-:Y:S02]  /*0e20*/  USHF.L.U32 UR12, UR44, 0x2, URZ ;  /* 0x000000022c0c7899 */ /* 0x000fe4000800063f */
[----:B------:R-:W-:Y:S02]  /*0e30*/  ULDC.64 UR10, c[0x0][0x240] ;  /* 0x00009000000a7ab9 */ /* 0x000fe40000000a00 */
[----:B------:R-:W-:Y:S02]  /*0e40*/  UISETP.NE.U32.AND UP1, UPT, URZ, UR10, UPT ;  /* 0x0000000a3f00728c */ /* 0x000fe4000bf25070 */
[----:B------:R-:W-:Y:S02]  /*0e50*/  UIADD3 UR4, UP2, UR12, UR10, URZ ;  /* 0x0000000a0c047290 */ /* 0x000fe4000ff5e03f */
[----:B------:R-:W-:Y:S02]  /*0e60*/  USHF.R.S32.HI UR53, URZ, 0x1f, UR44 ;  /* 0x0000001f3f357899 */ /* 0x000fe4000801142c */
[----:B------:R-:W-:-:S02]  /*0e70*/  UISETP.NE.AND.EX UP1, UPT, URZ, UR11, UPT, UP1 ;  /* 0x0000000b3f00728c */ /* 0x000fc4000bf25310 */
[----:B------:R-:W-:Y:S01]  /*0e80*/  ULDC.64 UR8, c[0x0][0x250] ;  /* 0x0000940000087ab9 */ /* 0x000fe20000000a00 */
[----:B--2---:R-:W-:Y:S01]  /*0e90*/  IMAD.U32 R6, RZ, RZ, UR4 ;  /* 0x00000004ff067e24 */ /* 0x004fe2000f8e00ff */
        /* <DEDUP_REMOVED lines=12> */
[----:B-1----:R1:W2:Y:S01]  /*0f60*/  @P2 LDG.E R2, [R6.64] ;  /* 0x0000000606022981 */ /* 0x0022a2000c1e1900 */
        /* <DEDUP_REMOVED lines=14> */
[----:B------:R-:W-:Y:S02]  /*1050*/  UMOV UR39, 0xffffffff ;  /* 0xffffffff00277882 */ /* 0x000fe40000000000 */
[----:B------:R-:W-:Y:S01]  /*1060*/  ULDC UR9, c[0x0][0x218] ;  /* 0x0000860000097ab9 */ /* 0x000fe20000000800 */
[----:B--2---:R-:W1:Y:S08]  /*1070*/  @P2 R2UR UR4, R2 ;  /* 0x00000000020423c2 */ /* 0x004e7000000e0000 */
[----:B-----5:R-:W1:Y:S08]  /*1080*/  @P2 R2UR UR8, R6 ;  /* 0x00000000060823c2 */ /* 0x020e7000000e0000 */
[----:B---3--:R2:W3:Y:S01]  /*1090*/  @P0 R2UR UR28, R8 ;  /* 0x00000000081c03c2 */ /* 0x0084e200000e0000 */
[----:B------:R-:W-:-:S04]  /*10a0*/  ISETP.NE.U32.AND P0, PT, RZ, c[0x0][0x248], PT ;  /* 0x00009200ff007a0c */ /* 0x000fc80003f05070 */
[----:B------:R-:W-:-:S03]  /*10b0*/  ISETP.NE.AND.EX P0, PT, RZ, c[0x0][0x24c], PT, P0 ;  /* 0x00009300ff007a0c */ /* 0x000fc60003f05300 */
[----:B----4-:R2:W4:Y:S01]  /*10c0*/  @!P1 R2UR UR39, R0 ;  /* 0x00000000002793c2 */ /* 0x01052200000e0000 */
[----:B-1----:R-:W-:-:S07]  /*10d0*/  @UP1 UIADD3 UR38, UR8, -UR4, URZ ;  /* 0x8000000408261290 */ /* 0x002fce000fffe03f */
        /* <DEDUP_REMOVED lines=9> */
.L_x_736:
        /* <DEDUP_REMOVED lines=29> */
[----:B------:R-:W-:Y:S02]  /*1340*/  UIMAD UR5, UR4, UR33, URZ ;  /* 0x00000021040572a4 */ /* 0x000fe4000f8e023f */
[----:B----4-:R-:W-:Y:S02]  /*1350*/  UISETP.NE.AND UP0, UPT, UR39, -0x1, UPT ;  /* 0xffffffff2700788c */ /* 0x010fe4000bf05270 */
[----:B------:R-:W-:Y:S02]  /*1360*/  @UP2 UIADD3 UR48, UR11, UR5, URZ ;  /* 0x000000050b302290 */ /* 0x000fe4000fffe03f */
[----:B------:R-:W-:-:S02]  /*1370*/  UIADD3 UR5, UR38, 0x3f, URZ ;  /* 0x0000003f26057890 */ /* 0x000fc4000fffe03f */
[----:B------:R-:W-:Y:S01]  /*1380*/  USEL UR52, UR12, UR10, !UP2 ;  /* 0x0000000a0c347287 */ /* 0x000fe2000d000000 */
[----:B------:R-:W-:Y:S01]  /*1390*/  PLOP3.LUT P1, PT, PT, PT, UP0, 0x80, 0x0 ;  /* 0x000000000000781c */ /* 0x000fe20003f2f008 */
[----:B------:R-:W-:Y:S02]  /*13a0*/  USHF.R.S32.HI UR9, URZ, 0x1f, UR5 ;  /* 0x0000001f3f097899 */ /* 0x000fe40008011405 */
[----:B------:R-:W-:Y:S02]  /*13b0*/  ULDC.64 UR12, c[0x0][0x198] ;  /* 0x00006600000c7ab9 */ /* 0x000fe40000000a00 */
[----:B------:R-:W-:Y:S02]  /*13c0*/  ULEA.HI UR9, UR9, UR5, URZ, 0x6 ;  /* 0x0000000509097291 */ /* 0x000fe4000f8f303f */
[----:B------:R-:W-:Y:S02]  /*13d0*/  @UP0 UIADD3 UR5, UR28, UR39, URZ ;  /* 0x000000271c050290 */ /* 0x000fe4000fffe03f */
[----:B------:R-:W-:-:S02]  /*13e0*/  USHF.R.S32.HI UR47, URZ, 0x6, UR9 ;  /* 0x000000063f2f7899 */ /* 0x000fc40008011409 */
[----:B------:R-:W-:-:S04]  /*13f0*/  @UP0 UIMAD.WIDE.U32 UR10, UR5, UR12, URZ ;  /* 0x0000000c050a02a5 */ /* 0x000fc8000f8e003f */
[----:B------:R-:W-:Y:S02]  /*1400*/  @UP0 UIMAD UR40, UR5, UR13, UR11 ;  /* 0x0000000d052802a4 */ /* 0x000fe4000f8e020b */
[----:B------:R-:W-:Y:S02]  /*1410*/  ULOP3.LUT UR5, UR9, 0xffffffc0, URZ, 0xc0, !UPT ;  /* 0xffffffc009057892 */ /* 0x000fe4000f8ec03f */
[----:B------:R-:W-:Y:S02]  /*1420*/  @UP0 UMOV UR35, UR10 ;  /* 0x0000000a00230c82 */ /* 0x000fe40008000000 */
[----:B------:R-:W-:-:S04]  /*1430*/  UIADD3 UR14, UR5, -0x40, URZ ;  /* 0xffffffc0050e7890 */ /* 0x000fc8000fffe03f */
[----:B------:R-:W-:Y:S01]  /*1440*/  USHF.R.S32.HI UR41, URZ, 0x1f, UR14 ;  /* 0x0000001f3f297899 */ /* 0x000fe2000801140e */
        /* <DEDUP_REMOVED lines=13> */
.L_x_738:
        /* <DEDUP_REMOVED lines=18> */
.L_x_739:
[----:B------:R-:W2:Y:S01]  /*1640*/  LDL R0, [R1+0x30] ;  /* 0x0000300001007983 */ /* 0x000ea20000100800 */
[----:B------:R-:W-:-:S03]  /*1650*/  ULDC.64 UR12, c[0x0][0x370] ;  /* 0x0000dc00000c7ab9 */ /* 0x000fc60000000a00 */
[----:B------:R-:W3:Y:S04]  /*1660*/  LDL R4, [R1+0x3c] ;  /* 0x00003c0001047983 */ /* 0x000ee80000100800 */
[----:B------:R-:W4:Y:S01]  /*1670*/  LDL R2, [R1+0x38] ;  /* 0x0000380001027983 */ /* 0x000f220000100800 */
[----:B------:R-:W-:Y:S01]  /*1680*/  @UP2 UIMAD.WIDE.U32 UR10, UR4, UR12, URZ ;  /* 0x0000000c040a22a5 */ /* 0x000fe2000f8e003f */
[----:B------:R-:W-:-:S03]  /*1690*/  IABS R6, c[0x0][0x1c8] ;  /* 0x0000720000067a13 */ /* 0x000fc60000000000 */
[----:B------:R-:W-:-:S03]  /*16a0*/  @UP2 UIMAD UR42, UR4, UR13, UR11 ;  /* 0x0000000d042a22a4 */ /* 0x000fc6000f8e020b */
[----:B------:R-:W-:Y:S02]  /*16b0*/  @UP2 UMOV UR37, UR10 ;  /* 0x0000000a00252c82 */ /* 0x000fe40008000000 */
[----:B------:R-:W-:Y:S02]  /*16c0*/  ULDC.64 UR10, c[0x0][0x368] ;  /* 0x0000da00000a7ab9 */ /* 0x000fe40000000a00 */
[----:B------:R-:W-:Y:S02]  /*16d0*/  @!UP2 UIMAD UR5, UR53, UR10, URZ ;  /* 0x0000000a3505a2a4 */ /* 0x000fe4000f8e023f */
[----:B------:R-:W-:Y:S02]  /*16e0*/  ULDC UR31, c[0x0][0x224] ;  /* 0x00008900001f7ab9 */ /* 0x000fe40000000800 */
[----:B------:R-:W-:Y:S02]  /*16f0*/  @!UP2 UIMAD UR5, UR44, UR11, UR5 ;  /* 0x0000000b2c05a2a4 */ /* 0x000fe4000f8e0205 */
[----:B------:R-:W-:-:S02]  /*1700*/  @!UP2 UIMAD.WIDE.U32 UR10, UR44, UR10, URZ ;  /* 0x0000000a2c0aa2a5 */ /* 0x000fc4000f8e003f */
[----:B------:R-:W-:Y:S02]  /*1710*/  UIMAD UR9, UR51, UR60, URZ ;  /* 0x0000003c330972a4 */ /* 0x000fe4000f8e023f */
[----:B------:R-:W-:Y:S02]  /*1720*/  @!UP2 UIADD3 UR42, UR11, UR5, URZ ;  /* 0x000000050b2aa290 */ /* 0x000fe4000fffe03f */
[----:B------:R-:W-:Y:S01]  /*1730*/  ULDC.64 UR12, c[0x0][0x3d8] ;  /* 0x0000f600000c7ab9 */ /* 0x000fe20000000a00 */
        /* <DEDUP_REMOVED lines=9> */
[----:B------:R-:W-:-:S02]  /*17d0*/  @!UP2 UMOV UR37, UR10 ;  /* 0x0000000a0025ac82 */ /* 0x000fc40008000000 */
[----:B------:R-:W-:Y:S02]  /*17e0*/  UIADD3 UR31, UR57, UR5, URZ ;  /* 0x00000005391f7290 */ /* 0x000fe4000fffe03f */
[----:B------:R-:W-:Y:S02]  /*17f0*/  UIMAD UR5, UR51, UR4, URZ ;  /* 0x00000004330572a4 */ /* 0x000fe4000f8e023f */
[----:B------:R-:W-:Y:S01]  /*1800*/  UIMAD.WIDE.U32 UR10, UR50, UR4, URZ ;  /* 0x00000004320a72a5 */ /* 0x000fe2000f8e003f */
[----:B-1----:R-:W-:-:S03]  /*1810*/  IADD3 R4, R4, 0xffffffe, RZ ;  /* 0x0ffffffe04047810 */ /* 0x002fc60007ffe0ff */
[----:B------:R-:W-:Y:S01]  /*1820*/  @UP2 UIADD3 UR31, UR11, UR5, URZ ;  /* 0x000000050b1f2290 */ /* 0x000fe2000fffe03f */
[----:B------:R1:W1:Y:S01]  /*1830*/  F2I.FTZ.U32.TRUNC.NTZ R5, R4 ;  /* 0x0000000400057305 */ /* 0x000262000021f000 */
[----:B------:R-:W-:Y:S02]  /*1840*/  USEL UR33, UR56, UR10, !UP2 ;  /* 0x0000000a38217287 */ /* 0x000fe4000d000000 */
[----:B--2---:R-:W-:-:S04]  /*1850*/  UIMAD.WIDE.U32 UR10, UR9, UR12, URZ ;  /* 0x0000000c090a72a5 */ /* 0x004fc8000f8e003f */
[----:B------:R-:W-:Y:S01]  /*1860*/  UIMAD UR13, UR9, UR13, UR11 ;  /* 0x0000000d090d72a4 */ /* 0x000fe2000f8e020b */
[----:B----4-:R2:W4:Y:S01]  /*1870*/  R2UR UR36, R2 ;  /* 0x00000000022473c2 */ /* 0x01052200000e0000 */
[----:B-1----:R-:W-:Y:S01]  /*1880*/  IMAD.MOV.U32 R4, RZ, RZ, RZ ;  /* 0x000000ffff047224 */ /* 0x002fe200078e00ff */
[----:B--2---:R-:W-:Y:S01]  /*1890*/  IABS R2, UR49 ;  /* 0x0000003100027c13 */ /* 0x004fe20008000000 */
[----:B------:R-:W-:Y:S02]  /*18a0*/  USHF.L.U32 UR9, UR44, 0x7, URZ ;  /* 0x000000072c097899 */ /* 0x000fe4000800063f */
[----:B------:R-:W-:Y:S02]  /*18b0*/  USEL UR32, UR10, URZ, UP6 ;  /* 0x0000003f0a207287 */ /* 0x000fe4000b000000 */
[----:B------:R-:W-:Y:S02]  /*18c0*/  USHF.L.U64.HI UR5, UR44, 0x7, UR53 ;  /* 0x000000072c057899 */ /* 0x000fe40008010235 */
[----:B------:R-:W-:-:S02]  /*18d0*/  USEL UR10, UR9, URZ, UP1 ;  /* 0x0000003f090a7287 */ /* 0x000fc40008800000 */
[----:B------:R-:W-:Y:S02]  /*18e0*/  USEL UR5, UR5, URZ, UP1 ;  /* 0x0000003f05057287 */ /* 0x000fe40008800000 */
[----:B------:R-:W-:-:S04]  /*18f0*/  UIADD3 UR10, UP1, UR14, UR10, URZ ;  /* 0x0000000a0e0a7290 */ /* 0x000fc8000ff3e03f */
[----:B------:R-:W-:Y:S02]  /*1900*/  UIADD3.X UR9, UR41, UR5, URZ, UP1, !UPT ;  /* 0x0000000529097290 */ /* 0x000fe40008ffe43f */
[----:B------:R-:W-:Y:S01]  /*1910*/  UIMAD UR5, UR51, UR10, URZ ;  /* 0x0000000a330572a4 */ /* 0x000fe2000f8e023f */
[----:B------:R-:W-:-:S03]  /*1920*/  ISETP.NE.AND P2, PT, RZ, c[0x0][0x1c8], PT ;  /* 0x00007200ff007a0c */ /* 0x000fc60003f45270 */
[----:B------:R-:W-:Y:S02]  /*1930*/  UIMAD UR12, UR50, UR9, UR5 ;  /* 0x00000009320c72a4 */ /* 0x000fe4000f8e0205 */
[----:B----4-:R-:W-:Y:S02]  /*1940*/  @UP5 USEL UR5, UR36, UR4, !UP2 ;  /* 0x0000000424055287 */ /* 0x010fe4000d000000 */
        /* <DEDUP_REMOVED lines=12> */
[----:B---3--:R-:W-:Y:S01]  /*1a10*/  ISETP.LE.AND P0, PT, RZ, UR34, PT ;  /* 0x00000022ff007c0c */ /* 0x008fe2000bf03270 */
[----:B------:R-:W-:-:S08]  /*1a20*/  ULDC UR34, c[0x0][0x234] ;  /* 0x00008d0000227ab9 */ /* 0x000fd00000000800 */
[----:B------:R-:W-:-:S05]  /*1a30*/  @P3 IADD3 R0, R0, 0x1, RZ ;  /* 0x0000000100003810 */ /* 0x000fca0007ffe0ff */
[----:B------:R-:W-:Y:S01]  /*1a40*/  IMAD.MOV.U32 R11, RZ, RZ, R0 ;  /* 0x000000ffff0b7224 */ /* 0x000fe200078e0000 */
[----:B------:R-:W-:-:S03]  /*1a50*/  @UP5 UIMAD UR9, UR49, UR34, UR5 ;  /* 0x00000022310952a4 */ /* 0x000fc6000f8e0205 */
[----:B------:R-:W-:Y:S01]  /*1a60*/  @!P0 IMAD.MOV R11, RZ, RZ, -R11 ;  /* 0x000000ffff0b8224 */ /* 0x000fe200078e0a0b */
[----:B------:R-:W-:-:S03]  /*1a70*/  PLOP3.LUT P0, PT, PT, PT, UP5, 0x80, 0x0 ;  /* 0x000000000000781c */ /* 0x000fc60003f0f058 */
[----:B--2---:R-:W-:Y:S02]  /*1a80*/  @!UP5 UMOV UR9, UR11 ;  /* 0x0000000b0009dc82 */ /* 0x004fe40008000000 */
[----:B------:R-:W-:Y:S01]  /*1a90*/  UIMAD.WIDE.U32 UR10, UR50, UR10, URZ ;  /* 0x0000000a320a72a5 */ /* 0x000fe2000f8e003f */
[----:B------:R-:W-:Y:S01]  /*1aa0*/  @!P2 LOP3.LUT R11, RZ, c[0x0][0x1c8], RZ, 0x33, !PT ;  /* 0x00007200ff0baa12 */ /* 0x000fe200078e33ff */
[----:B------:R-:W-:Y:S02]  /*1ab0*/  USHF.R.S32.HI UR34, URZ, 0x1f, UR30 ;  /* 0x0000001f3f227899 */ /* 0x000fe4000801141e */
[----:B------:R-:W-:Y:S01]  /*1ac0*/  UIADD3 UR5, UR11, UR12, URZ ;  /* 0x0000000c0b057290 */ /* 0x000fe2000fffe03f */
[----:B------:R-:W-:-:S03]  /*1ad0*/  SHF.R.S32.HI R12, RZ, 0x1f, R11 ;  /* 0x0000001fff0c7819 */ /* 0x000fc6000001140b */
        /* <DEDUP_REMOVED lines=8> */
.L_x_740:
[----:B------:R-:W2:Y:S02]  /*1b60*/  LDL R0, [R1+0x34] ;  /* 0x0000340001007983 */ /* 0x000ea40000100800 */
[----:B--2---:R1:W2:Y:S01]  /*1b70*/  R2UR UR12, R0 ;  /* 0x00000000000c73c2 */ /* 0x0042a200000e0000 */
[----:B------:R-:W-:-:S07]  /*1b80*/  DEPBAR.LE SB1, 0x0, {2} ;  /* 0x000090040000791a */ /* 0x000fce0000000000 */
.L_x_741:
[----:B------:R-:W2:Y:S01]  /*1b90*/  LDL R10, [R1+0x2c] ;  /* 0x00002c00010a7983 */ /* 0x000ea20000100800 */
[----:B------:R-:W-:Y:S01]  /*1ba0*/  USHF.R.S32.HI UR4, URZ, 0x1f, UR55 ;  /* 0x0000001f3f047899 */ /* 0x000fe20008011437 */
[----:B------:R-:W-:Y:S01]  /*1bb0*/  IMAD.U32 R9, RZ, RZ, UR7 ;  /* 0x00000007ff097e24 */ /* 0x000fe2000f8e00ff */
[----:B------:R-:W-:Y:S01]  /*1bc0*/  USHF.R.S32.HI UR36, URZ, 0x1f, UR59 ;  /* 0x0000001f3f247899 */ /* 0x000fe2000801143b */
[----:B------:R-:W-:Y:S01]  /*1bd0*/  IMAD.U32 R8, RZ, RZ, UR6 ;  /* 0x00000006ff087e24 */ /* 0x000fe2000f8e00ff */
[----:B------:R-:W-:Y:S01]  /*1be0*/  UIADD3 UR10, UP4, UP3, UR10, UR55, UR59 ;  /* 0x000000370a0a7290 */ /* 0x000fe2000fb9e03b */
[----:B------:R-:W1:Y:S01]  /*1bf0*/  S2R R16, SR_TID.X ;  /* 0x0000000000107919 */ /* 0x000e620000002100 */
[----:B------:R-:W-:Y:S01]  /*1c00*/  USHF.R.S32.HI UR7, URZ, 0x1f, UR49 ;  /* 0x0000001f3f077899 */ /* 0x000fe20008011431 */
[----:B------:R-:W-:Y:S01]  /*1c10*/  SHF.R.S32.HI R14, RZ, 0x1f, R247 ;  /* 0x0000001fff0e7819 */ /* 0x000fe200000114f7 */
[----:B------:R-:W-:Y:S01]  /*1c20*/  UIADD3.X UR4, UR5, UR4, UR36, UP4, UP3 ;  /* 0x0000000405047290 */ /* 0x000fe2000a7e6424 */
[----:B------:R-:W-:Y:S01]  /*1c30*/  IADD3 R0, P0, R247, UR14, RZ ;  /* 0x0000000ef7007c10 */ /* 0x000fe2000ff1e0ff */
[----:B------:R-:W-:Y:S01]  /*1c40*/  UIADD3 UR43, UP2, UP1, UR32, UR10, UR33 ;  /* 0x0000000a202b7290 */ /* 0x000fe2000f95e021 */
[----:B------:R-:W-:Y:S01]  /*1c50*/  SHF.R.S32.HI R215, RZ, 0x1f, R214 ;  /* 0x0000001fffd77819 */ /* 0x000fe200000114d6 */
[----:B------:R-:W-:Y:S01]  /*1c60*/  BSSY B1, `(.L_x_737) ;  /* 0x0000745000017945 */ /* 0x000fe20003800000 */
[----:B------:R-:W-:Y:S01]  /*1c70*/  IADD3.X R2, R14, UR41, RZ, P0, !PT ;  /* 0x000000290e027c10 */ /* 0x000fe200087fe4ff */
[----:B------:R-:W-:-:S02]  /*1c80*/  UIADD3.X UR36, UR13, UR4, UR31, UP2, UP1 ;  /* 0x000000040d247290 */ /* 0x000fc400097e241f */
[----:B------:R-:W-:Y:S01]  /*1c90*/  IMAD.WIDE.U32 R4, R0, c[0x0][0x190], R214 ;  /* 0x0000640000047a25 */ /* 0x000fe200078e00d6 */
[----:B------:R-:W-:Y:S02]  /*1ca0*/  ULDC.64 UR4, c[0x0][0x1a8] ;  /* 0x00006a0000047ab9 */ /* 0x000fe40000000a00 */
[----:B------:R-:W-:Y:S01]  /*1cb0*/  UIMAD UR4, UR7, UR4, URZ ;  /* 0x00000004070472a4 */ /* 0x000fe2000f8e023f */
[----:B------:R-:W-:Y:S01]  /*1cc0*/  IMAD R2, R2, c[0x0][0x190], RZ ;  /* 0x0000640002027a24 */ /* 0x000fe200078e02ff */
[----:B------:R-:W-:Y:S01]  /*1cd0*/  UMOV UR13, 0x4 ;  /* 0x00000004000d7882 */ /* 0x000fe20000000000 */
[----:B------:R-:W-:Y:S01]  /*1ce0*/  IADD3 R6, P0, R4, UR52, RZ ;  /* 0x0000003404067c10 */ /* 0x000fe2000ff1e0ff */
[----:B------:R-:W-:Y:S01]  /*1cf0*/  UIMAD UR33, UR49, UR5, UR4 ;  /* 0x00000005312172a4 */ /* 0x000fe2000f8e0204 */
[----:B------:R-:W-:Y:S02]  /*1d00*/  IMAD R0, R0, c[0x0][0x194], R2 ;  /* 0x0000650000007a24 */ /* 0x000fe400078e0202 */
        /* <DEDUP_REMOVED lines=11> */
[----:B------:R-:W-:Y:S02]  /*1dc0*/  SHF.R.S32.HI R0, RZ, 0x5, R0 ;  /* 0x00000005ff007819 */ /* 0x000fe40000011400 */
[----:B------:R-:W-:Y:S01]  /*1dd0*/  ULDC UR41, c[0x0][0x2e8] ;  /* 0x0000ba0000297ab9 */ /* 0x000fe20000000800 */
[----:B------:R-:W-:Y:S01]  /*1de0*/  IADD3.X R5, R215, UR42, RZ, P0, !PT ;  /* 0x0000002ad7057c10 */ /* 0x000fe200087fe4ff */
[----:B------:R-:W-:-:S02]  /*1df0*/  UIMAD UR31, UR14, UR5, UR4 ;  /* 0x000000050e1f72a4 */ /* 0x000fc4000f8e0204 */
[----:B------:R-:W-:Y:S02]  /*1e00*/  UIADD3 UR4, UR14, UR9, URZ ;  /* 0x000000090e047290 */ /* 0x000fe4000fffe03f */
[----:B------:R-:W-:Y:S02]  /*1e10*/  IMAD.WIDE.U32 R4, R2, c[0x0][0x370], R4 ;  /* 0x0000dc0002047a25 */ /* 0x000fe400078e0004 */
[----:B------:R-:W-:-:S03]  /*1e20*/  UIMAD.WIDE UR4, UR4, UR13, UR6 ;  /* 0x0000000d040472a5 */ /* 0x000fc6000f8e0206 */
[----:B------:R-:W-:Y:S01]  /*1e30*/  ULDC.64 UR6, c[0x0][0x3c8] ;  /* 0x0000f20000067ab9 */ /* 0x000fe20000000a00 */
[----:B------:R-:W-:-:S03]  /*1e40*/  IADD3 R5, R5, UR31, RZ ;  /* 0x0000001f05057c10 */ /* 0x000fc6000fffe0ff */
[----:B------:R-:W-:Y:S02]  /*1e50*/  UMOV UR11, UR4 ;  /* 0x00000004000b7c82 */ /* 0x000fe40008000000 */
[----:B------:R-:W-:Y:S02]  /*1e60*/  UIADD3 UR4, UR14, UR12, URZ ;  /* 0x0000000c0e047290 */ /* 0x000fe4000fffe03f */
[----:B------:R-:W-:Y:S02]  /*1e70*/  UMOV UR10, UR5 ;  /* 0x00000005000a7c82 */ /* 0x000fe40008000000 */
[----:B------:R-:W-:Y:S01]  /*1e80*/  UIMAD.WIDE UR4, UR4, UR13, UR6 ;  /* 0x0000000d040472a5 */ /* 0x000fe2000f8e0206 */
[----:B------:R1:W3:Y:S06]  /*1e90*/  R2UR UR6, R8 ;  /* 0x00000000080673c2 */ /* 0x0002ec00000e0000 */
[----:B------:R-:W-:-:S02]  /*1ea0*/  UMOV UR13, UR4 ;  /* 0x00000004000d7c82 */ /* 0x000fc40008000000 */
[----:B------:R-:W-:Y:S01]  /*1eb0*/  UIADD3 UR4, -UR8, UR38, UR30 ;  /* 0x0000002608047290 */ /* 0x000fe2000fffe11e */
[----:B------:R4:W1:Y:S01]  /*1ec0*/  R2UR UR7, R9 ;  /* 0x00000000090773c2 */ /* 0x00086200000e0000 */
[----:B------:R-:W-:Y:S02]  /*1ed0*/  UMOV UR12, UR5 ;  /* 0x00000005000c7c82 */ /* 0x000fe40008000000 */
[----:B------:R-:W-:Y:S02]  /*1ee0*/  UIADD3 UR4, UR4, -UR41, URZ ;  /* 0x8000002904047290 */ /* 0x000fe4000fffe03f */
[----:B------:R-:W-:Y:S02]  /*1ef0*/  UIADD3 UR5, UR47, -0x1, URZ ;  /* 0xffffffff2f057890 */ /* 0x000fe4000fffe03f */
[----:B------:R-:W-:-:S04]  /*1f00*/  USHF.R.S32.HI UR14, URZ, 0x1f, UR4 ;  /* 0x0000001f3f0e7899 */ /* 0x000fc80008011404 */
[----:B------:R-:W-:-:S04]  /*1f10*/  ULEA.HI UR14, UR14, UR4, URZ, 0x6 ;  /* 0x000000040e0e7291 */ /* 0x000fc8000f8f303f */
        /* <DEDUP_REMOVED lines=42> */
.L_x_743:
        /* <DEDUP_REMOVED lines=18> */
.L_x_744:
        /* <DEDUP_REMOVED lines=29> */
.L_x_746:
[----:B------:R-:W-:Y:S05]  /*24b0*/  BSYNC B0 ;  /* 0x0000000000007941 */ /* 0x000fea0003800000 */
.L_x_745:
        /* <DEDUP_REMOVED lines=15> */
.L_x_748:
[----:B------:R-:W-:Y:S05]  /*25b0*/  BSYNC B0 ;  /* 0x0000000000007941 */ /* 0x000fea0003800000 */
.L_x_747:
        /* <DEDUP_REMOVED lines=15> */
.L_x_750:
[----:B------:R-:W-:Y:S05]  /*26b0*/  BSYNC B0 ;  /* 0x0000000000007941 */ /* 0x000fea0003800000 */
.L_x_749:
        /* <DEDUP_REMOVED lines=14> */
.L_x_752:
[----:B------:R-:W-:Y:S05]  /*27a0*/  BSYNC B0 ;  /* 0x0000000000007941 */ /* 0x000fea0003800000 */
.L_x_751:
[----:B------:R-:W-:Y:S01]  /*27b0*/  ULDC.64 UR8, c[0x0][0x3a8] ;  /* 0x0000ea0000087ab9 */ /* 0x000fe20000000a00 */
[----:B--2---:R-:W-:Y:S01]  /*27c0*/  IMAD.U32 R4, RZ, RZ, UR30 ;  /* 0x0000001eff047e24 */ /* 0x004fe2000f8e00ff */
        /* <DEDUP_REMOVED lines=8> */
[----:B------:R-:W-:-:S04]  /*2850*/  MOV R0, UR30 ;  /* 0x0000001e00007c02 */ /* 0x000fc80008000f00 */
        /* <DEDUP_REMOVED lines=15> */
.L_x_754:
[----:B------:R-:W-:Y:S05]  /*2950*/  BSYNC B0 ;  /* 0x0000000000007941 */ /* 0x000fea0003800000 */
.L_x_753:
        /* <DEDUP_REMOVED lines=13> */
.L_x_756:
[----:B------:R-:W-:Y:S05]  /*2a30*/  BSYNC B0 ;  /* 0x0000000000007941 */ /* 0x000fea0003800000 */
.L_x_755:
        /* <DEDUP_REMOVED lines=13> */
.L_x_758:
[----:B------:R-:W-:Y:S05]  /*2b10*/  BSYNC B0 ;  /* 0x0000000000007941 */ /* 0x000fea0003800000 */
.L_x_757:
        /* <DEDUP_REMOVED lines=12> */
.L_x_742:
[----:B------:R-:W-:Y:S01]  /*2be0*/  ULDC.64 UR32, c[0x0][0x1a0] ;  /* 0x0000680000207ab9 */ /* 0x000fe20000000a00 */
[----:B------:R-:W-:Y:S01]  /*2bf0*/  MOV R4, UR30 ;  /* 0x0000001e00047c02 */ /* 0x000fe20008000f00 */
[----:B------:R-:W-:Y:S01]  /*2c00*/  UIMAD UR4, UR34, UR32, URZ ;  /* 0x00000020220472a4 */ /* 0x000fe2000f8e023f */
[----:B------:R-:W-:Y:S03]  /*2c10*/  BSSY B0, `(.L_x_760) ;  /* 0x0000023000007945 */ /* 0x000fe60003800000 */
[----:B------:R-:W-:Y:S01]  /*2c20*/  UIMAD UR4, UR30, UR33, UR4 ;  /* 0x000000211e0472a4 */ /* 0x000fe2000f8e0204 */
[----:B------:R-:W-:-:S05]  /*2c30*/  IMAD.WIDE.U32 R4, R4, c[0x0][0x1a0], R214 ;  /* 0x0000680004047a25 */ /* 0x000fca00078e00d6 */
[----:B------:R-:W-:Y:S02]  /*2c40*/  IADD3 R4, P0, R4, UR45, RZ ;  /* 0x0000002d04047c10 */ /* 0x000fe4000ff1e0ff */
[----:B------:R-:W-:Y:S01]  /*2c50*/  MOV R0, UR4 ;  /* 0x0000000400007c02 */ /* 0x000fe20008000f00 */
[----:B------:R-:W-:-:S03]  /*2c60*/  ULEA.HI UR4, UR5, UR5, URZ, 0x1 ;  /* 0x0000000505047291 */ /* 0x000fc6000f8f083f */
[----:B------:R-:W-:Y:S01]  /*2c70*/  IADD3.X R5, R5, UR46, R0, P0, !PT ;  /* 0x0000002e05057c10 */ /* 0x000fe200087fe400 */
[----:B------:R-:W-:Y:S01]  /*2c80*/  ULOP3.LUT UR4, UR4, 0xfffffffe, URZ, 0xc0, !UPT ;  /* 0xfffffffe04047892 */ /* 0x000fe2000f8ec03f */
[----:B------:R-:W-:Y:S01]  /*2c90*/  PLOP3.LUT P0, PT, PT, PT, UP6, 0x80, 0x0 ;  /* 0x000000000000781c */ /* 0x000fe20003f0f068 */
[----:B------:R-:W-:Y:S02]  /*2ca0*/  IMAD R0, R12, c[0x0][0x1b8], RZ ;  /* 0x00006e000c007a24 */ /* 0x000fe400078e02ff */
[----:B------:R-:W-:Y:S01]  /*2cb0*/  UIADD3 UR4, UR5, -UR4, URZ ;  /* 0x8000000405047290 */ /* 0x000fe2000fffe03f */
[----:B------:R-:W-:-:S03]  /*2cc0*/  IMAD.WIDE.U32 R4, R11, c[0x0][0x1b8], R4 ;  /* 0x00006e000b047a25 */ /* 0x000fc600078e0004 */
[----:B------:R-:W-:Y:S01]  /*2cd0*/  UISETP.NE.AND UP0, UPT, UR4, 0x1, UPT ;  /* 0x000000010400788c */ /* 0x000fe2000bf05270 */
[----:B------:R-:W-:Y:S01]  /*2ce0*/  IMAD R0, R11, c[0x0][0x1bc], R0 ;  /* 0x00006f000b007a24 */ /* 0x000fe200078e0200 */
[----:B------:R-:W-:-:S04]  /*2cf0*/  UIMAD UR4, UR29, -0x80, UR8 ;  /* 0xffffff801d0478a4 */ /* 0x000fc8000f8e0208 */
[----:B------:R-:W-:Y:S01]  /*2d00*/  IADD3 R10, R5, R0, RZ ;  /* 0x00000000050a7210 */ /* 0x000fe20007ffe0ff */
[----:B------:R-:W-:Y:S01]  /*2d10*/  @P0 BAR.SYNC.DEFER_BLOCKING 0x0 ;  /* 0x0000000000000b1d */ /* 0x000fe20000010000 */
        /* <DEDUP_REMOVED lines=18> */
.L_x_761:
[----:B------:R-:W-:Y:S05]  /*2e40*/  BSYNC B0 ;  /* 0x0000000000007941 */ /* 0x000fea0003800000 */
.L_x_760:
        /* <DEDUP_REMOVED lines=22> */
.L_x_763:
[----:B------:R-:W-:Y:S05]  /*2fb0*/  BSYNC B0 ;  /* 0x0000000000007941 */ /* 0x000fea0003800000 */
.L_x_762:
        /* <DEDUP_REMOVED lines=22> */
.L_x_765:
[----:B------:R-:W-:Y:S05]  /*3120*/  BSYNC B0 ;  /* 0x0000000000007941 */ /* 0x000fea0003800000 */
.L_x_764:
        /* <DEDUP_REMOVED lines=21> */
.L_x_767:
[----:B------:R-:W-:Y:S05]  /*3280*/  BSYNC B0 ;  /* 0x0000000000007941 */ /* 0x000fea0003800000 */
.L_x_766:
        /* <DEDUP_REMOVED lines=13> */
.L_x_769:
[----:B------:R-:W-:Y:S05]  /*3360*/  BSYNC B0 ;  /* 0x0000000000007941 */ /* 0x000fea0003800000 */
.L_x_768:
        /* <DEDUP_REMOVED lines=8> */
[----:B------:R-:W-:-:S03]  /*33f0*/  IMAD.MOV.U32 R2, RZ, RZ, c[0x0][0x374] ;  /* 0x0000dd00ff027624 */ /* 0x000fc600078e00ff */
[----:B-1----:R-:W-:-:S04]  /*3400*/  LEA R4, P0, R0, R192, 0x6 ;  /* 0x000000c000047211 */ /* 0x002fc800078030ff */
[----:B------:R-:W-:-:S05]  /*3410*/  LEA.HI.X R5, R0, R193, R2, 0x6, P0 ;  /* 0x000000c100057211 */ /* 0x000fca00000f3402 */
[----:B------:R-:W-:Y:S01]  /*3420*/  @!PT LDS RZ, [RZ] ;  /* 0x00000000fffff984 */ /* 0x000fe20000000800 */
[----:B------:R-:W-:Y:S01]  /*3430*/  @!PT LDS RZ, [RZ] ;  /* 0x00000000fffff984 */ /* 0x000fe20000000800 */
[----:B------:R-:W-:Y:S01]  /*3440*/  @!PT LDS RZ, [RZ] ;  /* 0x00000000fffff984 */ /* 0x000fe20000000800 */
[----:B------:R1:W-:Y:S04]  /*3450*/  LDGSTS.E.BYPASS.LTC128B.128 [R196+0x5000], [R4.64] ;  /* 0x0500000004c47fae */ /* 0x0003e8000b901d46 */
.L_x_771:
[----:B------:R-:W-:Y:S05]  /*3460*/  BSYNC B0 ;  /* 0x0000000000007941 */ /* 0x000fea0003800000 */
.L_x_770:
[----:B------:R-:W5:Y:S01]  /*3470*/  LDL R2, [R1+0x1c] ;  /* 0x00001c0001027983 */ /* 0x000f620000100800 */
[----:B------:R-:W-:Y:S01]  /*3480*/  PLOP3.LUT P0, PT, PT, PT, UP0, 0x40, 0x0 ;  /* 0x000000000000781c */ /* 0x000fe20003f0e808 */
[----:B------:R-:W-:Y:S01]  /*3490*/  BSSY B0, `(.L_x_772) ;  /* 0x0000013000007945 */ /* 0x000fe20003800000 */
[----:B-----5:R-:W-:-:S04]  /*34a0*/  IADD3 R0, R2, 0x1000, RZ ;  /* 0x0000100002007810 */ /* 0x020fc80007ffe0ff */
        /* <DEDUP_REMOVED lines=17> */
.L_x_773:
[----:B------:R-:W-:Y:S05]  /*35c0*/  BSYNC B0 ;  /* 0x0000000000007941 */ /* 0x000fea0003800000 */
.L_x_772:
        /* <DEDUP_REMOVED lines=20> */
.L_x_775:
[----:B------:R-:W-:Y:S05]  /*3710*/  BSYNC B0 ;  /* 0x0000000000007941 */ /* 0x000fea0003800000 */
.L_x_774:
[----:B--2---:R-:W2:Y:S01]  /*3720*/  LDL R13, [R1+0x4] ;  /* 0x00000400010d7983 */ /* 0x004ea20000100800 */
[----:B------:R-:W-:-:S03]  /*3730*/  ULDC.64 UR32, c[0x0][0x198] ;  /* 0x0000660000207ab9 */ /* 0x000fc60000000a00 */
[----:B---3--:R-:W3:Y:S01]  /*3740*/  LDL R17, [R1+0x24] ;  /* 0x0000240001117983 */ /* 0x008ee20000100800 */
[----:B------:R-:W-:Y:S01]  /*3750*/  UIMAD UR9, UR34, UR32, URZ ;  /* 0x00000020220972a4 */ /* 0x000fe2000f8e023f */
[----:B-1----:R-:W-:-:S03]  /*3760*/  IMAD.U32 R4, RZ, RZ, UR30 ;  /* 0x0000001eff047e24 */ /* 0x002fc6000f8e00ff */
[----:B------:R-:W-:Y:S01]  /*3770*/  UIMAD UR9, UR30, UR33, UR9 ;  /* 0x000000211e0972a4 */ /* 0x000fe2000f8e0209 */
[----:B------:R-:W-:-:S05]  /*3780*/  IMAD.WIDE.U32 R4, R4, c[0x0][0x198], R214 ;  /* 0x0000660004047a25 */ /* 0x000fca00078e00d6 */
[----:B------:R-:W-:Y:S01]  /*3790*/  IADD3 R6, P0, R4, UR35, RZ ;  /* 0x0000002304067c10 */ /* 0x000fe2000ff1e0ff */
[----:B------:R-:W-:-:S05]  /*37a0*/  IMAD.U32 R0, RZ, RZ, UR9 ;  /* 0x00000009ff007e24 */ /* 0x000fca000f8e00ff */
[----:B------:R-:W-:Y:S01]  /*37b0*/  IADD3.X R7, R5, UR40, R0, P0, !PT ;  /* 0x0000002805077c10 */ /* 0x000fe200087fe400 */
[----:B------:R-:W-:Y:S02]  /*37c0*/  IMAD.MOV.U32 R244, RZ, RZ, 0x7f800000 ;  /* 0x7f800000fff47424 */ /* 0x000fe400078e00ff */
[----:B------:R-:W-:Y:S02]  /*37d0*/  IMAD.MOV.U32 R243, RZ, RZ, 0x7f800000 ;  /* 0x7f800000fff37424 */ /* 0x000fe400078e00ff */
[----:B------:R-:W-:Y:S02]  /*37e0*/  IMAD.MOV.U32 R241, RZ, RZ, 0x7f800000 ;  /* 0x7f800000fff17424 */ /* 0x000fe400078e00ff */
[C---:B--2---:R-:W-:Y:S01]  /*37f0*/  IMAD.SHL.U32 R4, R13.reuse, 0x4, RZ ;  /* 0x000000040d047824 */ /* 0x044fe200078e00ff */
[C---:B------:R-:W-:Y:S02]  /*3800*/  IADD3 R2, R13.reuse, 0x8, RZ ;  /* 0x000000080d027810 */ /* 0x040fe40007ffe0ff */
[----:B------:R-:W-:-:S02]  /*3810*/  IADD3 R0, R13, 0x28, RZ ;  /* 0x000000280d007810 */ /* 0x000fc40007ffe0ff */
[C---:B---3--:R-:W-:Y:S02]  /*3820*/  SHF.L.U64.HI R5, R13.reuse, 0x2, R17 ;  /* 0x000000020d057819 */ /* 0x048fe40000010211 */
[----:B------:R-:W-:Y:S02]  /*3830*/  IADD3 R4, P1, R4, UR11, RZ ;  /* 0x0000000b04047c10 */ /* 0x000fe4000ff3e0ff */
[----:B------:R-:W-:Y:S02]  /*3840*/  ISETP.GE.AND P2, PT, R13, UR4, PT ;  /* 0x000000040d007c0c */ /* 0x000fe4000bf46270 */
[----:B------:R-:W-:Y:S02]  /*3850*/  ISETP.GE.AND P0, PT, R2, UR4, PT ;  /* 0x0000000402007c0c */ /* 0x000fe4000bf06270 */
[----:B------:R-:W-:Y:S02]  /*3860*/  IADD3.X R5, R5, UR10, RZ, P1, !PT ;  /* 0x0000000a05057c10 */ /* 0x000fe40008ffe4ff */
[----:B------:R-:W-:-:S02]  /*3870*/  ISETP.GE.AND P1, PT, R0, UR4, PT ;  /* 0x0000000400007c0c */ /* 0x000fc4000bf26270 */
[----:B------:R-:W-:-:S05]  /*3880*/  IADD3 R2, R13, 0x20, RZ ;  /* 0x000000200d027810 */ /* 0x000fca0007ffe0ff */
[----:B------:R1:W5:Y:S01]  /*3890*/  @!P2 LDG.E R244, [R4.64] ;  /* 0x0000000604f4a981 */ /* 0x000362000c1e1900 */
[----:B------:R-:W-:Y:S02]  /*38a0*/  ISETP.GE.AND P2, PT, R2, UR4, PT ;  /* 0x0000000402007c0c */ /* 0x000fe4000bf46270 */
[----:B------:R-:W-:Y:S01]  /*38b0*/  SHF.R.S32.HI R2, RZ, 0x1f, R0 ;  /* 0x0000001fff027819 */ /* 0x000fe20000011400 */
[----:B------:R1:W5:Y:S02]  /*38c0*/  @!P0 LDG.E R243, [R4.64+0x20] ;  /* 0x0000200604f38981 */ /* 0x000364000c1e1900 */
[----:B------:R-:W-:-:S04]  /*38d0*/  @!P1 LEA R8, P0, R0, UR11, 0x2 ;  /* 0x0000000b00089c11 */ /* 0x000fc8000f8010ff */
[----:B------:R-:W-:-:S05]  /*38e0*/  @!P1 LEA.HI.X R9, R0, UR10, R2, 0x2, P0 ;  /* 0x0000000a00099c11 */ /* 0x000fca00080f1402 */
[----:B------:R2:W5:Y:S04]  /*38f0*/  @!P1 LDG.E R241, [R8.64] ;  /* 0x0000000608f19981 */ /* 0x000568000c1e1900 */
[----:B------:R2:W-:Y:S01]  /*3900*/  @P6 STS.128 [R196+0x6000], RZ ;  /* 0x006000ffc4006388 */ /* 0x0005e20000000c00 */
[----:B------:R-:W-:Y:S02]  /*3910*/  IMAD.MOV.U32 R242, RZ, RZ, 0x7f800000 ;  /* 0x7f800000fff27424 */ /* 0x000fe400078e00ff */
[----:B------:R-:W-:Y:S01]  /*3920*/  IMAD R0, R12, c[0x0][0x1b0], RZ ;  /* 0x00006c000c007a24 */ /* 0x000fe200078e02ff */
[----:B------:R-:W-:Y:S03]  /*3930*/  BSSY B0, `(.L_x_776) ;  /* 0x0000015000007945 */ /* 0x000fe60003800000 */
[----:B------:R1:W5:Y:S01]  /*3940*/  @!P2 LDG.E R242, [R4.64+0x80] ;  /* 0x0000800604f2a981 */ /* 0x000362000c1e1900 */
[----:B------:R-:W-:-:S02]  /*3950*/  IMAD R0, R11, c[0x0][0x1b4], R0 ;  /* 0x00006d000b007a24 */ /* 0x000fc400078e0200 */
[----:B-1----:R-:W-:-:S04]  /*3960*/  IMAD.WIDE.U32 R4, R11, c[0x0][0x1b0], R6 ;  /* 0x00006c000b047a25 */ /* 0x002fc800078e0006 */
        /* <DEDUP_REMOVED lines=17> */
.L_x_777:
[----:B--2---:R-:W-:Y:S05]  /*3a80*/  BSYNC B0 ;  /* 0x0000000000007941 */ /* 0x004fea0003800000 */
.L_x_776:
[----:B------:R2:W-:Y:S01]  /*3a90*/  @P5 STS.128 [R196+0x7000], RZ ;  /* 0x007000ffc4005388 */ /* 0x0005e20000000c00 */
[----:B------:R-:W-:Y:S01]  /*3aa0*/  BSSY B0, `(.L_x_778) ;  /* 0x0000013000007945 */ /* 0x000fe20003800000 */
        /* <DEDUP_REMOVED lines=18> */
.L_x_779:
[----:B------:R-:W-:Y:S05]  /*3bd0*/  BSYNC B0 ;  /* 0x0000000000007941 */ /* 0x000fea0003800000 */
.L_x_778:
        /* <DEDUP_REMOVED lines=16> */
[----:B------:R-:W-:Y:S01]  /*3ce0*/  @!PT LDS RZ, [RZ] ;  /* 0x00000000fffff984 */ /* 0x000fe20000000800 */
[----:B------:R-:W-:Y:S01]  /*3cf0*/  @!PT LDS RZ, [RZ] ;  /* 0x00000000fffff984 */ /* 0x000fe20000000800 */
[----:B------:R-:W-:Y:S01]  /*3d00*/  @!PT LDS RZ, [RZ] ;  /* 0x00000000fffff984 */ /* 0x000fe20000000800 */
[----:B------:R1:W-:Y:S02]  /*3d10*/  LDGSTS.E.BYPASS.LTC128B.128 [R196+0x8000], [R8.64] ;  /* 0x0800000008c47fae */ /* 0x0003e4000b901d46 */
.L_x_781:
[----:B------:R-:W-:Y:S05]  /*3d20*/  BSYNC B0 ;  /* 0x0000000000007941 */ /* 0x000fea0003800000 */
.L_x_780:
[----:B------:R1:W-:Y:S01]  /*3d30*/  @P3 STS.128 [R196+0x9000], RZ ;  /* 0x009000ffc4003388 */ /* 0x0003e20000000c00 */
[----:B------:R-:W-:Y:S01]  /*3d40*/  BSSY B0, `(.L_x_782) ;  /* 0x0000012000007945 */ /* 0x000fe20003800000 */
        /* <DEDUP_REMOVED lines=17> */
.L_x_783:
[----:B------:R-:W-:Y:S05]  /*3e60*/  BSYNC B0 ;  /* 0x0000000000007941 */ /* 0x000fea0003800000 */
.L_x_782:
[----:B------:R-:W0:Y:S01]  /*3e70*/  LDGDEPBAR ;  /* 0x00000000000079af */ /* 0x000e220000000000 */
[----:B------:R-:W-:Y:S02]  /*3e80*/  ULDC.64 UR34, c[0x0][0x318] ;  /* 0x0000c60000227ab9 */ /* 0x000fe40000000a00 */
[----:B------:R-:W-:Y:S02]  /*3e90*/  UISETP.NE.U32.AND UP2, UPT, URZ, UR34, UPT ;  /* 0x000000223f00728c */ /* 0x000fe4000bf45070 */
[----:B------:R-:W-:Y:S02]  /*3ea0*/  USHF.R.S32.HI UR9, URZ, 0x1f, UR49 ;  /* 0x0000001f3f097899 */ /* 0x000fe40008011431 */
[----:B------:R-:W-:Y:S02]  /*3eb0*/  UISETP.NE.AND.EX UP2, UPT, URZ, UR35, UPT, UP2 ;  /* 0x000000233f00728c */ /* 0x000fe4000bf45320 */
[----:B------:R-:W-:-:S04]  /*3ec0*/  ULDC.64 UR36, c[0x0][0x320] ;  /* 0x0000c80000247ab9 */ /* 0x000fc80000000a00 */
[----:B------:R-:W-:-:S05]  /*3ed0*/  PLOP3.LUT P0, PT, PT, PT, UP2, 0x80, 0x0 ;  /* 0x000000000000781c */ /* 0x000fca0003f0f028 */
[----:B------:R-:W-:Y:S02]  /*3ee0*/  @UP2 UIMAD UR4, UR53, UR36, URZ ;  /* 0x00000024350422a4 */ /* 0x000fe4000f8e023f */
[----:B------:R-:W-:Y:S02]  /*3ef0*/  @UP2 UMOV UR32, UR49 ;  /* 0x0000003100202c82 */ /* 0x000fe40008000000 */
[----:B------:R-:W-:Y:S01]  /*3f00*/  @UP2 UMOV UR33, UR9 ;  /* 0x0000000900212c82 */ /* 0x000fe20008000000 */
[----:B------:R-:W-:-:S04]  /*3f10*/  DEPBAR.LE SB0, 0x1 ;  /* 0x000080400000791a */ /* 0x000fc80000000000 */
[----:B------:R-:W-:Y:S01]  /*3f20*/  BAR.SYNC.DEFER_BLOCKING 0x0 ;  /* 0x0000000000007b1d */ /* 0x000fe20000010000 */
[----:B------:R-:W-:Y:S02]  /*3f30*/  @UP2 UIMAD.WIDE.U32 UR32, UR44, UR36, UR32 ;  /* 0x000000242c2022a5 */ /* 0x000fe4000f8e0020 */
[----:B------:R-:W-:Y:S02]  /*3f40*/  @UP2 UIMAD UR37, UR44, UR37, UR4 ;  /* 0x000000252c2522a4 */ /* 0x000fe4000f8e0204 */
[----:B------:R-:W-:Y:S02]  /*3f50*/  @UP2 ULEA UR34, UP1, UR32, UR34, 0x2 ;  /* 0x0000002220222291 */ /* 0x000fe4000f82103f */
[----:B------:R-:W-:-:S04]  /*3f60*/  @UP2 UIADD3 UR37, UR33, UR37, URZ ;  /* 0x0000002521252290 */ /* 0x000fc8000fffe03f */
[----:B------:R-:W-:Y:S01]  /*3f70*/  @UP2 ULEA.HI.X UR35, UR32, UR35, UR37, 0x2, UP1 ;  /* 0x0000002320232291 */ /* 0x000fe200088f1425 */
[----:B-1----:R-:W-:-:S05]  /*3f80*/  IMAD.U32 R4, RZ, RZ, UR34 ;  /* 0x00000022ff047e24 */ /* 0x002fca000f8e00ff */
[----:B------:R-:W-:-:S05]  /*3f90*/  IMAD.U32 R5, RZ, RZ, UR35 ;  /* 0x00000023ff057e24 */ /* 0x000fca000f8e00ff */
[----:B--2---:R1:W2:Y:S01]  /*3fa0*/  @P0 LDG.E R4, [R4.64] ;  /* 0x0000000604040981 */ /* 0x0042a2000c1e1900 */
[----:B------:R-:W2:Y:S01]  /*3fb0*/  @P0 MUFU.RCP R0, c[0x0][0x238] ;  /* 0x00008e0000000b08 */ /* 0x000ea20000001000 */
[----:B------:R-:W-:Y:S01]  /*3fc0*/  IMAD.MOV.U32 R182, RZ, RZ, 0x20 ;  /* 0x00000020ffb67424 */ /* 0x000fe200078e00ff */
[----:B------:R-:W-:Y:S01]  /*3fd0*/  PLOP3.LUT P3, PT, PT, PT, UP0, 0x40, 0x0 ;  /* 0x000000000000781c */ /* 0x000fe20003f6e808 */
[----:B------:R3:W4:Y:S01]  /*3fe0*/  LDSM.16.M88.4 R140, [R178+0xa000] ;  /* 0x00a00000b28c783b */ /* 0x0007220000000200 */
[----:B------:R-:W-:Y:S01]  /*3ff0*/  PLOP3.LUT P2, PT, PT, PT, UP0, 0x40, 0x0 ;  /* 0x000000000000781c */ /* 0x000fe20003f4e808 */
[----:B------:R-:W-:Y:S01]  /*4000*/  IMAD.MOV.U32 R128, RZ, RZ, 0x40 ;  /* 0x00000040ff807424 */ /* 0x000fe200078e00ff */
[----:B------:R-:W-:Y:S01]  /*4010*/  IADD3 R172, R183, 0x1000, RZ ;  /* 0x00001000b7ac7810 */ /* 0x000fe20007ffe0ff */
[----:B------:R3:W2:Y:S01]  /*4020*/  LDSM.16.M88.4 R144, [R178+0xa800] ;  /* 0x00a80000b290783b */ /* 0x0006a20000000200 */
[C---:B------:R-:W-:Y:S01]  /*4030*/  IADD3 R173, R184.reuse, 0x1000, RZ ;  /* 0x00001000b8ad7810 */ /* 0x040fe20007ffe0ff */
[----:B------:R-:W-:Y:S01]  /*4040*/  IMAD.SHL.U32 R174, R184, 0x2, RZ ;  /* 0x00000002b8ae7824 */ /* 0x000fe200078e00ff */
[----:B------:R-:W-:Y:S01]  /*4050*/  SEL R172, R172, R183, P3 ;  /* 0x000000b7acac7207 */ /* 0x000fe20001800000 */
[----:B------:R3:W2:Y:S01]  /*4060*/  LDSM.16.M88.4 R148, [R181+0xa000] ;  /* 0x00a00000b594783b */ /* 0x0006a20000000200 */
[----:B------:R-:W-:Y:S01]  /*4070*/  SEL R173, R173, R184, P2 ;  /* 0x000000b8adad7207 */ /* 0x000fe20001000000 */
[----:B------:R-:W-:Y:S01]  /*4080*/  UIADD3 UR32, UR38, 0x80, UR30 ;  /* 0x0000008026207890 */ /* 0x000fe2000fffe01e */
[----:B------:R-:W-:Y:S01]  /*4090*/  IMAD.MOV.U32 R205, RZ, RZ, R186 ;  /* 0x000000ffffcd7224 */ /* 0x000fe200078e00ba */
[----:B------:R3:W2:Y:S01]  /*40a0*/  LDSM.16.M88.4 R152, [R181+0xa800] ;  /* 0x00a80000b598783b */ /* 0x0006a20000000200 */
[----:B------:R-:W-:Y:S01]  /*40b0*/  CS2R R94, SRZ ;  /* 0x00000000005e7805 */ /* 0x000fe2000001ff00 */
[----:B------:R-:W-:Y:S01]  /*40c0*/  CS2R R92, SRZ ;  /* 0x00000000005c7805 */ /* 0x000fe2000001ff00 */
[----:B------:R-:W-:Y:S01]  /*40d0*/  CS2R R98, SRZ ;  /* 0x0000000000627805 */ /* 0x000fe2000001ff00 */
[----:B------:R3:W2:Y:S01]  /*40e0*/  LDSM.16.M88.4 R156, [R179+0xa000] ;  /* 0x00a00000b39c783b */ /* 0x0006a20000000200 */
[----:B------:R-:W-:Y:S01]  /*40f0*/  CS2R R96, SRZ ;  /* 0x0000000000607805 */ /* 0x000fe2000001ff00 */
[----:B------:R-:W-:Y:S01]  /*4100*/  CS2R R90, SRZ ;  /* 0x00000000005a7805 */ /* 0x000fe2000001ff00 */
[----:B------:R-:W-:Y:S01]  /*4110*/  CS2R R88, SRZ ;  /* 0x0000000000587805 */ /* 0x000fe2000001ff00 */
[----:B------:R3:W2:Y:S01]  /*4120*/  LDSM.16.M88.4 R160, [R179+0xa800] ;  /* 0x00a80000b3a0783b */ /* 0x0006a20000000200 */
[C---:B-1----:R-:W-:Y:S01]  /*4130*/  IADD3 R5, R13.reuse, 0x1, RZ ;  /* 0x000000010d057810 */ /* 0x042fe20007ffe0ff */
        /* <DEDUP_REMOVED lines=29> */
[----:B------:R-:W-:Y:S01]  /*4310*/  SHF.L.U64.HI R249, R13, 0x2, R17 ;  /* 0x000000020df97819 */ /* 0x000fe20000010211 */
[----:B------:R-:W-:Y:S01]  /*4320*/  IMAD.SHL.U32 R173, R173, 0x2, RZ ;  /* 0x00000002adad7824 */ /* 0x000fe200078e00ff */
[----:B------:R-:W-:Y:S01]  /*4330*/  UMOV UR4, URZ ;  /* 0x0000003f00047c82 */ /* 0x000fe20008000000 */
[----:B------:R-:W-:Y:S01]  /*4340*/  IMAD.SHL.U32 R248, R13, 0x4, RZ ;  /* 0x000000040df87824 */ /* 0x000fe200078e00ff */
[----:B------:R-:W-:-:S02]  /*4350*/  UIADD3 UR32, UR32, -UR8, URZ ;  /* 0x8000000820207290 */ /* 0x000fc4000fffe03f */
[----:B------:R-:W-:Y:S01]  /*4360*/  UIADD3 UR31, UR30, 0x80, URZ ;  /* 0x000000801e1f7890 */ /* 0x000fe2000fffe03f */
[----:B--2---:R-:W-:Y:S01]  /*4370*/  @P0 FMUL.FTZ R4, R4, R0 ;  /* 0x0000000004040220 */ /* 0x004fe20000410000 */
[----:B------:R-:W-:-:S03]  /*4380*/  LEA.HI R0, R15, R16, RZ, 0x4 ;  /* 0x000000100f007211 */ /* 0x000fc600078f20ff */
[----:B------:R2:W1:Y:S01]  /*4390*/  @P0 R2UR UR9, R4 ;  /* 0x00000000040903c2 */ /* 0x00046200000e0000 */
[----:B------:R-:W-:-:S05]  /*43a0*/  LOP3.LUT R0, R0, 0xfffffff0, RZ, 0xc0, !PT ;  /* 0xfffffff000007812 */ /* 0x000fca00078ec0ff */
[----:B------:R-:W-:-:S05]  /*43b0*/  IMAD.IADD R0, R16, 0x1, -R0 ;  /* 0x0000000110007824 */ /* 0x000fca00078e0a00 */
[----:B------:R-:W-:-:S04]  /*43c0*/  SHF.R.S32.HI R2, RZ, 0x1f, R0 ;  /* 0x0000001fff027819 */ /* 0x000fc80000011400 */
[----:B------:R-:W-:-:S04]  /*43d0*/  LEA.HI R2, R2, R0, RZ, 0x3 ;  /* 0x0000000002027211 */ /* 0x000fc800078f18ff */
[----:B------:R-:W-:Y:S01]  /*43e0*/  LOP3.LUT R2, R2, 0xfffffff8, RZ, 0xc0, !PT ;  /* 0xfffffff802027812 */ /* 0x000fe200078ec0ff */
[----:B--2---:R-:W-:Y:S01]  /*43f0*/  IMAD.U32 R4, RZ, RZ, UR38 ;  /* 0x00000026ff047e24 */ /* 0x004fe2000f8e00ff */
[----:B-1----:R-:W-:-:S03]  /*4400*/  @UP2 UMOV UR4, UR9 ;  /* 0x0000000900042c82 */ /* 0x002fc60008000000 */
[----:B------:R-:W-:Y:S02]  /*4410*/  IMAD.IADD R0, R0, 0x1, -R2 ;  /* 0x0000000100007824 */ /* 0x000fe400078e0a02 */
[----:B------:R-:W-:Y:S01]  /*4420*/  IMAD R2, RZ, RZ, -UR55 ;  /* 0x80000037ff027e24 */ /* 0x000fe2000f8e02ff */
[----:B------:R-:W-:Y:S02]  /*4430*/  IADD3 R250, R5, UR8, -R4 ;  /* 0x0000000805fa7c10 */ /* 0x000fe4000fffe804 */
[C---:B------:R-:W-:Y:S02]  /*4440*/  LOP3.LUT P0, RZ, R0.reuse, 0x2, RZ, 0xc0, !PT ;  /* 0x0000000200ff7812 */ /* 0x040fe4000780c0ff */
[----:B------:R-:W-:Y:S01]  /*4450*/  LOP3.LUT P1, RZ, R0, 0x4, RZ, 0xc0, !PT ;  /* 0x0000000400ff7812 */ /* 0x000fe2000782c0ff */
[----:B------:R-:W-:Y:S01]  /*4460*/  IMAD.U32 R0, RZ, RZ, UR29 ;  /* 0x0000001dff007e24 */ /* 0x000fe2000f8e00ff */
[----:B------:R3:W-:Y:S01]  /*4470*/  STL [R1+0x18], R2 ;  /* 0x0000180201007387 */ /* 0x0007e20000100800 */
[----:B------:R-:W-:-:S02]  /*4480*/  SEL R182, R182, 0xffffffe0, !P0 ;  /* 0xffffffe0b6b67807 */ /* 0x000fc40004000000 */
[----:B------:R-:W-:Y:S01]  /*4490*/  IMAD R0, R0, 0x80, R251 ;  /* 0x0000008000007824 */ /* 0x000fe200078e02fb */
[----:B------:R-:W-:Y:S02]  /*44a0*/  SEL R128, R128, 0xffffffc0, !P1 ;  /* 0xffffffc080807807 */ /* 0x000fe40004800000 */
[----:B------:R-:W-:Y:S02]  /*44b0*/  IMAD.IADD R176, R175, 0x1, R182 ;  /* 0x00000001afb07824 */ /* 0x000fe400078e02b6 */
[----:B------:R-:W-:Y:S01]  /*44c0*/  IADD3 R204, R0, 0x19, RZ ;  /* 0x0000001900cc7810 */ /* 0x000fe20007ffe0ff */
[----:B------:R-:W-:Y:S01]  /*44d0*/  IMAD.IADD R177, R182, 0x1, R174 ;  /* 0x00000001b6b17824 */ /* 0x000fe200078e02ae */
[C---:B------:R-:W-:Y:S02]  /*44e0*/  IADD3 R203, R0.reuse, 0x18, RZ ;  /* 0x0000001800cb7810 */ /* 0x040fe40007ffe0ff */
[C---:B------:R-:W-:Y:S02]  /*44f0*/  IADD3 R202, R0.reuse, 0x11, RZ ;  /* 0x0000001100ca7810 */ /* 0x040fe40007ffe0ff */
[C---:B------:R-:W-:Y:S01]  /*4500*/  IADD3 R201, R0.reuse, 0x10, RZ ;  /* 0x0000001000c97810 */ /* 0x040fe20007ffe0ff */
[----:B------:R-:W1:Y:S01]  /*4510*/  I2F R204, R204 ;  /* 0x000000cc00cc7306 */ /* 0x000e620000201400 */
[----:B------:R-:W-:-:S02]  /*4520*/  IADD3 R200, R0, 0x9, RZ ;  /* 0x0000000900c87810 */ /* 0x000fc40007ffe0ff */
[C---:B------:R-:W-:Y:S02]  /*4530*/  IADD3 R199, R0.reuse, 0x8, RZ ;  /* 0x0000000800c77810 */ /* 0x040fe40007ffe0ff */
[----:B------:R-:W-:-:S03]  /*4540*/  IADD3 R198, R0, 0x1, RZ ;  /* 0x0000000100c67810 */ /* 0x000fc60007ffe0ff */
[----:B------:R-:W2:Y:S08]  /*4550*/  I2F R203, R203 ;  /* 0x000000cb00cb7306 */ /* 0x000eb00000201400 */
[----:B------:R-:W1:Y:S08]  /*4560*/  I2F R202, R202 ;  /* 0x000000ca00ca7306 */ /* 0x000e700000201400 */
[----:B------:R-:W1:Y:S08]  /*4570*/  I2F R201, R201 ;  /* 0x000000c900c97306 */ /* 0x000e700000201400 */
[----:B------:R-:W1:Y:S08]  /*4580*/  I2F R200, R200 ;  /* 0x000000c800c87306 */ /* 0x000e700000201400 */
[----:B------:R-:W1:Y:S08]  /*4590*/  I2F R199, R199 ;  /* 0x000000c700c77306 */ /* 0x000e700000201400 */
[----:B--234-:R-:W1:Y:S02]  /*45a0*/  I2F R198, R198 ;  /* 0x000000c600c67306 */ /* 0x01ce640000201400 */
.L_x_786:
[----:B------:R-:W0:Y:S01]  /*45b0*/  LDGDEPBAR ;  /* 0x00000000000079af */ /* 0x000e220000000000 */
[C---:B------:R-:W-:Y:S01]  /*45c0*/  IADD3 R0, R173.reuse, R182, RZ ;  /* 0x000000b6ad007210 */ /* 0x040fe20007ffe0ff */
[----:B------:R-:W-:Y:S01]  /*45d0*/  USHF.L.U32 UR9, UR5, 0x6, URZ ;  /* 0x0000000605097899 */ /* 0x000fe2000800063f */
[-C--:B------:R-:W-:Y:S02]  /*45e0*/  IADD3 R2, R173, R128.reuse, RZ ;  /* 0x00000080ad027210 */ /* 0x080fe40007ffe0ff */
[----:B-----5:R-:W-:Y:S01]  /*45f0*/  FSETP.NEU.FTZ.AND P2, PT, R244, -INF , PT ;  /* 0xff800000f400780b */ /* 0x020fe20003f5d000 */
[----:B------:R-:W-:Y:S04]  /*4600*/  UISETP.GE.AND UP0, UPT, UR9, UR32, UPT ;  /* 0x000000200900728c */ /* 0x000fe8000bf06270 */
[----:B------:R-:W-:Y:S06]  /*4610*/  UISETP.LT.AND UP0, UPT, UR31, UR8, UP0 ;  /* 0x000000081f00728c */ /* 0x000fec0008701270 */
[----:B------:R-:W-:Y:S01]  /*4620*/  PLOP3.LUT P0, PT, PT, PT, UP0, 0x80, 0x0 ;  /* 0x000000000000781c */ /* 0x000fe20003f0f008 */
[----:B------:R-:W-:Y:S01]  /*4630*/  UISETP.GT.AND UP0, UPT, UR5, UR14, UPT ;  /* 0x0000000e0500728c */ /* 0x000fe2000bf04270 */
[----:B------:R-:W-:Y:S04]  /*4640*/  DEPBAR.LE SB0, 0x0 ;  /* 0x000080000000791a */ /* 0x000fe80000000000 */
[----:B------:R-:W-:Y:S07]  /*4650*/  BAR.SYNC.DEFER_BLOCKING 0x0 ;  /* 0x0000000000007b1d */ /* 0x000fee0000010000 */
[----:B------:R-:W-:Y:S01]  /*4660*/  @!P0 IADD3 R185, R250, UR9, RZ ;  /* 0x00000009fab98c10 */ /* 0x000fe2000fffe0ff */
[----:B------:R-:W-:Y:S08]  /*4670*/  LDSM.16.M88.4 R32, [R173] ;  /* 0x00000000ad20783b */ /* 0x000ff00000000200 */
[----:B------:R-:W2:Y:S08]  /*4680*/  LDSM.16.M88.4 R16, [R178+0x6000] ;  /* 0x00600000b210783b */ /* 0x000eb00000000200 */
[----:B------:R-:W3:Y:S08]  /*4690*/  LDSM.16.M88.4 R28, [R173+0x1000] ;  /* 0x00100000ad1c783b */ /* 0x000ef00000000200 */
[----:B------:R-:W4:Y:S08]  /*46a0*/  LDSM.16.M88.4 R100, [R178+0x6800] ;  /* 0x00680000b264783b */ /* 0x000f300000000200 */
[----:B------:R-:W-:Y:S08]  /*46b0*/  LDSM.16.M88.4 R104, [R0] ;  /* 0x000000000068783b */ /* 0x000ff00000000200 */
[----:B------:R-:W1:Y:S01]  /*46c0*/  LDSM.16.M88.4 R108, [R181+0x6000] ;  /* 0x00600000b56c783b */ /* 0x000e620000000200 */
[-C--:B--2---:R-:W-:Y:S07]  /*46d0*/  HMMA.16816.F32 R4, R32, R16.reuse, RZ ;  /* 0x000000102004723c */ /* 0x084fee00000018ff */
[----:B------:R2:W1:Y:S01]  /*46e0*/  LDSM.16.M88.4 R112, [R0+0x1000] ;  /* 0x001000000070783b */ /* 0x0004620000000200 */
[C---:B---3--:R-:W-:Y:S07]  /*46f0*/  HMMA.16816.F32 R8, R28.reuse, R16, RZ ;  /* 0x000000101c08723c */ /* 0x048fee00000018ff */
[----:B------:R-:W3:Y:S01]  /*4700*/  LDSM.16.M88.4 R116, [R181+0x6800] ;  /* 0x00680000b574783b */ /* 0x000ee20000000200 */
[-C--:B------:R-:W-:Y:S07]  /*4710*/  HMMA.16816.F32 R12, R28, R18.reuse, RZ ;  /* 0x000000121c0c723c */ /* 0x080fee00000018ff */
[----:B------:R-:W-:Y:S01]  /*4720*/  LDSM.16.M88.4 R120, [R2] ;  /* 0x000000000278783b */ /* 0x000fe20000000200 */
[C---:B------:R-:W-:Y:S07]  /*4730*/  HMMA.16816.F32 R16, R32.reuse, R18, RZ ;  /* 0x000000122010723c */ /* 0x040fee00000018ff */
[----:B------:R-:W3:Y:S01]  /*4740*/  LDSM.16.M88.4 R124, [R179+0x6000] ;  /* 0x00600000b37c783b */ /* 0x000ee20000000200 */
[----:B--2---:R-:W-:Y:S01]  /*4750*/  IADD3 R0, R0, R128, RZ ;  /* 0x0000008000007210 */ /* 0x004fe20007ffe0ff */
[-C--:B----4-:R-:W-:Y:S06]  /*4760*/  HMMA.16816.F32 R20, R32, R100.reuse, RZ ;  /* 0x000000642014723c */ /* 0x090fec00000018ff */
[----:B------:R-:W-:Y:S02]  /*4770*/  LDSM.16.M88.4 R128, [R179+0x6800] ;  /* 0x00680000b380783b */ /* 0x000fe40000000200 */
[C---:B------:R-:W-:Y:S06]  /*4780*/  HMMA.16816.F32 R24, R28.reuse, R100, RZ ;  /* 0x000000641c18723c */ /* 0x040fec00000018ff */
[----:B------:R-:W-:Y:S02]  /*4790*/  LDSM.16.M88.4 R132, [R0] ;  /* 0x000000000084783b */ /* 0x000fe40000000200 */
[-C--:B------:R-:W-:Y:S06]  /*47a0*/  HMMA.16816.F32 R28, R28, R102.reuse, RZ ;  /* 0x000000661c1c723c */ /* 0x080fec00000018ff */
[----:B------:R-:W-:Y:S02]  /*47b0*/  LDSM.16.M88.4 R136, [R180+0x6000] ;  /* 0x00600000b488783b */ /* 0x000fe40000000200 */
[----:B------:R-:W-:Y:S06]  /*47c0*/  HMMA.16816.F32 R32, R32, R102, RZ ;  /* 0x000000662020723c */ /* 0x000fec00000018ff */
[----:B------:R2:W4:Y:S02]  /*47d0*/  LDSM.16.M88.4 R100, [R2+0x1000] ;  /* 0x001000000264783b */ /* 0x0005240000000200 */
[-C--:B-1----:R-:W-:Y:S08]  /*47e0*/  HMMA.16816.F32 R4, R104, R108.reuse, R4 ;  /* 0x0000006c6804723c */ /* 0x082ff00000001804 */
[C---:B------:R-:W-:Y:S07]  /*47f0*/  HMMA.16816.F32 R8, R112.reuse, R108, R8 ;  /* 0x0000006c7008723c */ /* 0x040fee0000001808 */
[----:B------:R-:W-:Y:S01]  /*4800*/  MOV R108, 0x40 ;  /* 0x00000040006c7802 */ /* 0x000fe20000000f00 */
[-C--:B------:R-:W-:Y:S01]  /*4810*/  HMMA.16816.F32 R12, R112, R110.reuse, R12 ;  /* 0x0000006e700c723c */ /* 0x080fe2000000180c */
[----:B--2---:R-:W-:Y:S04]  /*4820*/  MOV R2, UR29 ;  /* 0x0000001d00027c02 */ /* 0x004fe80008000f00 */
[----:B------:R-:W-:Y:S03]  /*4830*/  LEA R2, R2, R251, 0x7 ;  /* 0x000000fb02027211 */ /* 0x000fe600078e38ff */
[C---:B------:R-:W-:Y:S08]  /*4840*/  HMMA.16816.F32 R16, R104.reuse, R110, R16 ;  /* 0x0000006e6810723c */ /* 0x040ff00000001810 */
[-C--:B---3--:R-:W-:Y:S08]  /*4850*/  HMMA.16816.F32 R20, R104, R116.reuse, R20 ;  /* 0x000000746814723c */ /* 0x088ff00000001814 */
[C---:B------:R-:W-:Y:S08]  /*4860*/  HMMA.16816.F32 R24, R112.reuse, R116, R24 ;  /* 0x000000747018723c */ /* 0x040ff00000001818 */
[-C--:B------:R-:W-:Y:S08]  /*4870*/  HMMA.16816.F32 R28, R112, R118.reuse, R28 ;  /* 0x00000076701c723c */ /* 0x080ff0000000181c */
[----:B------:R-:W-:Y:S01]  /*4880*/  HMMA.16816.F32 R32, R104, R118, R32 ;  /* 0x000000766820723c */ /* 0x000fe20000001820 */
[----:B------:R-:W1:Y:S07]  /*4890*/  LDSM.16.M88.4 R104, [R0+0x1000] ;  /* 0x001000000068783b */ /* 0x000e6e0000000200 */
[-C--:B------:R-:W-:Y:S08]  /*48a0*/  HMMA.16816.F32 R4, R120, R124.reuse, R4 ;  /* 0x0000007c7804723c */ /* 0x080ff00000001804 */
[C---:B----4-:R-:W-:Y:S08]  /*48b0*/  HMMA.16816.F32 R8, R100.reuse, R124, R8 ;  /* 0x0000007c6408723c */ /* 0x050ff00000001808 */
[-C--:B------:R-:W-:Y:S08]  /*48c0*/  HMMA.16816.F32 R12, R100, R126.reuse, R12 ;  /* 0x0000007e640c723c */ /* 0x080ff0000000180c */
[C---:B------:R-:W-:Y:S08]  /*48d0*/  HMMA.16816.F32 R16, R120.reuse, R126, R16 ;  /* 0x0000007e7810723c */ /* 0x040ff00000001810 */
[-C--:B------:R-:W-:Y:S08]  /*48e0*/  HMMA.16816.F32 R20, R120, R128.reuse, R20 ;  /* 0x000000807814723c */ /* 0x080ff00000001814 */
[C---:B------:R-:W-:Y:S07]  /*48f0*/  HMMA.16816.F32 R24, R100.reuse, R128, R24 ;  /* 0x000000806418723c */ /* 0x040fee0000001818 */
[----:B------:R-:W-:Y:S01]  /*4900*/  SEL R128, R108, 0xffffffc0, !P1 ;  /* 0xffffffc06c807807 */ /* 0x000fe20004800000 */
[-C--:B------:R-:W-:Y:S01]  /*4910*/  HMMA.16816.F32 R28, R100, R130.reuse, R28 ;  /* 0x00000082641c723c */ /* 0x080fe2000000181c */
[----:B------:R-:W-:Y:S07]  /*4920*/  I2F R100, R2 ;  /* 0x0000000200647306 */ /* 0x000fee0000201400 */
[----:B------:R-:W-:Y:S08]  /*4930*/  HMMA.16816.F32 R32, R120, R130, R32 ;  /* 0x000000827820723c */ /* 0x000ff00000001820 */
[-C--:B------:R-:W-:Y:S08]  /*4940*/  HMMA.16816.F32 R4, R132, R136.reuse, R4 ;  /* 0x000000888404723c */ /* 0x080ff00000001804 */
[C---:B-1----:R-:W-:Y:S08]  /*4950*/  HMMA.16816.F32 R8, R104.reuse, R136, R8 ;  /* 0x000000886808723c */ /* 0x042ff00000001808 */
[-C--:B------:R-:W-:Y:S08]  /*4960*/  HMMA.16816.F32 R12, R104, R138.reuse, R12 ;  /* 0x0000008a680c723c */ /* 0x080ff0000000180c */
[C---:B------:R-:W-:Y:S01]  /*4970*/  HMMA.16816.F32 R16, R132.reuse, R138, R16 ;  /* 0x0000008a8410723c */ /* 0x040fe20000001810 */
[----:B------:R-:W-:Y:S03]  /*4980*/  FMUL.FTZ R4, R4, c[0x0][0x2ec] ;  /* 0x0000bb0004047a20 */ /* 0x000fe60000410000 */
[----:B------:R-:W-:Y:S01]  /*4990*/  FMUL.FTZ R5, R5, c[0x0][0x2ec] ;  /* 0x0000bb0005057a20 */ /* 0x000fe20000410000 */
[----:B------:R-:W1:Y:S01]  /*49a0*/  MUFU.TANH R130, R4 ;  /* 0x0000000400827308 */ /* 0x000e620000002400 */
[----:B------:R-:W-:Y:S02]  /*49b0*/  FMUL.FTZ R6, R6, c[0x0][0x2ec] ;  /* 0x0000bb0006067a20 */ /* 0x000fe40000410000 */
[----:B------:R-:W-:Y:S04]  /*49c0*/  FMUL.FTZ R7, R7, c[0x0][0x2ec] ;  /* 0x0000bb0007077a20 */ /* 0x000fe80000410000 */
[----:B------:R-:W-:Y:S02]  /*49d0*/  FMUL.FTZ R11, R11, c[0x0][0x2ec] ;  /* 0x0000bb000b0b7a20 */ /* 0x000fe40000410000 */
        /* <DEDUP_REMOVED lines=9> */
[----:B------:R-:W-:Y:S02]  /*4a70*/  FMUL.FTZ R18, R18, c[0x0][0x2ec] ;  /* 0x0000bb0012127a20 */ /* 0x000fe40000410000 */
[----:B-1----:R-:W-:Y:S02]  /*4a80*/  FFMA.FTZ R0, R100, UR4, R130 ;  /* 0x0000000464007c23 */ /* 0x002fe40008010082 */
[----:B------:R-:W-:Y:S02]  /*4a90*/  FMUL.FTZ R19, R19, c[0x0][0x2ec] ;  /* 0x0000bb0013137a20 */ /* 0x000fe40000410000 */
[----:B------:R-:W-:Y:S01]  /*4aa0*/  FMUL.FTZ R13, R13, c[0x0][0x2ec] ;  /* 0x0000bb000d0d7a20 */ /* 0x000fe20000410000 */
[----:B------:R-:W-:Y:S01]  /*4ab0*/  MUFU.TANH R223, R6 ;  /* 0x0000000600df7308 */ /* 0x000fe20000002400 */
[----:B------:R-:W-:Y:S09]  /*4ac0*/  FMUL.FTZ R15, R15, c[0x0][0x2ec] ;  /* 0x0000bb000f0f7a20 */ /* 0x000ff20000410000 */
[----:B------:R1:W-:Y:S01]  /*4ad0*/  MUFU.TANH R136, R16 ;  /* 0x0000001000887308 */ /* 0x0003e20000002400 */
[C---:B---3--:R-:W-:Y:S09]  /*4ae0*/  @!P0 IADD3 R12, R2.reuse, 0x1, RZ ;  /* 0x00000001020c8810 */ /* 0x048ff20007ffe0ff */
[----:B------:R3:W-:Y:S10]  /*4af0*/  MUFU.TANH R222, R7 ;  /* 0x0000000700de7308 */ /* 0x0007f40000002400 */
[----:B------:R2:W4:Y:S01]  /*4b00*/  MUFU.TANH R235, R9 ;  /* 0x0000000900eb7308 */ /* 0x0005220000002400 */
[C---:B-1----:R-:W-:Y:S04]  /*4b10*/  @!P0 IMNMX R16, R185.reuse, UR8, PT ;  /* 0x00000008b9108c17 */ /* 0x042fe8000b800200 */
[-C--:B------:R-:W-:Y:S05]  /*4b20*/  @!P0 ISETP.GE.AND P3, PT, R2, R16.reuse, PT ;  /* 0x000000100200820c */ /* 0x080fea0003f66270 */
[----:B------:R1:W-:Y:S01]  /*4b30*/  MUFU.TANH R236, R8 ;  /* 0x0000000800ec7308 */ /* 0x0003e20000002400 */
[----:B------:R-:W-:Y:S01]  /*4b40*/  @!P0 FSEL R0, R0, -INF , !P3 ;  /* 0xff80000000008808 */ /* 0x000fe20005800000 */
[----:B---3--:R-:W3:Y:S08]  /*4b50*/  LDSM.16.M88.4 R4, [R180+0x6800] ;  /* 0x00680000b404783b */ /* 0x008ef00000000200 */
[----:B------:R4:W-:Y:S01]  /*4b60*/  MUFU.TANH R245, R11 ;  /* 0x0000000b00f57308 */ /* 0x0009e20000002400 */
[----:B--2---:R-:W-:Y:S09]  /*4b70*/  FFMA.FTZ R9, R198, UR4, R206 ;  /* 0x00000004c6097c23 */ /* 0x004ff200080100ce */
[----:B------:R2:W2:Y:S01]  /*4b80*/  MUFU.TANH R246, R10 ;  /* 0x0000000a00f67308 */ /* 0x0004a20000002400 */
[----:B-1----:R-:W-:Y:S05]  /*4b90*/  FMUL.FTZ R8, R244, 1.4426950216293334961 ;  /* 0x3fb8aa3bf4087820 */ /* 0x002fea0000410000 */
[----:B------:R-:W-:Y:S04]  /*4ba0*/  FSEL R8, R8, RZ, P2 ;  /* 0x000000ff08087208 */ /* 0x000fe80001000000 */
[----:B------:R1:W-:Y:S01]  /*4bb0*/  MUFU.TANH R231, R13 ;  /* 0x0000000d00e77308 */ /* 0x0003e20000002400 */
[----:B------:R-:W-:Y:S01]  /*4bc0*/  @!P0 ISETP.GE.AND P2, PT, R12, R16, PT ;  /* 0x000000100c00820c */ /* 0x000fe20003f46270 */
[--C-:B------:R-:W-:Y:S01]  /*4bd0*/  FFMA.FTZ R0, R0, c[0x0][0x23c], -R8.reuse ;  /* 0x00008f0000007a23 */ /* 0x100fe20000010808 */
[----:B----4-:R-:W-:Y:S02]  /*4be0*/  @!P0 IADD3 R11, R185, 0x8, RZ ;  /* 0x00000008b90b8810 */ /* 0x010fe40007ffe0ff */
[----:B------:R-:W-:Y:S02]  /*4bf0*/  @!P0 FSEL R9, R9, -INF , !P2 ;  /* 0xff80000009098808 */ /* 0x000fe40005000000 */
[----:B------:R-:W-:Y:S03]  /*4c00*/  @!P0 IMNMX R11, R11, UR8, PT ;  /* 0x000000080b0b8c17 */ /* 0x000fe6000b800200 */
[----:B------:R4:W4:Y:S01]  /*4c10*/  MUFU.TANH R240, R14 ;  /* 0x0000000e00f07308 */ /* 0x0009220000002400 */
[----:B------:R-:W-:Y:S01]  /*4c20*/  FSETP.NEU.FTZ.AND P2, PT, R243, -INF , PT ;  /* 0xff800000f300780b */ /* 0x000fe20003f5d000 */
[----:B------:R-:W-:Y:S01]  /*4c30*/  FFMA.FTZ R9, R9, c[0x0][0x23c], -R8 ;  /* 0x00008f0009097a23 */ /* 0x000fe20000010808 */
[-C--:B------:R-:W-:Y:S01]  /*4c40*/  @!P0 ISETP.GE.AND P3, PT, R2, R11.reuse, PT ;  /* 0x0000000b0200820c */ /* 0x080fe20003f66270 */
[-C--:B---3--:R-:W-:Y:S01]  /*4c50*/  HMMA.16816.F32 R20, R132, R4.reuse, R20 ;  /* 0x000000048414723c */ /* 0x088fe20000001814 */
[----:B--2---:R-:W-:Y:S04]  /*4c60*/  @!P0 IADD3 R10, R185, 0x20, RZ ;  /* 0x00000020b90a8810 */ /* 0x004fe80007ffe0ff */
[----:B------:R-:W-:Y:S01]  /*4c70*/  @!P0 IMNMX R10, R10, UR8, PT ;  /* 0x000000080a0a8c17 */ /* 0x000fe2000b800200 */
[----:B------:R2:W-:Y:S02]  /*4c80*/  MUFU.EX2 R112, R0 ;  /* 0x0000000000707308 */ /* 0x0005e40000000800 */
[C---:B------:R-:W-:Y:S01]  /*4c90*/  HMMA.16816.F32 R24, R104.reuse, R4, R24 ;  /* 0x000000046818723c */ /* 0x040fe20000001818 */
[----:B-1----:R-:W-:Y:S06]  /*4ca0*/  FFMA.FTZ R13, R198, UR4, R235 ;  /* 0x00000004c60d7c23 */ /* 0x002fec00080100eb */
[----:B------:R-:W-:Y:S01]  /*4cb0*/  FMUL.FTZ R5, R243, 1.4426950216293334961 ;  /* 0x3fb8aa3bf3057820 */ /* 0x000fe20000410000 */
[----:B------:R-:W-:Y:S01]  /*4cc0*/  MUFU.TANH R131, R17 ;  /* 0x0000001100837308 */ /* 0x000fe20000002400 */
[C---:B------:R-:W-:Y:S01]  /*4cd0*/  FFMA.FTZ R4, R100.reuse, UR4, R223 ;  /* 0x0000000464047c23 */ /* 0x040fe200080100df */
[-C--:B------:R-:W-:Y:S02]  /*4ce0*/  HMMA.16816.F32 R28, R104, R6.reuse, R28 ;  /* 0x00000006681c723c */ /* 0x080fe4000000181c */
[----:B------:R-:W-:Y:S01]  /*4cf0*/  FSEL R5, R5, RZ, P2 ;  /* 0x000000ff05057208 */ /* 0x000fe20001000000 */
[----:B----4-:R-:W-:Y:S01]  /*4d00*/  FFMA.FTZ R14, R100, UR4, R246 ;  /* 0x00000004640e7c23 */ /* 0x010fe200080100f6 */
[----:B------:R-:W-:Y:S02]  /*4d10*/  @!P0 ISETP.GE.AND P2, PT, R12, R11, PT ;  /* 0x0000000b0c00820c */ /* 0x000fe40003f46270 */
[----:B------:R-:W-:Y:S01]  /*4d20*/  @!P0 FSEL R4, R4, -INF , !P3 ;  /* 0xff80000004048808 */ /* 0x000fe20005800000 */
[----:B------:R-:W-:Y:S01]  /*4d30*/  FMUL.FTZ R20, R20, c[0x0][0x2ec] ;  /* 0x0000bb0014147a20 */ /* 0x000fe20000410000 */
[----:B------:R1:W-:Y:S01]  /*4d40*/  MUFU.EX2 R109, R9 ;  /* 0x00000009006d7308 */ /* 0x0003e20000000800 */
[-C--:B------:R-:W-:Y:S01]  /*4d50*/  @!P0 ISETP.GE.AND P3, PT, R2, R10.reuse, PT ;  /* 0x0000000a0200820c */ /* 0x080fe20003f66270 */
[----:B------:R-:W-:Y:S02]  /*4d60*/  HMMA.16816.F32 R32, R132, R6, R32 ;  /* 0x000000068420723c */ /* 0x000fe40000001820 */
[----:B--2---:R-:W-:Y:S02]  /*4d70*/  FFMA.FTZ R0, R198, UR4, R222 ;  /* 0x00000004c6007c23 */ /* 0x004fe400080100de */
[--C-:B------:R-:W-:Y:S02]  /*4d80*/  FFMA.FTZ R4, R4, c[0x0][0x23c], -R5.reuse ;  /* 0x00008f0004047a23 */ /* 0x100fe40000010805 */
[----:B------:R-:W-:Y:S01]  /*4d90*/  FMUL.FTZ R21, R21, c[0x0][0x2ec] ;  /* 0x0000bb0015157a20 */ /* 0x000fe20000410000 */
[----:B------:R-:W-:Y:S01]  /*4da0*/  @!P0 FSEL R0, R0, -INF , !P2 ;  /* 0xff80000000008808 */ /* 0x000fe20005000000 */
[----:B------:R2:W-:Y:S01]  /*4db0*/  MUFU.EX2 R218, R4 ;  /* 0x0000000400da7308 */ /* 0x0005e20000000800 */
[----:B------:R-:W-:Y:S03]  /*4dc0*/  FSETP.NEU.FTZ.AND P2, PT, R242, -INF , PT ;  /* 0xff800000f200780b */ /* 0x000fe60003f5d000 */
[----:B------:R-:W-:Y:S02]  /*4dd0*/  FFMA.FTZ R0, R0, c[0x0][0x23c], -R5 ;  /* 0x00008f0000007a23 */ /* 0x000fe40000010805 */
[----:B------:R-:W-:Y:S02]  /*4de0*/  FMUL.FTZ R28, R28, c[0x0][0x2ec] ;  /* 0x0000bb001c1c7a20 */ /* 0x000fe40000410000 */
[----:B------:R-:W-:Y:S02]  /*4df0*/  FMUL.FTZ R29, R29, c[0x0][0x2ec] ;  /* 0x0000bb001d1d7a20 */ /* 0x000fe40000410000 */
[----:B------:R3:W4:Y:S01]  /*4e00*/  MUFU.TANH R239, R15 ;  /* 0x0000000f00ef7308 */ /* 0x0007220000002400 */
[----:B------:R-:W-:Y:S02]  /*4e10*/  FMUL.FTZ R30, R30, c[0x0][0x2ec] ;  /* 0x0000bb001e1e7a20 */ /* 0x000fe40000410000 */
[----:B------:R-:W-:Y:S01]  /*4e20*/  FMUL.FTZ R31, R31, c[0x0][0x2ec] ;  /* 0x0000bb001f1f7a20 */ /* 0x000fe20000410000 */
[----:B-1----:R-:W-:Y:S01]  /*4e30*/  @!P0 IADD3 R9, R185, 0x28, RZ ;  /* 0x00000028b9098810 */ /* 0x002fe20007ffe0ff */
[----:B------:R-:W-:Y:S02]  /*4e40*/  FFMA.FTZ R7, R199, UR4, R240 ;  /* 0x00000004c7077c23 */ /* 0x000fe400080100f0 */
[----:B------:R-:W-:Y:S01]  /*4e50*/  FMUL.FTZ R32, R32, c[0x0][0x2ec] ;  /* 0x0000bb0020207a20 */ /* 0x000fe20000410000 */
[----:B------:R-:W-:Y:S01]  /*4e60*/  @!P0 IMNMX R9, R9, UR8, PT ;  /* 0x0000000809098c17 */ /* 0x000fe2000b800200 */
[----:B------:R-:W-:Y:S01]  /*4e70*/  FMUL.FTZ R33, R33, c[0x0][0x2ec] ;  /* 0x0000bb0021217a20 */ /* 0x000fe20000410000 */
[----:B------:R1:W-:Y:S01]  /*4e80*/  MUFU.EX2 R217, R0 ;  /* 0x0000000000d97308 */ /* 0x0003e20000000800 */
[----:B------:R-:W-:Y:S02]  /*4e90*/  FMUL.FTZ R34, R34, c[0x0][0x2ec] ;  /* 0x0000bb0022227a20 */ /* 0x000fe40000410000 */
[----:B------:R-:W-:Y:S02]  /*4ea0*/  FMUL.FTZ R35, R35, c[0x0][0x2ec] ;  /* 0x0000bb0023237a20 */ /* 0x000fe40000410000 */
[----:B--2---:R-:W-:Y:S02]  /*4eb0*/  FMUL.FTZ R4, R242, 1.4426950216293334961 ;  /* 0x3fb8aa3bf2047820 */ /* 0x004fe40000410000 */
[----:B------:R-:W-:Y:S02]  /*4ec0*/  FMUL.FTZ R22, R22, c[0x0][0x2ec] ;  /* 0x0000bb0016167a20 */ /* 0x000fe40000410000 */
[----:B------:R-:W-:Y:S01]  /*4ed0*/  FMUL.FTZ R23, R23, c[0x0][0x2ec] ;  /* 0x0000bb0017177a20 */ /* 0x000fe20000410000 */
[----:B------:R-:W2:Y:S01]  /*4ee0*/  MUFU.TANH R209, R18 ;  /* 0x0000001200d17308 */ /* 0x000ea20000002400 */
[----:B------:R-:W-:Y:S01]  /*4ef0*/  FSEL R4, R4, RZ, P2 ;  /* 0x000000ff04047208 */ /* 0x000fe20001000000 */
[----:B------:R-:W-:Y:S01]  /*4f00*/  FMUL.FTZ R24, R24, c[0x0][0x2ec] ;  /* 0x0000bb0018187a20 */ /* 0x000fe20000410000 */
[-C--:B------:R-:W-:Y:S01]  /*4f10*/  @!P0 ISETP.GE.AND P2, PT, R12, R10.reuse, PT ;  /* 0x0000000a0c00820c */ /* 0x080fe20003f46270 */
[C---:B---3--:R-:W-:Y:S02]  /*4f20*/  FFMA.FTZ R15, R200.reuse, UR4, R231 ;  /* 0x00000004c80f7c23 */ /* 0x048fe400080100e7 */
[----:B----4-:R-:W-:Y:S01]  /*4f30*/  FFMA.FTZ R6, R200, UR4, R239 ;  /* 0x00000004c8067c23 */ /* 0x010fe200080100ef */
[----:B------:R-:W-:Y:S01]  /*4f40*/  @!P0 FSEL R13, R13, -INF , !P2 ;  /* 0xff8000000d0d8808 */ /* 0x000fe20005000000 */
[----:B------:R-:W-:Y:S01]  /*4f50*/  FMUL.FTZ R25, R25, c[0x0][0x2ec] ;  /* 0x0000bb0019197a20 */ /* 0x000fe20000410000 */
[----:B------:R-:W-:Y:S01]  /*4f60*/  FSETP.NEU.FTZ.AND P2, PT, R241, -INF , PT ;  /* 0xff800000f100780b */ /* 0x000fe20003f5d000 */
[----:B------:R-:W-:Y:S01]  /*4f70*/  MUFU.TANH R208, R19 ;  /* 0x0000001300d07308 */ /* 0x000fe20000002400 */
[----:B------:R-:W-:Y:S02]  /*4f80*/  FMUL.FTZ R26, R26, c[0x0][0x2ec] ;  /* 0x0000bb001a1a7a20 */ /* 0x000fe40000410000 */
[----:B------:R-:W-:Y:S02]  /*4f90*/  FFMA.FTZ R13, R13, c[0x0][0x23c], -R4 ;  /* 0x00008f000d0d7a23 */ /* 0x000fe40000010804 */
[----:B-1----:R-:W-:Y:S02]  /*4fa0*/  FFMA.FTZ R0, R100, UR4, R236 ;  /* 0x0000000464007c23 */ /* 0x002fe400080100ec */
[----:B------:R-:W-:Y:S03]  /*4fb0*/  FMUL.FTZ R27, R27, c[0x0][0x2ec] ;  /* 0x0000bb001b1b7a20 */ /* 0x000fe60000410000 */
[----:B------:R1:W-:Y:S01]  /*4fc0*/  MUFU.EX2 R227, R13 ;  /* 0x0000000d00e37308 */ /* 0x0003e20000000800 */
[----:B------:R-:W-:Y:S02]  /*4fd0*/  @!P0 FSEL R0, R0, -INF , !P3 ;  /* 0xff80000000008808 */ /* 0x000fe40005800000 */
[-C--:B------:R-:W-:Y:S03]  /*4fe0*/  @!P0 ISETP.GE.AND P3, PT, R2, R9.reuse, PT ;  /* 0x000000090200820c */ /* 0x080fe60003f66270 */
[----:B------:R-:W-:Y:S01]  /*4ff0*/  FFMA.FTZ R0, R0, c[0x0][0x23c], -R4 ;  /* 0x00008f0000007a23 */ /* 0x000fe20000010804 */
[----:B------:R-:W-:Y:S03]  /*5000*/  @!P0 FSEL R14, R14, -INF , !P3 ;  /* 0xff8000000e0e8808 */ /* 0x000fe60005800000 */
[----:B------:R3:W-:Y:S10]  /*5010*/  MUFU.EX2 R228, R0 ;  /* 0x0000000000e47308 */ /* 0x0007f40000000800 */
[----:B------:R-:W4:Y:S01]  /*5020*/  MUFU.TANH R138, R20 ;  /* 0x00000014008a7308 */ /* 0x000f220000002400 */
[----:B-1----:R-:W-:Y:S09]  /*5030*/  FFMA.FTZ R13, R198, UR4, R245 ;  /* 0x00000004c60d7c23 */ /* 0x002ff200080100f5 */
[----:B------:R-:W-:Y:S01]  /*5040*/  MUFU.TANH R185, R28 ;  /* 0x0000001c00b97308 */ /* 0x000fe20000002400 */
[----:B---3--:R-:W-:Y:S05]  /*5050*/  FMUL.FTZ R0, R241, 1.4426950216293334961 ;  /* 0x3fb8aa3bf1007820 */ /* 0x008fea0000410000 */
[----:B------:R-:W-:Y:S04]  /*5060*/  FSEL R0, R0, RZ, P2 ;  /* 0x000000ff00007208 */ /* 0x000fe80001000000 */
[----:B------:R-:W-:Y:S01]  /*5070*/  MUFU.TANH R139, R29 ;  /* 0x0000001d008b7308 */ /* 0x000fe20000002400 */
[-C--:B------:R-:W-:Y:S02]  /*5080*/  @!P0 ISETP.GE.AND P2, PT, R12, R9.reuse, PT ;  /* 0x000000090c00820c */ /* 0x080fe40003f46270 */
[----:B------:R-:W-:Y:S01]  /*5090*/  @!P0 IADD3 R12, R2, 0x9, RZ ;  /* 0x00000009020c8810 */ /* 0x000fe20007ffe0ff */
[--C-:B------:R-:W-:Y:S01]  /*50a0*/  FFMA.FTZ R14, R14, c[0x0][0x23c], -R0.reuse ;  /* 0x00008f000e0e7a23 */ /* 0x100fe20000010800 */
[----:B------:R-:W-:Y:S05]  /*50b0*/  @!P0 FSEL R13, R13, -INF , !P2 ;  /* 0xff8000000d0d8808 */ /* 0x000fea0005000000 */
[----:B------:R-:W-:Y:S01]  /*50c0*/  FFMA.FTZ R13, R13, c[0x0][0x23c], -R0 ;  /* 0x00008f000d0d7a23 */ /* 0x000fe20000010800 */
[----:B------:R1:W-:Y:S10]  /*50d0*/  MUFU.EX2 R238, R14 ;  /* 0x0000000e00ee7308 */ /* 0x0003f40000000800 */
[----:B------:R3:W-:Y:S10]  /*50e0*/  MUFU.EX2 R237, R13 ;  /* 0x0000000d00ed7308 */ /* 0x0007f40000000800 */
[----:B------:R-:W-:Y:S01]  /*50f0*/  MUFU.TANH R226, R30 ;  /* 0x0000001e00e27308 */ /* 0x000fe20000002400 */
[----:B-1----:R-:W-:Y:S09]  /*5100*/  FFMA.FTZ R14, R199, UR4, R233 ;  /* 0x00000004c70e7c23 */ /* 0x002ff200080100e9 */
[----:B------:R-:W1:Y:S01]  /*5110*/  MUFU.TANH R137, R21 ;  /* 0x0000001500897308 */ /* 0x000e620000002400 */
[----:B---3--:R-:W-:Y:S04]  /*5120*/  @!P0 IADD3 R13, R2, 0x8, RZ ;  /* 0x00000008020d8810 */ /* 0x008fe80007ffe0ff */
[-C--:B------:R-:W-:Y:S05]  /*5130*/  @!P0 ISETP.GE.AND P2, PT, R13, R10.reuse, PT ;  /* 0x0000000a0d00820c */ /* 0x080fea0003f46270 */
[----:B------:R-:W3:Y:S01]  /*5140*/  MUFU.TANH R211, R22 ;  /* 0x0000001600d37308 */ /* 0x000ee20000002400 */
[----:B------:R-:W-:Y:S02]  /*5150*/  @!P0 FSEL R14, R14, -INF , !P2 ;  /* 0xff8000000e0e8808 */ /* 0x000fe40005000000 */
[----:B------:R-:W-:Y:S03]  /*5160*/  @!P0 ISETP.GE.AND P2, PT, R12, R10, PT ;  /* 0x0000000a0c00820c */ /* 0x000fe60003f46270 */
[--C-:B------:R-:W-:Y:S01]  /*5170*/  FFMA.FTZ R14, R14, c[0x0][0x23c], -R4.reuse ;  /* 0x00008f000e0e7a23 */ /* 0x100fe20000010804 */
[----:B------:R-:W-:Y:S02]  /*5180*/  @!P0 FSEL R15, R15, -INF , !P2 ;  /* 0xff8000000f0f8808 */ /* 0x000fe40005000000 */
[-C--:B------:R-:W-:Y:S01]  /*5190*/  @!P0 ISETP.GE.AND P2, PT, R13, R9.reuse, PT ;  /* 0x000000090d00820c */ /* 0x080fe20003f46270 */
[----:B------:R2:W-:Y:S02]  /*51a0*/  MUFU.EX2 R216, R14 ;  /* 0x0000000e00d87308 */ /* 0x0005e40000000800 */
[----:B------:R-:W-:Y:S01]  /*51b0*/  FFMA.FTZ R15, R15, c[0x0][0x23c], -R4 ;  /* 0x00008f000f0f7a23 */ /* 0x000fe20000010804 */
[----:B------:R-:W-:Y:S02]  /*51c0*/  @!P0 FSEL R7, R7, -INF , !P2 ;  /* 0xff80000007078808 */ /* 0x000fe40005000000 */
[----:B------:R-:W-:Y:S03]  /*51d0*/  @!P0 ISETP.GE.AND P2, PT, R12, R9, PT ;  /* 0x000000090c00820c */ /* 0x000fe60003f46270 */
[--C-:B------:R-:W-:Y:S01]  /*51e0*/  FFMA.FTZ R7, R7, c[0x0][0x23c], -R0.reuse ;  /* 0x00008f0007077a23 */ /* 0x100fe20000010800 */
[----:B------:R-:W-:Y:S01]  /*51f0*/  @!P0 FSEL R6, R6, -INF , !P2 ;  /* 0xff80000006068808 */ /* 0x000fe20005000000 */
[----:B------:R-:W-:Y:S01]  /*5200*/  MUFU.TANH R116, R32 ;  /* 0x0000002000747308 */ /* 0x000fe20000002400 */
[-C--:B------:R-:W-:Y:S03]  /*5210*/  @!P0 ISETP.GE.AND P2, PT, R13, R16.reuse, PT ;  /* 0x000000100d00820c */ /* 0x080fe60003f46270 */
[----:B------:R-:W-:Y:S06]  /*5220*/  FFMA.FTZ R6, R6, c[0x0][0x23c], -R0 ;  /* 0x00008f0006067a23 */ /* 0x000fec0000010800 */
[----:B------:R1:W-:Y:S01]  /*5230*/  MUFU.EX2 R230, R7 ;  /* 0x0000000700e67308 */ /* 0x0003e20000000800 */
[C---:B--2---:R-:W-:Y:S09]  /*5240*/  FFMA.FTZ R14, R199.reuse, UR4, R209 ;  /* 0x00000004c70e7c23 */ /* 0x044ff200080100d1 */
[----:B------:R-:W-:Y:S10]  /*5250*/  MUFU.TANH R115, R33 ;  /* 0x0000002100737308 */ /* 0x000ff40000002400 */
[----:B------:R-:W-:Y:S01]  /*5260*/  MUFU.TANH R124, R34 ;  /* 0x00000022007c7308 */ /* 0x000fe20000002400 */
[----:B-1----:R-:W-:Y:S05]  /*5270*/  FFMA.FTZ R7, R199, UR4, R136 ;  /* 0x00000004c7077c23 */ /* 0x002fea0008010088 */
[----:B------:R-:W-:Y:S04]  /*5280*/  @!P0 FSEL R7, R7, -INF , !P2 ;  /* 0xff80000007078808 */ /* 0x000fe80005000000 */
[----:B------:R1:W-:Y:S01]  /*5290*/  MUFU.EX2 R229, R6 ;  /* 0x0000000600e57308 */ /* 0x0003e20000000800 */
[-C--:B------:R-:W-:Y:S01]  /*52a0*/  @!P0 ISETP.GE.AND P2, PT, R12, R16.reuse, PT ;  /* 0x000000100c00820c */ /* 0x080fe20003f46270 */
[----:B------:R-:W-:Y:S08]  /*52b0*/  FFMA.FTZ R7, R7, c[0x0][0x23c], -R8 ;  /* 0x00008f0007077a23 */ /* 0x000ff00000010808 */
[----:B------:R2:W-:Y:S10]  /*52c0*/  MUFU.EX2 R120, R7 ;  /* 0x0000000700787308 */ /* 0x0005f40000000800 */
[----:B------:R-:W-:Y:S01]  /*52d0*/  MUFU.TANH R123, R35 ;  /* 0x00000023007b7308 */ /* 0x000fe20000002400 */
[----:B-1----:R-:W-:Y:S05]  /*52e0*/  FFMA.FTZ R6, R200, UR4, R131 ;  /* 0x00000004c8067c23 */ /* 0x002fea0008010083 */
[----:B------:R-:W-:Y:S04]  /*52f0*/  @!P0 FSEL R6, R6, -INF , !P2 ;  /* 0xff80000006068808 */ /* 0x000fe80005000000 */
[----:B------:R-:W-:Y:S01]  /*5300*/  MUFU.TANH R225, R31 ;  /* 0x0000001f00e17308 */ /* 0x000fe20000002400 */
[-C--:B------:R-:W-:Y:S01]  /*5310*/  @!P0 ISETP.GE.AND P2, PT, R13, R11.reuse, PT ;  /* 0x0000000b0d00820c */ /* 0x080fe20003f46270 */
[----:B----4-:R-:W-:Y:S02]  /*5320*/  FFMA.FTZ R13, R201, UR4, R138 ;  /* 0x00000004c90d7c23 */ /* 0x010fe4000801008a */
[----:B--2---:R-:W-:Y:S01]  /*5330*/  FFMA.FTZ R7, R200, UR4, R208 ;  /* 0x00000004c8077c23 */ /* 0x004fe200080100d0 */
[----:B------:R-:W-:Y:S01]  /*5340*/  @!P0 FSEL R14, R14, -INF , !P2 ;  /* 0xff8000000e0e8808 */ /* 0x000fe20005000000 */
[--C-:B------:R-:W-:Y:S01]  /*5350*/  FFMA.FTZ R6, R6, c[0x0][0x23c], -R8.reuse ;  /* 0x00008f0006067a23 */ /* 0x100fe20000010808 */
[-C--:B------:R-:W-:Y:S01]  /*5360*/  @!P0 ISETP.GE.AND P2, PT, R12, R11.reuse, PT ;  /* 0x0000000b0c00820c */ /* 0x080fe20003f46270 */
[----:B------:R-:W-:Y:S02]  /*5370*/  FFMA.FTZ R12, R202, UR4, R137 ;  /* 0x00000004ca0c7c23 */ /* 0x000fe40008010089 */
[--C-:B------:R-:W-:Y:S01]  /*5380*/  FFMA.FTZ R14, R14, c[0x0][0x23c], -R5.reuse ;  /* 0x00008f000e0e7a23 */ /* 0x100fe20000010805 */
[----:B------:R-:W-:Y:S01]  /*5390*/  @!P0 FSEL R7, R7, -INF , !P2 ;  /* 0xff80000007078808 */ /* 0x000fe20005000000 */
[----:B------:R1:W-:Y:S04]  /*53a0*/  MUFU.EX2 R119, R6 ;  /* 0x0000000600777308 */ /* 0x0003e80000000800 */
[----:B------:R-:W-:Y:S06]  /*53b0*/  FFMA.FTZ R7, R7, c[0x0][0x23c], -R5 ;  /* 0x00008f0007077a23 */ /* 0x000fec0000010805 */
[----:B------:R2:W-:Y:S10]  /*53c0*/  MUFU.EX2 R127, R7 ;  /* 0x00000007007f7308 */ /* 0x0005f40000000800 */
[----:B------:R-:W4:Y:S01]  /*53d0*/  MUFU.TANH R210, R23 ;  /* 0x0000001700d27308 */ /* 0x000f220000002400 */
[----:B-1----:R-:W-:Y:S04]  /*53e0*/  @!P0 IADD3 R6, R2, 0x10, RZ ;  /* 0x0000001002068810 */ /* 0x002fe80007ffe0ff */
[-C--:B------:R-:W-:Y:S05]  /*53f0*/  @!P0 ISETP.GE.AND P2, PT, R6, R16.reuse, PT ;  /* 0x000000100600820c */ /* 0x080fea0003f46270 */
[----:B------:R-:W1:Y:S01]  /*5400*/  MUFU.TANH R221, R24 ;  /* 0x0000001800dd7308 */ /* 0x000e620000002400 */
[----:B------:R-:W-:Y:S02]  /*5410*/  @!P0 FSEL R13, R13, -INF , !P2 ;  /* 0xff8000000d0d8808 */ /* 0x000fe40005000000 */
[----:B--2---:R-:W-:Y:S03]  /*5420*/  @!P0 IADD3 R7, R2, 0x11, RZ ;  /* 0x0000001102078810 */ /* 0x004fe60007ffe0ff */
[--C-:B------:R-:W-:Y:S01]  /*5430*/  FFMA.FTZ R13, R13, c[0x0][0x23c], -R8.reuse ;  /* 0x00008f000d0d7a23 */ /* 0x100fe20000010808 */
[----:B------:R-:W-:Y:S03]  /*5440*/  @!P0 ISETP.GE.AND P2, PT, R7, R16, PT ;  /* 0x000000100700820c */ /* 0x000fe60003f46270 */
[----:B------:R-:W2:Y:S01]  /*5450*/  MUFU.TANH R219, R25 ;  /* 0x0000001900db7308 */ /* 0x000ea20000002400 */
[----:B------:R-:W-:Y:S02]  /*5460*/  @!P0 FSEL R12, R12, -INF , !P2 ;  /* 0xff8000000c0c8808 */ /* 0x000fe40005000000 */
[-C--:B------:R-:W-:Y:S03]  /*5470*/  @!P0 ISETP.GE.AND P2, PT, R6, R11.reuse, PT ;  /* 0x0000000b0600820c */ /* 0x080fe60003f46270 */
[----:B------:R-:W-:Y:S04]  /*5480*/  FFMA.FTZ R12, R12, c[0x0][0x23c], -R8 ;  /* 0x00008f000c0c7a23 */ /* 0x000fe80000010808 */
[----:B------:R3:W-:Y:S10]  /*5490*/  MUFU.EX2 R118, R13 ;  /* 0x0000000d00767308 */ /* 0x0007f40000000800 */
[----:B------:R4:W-:Y:S10]  /*54a0*/  MUFU.EX2 R117, R12 ;  /* 0x0000000c00757308 */ /* 0x0009f40000000800 */
[----:B------:R-:W-:Y:S01]  /*54b0*/  MUFU.EX2 R129, R14 ;  /* 0x0000000e00817308 */ /* 0x000fe20000000800 */
[----:B---3--:R-:W-:Y:S05]  /*54c0*/  FFMA.FTZ R13, R201, UR4, R211 ;  /* 0x00000004c90d7c23 */ /* 0x008fea00080100d3 */
[----:B------:R-:W-:Y:S04]  /*54d0*/  @!P0 FSEL R13, R13, -INF , !P2 ;  /* 0xff8000000d0d8808 */ /* 0x000fe80005000000 */
[----:B------:R-:W-:Y:S01]  /*54e0*/  MUFU.EX2 R212, R15 ;  /* 0x0000000f00d47308 */ /* 0x000fe20000000800 */
[----:B------:R-:W-:Y:S01]  /*54f0*/  @!P0 ISETP.GE.AND P2, PT, R7, R11, PT ;  /* 0x0000000b0700820c */ /* 0x000fe20003f46270 */
[----:B----4-:R-:W-:Y:S02]  /*5500*/  FFMA.FTZ R12, R202, UR4, R210 ;  /* 0x00000004ca0c7c23 */ /* 0x010fe400080100d2 */
[--C-:B------:R-:W-:Y:S03]  /*5510*/  FFMA.FTZ R13, R13, c[0x0][0x23c], -R5.reuse ;  /* 0x00008f000d0d7a23 */ /* 0x100fe60000010805 */
[----:B------:R-:W-:Y:S03]  /*5520*/  @!P0 FSEL R12, R12, -INF , !P2 ;  /* 0xff8000000c0c8808 */ /* 0x000fe60005000000 */
[----:B------:R1:W-:Y:S01]  /*5530*/  MUFU.EX2 R126, R13 ;  /* 0x0000000d007e7308 */ /* 0x0003e20000000800 */
[-C--:B------:R-:W-:Y:S01]  /*5540*/  @!P0 ISETP.GE.AND P2, PT, R6, R10.reuse, PT ;  /* 0x0000000a0600820c */ /* 0x080fe20003f46270 */
[----:B------:R-:W-:Y:S08]  /*5550*/  FFMA.FTZ R12, R12, c[0x0][0x23c], -R5 ;  /* 0x00008f000c0c7a23 */ /* 0x000ff00000010805 */
[----:B------:R2:W-:Y:S10]  /*5560*/  MUFU.EX2 R125, R12 ;  /* 0x0000000c007d7308 */ /* 0x0005f40000000800 */
[----:B------:R-:W-:Y:S01]  /*5570*/  MUFU.TANH R234, R26 ;  /* 0x0000001a00ea7308 */ /* 0x000fe20000002400 */
[----:B-1----:R-:W-:Y:S05]  /*5580*/  FFMA.FTZ R13, R201, UR4, R221 ;  /* 0x00000004c90d7c23 */ /* 0x002fea00080100dd */
[----:B------:R-:W-:Y:S04]  /*5590*/  @!P0 FSEL R13, R13, -INF , !P2 ;  /* 0xff8000000d0d8808 */ /* 0x000fe80005000000 */
[----:B------:R-:W1:Y:S01]  /*55a0*/  MUFU.TANH R232, R27 ;  /* 0x0000001b00e87308 */ /* 0x000e620000002400 */
[-C--:B------:R-:W-:Y:S01]  /*55b0*/  @!P0 ISETP.GE.AND P2, PT, R7, R10.reuse, PT ;  /* 0x0000000a0700820c */ /* 0x080fe20003f46270 */
[----:B--2---:R-:W-:Y:S02]  /*55c0*/  FFMA.FTZ R12, R202, UR4, R219 ;  /* 0x00000004ca0c7c23 */ /* 0x004fe400080100db */
[--C-:B------:R-:W-:Y:S03]  /*55d0*/  FFMA.FTZ R13, R13, c[0x0][0x23c], -R4.reuse ;  /* 0x00008f000d0d7a23 */ /* 0x100fe60000010804 */
[----:B------:R-:W-:Y:S03]  /*55e0*/  @!P0 FSEL R12, R12, -INF , !P2 ;  /* 0xff8000000c0c8808 */ /* 0x000fe60005000000 */
[----:B------:R2:W-:Y:S01]  /*55f0*/  MUFU.EX2 R135, R13 ;  /* 0x0000000d00877308 */ /* 0x0005e20000000800 */
[-C--:B------:R-:W-:Y:S02]  /*5600*/  @!P0 ISETP.GE.AND P2, PT, R6, R9.reuse, PT ;  /* 0x000000090600820c */ /* 0x080fe40003f46270 */
[----:B------:R-:W-:Y:S01]  /*5610*/  @!P0 IADD3 R6, R2, 0x18, RZ ;  /* 0x0000001802068810 */ /* 0x000fe20007ffe0ff */
[----:B------:R-:W-:Y:S01]  /*5620*/  FFMA.FTZ R12, R12, c[0x0][0x23c], -R4 ;  /* 0x00008f000c0c7a23 */ /* 0x000fe20000010804 */
[----:B------:R-:W-:Y:S02]  /*5630*/  @!P0 IADD3 R2, R2, 0x19, RZ ;  /* 0x0000001902028810 */ /* 0x000fe40007ffe0ff */
[-C--:B------:R-:W-:Y:S03]  /*5640*/  @!P0 ISETP.GE.AND P3, PT, R6, R10.reuse, PT ;  /* 0x0000000a0600820c */ /* 0x080fe60003f66270 */
[----:B------:R3:W-:Y:S01]  /*5650*/  MUFU.EX2 R134, R12 ;  /* 0x0000000c00867308 */ /* 0x0007e20000000800 */
[----:B-1----:R-:W-:Y:S02]  /*5660*/  FFMA.FTZ R14, R202, UR4, R232 ;  /* 0x00000004ca0e7c23 */ /* 0x002fe400080100e8 */
[----:B--2---:R-:W-:Y:S05]  /*5670*/  FFMA.FTZ R13, R201, UR4, R234 ;  /* 0x00000004c90d7c23 */ /* 0x004fea00080100ea */
[----:B------:R-:W-:Y:S02]  /*5680*/  @!P0 FSEL R13, R13, -INF , !P2 ;  /* 0xff8000000d0d8808 */ /* 0x000fe40005000000 */
[-C--:B------:R-:W-:Y:S01]  /*5690*/  @!P0 ISETP.GE.AND P2, PT, R7, R9.reuse, PT ;  /* 0x000000090700820c */ /* 0x080fe20003f46270 */
[----:B------:R-:W-:Y:S02]  /*56a0*/  FFMA.FTZ R7, R204, UR4, R139 ;  /* 0x00000004cc077c23 */ /* 0x000fe4000801008b */
[----:B------:R-:W-:Y:S01]  /*56b0*/  FFMA.FTZ R13, R13, c[0x0][0x23c], -R0 ;  /* 0x00008f000d0d7a23 */ /* 0x000fe20000010800 */
[----:B------:R-:W-:Y:S01]  /*56c0*/  @!P0 FSEL R14, R14, -INF , !P2 ;  /* 0xff8000000e0e8808 */ /* 0x000fe20005000000 */
[C---:B---3--:R-:W-:Y:S01]  /*56d0*/  FFMA.FTZ R12, R203.reuse, UR4, R185 ;  /* 0x00000004cb0c7c23 */ /* 0x048fe200080100b9 */
[----:B------:R-:W-:Y:S01]  /*56e0*/  @!P0 ISETP.GE.AND P2, PT, R2, R10, PT ;  /* 0x0000000a0200820c */ /* 0x000fe20003f46270 */
[----:B------:R-:W-:Y:S01]  /*56f0*/  FFMA.FTZ R10, R203, UR4, R116 ;  /* 0x00000004cb0a7c23 */ /* 0x000fe20008010074 */
[----:B------:R-:W-:Y:S01]  /*5700*/  MUFU.EX2 R224, R13 ;  /* 0x0000000d00e07308 */ /* 0x000fe20000000800 */
[----:B------:R-:W-:Y:S01]  /*5710*/  FFMA.FTZ R14, R14, c[0x0][0x23c], -R0 ;  /* 0x00008f000e0e7a23 */ /* 0x000fe20000010800 */
[----:B------:R-:W-:Y:S02]  /*5720*/  @!P0 FSEL R12, R12, -INF , !P3 ;  /* 0xff8000000c0c8808 */ /* 0x000fe40005800000 */
[----:B------:R-:W-:Y:S02]  /*5730*/  @!P0 FSEL R7, R7, -INF , !P2 ;  /* 0xff80000007078808 */ /* 0x000fe40005000000 */
[----:B------:R-:W-:Y:S01]  /*5740*/  @!P0 ISETP.GE.AND P2, PT, R6, R9, PT ;  /* 0x000000090600820c */ /* 0x000fe20003f46270 */
[--C-:B------:R-:W-:Y:S01]  /*5750*/  FFMA.FTZ R12, R12, c[0x0][0x23c], -R4.reuse ;  /* 0x00008f000c0c7a23 */ /* 0x100fe20000010804 */
[----:B------:R-:W-:Y:S01]  /*5760*/  @!P0 ISETP.GE.AND P3, PT, R6, R16, PT ;  /* 0x000000100600820c */ /* 0x000fe20003f66270 */
[----:B------:R-:W-:Y:S01]  /*5770*/  FFMA.FTZ R4, R7, c[0x0][0x23c], -R4 ;  /* 0x00008f0007047a23 */ /* 0x000fe20000010804 */
[----:B------:R-:W-:Y:S01]  /*5780*/  MUFU.EX2 R220, R14 ;  /* 0x0000000e00dc7308 */ /* 0x000fe20000000800 */
[----:B------:R-:W-:Y:S01]  /*5790*/  FFMA.FTZ R7, R203, UR4, R226 ;  /* 0x00000004cb077c23 */ /* 0x000fe200080100e2 */
[----:B------:R-:W-:Y:S02]  /*57a0*/  @!P0 FSEL R10, R10, -INF , !P3 ;  /* 0xff8000000a0a8808 */ /* 0x000fe40005800000 */
[-C--:B------:R-:W-:Y:S02]  /*57b0*/  @!P0 ISETP.GE.AND P3, PT, R6, R11.reuse, PT ;  /* 0x0000000b0600820c */ /* 0x080fe40003f66270 */
[----:B------:R-:W-:Y:S01]  /*57c0*/  @!P0 FSEL R7, R7, -INF , !P2 ;  /* 0xff80000007078808 */ /* 0x000fe20005000000 */
[----:B------:R-:W-:Y:S01]  /*57d0*/  FFMA.FTZ R10, R10, c[0x0][0x23c], -R8 ;  /* 0x00008f000a0a7a23 */ /* 0x000fe20000010808 */
[----:B------:R-:W-:Y:S02]  /*57e0*/  F2FP.PACK_AB R6, R217, R218 ;  /* 0x000000dad906723e */ /* 0x000fe400000000ff */
[----:B------:R1:W-:Y:S01]  /*57f0*/  MUFU.EX2 R132, R4 ;  /* 0x0000000400847308 */ /* 0x0003e20000000800 */
[----:B------:R-:W-:Y:S01]  /*5800*/  FFMA.FTZ R7, R7, c[0x0][0x23c], -R0 ;  /* 0x00008f0007077a23 */ /* 0x000fe20000010800 */
[----:B------:R-:W-:Y:S01]  /*5810*/  @!P0 ISETP.GE.AND P2, PT, R2, R16, PT ;  /* 0x000000100200820c */ /* 0x000fe20003f46270 */
[----:B------:R2:W-:Y:S07]  /*5820*/  STS [R189+0xe400], R6 ;  /* 0x00e40006bd007388 */ /* 0x0005ee0000000800 */
[----:B------:R3:W-:Y:S10]  /*5830*/  MUFU.EX2 R213, R7 ;  /* 0x0000000700d57308 */ /* 0x0007f40000000800 */
[----:B------:R-:W-:Y:S01]  /*5840*/  MUFU.EX2 R133, R12 ;  /* 0x0000000c00857308 */ /* 0x000fe20000000800 */
[----:B-1----:R-:W-:Y:S01]  /*5850*/  FFMA.FTZ R4, R204, UR4, R115 ;  /* 0x00000004cc047c23 */ /* 0x002fe20008010073 */
[----:B--2---:R-:W-:Y:S04]  /*5860*/  F2FP.PACK_AB R6, R212, R216 ;  /* 0x000000d8d406723e */ /* 0x004fe800000000ff */
[----:B------:R-:W-:Y:S04]  /*5870*/  @!P0 FSEL R4, R4, -INF , !P2 ;  /* 0xff80000004048808 */ /* 0x000fe80005000000 */
[----:B------:R-:W-:Y:S01]  /*5880*/  MUFU.EX2 R114, R10 ;  /* 0x0000000a00727308 */ /* 0x000fe20000000800 */
[----:B------:R-:W-:Y:S01]  /*5890*/  @!P0 ISETP.GE.AND P2, PT, R2, R11, PT ;  /* 0x0000000b0200820c */ /* 0x000fe20003f46270 */
[----:B---3--:R-:W-:Y:S02]  /*58a0*/  FFMA.FTZ R7, R203, UR4, R124 ;  /* 0x00000004cb077c23 */ /* 0x008fe4000801007c */
[----:B------:R-:W-:Y:S02]  /*58b0*/  FFMA.FTZ R8, R4, c[0x0][0x23c], -R8 ;  /* 0x00008f0004087a23 */ /* 0x000fe40000010808 */
[----:B------:R-:W-:Y:S01]  /*58c0*/  FFMA.FTZ R4, R204, UR4, R123 ;  /* 0x00000004cc047c23 */ /* 0x000fe2000801007b */
[----:B------:R-:W-:Y:S03]  /*58d0*/  @!P0 FSEL R7, R7, -INF , !P3 ;  /* 0xff80000007078808 */ /* 0x000fe60005800000 */
[----:B------:R-:W1:Y:S01]  /*58e0*/  MUFU.EX2 R113, R8 ;  /* 0x0000000800717308 */ /* 0x000e620000000800 */
[----:B------:R-:W-:Y:S01]  /*58f0*/  @!P0 FSEL R4, R4, -INF , !P2 ;  /* 0xff80000004048808 */ /* 0x000fe20005000000 */
[--C-:B------:R-:W-:Y:S01]  /*5900*/  FFMA.FTZ R7, R7, c[0x0][0x23c], -R5.reuse ;  /* 0x00008f0007077a23 */ /* 0x100fe20000010805 */
[----:B------:R-:W-:Y:S02]  /*5910*/  @!P0 ISETP.GE.AND P2, PT, R2, R9, PT ;  /* 0x000000090200820c */ /* 0x000fe40003f46270 */
[----:B------:R-:W-:Y:S01]  /*5920*/  F2FP.PACK_AB R2, R109, R112 ;  /* 0x000000706d02723e */ /* 0x000fe200000000ff */
[----:B------:R-:W-:Y:S02]  /*5930*/  FFMA.FTZ R5, R4, c[0x0][0x23c], -R5 ;  /* 0x00008f0004057a23 */ /* 0x000fe40000010805 */
[----:B------:R-:W-:Y:S02]  /*5940*/  FFMA.FTZ R4, R204, UR4, R225 ;  /* 0x00000004cc047c23 */ /* 0x000fe400080100e1 */
[----:B------:R-:W-:Y:S01]  /*5950*/  MUFU.EX2 R122, R7 ;  /* 0x00000007007a7308 */ /* 0x000fe20000000800 */
[----:B------:R2:W-:Y:S02]  /*5960*/  STS [R189+0xe000], R2 ;  /* 0x00e00002bd007388 */ /* 0x0005e40000000800 */
[----:B------:R-:W-:Y:S02]  /*5970*/  @!P0 FSEL R4, R4, -INF , !P2 ;  /* 0xff80000004048808 */ /* 0x000fe40005000000 */
[----:B------:R-:W-:Y:S02]  /*5980*/  IADD3 R110, P0, R248, UR13, RZ ;  /* 0x0000000df86e7c10 */ /* 0x000fe4000ff1e0ff */
[----:B------:R-:W-:Y:S01]  /*5990*/  PLOP3.LUT P2, PT, PT, PT, UP0, 0x80, 0x0 ;  /* 0x000000000000781c */ /* 0x000fe20003f4f008 */
[----:B------:R-:W-:Y:S02]  /*59a0*/  FFMA.FTZ R0, R4, c[0x0][0x23c], -R0 ;  /* 0x00008f0004007a23 */ /* 0x000fe40000010800 */
[----:B------:R3:W3:Y:S01]  /*59b0*/  MUFU.EX2 R121, R5 ;  /* 0x0000000500797308 */ /* 0x0006e20000000800 */
[----:B------:R-:W-:Y:S02]  /*59c0*/  F2FP.PACK_AB R4, R237, R238 ;  /* 0x000000eeed04723e */ /* 0x000fe400000000ff */
[----:B------:R-:W-:Y:S05]  /*59d0*/  IADD3.X R111, R249, UR12, RZ, P0, !PT ;  /* 0x0000000cf96f7c10 */ /* 0x000fea00087fe4ff */
[----:B------:R-:W4:Y:S02]  /*59e0*/  LDG.E R108, [R110.64] ;  /* 0x000000066e6c7981 */ /* 0x000f24000c1e1900 */
[----:B------:R1:W1:Y:S01]  /*59f0*/  MUFU.EX2 R207, R0 ;  /* 0x0000000000cf7308 */ /* 0x0002620000000800 */
[----:B--2---:R-:W-:Y:S05]  /*5a00*/  F2FP.PACK_AB R2, R119, R120 ;  /* 0x000000787702723e */ /* 0x004fea00000000ff */
[----:B------:R2:W-:Y:S01]  /*5a10*/  STS [R190+0xe000], R2 ;  /* 0x00e00002be007388 */ /* 0x0005e20000000800 */
[----:B---3--:R-:W-:Y:S02]  /*5a20*/  F2FP.PACK_AB R5, R227, R228 ;  /* 0x000000e4e305723e */ /* 0x008fe400000000ff */
        /* <DEDUP_REMOVED lines=9> */
[----:B------:R1:W-:Y:S01]  /*5ac0*/  STS [R190+0xf400], R5 ;  /* 0x00f40005be007388 */ /* 0x0003e20000000800 */
[----:B------:R-:W-:Y:S03]  /*5ad0*/  F2FP.PACK_AB R6, R134, R135 ;  /* 0x000000878606723e */ /* 0x000fe600000000ff */
[----:B------:R2:W-:Y:S04]  /*5ae0*/  STS [R188+0xe000], R4 ;  /* 0x00e00004bc007388 */ /* 0x0005e80000000800 */
[----:B------:R3:W-:Y:S04]  /*5af0*/  STS [R188+0xe400], R2 ;  /* 0x00e40002bc007388 */ /* 0x0007e80000000800 */
[----:B------:R3:W-:Y:S01]  /*5b00*/  STS [R187+0xe000], R0 ;  /* 0x00e00000bb007388 */ /* 0x0007e20000000800 */
[----:B-1----:R-:W-:Y:S02]  /*5b10*/  F2FP.PACK_AB R5, R220, R224 ;  /* 0x000000e0dc05723e */ /* 0x002fe400000000ff */
[----:B--2---:R-:W-:Y:S02]  /*5b20*/  F2FP.PACK_AB R4, R121, R122 ;  /* 0x0000007a7904723e */ /* 0x004fe400000000ff */
[----:B---3--:R-:W-:Y:S03]  /*5b30*/  F2FP.PACK_AB R2, R132, R133 ;  /* 0x000000858402723e */ /* 0x008fe600000000ff */
        /* <DEDUP_REMOVED lines=9> */
[----:B-1----:R-:W-:Y:S01]  /*5bd0*/  FFMA.FTZ R2, -R130, R130, 1 ;  /* 0x3f80000082027423 */ /* 0x002fe20000010182 */
[C---:B--2---:R-:W-:Y:S06]  /*5be0*/  IADD3 R0, R128.reuse, R174, RZ ;  /* 0x000000ae80007210 */ /* 0x044fec0007ffe0ff */
[----:B------:R-:W1:Y:S01]  /*5bf0*/  LDSM.16.M88.4 R104, [R177+0x5000] ;  /* 0x00500000b168783b */ /* 0x000e620000000200 */
        /* <DEDUP_REMOVED lines=29> */
[----:B--2---:R-:W-:Y:S05]  /*5dd0*/  FMUL.FTZ R0, R2, c[0x0][0x2ec] ;  /* 0x0000bb0002007a20 */ /* 0x004fea0000410000 */
[----:B------:R4:W2:Y:S01]  /*5de0*/  LDG.E R2, [R110.64+0x80] ;  /* 0x000080066e027981 */ /* 0x0008a2000c1e1900 */
[-C--:B-1----:R-:W-:Y:S08]  /*5df0*/  HMMA.16816.F32 R4, R100, R164.reuse, R4 ;  /* 0x000000a46404723c */ /* 0x082ff00000001804 */
[C---:B---3--:R-:W-:Y:S08]  /*5e00*/  HMMA.16816.F32 R8, R104.reuse, R164, R8 ;  /* 0x000000a46808723c */ /* 0x048ff00000001808 */
[-C--:B------:R-:W-:Y:S08]  /*5e10*/  HMMA.16816.F32 R12, R104, R166.reuse, R12 ;  /* 0x000000a6680c723c */ /* 0x080ff0000000180c */
[----:B----4-:R-:W-:Y:S01]  /*5e20*/  FADD.FTZ R4, -R108, R4 ;  /* 0x000000046c047221 */ /* 0x010fe20000010100 */
[C---:B------:R-:W-:Y:S03]  /*5e30*/  HMMA.16816.F32 R16, R100.reuse, R166, R16 ;  /* 0x000000a66410723c */ /* 0x040fe60000001810 */
[----:B------:R-:W-:Y:S02]  /*5e40*/  FMUL.FTZ R4, R112, R4 ;  /* 0x0000000470047220 */ /* 0x000fe40000410000 */
[----:B------:R-:W-:Y:S02]  /*5e50*/  FADD.FTZ R5, -R108, R5 ;  /* 0x000000056c057221 */ /* 0x000fe40000010100 */
[----:B------:R-:W-:Y:S01]  /*5e60*/  FMUL.FTZ R112, R0, R4 ;  /* 0x0000000400707220 */ /* 0x000fe20000410000 */
[-C--:B------:R-:W-:Y:S01]  /*5e70*/  HMMA.16816.F32 R20, R100, R168.reuse, R20 ;  /* 0x000000a86414723c */ /* 0x080fe20000001814 */
[----:B------:R-:W-:Y:S01]  /*5e80*/  FMUL.FTZ R109, R109, R5 ;  /* 0x000000056d6d7220 */ /* 0x000fe20000410000 */
[----:B------:R1:W3:Y:S02]  /*5e90*/  LDG.E R4, [R110.64+0x20] ;  /* 0x000020066e047981 */ /* 0x0002e4000c1e1900 */
[----:B------:R-:W-:Y:S02]  /*5ea0*/  FFMA.FTZ R5, -R206, R206, 1 ;  /* 0x3f800000ce057423 */ /* 0x000fe400000101ce */
[----:B------:R1:W4:Y:S02]  /*5eb0*/  LDG.E R0, [R110.64+0xa0] ;  /* 0x0000a0066e007981 */ /* 0x000324000c1e1900 */
[----:B------:R-:W-:Y:S01]  /*5ec0*/  FMUL.FTZ R5, R5, c[0x0][0x2ec] ;  /* 0x0000bb0005057a20 */ /* 0x000fe20000410000 */
[C---:B------:R-:W-:Y:S07]  /*5ed0*/  HMMA.16816.F32 R24, R104.reuse, R168, R24 ;  /* 0x000000a86818723c */ /* 0x040fee0000001818 */
[C---:B------:R-:W-:Y:S01]  /*5ee0*/  FADD.FTZ R16, -R108.reuse, R16 ;  /* 0x000000106c107221 */ /* 0x040fe20000010100 */
[-C--:B------:R-:W-:Y:S01]  /*5ef0*/  HMMA.16816.F32 R28, R104, R170.reuse, R28 ;  /* 0x000000aa681c723c */ /* 0x080fe2000000181c */
[C---:B------:R-:W-:Y:S04]  /*5f00*/  FADD.FTZ R17, -R108.reuse, R17 ;  /* 0x000000116c117221 */ /* 0x040fe80000010100 */
[----:B------:R-:W-:Y:S02]  /*5f10*/  FMUL.FTZ R17, R119, R17 ;  /* 0x0000001177117220 */ /* 0x000fe40000410000 */
[C---:B------:R-:W-:Y:S01]  /*5f20*/  FADD.FTZ R21, -R108.reuse, R21 ;  /* 0x000000156c157221 */ /* 0x040fe20000010100 */
[----:B------:R-:W-:Y:S01]  /*5f30*/  HMMA.16816.F32 R32, R100, R170, R32 ;  /* 0x000000aa6420723c */ /* 0x000fe20000001820 */
[----:B------:R-:W-:Y:S03]  /*5f40*/  FADD.FTZ R20, -R108, R20 ;  /* 0x000000146c147221 */ /* 0x000fe60000010100 */
[----:B-1----:R-:W-:Y:S03]  /*5f50*/  FMUL.FTZ R110, R5, R109 ;  /* 0x0000006d056e7220 */ /* 0x002fe60000410000 */
[----:B------:R-:W-:Y:S02]  /*5f60*/  FMUL.FTZ R100, R120, R16 ;  /* 0x0000001078647220 */ /* 0x000fe40000410000 */
[----:B------:R-:W-:Y:S03]  /*5f70*/  FFMA.FTZ R16, -R136, R136, 1 ;  /* 0x3f80000088107423 */ /* 0x000fe60000010188 */
[----:B------:R-:W-:Y:S02]  /*5f80*/  FFMA.FTZ R5, -R131, R131, 1 ;  /* 0x3f80000083057423 */ /* 0x000fe40000010183 */
[----:B------:R-:W-:Y:S02]  /*5f90*/  FMUL.FTZ R16, R16, c[0x0][0x2ec] ;  /* 0x0000bb0010107a20 */ /* 0x000fe40000410000 */
[----:B------:R-:W-:Y:S02]  /*5fa0*/  FMUL.FTZ R5, R5, c[0x0][0x2ec] ;  /* 0x0000bb0005057a20 */ /* 0x000fe40000410000 */
[----:B------:R-:W-:Y:S02]  /*5fb0*/  FMUL.FTZ R101, R117, R21 ;  /* 0x0000001575657220 */ /* 0x000fe40000410000 */
[----:B------:R-:W-:Y:S04]  /*5fc0*/  FMUL.FTZ R109, R16, R100 ;  /* 0x00000064106d7220 */ /* 0x000fe80000410000 */
[C---:B------:R-:W-:Y:S02]  /*5fd0*/  FADD.FTZ R32, -R108.reuse, R32 ;  /* 0x000000206c207221 */ /* 0x040fe40000010100 */
[----:B------:R-:W-:Y:S02]  /*5fe0*/  FADD.FTZ R21, -R108, R33 ;  /* 0x000000216c157221 */ /* 0x000fe40000010100 */
[----:B------:R-:W-:Y:S02]  /*5ff0*/  FMUL.FTZ R108, R5, R17 ;  /* 0x00000011056c7220 */ /* 0x000fe40000410000 */
[----:B------:R-:W-:Y:S02]  /*6000*/  FFMA.FTZ R16, -R116, R116, 1 ;  /* 0x3f80000074107423 */ /* 0x000fe40000010174 */
[----:B------:R-:W-:Y:S01]  /*6010*/  FFMA.FTZ R5, -R115, R115, 1 ;  /* 0x3f80000073057423 */ /* 0x000fe20000010173 */
[----:B------:R-:W-:Y:S01]  /*6020*/  MOV R115, R191 ;  /* 0x000000bf00737202 */ /* 0x000fe20000000f00 */
[----:B------:R-:W-:Y:S01]  /*6030*/  FMUL.FTZ R32, R114, R32 ;  /* 0x0000002072207220 */ /* 0x000fe20000410000 */
[----:B------:R-:W-:Y:S01]  /*6040*/  MOV R114, R197 ;  /* 0x000000c500727202 */ /* 0x000fe20000000f00 */
[----:B------:R-:W-:Y:S02]  /*6050*/  FMUL.FTZ R21, R113, R21 ;  /* 0x0000001571157220 */ /* 0x000fe40000410000 */
[----:B------:R-:W-:Y:S02]  /*6060*/  FMUL.FTZ R16, R16, c[0x0][0x2ec] ;  /* 0x0000bb0010107a20 */ /* 0x000fe40000410000 */
[----:B------:R-:W-:Y:S02]  /*6070*/  FMUL.FTZ R5, R5, c[0x0][0x2ec] ;  /* 0x0000bb0005057a20 */ /* 0x000fe40000410000 */
[----:B------:R-:W-:Y:S02]  /*6080*/  FMUL.FTZ R102, R118, R20 ;  /* 0x0000001476667220 */ /* 0x000fe40000410000 */
[----:B------:R-:W-:Y:S02]  /*6090*/  FFMA.FTZ R20, -R138, R138, 1 ;  /* 0x3f8000008a147423 */ /* 0x000fe4000001018a */
        /* <DEDUP_REMOVED lines=13> */
[----:B--2---:R-:W-:Y:S02]  /*6170*/  FADD.FTZ R24, -R2, R24 ;  /* 0x0000001802187221 */ /* 0x004fe40000010100 */
[C---:B---3--:R-:W-:Y:S02]  /*6180*/  FADD.FTZ R16, -R4.reuse, R6 ;  /* 0x0000000604107221 */ /* 0x048fe40000010100 */
        /* <DEDUP_REMOVED lines=23> */
[----:B------:R-:W-:Y:S02]  /*6300*/  FFMA.FTZ R4, -R123, R123, 1 ;  /* 0x3f8000007b047423 */ /* 0x000fe4000001017b */
        /* <DEDUP_REMOVED lines=10> */
[C---:B------:R-:W-:Y:S02]  /*63b0*/  FADD.FTZ R4, -R2.reuse, R8 ;  /* 0x0000000802047221 */ /* 0x040fe40000010100 */
        /* <DEDUP_REMOVED lines=13> */
[----:B------:R-:W-:Y:S02]  /*6490*/  FMUL.FTZ R35, R7, R19 ;  /* 0x0000001307237220 */ /* 0x000fe40000410000 */
[C---:B------:R-:W-:Y:S02]  /*64a0*/  FADD.FTZ R7, -R2.reuse, R13 ;  /* 0x0000000d02077221 */ /* 0x040fe40000010100 */
        /* <DEDUP_REMOVED lines=96> */
.L_x_784:
        /* <DEDUP_REMOVED lines=108> */
.L_x_785:
[----:B------:R-:W2:Y:S01]  /*7170*/  LDL R117, [R1] ;  /* 0x0000000001757983 */ /* 0x000ea20000100800 */
[--C-:B------:R-:W-:Y:S01]  /*7180*/  IMAD.IADD R2, R0, 0x1, R128.reuse ;  /* 0x0000000100027824 */ /* 0x100fe200078e0280 */
[----:B------:R-:W-:Y:S01]  /*7190*/  ULOP3.LUT UR9, UR5, 0x1, URZ, 0xc0, !UPT ;  /* 0x0000000105097892 */ /* 0x000fe2000f8ec03f */
[----:B------:R-:W-:Y:S01]  /*71a0*/  IMAD.IADD R112, R175, 0x1, R128 ;  /* 0x00000001af707824 */ /* 0x000fe200078e0280 */
[----:B------:R-:W3:Y:S01]  /*71b0*/  LDL R116, [R1+0x18] ;  /* 0x0000180001747983 */ /* 0x000ee20000100800 */
[----:B------:R-:W-:Y:S01]  /*71c0*/  IMAD.IADD R113, R128, 0x1, R176 ;  /* 0x0000000180717824 */ /* 0x000fe200078e02b0 */
[----:B------:R-:W-:Y:S02]  /*71d0*/  UISETP.NE.U32.AND UP1, UPT, UR9, 0x1, UPT ;  /* 0x000000010900788c */ /* 0x000fe4000bf25070 */
[----:B------:R-:W-:Y:S01]  /*71e0*/  LDSM.16.M88.4 R16, [R175] ;  /* 0x00000000af10783b */ /* 0x000fe20000000200 */
[----:B------:R-:W-:Y:S02]  /*71f0*/  UISETP.GT.AND UP3, UPT, UR5, UR14, UPT ;  /* 0x0000000e0500728c */ /* 0x000fe4000bf64270 */
[----:B------:R-:W-:Y:S01]  /*7200*/  UIADD3 UR5, UR5, -0x1, URZ ;  /* 0xffffffff05057890 */ /* 0x000fe2000fffe03f */
[----:B------:R-:W4:Y:S04]  /*7210*/  LDSM.16.MT88.4 R8, [R0+0x6000] ;  /* 0x006000000008783b */ /* 0x000f280000004200 */
[----:B------:R-:W1:Y:S04]  /*7220*/  LDSM.16.MT88.4 R20, [R2+0x6000] ;  /* 0x006000000214783b */ /* 0x000e680000004200 */
[----:B------:R-:W-:Y:S04]  /*7230*/  LDSM.16.M88.4 R24, [R176] ;  /* 0x00000000b018783b */ /* 0x000fe80000000200 */
[----:B------:R-:W1:Y:S04]  /*7240*/  LDSM.16.MT88.4 R28, [R0+0x6800] ;  /* 0x00680000001c783b */ /* 0x000e680000004200 */
[----:B------:R-:W1:Y:S04]  /*7250*/  LDSM.16.MT88.4 R32, [R2+0x6800] ;  /* 0x006800000220783b */ /* 0x000e680000004200 */
[----:B------:R-:W-:Y:S04]  /*7260*/  LDSM.16.MT88.4 R104, [R0+0x7000] ;  /* 0x007000000068783b */ /* 0x000fe80000004200 */
[----:B------:R-:W1:Y:S04]  /*7270*/  LDSM.16.M88.4 R100, [R112] ;  /* 0x000000007064783b */ /* 0x000e680000000200 */
[----:B------:R-:W-:Y:S01]  /*7280*/  LDSM.16.MT88.4 R108, [R0+0x7800] ;  /* 0x00780000006c783b */ /* 0x000fe20000004200 */
[C---:B-1--4-:R-:W-:Y:S08]  /*7290*/  HMMA.16816.F32 R4, R16.reuse, R8, RZ ;  /* 0x000000081004723c */ /* 0x052ff000000018ff */
[C---:B------:R-:W-:Y:S08]  /*72a0*/  HMMA.16816.F32 R8, R16.reuse, R10, RZ ;  /* 0x0000000a1008723c */ /* 0x040ff000000018ff */
[C---:B------:R-:W-:Y:S08]  /*72b0*/  HMMA.16816.F32 R12, R16.reuse, R20, RZ ;  /* 0x00000014100c723c */ /* 0x040ff000000018ff */
[----:B------:R-:W-:Y:S01]  /*72c0*/  HMMA.16816.F32 R16, R16, R22, RZ ;  /* 0x000000161010723c */ /* 0x000fe200000018ff */
[----:B------:R-:W1:Y:S07]  /*72d0*/  LDSM.16.MT88.4 R20, [R2+0x7000] ;  /* 0x007000000214783b */ /* 0x000e6e0000004200 */
[C---:B------:R-:W-:Y:S08]  /*72e0*/  HMMA.16816.F32 R4, R24.reuse, R28, R4 ;  /* 0x0000001c1804723c */ /* 0x040ff00000001804 */
[C---:B------:R-:W-:Y:S01]  /*72f0*/  HMMA.16816.F32 R8, R24.reuse, R30, R8 ;  /* 0x0000001e1808723c */ /* 0x040fe20000001808 */
[----:B------:R-:W4:Y:S07]  /*7300*/  LDSM.16.M88.4 R28, [R113] ;  /* 0x00000000711c783b */ /* 0x000f2e0000000200 */
[C---:B------:R-:W-:Y:S08]  /*7310*/  HMMA.16816.F32 R12, R24.reuse, R32, R12 ;  /* 0x00000020180c723c */ /* 0x040ff0000000180c */
[----:B------:R-:W-:Y:S01]  /*7320*/  HMMA.16816.F32 R16, R24, R34, R16 ;  /* 0x000000221810723c */ /* 0x000fe20000001810 */
[----:B------:R-:W4:Y:S04]  /*7330*/  LDSM.16.MT88.4 R24, [R2+0x7800] ;  /* 0x007800000218783b */ /* 0x000f280000004200 */
        /* <DEDUP_REMOVED lines=8> */
[C---:B----4-:R-:W-:Y:S08]  /*73c0*/  HMMA.16816.F32 R4, R28.reuse, R108, R4 ;  /* 0x0000006c1c04723c */ /* 0x050ff00000001804 */
[C---:B------:R-:W-:Y:S01]  /*73d0*/  HMMA.16816.F32 R8, R28.reuse, R110, R8 ;  /* 0x0000006e1c08723c */ /* 0x040fe20000001808 */
[----:B------:R-:W4:Y:S07]  /*73e0*/  LDSM.16.MT88.4 R108, [R0+0x8800] ;  /* 0x00880000006c783b */ /* 0x000f2e0000004200 */
        /* <DEDUP_REMOVED lines=13> */
[----:B------:R4:W1:Y:S07]  /*74c0*/  LDSM.16.MT88.4 R108, [R0+0x9800] ;  /* 0x00980000006c783b */ /* 0x00086e0000004200 */
[C---:B------:R-:W-:Y:S08]  /*74d0*/  HMMA.16816.F32 R12, R100.reuse, R24, R12 ;  /* 0x00000018640c723c */ /* 0x040ff0000000180c */
[----:B------:R-:W-:Y:S01]  /*74e0*/  HMMA.16816.F32 R16, R100, R26, R16 ;  /* 0x0000001a6410723c */ /* 0x000fe20000001810 */
[----:B------:R1:W2:Y:S07]  /*74f0*/  LDSM.16.MT88.4 R24, [R2+0x9800] ;  /* 0x009800000218783b */ /* 0x0002ae0000004200 */
[C---:B------:R-:W-:Y:S01]  /*7500*/  HMMA.16816.F32 R4, R28.reuse, R104, R4 ;  /* 0x000000681c04723c */ /* 0x040fe20000001804 */
[----:B----4-:R-:W-:Y:S07]  /*7510*/  IMAD.U32 R0, RZ, RZ, UR15 ;  /* 0x0000000fff007e24 */ /* 0x010fee000f8e00ff */
[C---:B------:R-:W-:Y:S08]  /*7520*/  HMMA.16816.F32 R8, R28.reuse, R106, R8 ;  /* 0x0000006a1c08723c */ /* 0x040ff00000001808 */
[C---:B-1----:R-:W-:Y:S01]  /*7530*/  HMMA.16816.F32 R12, R28.reuse, R20, R12 ;  /* 0x000000141c0c723c */ /* 0x042fe2000000180c */
[----:B------:R-:W-:Y:S06]  /*7540*/  IMAD.U32 R2, RZ, RZ, UR27 ;  /* 0x0000001bff027e24 */ /* 0x000fec000f8e00ff */
[----:B------:R-:W-:Y:S01]  /*7550*/  @P2 IADD3 R20, P3, R252, UR11, RZ ;  /* 0x0000000bfc142c10 */ /* 0x000fe2000ff7e0ff */
[----:B------:R-:W-:Y:S01]  /*7560*/  HMMA.16816.F32 R16, R28, R22, R16 ;  /* 0x000000161c10723c */ /* 0x000fe20000001810 */
[----:B------:R-:W-:Y:S06]  /*7570*/  @UP0 UIADD3 UR11, UP2, UR11, -0x100, URZ ;  /* 0xffffff000b0b0890 */ /* 0x000fec000ff5e03f */
[----:B------:R-:W-:Y:S01]  /*7580*/  IMAD.U32 R22, RZ, RZ, UR15 ;  /* 0x0000000fff167e24 */ /* 0x000fe2000f8e00ff */
[C---:B------:R-:W-:Y:S01]  /*7590*/  HMMA.16816.F32 R4, R32.reuse, R108, R4 ;  /* 0x0000006c2004723c */ /* 0x040fe20000001804 */
[----:B------:R-:W-:Y:S07]  /*75a0*/  IMAD.U32 R28, RZ, RZ, UR21 ;  /* 0x00000015ff1c7e24 */ /* 0x000fee000f8e00ff */
[C---:B------:R-:W-:Y:S08]  /*75b0*/  HMMA.16816.F32 R8, R32.reuse, R110, R8 ;  /* 0x0000006e2008723c */ /* 0x040ff00000001808 */
[C---:B--2---:R-:W-:Y:S07]  /*75c0*/  HMMA.16816.F32 R12, R32.reuse, R24, R12 ;  /* 0x00000018200c723c */ /* 0x044fee000000180c */
[----:B------:R-:W-:Y:S01]  /*75d0*/  IMAD.U32 R24, RZ, RZ, UR27 ;  /* 0x0000001bff187e24 */ /* 0x000fe2000f8e00ff */
[----:B------:R-:W-:Y:S01]  /*75e0*/  HMMA.16816.F32 R16, R32, R26, R16 ;  /* 0x0000001a2010723c */ /* 0x000fe20000001810 */
[----:B------:R-:W-:Y:S01]  /*75f0*/  IMAD.U32 R25, RZ, RZ, UR21 ;  /* 0x00000015ff197e24 */ /* 0x000fe2000f8e00ff */
[----:B------:R-:W-:Y:S02]  /*7600*/  LDSM.16.MT88.4 R32, [R3+0xc800] ;  /* 0x00c800000320783b */ /* 0x000fe40000004200 */
[----:B------:R-:W-:Y:S01]  /*7610*/  @P2 IADD3.X R21, R117, UR10, RZ, P3, !PT ;  /* 0x0000000a75152c10 */ /* 0x000fe20009ffe4ff */
[----:B------:R-:W-:Y:S01]  /*7620*/  @UP0 UIADD3.X UR10, UR10, -0x1, URZ, UP2, !UPT ;  /* 0xffffffff0a0a0890 */ /* 0x000fe200097fe43f */
[C---:B---3--:R-:W-:Y:S01]  /*7630*/  LEA R197, P0, R116.reuse, R114, 0x2 ;  /* 0x0000007274c57211 */ /* 0x048fe200078010ff */
[----:B------:R-:W-:Y:S02]  /*7640*/  IMAD.U32 R26, RZ, RZ, UR26 ;  /* 0x0000001aff1a7e24 */ /* 0x000fe4000f8e00ff */
[----:B------:R1:W5:Y:S03]  /*7650*/  @P2 LDG.E R244, [R20.64] ;  /* 0x0000000614f42981 */ /* 0x000366000c1e1900 */
[----:B------:R-:W-:Y:S01]  /*7660*/  LEA.HI.X.SX32 R191, R116, R115, 0x2, P0 ;  /* 0x0000007374bf7211 */ /* 0x000fe200000f16ff */
[----:B------:R1:W5:Y:S04]  /*7670*/  @P2 LDG.E R243, [R20.64+0x20] ;  /* 0x0000200614f32981 */ /* 0x000368000c1e1900 */
[----:B------:R1:W5:Y:S04]  /*7680*/  @P2 LDG.E R242, [R20.64+0x80] ;  /* 0x0000800614f22981 */ /* 0x000368000c1e1900 */
[----:B------:R1:W5:Y:S02]  /*7690*/  @P2 LDG.E R241, [R20.64+0xa0] ;  /* 0x0000a00614f12981 */ /* 0x000364000c1e1900 */
[----:B-1----:R-:W-:Y:S02]  /*76a0*/  IMAD.MOV.U32 R20, RZ, RZ, R197 ;  /* 0x000000ffff147224 */ /* 0x002fe400078e00c5 */
[----:B------:R-:W-:Y:S03]  /*76b0*/  IMAD.MOV.U32 R21, RZ, RZ, R191 ;  /* 0x000000ffff157224 */ /* 0x000fe600078e00bf */
        /* <DEDUP_REMOVED lines=121> */
[----:B------:R-:W4:Y:S01]  /*7e50*/  LDL R100, [R1+0x10] ;  /* 0x0000100001647983 */ /* 0x000f220000100800 */
[----:B------:R-:W-:Y:S01]  /*7e60*/  FMUL.FTZ R68, R68, c[0x0][0x2e0] ;  /* 0x0000b80044447a20 */ /* 0x000fe20000410000 */
[----:B------:R-:W-:Y:S01]  /*7e70*/  UISETP.NE.AND UP0, UPT, UR39, -0x1, UPT ;  /* 0xffffffff2700788c */ /* 0x000fe2000bf05270 */
[----:B------:R-:W-:Y:S01]  /*7e80*/  FMUL.FTZ R17, R69, c[0x0][0x2e0] ;  /* 0x0000b80045117a20 */ /* 0x000fe20000410000 */
[----:B------:R-:W-:Y:S01]  /*7e90*/  ULDC.64 UR10, c[0x0][0x3a0] ;  /* 0x0000e800000a7ab9 */ /* 0x000fe20000000a00 */
        /* <DEDUP_REMOVED lines=62> */
[----:B------:R-:W-:Y:S01]  /*8280*/  F2FP.PACK_AB R62, R63, R62 ;  /* 0x0000003e3f3e723e */ /* 0x000fe200000000ff */
[----:B------:R-:W-:Y:S01]  /*8290*/  @UP0 UIADD3 UR9, UR28, UR39, URZ ;  /* 0x000000271c090290 */ /* 0x000fe2000fffe03f */
[----:B------:R-:W-:-:S03]  /*82a0*/  PLOP3.LUT P0, PT, PT, PT, UP0, 0x80, 0x0 ;  /* 0x000000000000781c */ /* 0x000fc60003f0f008 */
        /* <DEDUP_REMOVED lines=49> */
.L_x_787:
        /* <DEDUP_REMOVED lines=9> */
[----:B------:R-:W-:Y:S02]  /*8650*/  USHF.R.S32.HI UR14, URZ, 0x1f, UR44 ;  /* 0x0000001f3f0e7899 */ /* 0x000fe4000801142c */
[----:B------:R-:W-:Y:S02]  /*8660*/  ULDC.64 UR10, c[0x0][0x390] ;  /* 0x0000e400000a7ab9 */ /* 0x000fe40000000a00 */
[----:B------:R-:W-:-:S02]  /*8670*/  UIMAD UR9, UR28, UR5, UR9 ;  /* 0x000000051c0972a4 */ /* 0x000fc4000f8e0209 */
[----:B------:R-:W-:-:S04]  /*8680*/  UIMAD UR5, UR14, UR10, URZ ;  /* 0x0000000a0e0572a4 */ /* 0x000fc8000f8e023f */
[----:B------:R-:W-:Y:S02]  /*8690*/  UIMAD UR11, UR44, UR11, UR5 ;  /* 0x0000000b2c0b72a4 */ /* 0x000fe4000f8e0205 */
[----:B------:R-:W-:-:S04]  /*86a0*/  UIMAD.WIDE.U32 UR4, UR28, UR4, URZ ;  /* 0x000000041c0472a5 */ /* 0x000fc8000f8e003f */
[----:B------:R-:W-:-:S04]  /*86b0*/  UIADD3 UR5, UR5, UR9, URZ ;  /* 0x0000000905057290 */ /* 0x000fc8000fffe03f */
[----:B------:R-:W-:-:S04]  /*86c0*/  UIMAD.WIDE.U32 UR4, UR44, UR10, UR4 ;  /* 0x0000000a2c0472a5 */ /* 0x000fc8000f8e0004 */
[----:B------:R-:W-:-:S03]  /*86d0*/  UIADD3 UR9, UR5, UR11, URZ ;  /* 0x0000000b05097290 */ /* 0x000fc6000fffe03f */
[----:B------:R-:W-:Y:S02]  /*86e0*/  UMOV UR5, UR4 ;  /* 0x0000000400057c82 */ /* 0x000fe40008000000 */
.L_x_788:
        /* <DEDUP_REMOVED lines=42> */
.L_x_790:
[----:B------:R-:W-:Y:S05]  /*8990*/  BSYNC B0 ;  /* 0x0000000000007941 */ /* 0x000fea0003800000 */
.L_x_789:
[----:B------:R-:W-:Y:S01]  /*89a0*/  IADD3 R0, R247, 0x20, RZ ;  /* 0x00000020f7007810 */ /* 0x000fe20007ffe0ff */
[----:B------:R-:W-:Y:S03]  /*89b0*/  BSSY B0, `(.L_x_791) ;  /* 0x000000e000007945 */ /* 0x000fe60003800000 */
[----:B------:R-:W-:-:S13]  /*89c0*/  ISETP.GE.OR P3, PT, R0, UR8, P1 ;  /* 0x0000000800007c0c */ /* 0x000fda0008f66670 */
        /* <DEDUP_REMOVED lines=12> */
.L_x_792:
[----:B------:R-:W-:Y:S05]  /*8a90*/  BSYNC B0 ;  /* 0x0000000000007941 */ /* 0x000fea0003800000 */
.L_x_791:
[----:B------:R-:W-:Y:S01]  /*8aa0*/  IADD3 R0, R247, 0x40, RZ ;  /* 0x00000040f7007810 */ /* 0x000fe20007ffe0ff */
[----:B------:R-:W-:Y:S03]  /*8ab0*/  BSSY B0, `(.L_x_793) ;  /* 0x000000e000007945 */ /* 0x000fe60003800000 */
[----:B------:R-:W-:-:S13]  /*8ac0*/  ISETP.GE.OR P2, PT, R0, UR8, P1 ;  /* 0x0000000800007c0c */ /* 0x000fda0008f46670 */
        /* <DEDUP_REMOVED lines=12> */
.L_x_794:
[----:B------:R-:W-:Y:S05]  /*8b90*/  BSYNC B0 ;  /* 0x0000000000007941 */ /* 0x000fea0003800000 */
.L_x_793:
[----:B------:R-:W-:Y:S01]  /*8ba0*/  IADD3 R0, R247, 0x60, RZ ;  /* 0x00000060f7007810 */ /* 0x000fe20007ffe0ff */
[----:B------:R-:W-:Y:S03]  /*8bb0*/  BSSY B0, `(.L_x_795) ;  /* 0x000000d000007945 */ /* 0x000fe60003800000 */
[----:B------:R-:W-:-:S13]  /*8bc0*/  ISETP.GE.OR P1, PT, R0, UR8, P1 ;  /* 0x0000000800007c0c */ /* 0x000fda0008f26670 */
        /* <DEDUP_REMOVED lines=11> */
.L_x_796:
[----:B------:R-:W-:Y:S05]  /*8c80*/  BSYNC B0 ;  /* 0x0000000000007941 */ /* 0x000fea0003800000 */
.L_x_795:
[----:B------:R-:W-:Y:S01]  /*8c90*/  ULDC.64 UR10, c[0x0][0x3a8] ;  /* 0x0000ea00000a7ab9 */ /* 0x000fe20000000a00 */
[----:B------:R-:W-:Y:S01]  /*8ca0*/  IMAD.U32 R0, RZ, RZ, UR30 ;  /* 0x0000001eff007e24 */ /* 0x000fe2000f8e00ff */
[----:B------:R-:W-:Y:S01]  /*8cb0*/  UIMAD UR4, UR4, UR10, URZ ;  /* 0x0000000a040472a4 */ /* 0x000fe2000f8e023f */
[----:B------:R-:W-:Y:S01]  /*8cc0*/  BSSY B0, `(.L_x_797) ;  /* 0x0000017000007945 */ /* 0x000fe20003800000 */
[----:B------:R-:W-:Y:S01]  /*8cd0*/  USHF.R.S32.HI UR8, URZ, 0x1f, UR49 ;  /* 0x0000001f3f087899 */ /* 0x000fe20008011431 */
[----:B------:R-:W-:Y:S01]  /*8ce0*/  IMAD.WIDE.U32 R6, R0, c[0x0][0x3a8], R6 ;  /* 0x0000ea0000067a25 */ /* 0x000fe200078e0006 */
[----:B------:R-:W-:-:S04]  /*8cf0*/  UIMAD UR30, UR30, UR11, UR4 ;  /* 0x0000000b1e1e72a4 */ /* 0x000fc8000f8e0204 */
[----:B--2---:R-:W-:Y:S01]  /*8d00*/  IADD3 R4, P0, R6, UR5, RZ ;  /* 0x0000000506047c10 */ /* 0x004fe2000ff1e0ff */
[----:B------:R-:W-:Y:S01]  /*8d10*/  ULDC.64 UR4, c[0x0][0x3c0] ;  /* 0x0000f00000047ab9 */ /* 0x000fe20000000a00 */
[----:B------:R-:W-:Y:S01]  /*8d20*/  MOV R0, UR30 ;  /* 0x0000001e00007c02 */ /* 0x000fe20008000f00 */
[----:B------:R-:W-:-:S03]  /*8d30*/  UIMAD UR4, UR8, UR4, URZ ;  /* 0x00000004080472a4 */ /* 0x000fc6000f8e023f */
[----:B------:R-:W-:Y:S01]  /*8d40*/  IADD3.X R5, R7, UR9, R0, P0, !PT ;  /* 0x0000000907057c10 */ /* 0x000fe200087fe400 */
[----:B------:R-:W-:Y:S01]  /*8d50*/  IMAD.U32 R0, RZ, RZ, UR49 ;  /* 0x00000031ff007e24 */ /* 0x000fe2000f8e00ff */
[----:B------:R-:W-:-:S03]  /*8d60*/  UIMAD UR4, UR49, UR5, UR4 ;  /* 0x00000005310472a4 */ /* 0x000fc6000f8e0204 */
        /* <DEDUP_REMOVED lines=12> */
.L_x_798:
[----:B------:R-:W-:Y:S05]  /*8e30*/  BSYNC B0 ;  /* 0x0000000000007941 */ /* 0x000fea0003800000 */
.L_x_797:
        /* <DEDUP_REMOVED lines=13> */
.L_x_800:
[----:B------:R-:W-:Y:S05]  /*8f10*/  BSYNC B0 ;  /* 0x0000000000007941 */ /* 0x000fea0003800000 */
.L_x_799:
        /* <DEDUP_REMOVED lines=13> */
.L_x_802:
[----:B------:R-:W-:Y:S05]  /*8ff0*/  BSYNC B0 ;  /* 0x0000000000007941 */ /* 0x000fea0003800000 */
.L_x_801:
        /* <DEDUP_REMOVED lines=11> */
.L_x_759:
[----:B------:R-:W-:Y:S05]  /*90b0*/  BSYNC B1 ;  /* 0x0000000000017941 */ /* 0x000fea0003800000 */
.L_x_737:
        /* <DEDUP_REMOVED lines=11> */
.L_x_803:
[----:B------:R-:W-:Y:S05]  /*9170*/  EXIT ;  /* 0x000000000000794d */ /* 0x000fea0003800000 */
.L_x_805:
        /* <DEDUP_REMOVED lines=16> */
.L_x_1267:


//--------------------- .text._ZN5flash25flash_bwd_dot_do_o_kernelILb0E23Flash_bwd_kernel_traitsILi64ELi64ELi128ELi8ELi2ELi4ELi4ELb1ELb0EN7cutlass6half_tE19Flash_kernel_traitsILi64ELi64ELi128ELi8ES3_EEEEvNS_16Flash_bwd_paramsE --------------------------
	.section	.text._ZN5flash25flash_bwd_dot_do_o_kernelILb0E23Flash_bwd_kernel_traitsILi64ELi64ELi128ELi8ELi2ELi4ELi4ELb1ELb0EN7cutlass6half_tE19Flash_kernel_traitsILi64ELi64ELi128ELi8ES3_EEEEvNS_16Flash_bwd_paramsE,"ax",@progbits
	.sectioninfo	@"SHI_REGISTERS=32"
	.align	128
        .global         _ZN5flash25flash_bwd_dot_do_o_kernelILb0E23Flash_bwd_kernel_traitsILi64ELi64ELi128ELi8ELi2ELi4ELi4ELb1ELb0EN7cutlass6half_tE19Flash_kernel_traitsILi64ELi64ELi128ELi8ES3_EEEEvNS_16Flash_bwd_paramsE
        .type           _ZN5flash25flash_bwd_dot_do_o_kernelILb0E23Flash_bwd_kernel_traitsILi64ELi64ELi128ELi8ELi2ELi4ELi4ELb1ELb0EN7cutlass6half_tE19Flash_kernel_traitsILi64ELi64ELi128ELi8ES3_EEEEvNS_16Flash_bwd_paramsE,@function
        .size           _ZN5flash25flash_bwd_dot_do_o_kernelILb0E23Flash_bwd_kernel_traitsILi64ELi64ELi128ELi8ELi2ELi4ELi4ELb1ELb0EN7cutlass6half_tE19Flash_kernel_traitsILi64ELi64ELi128ELi8ES3_EEEEvNS_16Flash_bwd_paramsE,(.L_x_1268 - _ZN5flash25flash_bwd_dot_do_o_kernelILb0E23Flash_bwd_kernel_traitsILi64ELi64ELi128ELi8ELi2ELi4ELi4ELb1ELb0EN7cutlass6half_tE19Flash_kernel_traitsILi64ELi64ELi128ELi8ES3_EEEEvNS_16Flash_bwd_paramsE)
        .other          _ZN5flash25flash_bwd_dot_do_o_kernelILb0E23Flash_bwd_kernel_traitsILi64ELi64ELi128ELi8ELi2ELi4ELi4ELb1ELb0EN7cutlass6half_tE19Flash_kernel_traitsILi64ELi64ELi128ELi8ES3_EEEEvNS_16Flash_bwd_paramsE,@"STO_CUDA_ENTRY STV_DEFAULT"
_ZN5flash25flash_bwd_dot_do_o_kernelILb0E23Flash_bwd_kernel_traitsILi64ELi64ELi128ELi8ELi2ELi4ELi4ELb1ELb0EN7cutlass6half_tE19Flash_kernel_traitsILi64ELi64ELi128ELi8ES3_EEEEvNS_16Flash_bwd_paramsE:
.text._ZN5flash25flash_bwd_dot_do_o_kernelILb0E23Flash_bwd_kernel_traitsILi64ELi64ELi128ELi8ELi2ELi4ELi4ELb1ELb0EN7cutlass6half_tE19Flash_kernel_traitsILi64ELi64ELi128ELi8ES3_EEEEvNS_16Flash_bwd_paramsE:
[----:B------:R-:W-:Y:S02]  /*0000*/  MOV R1, c[0x0][0x28] ;  /* 0x00000a0000017a02 */ /* 0x000fe40000000f00 */
[----:B------:R-:W0:Y:S01]  /*0010*/  S2R R0, SR_CTAID.Y ;  /* 0x0000000000007919 */ /* 0x000e220000002600 */
[----:B------:R-:W-:Y:S01]  /*0020*/  ISETP.NE.U32.AND P0, PT, RZ, c[0x0][0x240], PT ;  /* 0x00009000ff007a0c */ /* 0x000fe20003f05070 */
[----:B------:R-:W-:Y:S01]  /*0030*/  HFMA2.MMA R3, -RZ, RZ, 0, 2.384185791015625e-07 ;  /* 0x00000004ff037435 */ /* 0x000fe200000001ff */
[----:B------:R-:W-:Y:S01]  /*0040*/  MOV R7, 0xffffffff ;  /* 0xffffffff00077802 */ /* 0x000fe20000000f00 */
[----:B------:R-:W-:Y:S01]  /*0050*/  ULDC.64 UR4, c[0x0][0x118] ;  /* 0x0000460000047ab9 */ /* 0x000fe20000000a00 */
[----:B------:R-:W-:-:S07]  /*0060*/  ISETP.NE.AND.EX P0, PT, RZ, c[0x0][0x244], PT, P0 ;  /* 0x00009100ff007a0c */ /* 0x000fce0003f05300 */
[----:B0-----:R-:W-:-:S06]  /*0070*/  IMAD.WIDE R2, R0, R3, c[0x0][0x240] ;  /* 0x0000900000027625 */ /* 0x001fcc00078e0203 */
[----:B------:R-:W2:Y:S04]  /*0080*/  @P0 LDG.E R7, [R2.64] ;  /* 0x0000000402070981 */ /* 0x000ea8000c1e1900 */
[----:B------:R-:W2:Y:S04]  /*0090*/  @P0 LDG.E R8, [R2.64+0x4] ;  /* 0x0000040402080981 */ /* 0x000ea8000c1e1900 */
[----:B------:R-:W0:Y:S02]  /*00a0*/  S2R R23, SR_CTAID.X ;  /* 0x0000000000177919 */ /* 0x000e240000002500 */
[----:B0-----:R-:W-:-:S02]  /*00b0*/  SHF.L.U32 R23, R23, 0x6, RZ ;  /* 0x0000000617177819 */ /* 0x001fc400000006ff */
[----:B--2---:R-:W-:Y:S02]  /*00c0*/  @P0 IADD3 R8, R8, -R7, RZ ;  /* 0x8000000708080210 */ /* 0x004fe40007ffe0ff */
[----:B------:R-:W-:-:S04]  /*00d0*/  @!P0 MOV R8, c[0x0][0x214] ;  /* 0x0000850000088a02 */ /* 0x000fc80000000f00 */
[----:B------:R-:W-:-:S13]  /*00e0*/  ISETP.GT.AND P0, PT, R8, R23, PT ;  /* 0x000000170800720c */ /* 0x000fda0003f04270 */
[----:B------:R-:W-:Y:S05]  /*00f0*/  @!P0 EXIT ;  /* 0x000000000000894d */ /* 0x000fea0003800000 */
[C---:B------:R-:W-:Y:S01]  /*0100*/  ISETP.NE.AND P1, PT, R7.reuse, -0x1, PT ;  /* 0xffffffff0700780c */ /* 0x040fe20003f25270 */
[----:B------:R-:W0:Y:S01]  /*0110*/  S2R R3, SR_CTAID.Z ;  /* 0x0000000000037919 */ /* 0x000e220000002700 */
[----:B------:R-:W-:Y:S02]  /*0120*/  ULDC.U8 UR6, c[0x0][0x328] ;  /* 0x0000ca0000067ab9 */ /* 0x000fe40000000000 */
[----:B------:R-:W-:Y:S01]  /*0130*/  ISETP.NE.AND P0, PT, RZ, UR6, PT ;  /* 0x00000006ff007c0c */ /* 0x000fe2000bf05270 */
[----:B------:R-:W1:Y:S08]  /*0140*/  S2R R22, SR_TID.X ;  /* 0x0000000000167919 */ /* 0x000e700000002100 */
[----:B------:R-:W-:Y:S01]  /*0150*/  @P1 IMAD.WIDE.U32 R12, R7, c[0x0][0x370], RZ ;  /* 0x0000dc00070c1a25 */ /* 0x000fe200078e00ff */
[----:B------:R-:W-:-:S03]  /*0160*/  @!P1 SHF.R.S32.HI R2, RZ, 0x1f, R0 ;  /* 0x0000001fff029819 */ /* 0x000fc60000011400 */
[C---:B------:R-:W-:Y:S01]  /*0170*/  @P1 IMAD R4, R7.reuse, c[0x0][0x374], R13 ;  /* 0x0000dd0007041a24 */ /* 0x040fe200078e020d */
[----:B------:R-:W-:Y:S01]  /*0180*/  @!P1 SHF.R.S32.HI R13, RZ, 0x1f, R0 ;  /* 0x0000001fff0d9819 */ /* 0x000fe20000011400 */
[----:B------:R-:W-:-:S04]  /*0190*/  @P1 IMAD.WIDE.U32 R10, R7, c[0x0][0x1e8], RZ ;  /* 0x00007a00070a1a25 */ /* 0x000fc800078e00ff */
[----:B------:R-:W-:Y:S01]  /*01a0*/  @!P1 IMAD R9, R2, c[0x0][0x368], RZ ;  /* 0x0000da0002099a24 */ /* 0x000fe200078e02ff */
[----:B------:R-:W-:Y:S01]  /*01b0*/  @P1 MOV R6, R10 ;  /* 0x0000000a00061202 */ /* 0x000fe20000000f00 */
[----:B------:R-:W-:Y:S02]  /*01c0*/  @!P1 IMAD R13, R13, c[0x0][0x1e0], RZ ;  /* 0x000078000d0d9a24 */ /* 0x000fe400078e02ff */
[----:B------:R-:W-:Y:S02]  /*01d0*/  @P1 IMAD R5, R7, c[0x0][0x1ec], R11 ;  /* 0x00007b0007051a24 */ /* 0x000fe400078e020b */
[----:B------:R-:W-:-:S04]  /*01e0*/  @!P1 IMAD.WIDE.U32 R10, R0, c[0x0][0x368], RZ ;  /* 0x0000da00000a9a25 */ /* 0x000fc800078e00ff */
[----:B------:R-:W-:Y:S01]  /*01f0*/  @!P1 IMAD R9, R0, c[0x0][0x36c], R9 ;  /* 0x0000db0000099a24 */ /* 0x000fe200078e0209 */
[----:B------:R-:W-:Y:S01]  /*0200*/  @!P1 MOV R12, R10 ;  /* 0x0000000a000c9202 */ /* 0x000fe20000000f00 */
[----:B------:R-:W-:-:S03]  /*0210*/  @!P1 IMAD.WIDE.U32 R14, R0, c[0x0][0x1e0], RZ ;  /* 0x00007800000e9a25 */ /* 0x000fc600078e00ff */
[----:B------:R-:W-:Y:S01]  /*0220*/  @!P1 IADD3 R4, R11, R9, RZ ;  /* 0x000000090b049210 */ /* 0x000fe20007ffe0ff */
[----:B------:R-:W-:Y:S01]  /*0230*/  @!P1 IMAD R13, R0, c[0x0][0x1e4], R13 ;  /* 0x00007900000d9a24 */ /* 0x000fe200078e020d */
[----:B------:R-:W-:-:S04]  /*0240*/  @!P1 MOV R6, R14 ;  /* 0x0000000e00069202 */ /* 0x000fc80000000f00 */
[----:B------:R-:W-:Y:S01]  /*0250*/  @!P1 IADD3 R5, R15, R13, RZ ;  /* 0x0000000d0f059210 */ /* 0x000fe20007ffe0ff */
[----:B------:R-:W-:Y:S05]  /*0260*/  @!P0 BRA `(.L_x_806) ;  /* 0x0000007000008947 */ /* 0x000fea0003800000 */
[----:B01----:R-:W-:Y:S01]  /*0270*/  HFMA2.MMA R2, -RZ, RZ, 0, 7.62939453125e-06 ;  /* 0x00000080ff027435 */ /* 0x003fe200000001ff */
[----:B------:R-:W-:Y:S01]  /*0280*/  @!P1 IMAD R7, R0, c[0x0][0x224], RZ ;  /* 0x0000890000079a24 */ /* 0x000fe200078e02ff */
[----:B------:R-:W-:-:S04]  /*0290*/  MOV R9, c[0x0][0x210] ;  /* 0x0000840000097a02 */ /* 0x000fc80000000f00 */
[----:B------:R-:W-:-:S04]  /*02a0*/  LEA R7, R0, R7, 0x7 ;  /* 0x0000000700077211 */ /* 0x000fc800078e38ff */
[----:B------:R-:W-:-:S04]  /*02b0*/  IMAD R0, R2, R9, c[0x0][0x234] ;  /* 0x00008d0002007624 */ /* 0x000fc800078e0209 */
[----:B------:R-:W-:Y:S01]  /*02c0*/  IMAD R0, R0, R3, R7 ;  /* 0x0000000300007224 */ /* 0x000fe200078e0207 */
[----:B------:R-:W-:Y:S05]  /*02d0*/  BRA `(.L_x_807) ;  /* 0x0000002000007947 */ /* 0x000fea0003800000 */
.L_x_806:
[----:B01----:R-:W-:-:S04]  /*02e0*/  IMAD R0, R0, c[0x0][0x1c0], R3 ;  /* 0x0000700000007a24 */ /* 0x003fc800078e0203 */
[----:B------:R-:W-:Y:S02]  /*02f0*/  IMAD R0, R0, c[0x0][0x224], RZ ;  /* 0x0000890000007a24 */ /* 0x000fe400078e02ff */
.L_x_807:
[----:B------:R-:W-:Y:S02]  /*0300*/  SHF.R.S32.HI R7, RZ, 0x1f, R22 ;  /* 0x0000001fff077819 */ /* 0x000fe40000011416 */
[----:B------:R-:W-:Y:S02]  /*0310*/  IADD3 R17, -R23, R8, RZ ;  /* 0x0000000817117210 */ /* 0x000fe40007ffe1ff */
[----:B------:R-:W-:Y:S02]  /*0320*/  LEA.HI R7, R7, R22, RZ, 0x3 ;  /* 0x0000001607077211 */ /* 0x000fe400078f18ff */
[----:B------:R-:W-:Y:S02]  /*0330*/  SHF.R.S32.HI R8, RZ, 0x1f, R3 ;  /* 0x0000001fff087819 */ /* 0x000fe40000011403 */
[----:B------:R-:W-:Y:S02]  /*0340*/  LOP3.LUT R9, R7, 0x1ffffff8, RZ, 0xc0, !PT ;  /* 0x1ffffff807097812 */ /* 0x000fe400078ec0ff */
[----:B------:R-:W-:-:S02]  /*0350*/  SHF.R.S32.HI R2, RZ, 0x3, R7 ;  /* 0x00000003ff027819 */ /* 0x000fc40000011407 */
[----:B------:R-:W-:Y:S02]  /*0360*/  IADD3 R9, -R9, R22, RZ ;  /* 0x0000001609097210 */ /* 0x000fe40007ffe1ff */
[----:B------:R-:W-:Y:S02]  /*0370*/  IADD3 R7, R2, 0x20, RZ ;  /* 0x0000002002077810 */ /* 0x000fe40007ffe0ff */
[----:B------:R-:W-:Y:S02]  /*0380*/  SHF.L.U32 R10, R9, 0x3, RZ ;  /* 0x00000003090a7819 */ /* 0x000fe400000006ff */
[----:B------:R-:W-:Y:S02]  /*0390*/  SHF.R.S32.HI R9, RZ, 0x1f, R23 ;  /* 0x0000001fff097819 */ /* 0x000fe40000011417 */
[----:B------:R-:W-:Y:S02]  /*03a0*/  SHF.R.S32.HI R11, RZ, 0x1f, R10 ;  /* 0x0000001fff0b7819 */ /* 0x000fe4000001140a */
[----:B------:R-:W-:Y:S01]  /*03b0*/  ISETP.GE.AND P0, PT, R10, c[0x0][0x220], PT ;  /* 0x000088000a007a0c */ /* 0x000fe20003f06270 */
[----:B------:R-:W-:-:S02]  /*03c0*/  IMAD R16, R9, c[0x0][0x370], RZ ;  /* 0x0000dc0009107a24 */ /* 0x000fc400078e02ff */
[----:B------:R-:W-:Y:S01]  /*03d0*/  IMAD.WIDE.U32 R14, R23, c[0x0][0x370], R10 ;  /* 0x0000dc00170e7a25 */ /* 0x000fe200078e000a */
[-C--:B------:R-:W-:Y:S02]  /*03e0*/  ISETP.LT.AND P1, PT, R7, R17.reuse, !P0 ;  /* 0x000000110700720c */ /* 0x080fe40004721270 */
[----:B------:R-:W-:Y:S01]  /*03f0*/  ISETP.LT.AND P0, PT, R2, R17, !P0 ;  /* 0x000000110200720c */ /* 0x000fe20004701270 */
[----:B------:R-:W-:Y:S01]  /*0400*/  IMAD R18, R9, c[0x0][0x1e8], RZ ;  /* 0x00007a0009127a24 */ /* 0x000fe200078e02ff */
[----:B------:R-:W-:Y:S01]  /*0410*/  IADD3 R12, P2, R12, R14, RZ ;  /* 0x0000000e0c0c7210 */ /* 0x000fe20007f5e0ff */
[C---:B------:R-:W-:Y:S02]  /*0420*/  IMAD R9, R23.reuse, c[0x0][0x374], R16 ;  /* 0x0000dd0017097a24 */ /* 0x040fe400078e0210 */
[----:B------:R-:W-:-:S03]  /*0430*/  IMAD.WIDE.U32 R10, R23, c[0x0][0x1e8], R10 ;  /* 0x00007a00170a7a25 */ /* 0x000fc600078e000a */
[----:B------:R-:W-:Y:S01]  /*0440*/  IADD3.X R13, R4, R15, R9, P2, !PT ;  /* 0x0000000f040d7210 */ /* 0x000fe200017fe409 */
[----:B------:R-:W-:Y:S01]  /*0450*/  IMAD R18, R23, c[0x0][0x1ec], R18 ;  /* 0x00007b0017127a24 */ /* 0x000fe200078e0212 */
[----:B------:R-:W-:Y:S01]  /*0460*/  IADD3 R10, P2, R6, R10, RZ ;  /* 0x0000000a060a7210 */ /* 0x000fe20007f5e0ff */
[----:B------:R-:W-:Y:S02]  /*0470*/  IMAD R4, R8, c[0x0][0x378], RZ ;  /* 0x0000de0008047a24 */ /* 0x000fe400078e02ff */
[----:B------:R-:W-:Y:S01]  /*0480*/  IMAD.WIDE.U32 R6, R3, c[0x0][0x378], R12 ;  /* 0x0000de0003067a25 */ /* 0x000fe200078e000c */
[----:B------:R-:W-:Y:S02]  /*0490*/  IADD3.X R11, R5, R11, R18, P2, !PT ;  /* 0x0000000b050b7210 */ /* 0x000fe400017fe412 */
[----:B------:R-:W-:Y:S01]  /*04a0*/  @P1 IADD3 R9, P2, R2, 0x20, RZ ;  /* 0x0000002002091810 */ /* 0x000fe20007f5e0ff */
[C---:B------:R-:W-:Y:S02]  /*04b0*/  IMAD R5, R3.reuse, c[0x0][0x37c], R4 ;  /* 0x0000df0003057a24 */ /* 0x040fe400078e0204 */
[----:B------:R-:W-:Y:S01]  /*04c0*/  IMAD R4, R8, c[0x0][0x1f0], RZ ;  /* 0x00007c0008047a24 */ /* 0x000fe200078e02ff */
[----:B------:R-:W-:Y:S01]  /*04d0*/  SHF.R.S32.HI R8, RZ, 0x1f, R2 ;  /* 0x0000001fff087819 */ /* 0x000fe20000011402 */
[----:B------:R-:W-:Y:S01]  /*04e0*/  IMAD.WIDE.U32 R10, R3, c[0x0][0x1f0], R10 ;  /* 0x00007c00030a7a25 */ /* 0x000fe200078e000a */
[----:B------:R-:W-:-:S02]  /*04f0*/  IADD3 R7, R7, R5, RZ ;  /* 0x0000000507077210 */ /* 0x000fc40007ffe0ff */
[----:B------:R-:W-:Y:S01]  /*0500*/  @P1 IADD3.X R13, RZ, R8, RZ, P2, !PT ;  /* 0x00000008ff0d1210 */ /* 0x000fe200017fe4ff */
[----:B------:R-:W-:Y:S01]  /*0510*/  IMAD R15, R3, c[0x0][0x1f4], R4 ;  /* 0x00007d00030f7a24 */ /* 0x000fe200078e0204 */
[----:B------:R-:W-:Y:S01]  /*0520*/  @P1 IADD3 R12, P2, R2, 0x20, RZ ;  /* 0x00000020020c1810 */ /* 0x000fe20007f5e0ff */
[C---:B------:R-:W-:Y:S01]  /*0530*/  @P0 IMAD R17, R8.reuse, c[0x0][0x1e8], RZ ;  /* 0x00007a0008110a24 */ /* 0x040fe200078e02ff */
[----:B------:R-:W-:Y:S01]  /*0540*/  @P1 MOV R4, R6 ;  /* 0x0000000600041202 */ /* 0x000fe20000000f00 */
[----:B------:R-:W-:Y:S01]  /*0550*/  @P1 IMAD R14, R13, c[0x0][0x370], RZ ;  /* 0x0000dc000d0e1a24 */ /* 0x000fe200078e02ff */
[----:B------:R-:W-:Y:S01]  /*0560*/  @P1 MOV R5, R7 ;  /* 0x0000000700051202 */ /* 0x000fe20000000f00 */
[----:B------:R-:W-:Y:S01]  /*0570*/  @P0 IMAD R13, R8, c[0x0][0x370], RZ ;  /* 0x0000dc00080d0a24 */ /* 0x000fe200078e02ff */
[----:B------:R-:W-:Y:S01]  /*0580*/  @P1 IADD3.X R8, RZ, R8, RZ, P2, !PT ;  /* 0x00000008ff081210 */ /* 0x000fe200017fe4ff */
[----:B------:R-:W-:Y:S01]  /*0590*/  @P1 IMAD R3, R9, c[0x0][0x374], R14 ;  /* 0x0000dd0009031a24 */ /* 0x000fe200078e020e */
[----:B------:R-:W-:Y:S01]  /*05a0*/  IADD3 R11, R11, R15, RZ ;  /* 0x0000000f0b0b7210 */ /* 0x000fe20007ffe0ff */
[----:B------:R-:W-:-:S04]  /*05b0*/  @P1 IMAD.WIDE.U32 R4, R9, c[0x0][0x370], R4 ;  /* 0x0000dc0009041a25 */ /* 0x000fc800078e0004 */
[----:B------:R-:W-:Y:S01]  /*05c0*/  @P1 IMAD R15, R8, c[0x0][0x1e8], RZ ;  /* 0x00007a00080f1a24 */ /* 0x000fe200078e02ff */
[----:B------:R-:W-:Y:S01]  /*05d0*/  @P1 IADD3 R3, R5, R3, RZ ;  /* 0x0000000305031210 */ /* 0x000fe20007ffe0ff */
[C---:B------:R-:W-:Y:S02]  /*05e0*/  @P0 IMAD R13, R2.reuse, c[0x0][0x374], R13 ;  /* 0x0000dd00020d0a24 */ /* 0x040fe400078e020d */
[C---:B------:R-:W-:Y:S02]  /*05f0*/  @P0 IMAD R17, R2.reuse, c[0x0][0x1ec], R17 ;  /* 0x00007b0002110a24 */ /* 0x040fe400078e0211 */
[----:B------:R-:W-:-:S04]  /*0600*/  @P0 IMAD.WIDE.U32 R6, R2, c[0x0][0x370], R6 ;  /* 0x0000dc0002060a25 */ /* 0x000fc800078e0006 */
[----:B------:R-:W-:Y:S01]  /*0610*/  @P0 IMAD.WIDE.U32 R8, R2, c[0x0][0x1e8], R10 ;  /* 0x00007a0002080a25 */ /* 0x000fe200078e000a */
[----:B------:R-:W-:Y:S02]  /*0620*/  @P0 IADD3 R7, R7, R13, RZ ;  /* 0x0000000d07070210 */ /* 0x000fe40007ffe0ff */
[----:B------:R-:W-:Y:S01]  /*0630*/  @P0 LEA R24, P2, R6, c[0x0][0x330], 0x1 ;  /* 0x0000cc0006180a11 */ /* 0x000fe200078408ff */
[C---:B------:R-:W-:Y:S01]  /*0640*/  @P1 IMAD R15, R12.reuse, c[0x0][0x1ec], R15 ;  /* 0x00007b000c0f1a24 */ /* 0x040fe200078e020f */
[----:B------:R-:W-:Y:S01]  /*0650*/  @P0 IADD3 R5, R9, R17, RZ ;  /* 0x0000001109050210 */ /* 0x000fe20007ffe0ff */
[----:B------:R-:W-:Y:S01]  /*0660*/  @P1 IMAD.WIDE.U32 R12, R12, c[0x0][0x1e8], R10 ;  /* 0x00007a000c0c1a25 */ /* 0x000fe200078e000a */
[----:B------:R-:W-:Y:S01]  /*0670*/  @P1 LEA R2, P3, R4, c[0x0][0x330], 0x1 ;  /* 0x0000cc0004021a11 */ /* 0x000fe200078608ff */
[----:B------:R-:W-:Y:S01]  /*0680*/  CS2R R10, SRZ ;  /* 0x00000000000a7805 */ /* 0x000fe2000001ff00 */
[----:B------:R-:W-:Y:S02]  /*0690*/  @P0 LEA R26, P4, R8, c[0x0][0x1d0], 0x1 ;  /* 0x00007400081a0a11 */ /* 0x000fe400078808ff */
[----:B------:R-:W-:-:S02]  /*06a0*/  @P0 LEA.HI.X R25, R6, c[0x0][0x334], R7, 0x1, P2 ;  /* 0x0000cd0006190a11 */ /* 0x000fc400010f0c07 */
[----:B------:R-:W-:Y:S01]  /*06b0*/  @P1 LEA.HI.X R3, R4, c[0x0][0x334], R3, 0x1, P3 ;  /* 0x0000cd0004031a11 */ /* 0x000fe200018f0c03 */
[----:B------:R-:W-:Y:S01]  /*06c0*/  CS2R R6, SRZ ;  /* 0x0000000000067805 */ /* 0x000fe2000001ff00 */
[----:B------:R-:W-:Y:S02]  /*06d0*/  @P0 LEA.HI.X R27, R8, c[0x0][0x1d4], R5, 0x1, P4 ;  /* 0x00007500081b0a11 */ /* 0x000fe400020f0c05 */
[----:B------:R-:W-:Y:S01]  /*06e0*/  CS2R R4, SRZ ;  /* 0x0000000000047805 */ /* 0x000fe2000001ff00 */
[----:B------:R-:W-:Y:S01]  /*06f0*/  CS2R R8, SRZ ;  /* 0x0000000000087805 */ /* 0x000fe2000001ff00 */
[----:B------:R-:W-:Y:S02]  /*0700*/  @P1 IADD3 R15, R13, R15, RZ ;  /* 0x0000000f0d0f1210 */ /* 0x000fe40007ffe0ff */
[C---:B------:R-:W-:Y:S01]  /*0710*/  @P1 LEA R20, P2, R12.reuse, c[0x0][0x1d0], 0x1 ;  /* 0x000074000c141a11 */ /* 0x040fe200078408ff */
[----:B------:R-:W-:Y:S01]  /*0720*/  CS2R R18, SRZ ;  /* 0x0000000000127805 */ /* 0x000fe2000001ff00 */
[----:B------:R-:W2:Y:S01]  /*0730*/  @P0 LDG.E.128 R4, [R24.64] ;  /* 0x0000000418040981 */ /* 0x000ea2000c1e1d00 */
[----:B------:R-:W-:Y:S01]  /*0740*/  CS2R R16, SRZ ;  /* 0x0000000000107805 */ /* 0x000fe2000001ff00 */
[----:B------:R-:W-:-:S02]  /*0750*/  @P1 LEA.HI.X R21, R12, c[0x0][0x1d4], R15, 0x1, P2 ;  /* 0x000075000c151a11 */ /* 0x000fc400010f0c0f */
[----:B------:R-:W3:Y:S01]  /*0760*/  @P0 LDG.E.128 R8, [R26.64] ;  /* 0x000000041a080981 */ /* 0x000ee2000c1e1d00 */
[----:B------:R-:W-:Y:S01]  /*0770*/  CS2R R14, SRZ ;  /* 0x00000000000e7805 */ /* 0x000fe2000001ff00 */
[----:B------:R-:W-:Y:S02]  /*0780*/  CS2R R12, SRZ ;  /* 0x00000000000c7805 */ /* 0x000fe4000001ff00 */
[----:B------:R-:W4:Y:S04]  /*0790*/  @P1 LDG.E.128 R16, [R20.64] ;  /* 0x0000000414101981 */ /* 0x000f28000c1e1d00 */
[----:B------:R-:W5:Y:S01]  /*07a0*/  @P1 LDG.E.128 R12, [R2.64] ;  /* 0x00000004020c1981 */ /* 0x000f62000c1e1d00 */
[----:B------:R-:W-:Y:S02]  /*07b0*/  IADD3 R23, R23, R0, RZ ;  /* 0x0000000017177210 */ /* 0x000fe40007ffe0ff */
[----:B------:R-:W-:-:S02]  /*07c0*/  LOP3.LUT P0, RZ, R22, 0x7, RZ, 0xc0, !PT ;  /* 0x0000000716ff7812 */ /* 0x000fc4000780c0ff */
[----:B------:R-:W-:Y:S01]  /*07d0*/  LEA.HI R0, P1, R22, R23, RZ, 0x1d ;  /* 0x0000001716007211 */ /* 0x000fe2000783e8ff */
[----:B--2---:R-:W-:Y:S02]  /*07e0*/  HADD2.F32 R25, -RZ, R4.H1_H1 ;  /* 0x30000004ff197230 */ /* 0x004fe40000004100 */
[----:B---3--:R-:W-:Y:S02]  /*07f0*/  HADD2.F32 R26, -RZ, R8.H1_H1 ;  /* 0x30000008ff1a7230 */ /* 0x008fe40000004100 */
[----:B------:R-:W-:Y:S02]  /*0800*/  HADD2.F32 R24, -RZ, R4.H0_H0 ;  /* 0x20000004ff187230 */ /* 0x000fe40000004100 */
[----:B------:R-:W-:Y:S01]  /*0810*/  HADD2.F32 R27, -RZ, R8.H0_H0 ;  /* 0x20000008ff1b7230 */ /* 0x000fe20000004100 */
[----:B------:R-:W-:Y:S01]  /*0820*/  FMUL.FTZ R25, R25, R26 ;  /* 0x0000001a19197220 */ /* 0x000fe20000410000 */
[----:B----4-:R-:W-:Y:S02]  /*0830*/  HADD2.F32 R29, -RZ, R16.H1_H1 ;  /* 0x30000010ff1d7230 */ /* 0x010fe40000004100 */
[----:B-----5:R-:W-:Y:S01]  /*0840*/  HADD2.F32 R28, -RZ, R12.H1_H1 ;  /* 0x3000000cff1c7230 */ /* 0x020fe20000004100 */
[----:B------:R-:W-:Y:S01]  /*0850*/  FFMA.FTZ R24, R24, R27, R25 ;  /* 0x0000001b18187223 */ /* 0x000fe20000010019 */
[----:B------:R-:W-:-:S02]  /*0860*/  HADD2.F32 R8, -RZ, R5.H0_H0 ;  /* 0x20000005ff087230 */ /* 0x000fc40000004100 */
[----:B------:R-:W-:Y:S01]  /*0870*/  HADD2.F32 R21, -RZ, R9.H0_H0 ;  /* 0x20000009ff157230 */ /* 0x000fe20000004100 */
[----:B------:R-:W-:Y:S01]  /*0880*/  FMUL.FTZ R4, R28, R29 ;  /* 0x0000001d1c047220 */ /* 0x000fe20000410000 */
[----:B------:R-:W-:Y:S02]  /*0890*/  HADD2.F32 R25, -RZ, R12.H0_H0 ;  /* 0x2000000cff197230 */ /* 0x000fe40000004100 */
[----:B------:R-:W-:Y:S01]  /*08a0*/  HADD2.F32 R16, -RZ, R16.H0_H0 ;  /* 0x20000010ff107230 */ /* 0x000fe20000004100 */
[----:B------:R-:W-:Y:S01]  /*08b0*/  FFMA.FTZ R24, R8, R21, R24 ;  /* 0x0000001508187223 */ /* 0x000fe20000010018 */
[----:B------:R-:W-:Y:S02]  /*08c0*/  HADD2.F32 R5, -RZ, R5.H1_H1 ;  /* 0x30000005ff057230 */ /* 0x000fe40000004100 */
[----:B------:R-:W-:Y:S01]  /*08d0*/  HADD2.F32 R12, -RZ, R9.H1_H1 ;  /* 0x30000009ff0c7230 */ /* 0x000fe20000004100 */
[----:B------:R-:W-:Y:S01]  /*08e0*/  FFMA.FTZ R16, R25, R16, R4 ;  /* 0x0000001019107223 */ /* 0x000fe20000010004 */
[----:B------:R-:W-:-:S02]  /*08f0*/  HADD2.F32 R21, -RZ, R10.H0_H0 ;  /* 0x2000000aff157230 */ /* 0x000fc40000004100 */
[----:B------:R-:W-:Y:S01]  /*0900*/  HADD2.F32 R9, -RZ, R10.H1_H1 ;  /* 0x3000000aff097230 */ /* 0x000fe20000004100 */
[----:B------:R-:W-:Y:S01]  /*0910*/  FFMA.FTZ R5, R5, R12, R24 ;  /* 0x0000000c05057223 */ /* 0x000fe20000010018 */
[--C-:B------:R-:W-:Y:S02]  /*0920*/  HADD2.F32 R2, -RZ, R6.reuse.H0_H0 ;  /* 0x20000006ff027230 */ /* 0x100fe40000004100 */
[----:B------:R-:W-:Y:S02]  /*0930*/  HADD2.F32 R25, -RZ, R13.H0_H0 ;  /* 0x2000000dff197230 */ /* 0x000fe40000004100 */
[----:B------:R-:W-:Y:S01]  /*0940*/  HADD2.F32 R10, -RZ, R17.H0_H0 ;  /* 0x20000011ff0a7230 */ /* 0x000fe20000004100 */
[----:B------:R-:W-:Y:S01]  /*0950*/  FFMA.FTZ R2, R2, R21, R5 ;  /* 0x0000001502027223 */ /* 0x000fe20000010005 */
[----:B------:R-:W-:Y:S02]  /*0960*/  HADD2.F32 R6, -RZ, R6.H1_H1 ;  /* 0x30000006ff067230 */ /* 0x000fe40000004100 */
[----:B------:R-:W-:Y:S01]  /*0970*/  HADD2.F32 R13, -RZ, R13.H1_H1 ;  /* 0x3000000dff0d7230 */ /* 0x000fe20000004100 */
[----:B------:R-:W-:Y:S01]  /*0980*/  FFMA.FTZ R16, R25, R10, R16 ;  /* 0x0000000a19107223 */ /* 0x000fe20000010010 */
[----:B------:R-:W-:Y:S01]  /*0990*/  HADD2.F32 R17, -RZ, R17.H1_H1 ;  /* 0x30000011ff117230 */ /* 0x000fe20000004100 */
[----:B------:R-:W-:Y:S01]  /*09a0*/  FFMA.FTZ R2, R6, R9, R2 ;  /* 0x0000000906027223 */ /* 0x000fe20000010002 */
[----:B------:R-:W-:-:S02]  /*09b0*/  HADD2.F32 R3, -RZ, R7.H0_H0 ;  /* 0x20000007ff037230 */ /* 0x000fc40000004100 */
[----:B------:R-:W-:Y:S01]  /*09c0*/  HADD2.F32 R8, -RZ, R11.H0_H0 ;  /* 0x2000000bff087230 */ /* 0x000fe20000004100 */
[----:B------:R-:W-:Y:S01]  /*09d0*/  FFMA.FTZ R16, R13, R17, R16 ;  /* 0x000000110d107223 */ /* 0x000fe20000010010 */
[----:B------:R-:W-:Y:S02]  /*09e0*/  HADD2.F32 R5, -RZ, R14.H0_H0 ;  /* 0x2000000eff057230 */ /* 0x000fe40000004100 */
[----:B------:R-:W-:Y:S01]  /*09f0*/  HADD2.F32 R10, -RZ, R18.H0_H0 ;  /* 0x20000012ff0a7230 */ /* 0x000fe20000004100 */
[----:B------:R-:W-:Y:S01]  /*0a00*/  FFMA.FTZ R2, R3, R8, R2 ;  /* 0x0000000803027223 */ /* 0x000fe20000010002 */
[----:B------:R-:W-:Y:S02]  /*0a10*/  HADD2.F32 R7, -RZ, R7.H1_H1 ;  /* 0x30000007ff077230 */ /* 0x000fe40000004100 */
[----:B------:R-:W-:Y:S01]  /*0a20*/  HADD2.F32 R4, -RZ, R11.H1_H1 ;  /* 0x3000000bff047230 */ /* 0x000fe20000004100 */
[----:B------:R-:W-:Y:S01]  /*0a30*/  FFMA.FTZ R16, R5, R10, R16 ;  /* 0x0000000a05107223 */ /* 0x000fe20000010010 */
[----:B------:R-:W-:-:S02]  /*0a40*/  HADD2.F32 R9, -RZ, R14.H1_H1 ;  /* 0x3000000eff097230 */ /* 0x000fc40000004100 */
[----:B------:R-:W-:Y:S01]  /*0a50*/  HADD2.F32 R18, -RZ, R18.H1_H1 ;  /* 0x30000012ff127230 */ /* 0x000fe20000004100 */
[----:B------:R-:W-:Y:S01]  /*0a60*/  FFMA.FTZ R2, R7, R4, R2 ;  /* 0x0000000407027223 */ /* 0x000fe20000010002 */
[----:B------:R-:W-:Y:S02]  /*0a70*/  HADD2.F32 R3, -RZ, R15.H0_H0 ;  /* 0x2000000fff037230 */ /* 0x000fe40000004100 */
[----:B------:R-:W-:Y:S01]  /*0a80*/  HADD2.F32 R5, -RZ, R19.H0_H0 ;  /* 0x20000013ff057230 */ /* 0x000fe20000004100 */
[----:B------:R-:W-:Y:S01]  /*0a90*/  FFMA.FTZ R16, R9, R18, R16 ;  /* 0x0000001209107223 */ /* 0x000fe20000010010 */
[----:B------:R-:W-:-:S03]  /*0aa0*/  HADD2.F32 R15, -RZ, R15.H1_H1 ;  /* 0x3000000fff0f7230 */ /* 0x000fc60000004100 */
[----:B------:R-:W-:Y:S02]  /*0ab0*/  FFMA.FTZ R16, R3, R5, R16 ;  /* 0x0000000503107223 */ /* 0x000fe40000010010 */
[----:B------:R-:W0:Y:S01]  /*0ac0*/  SHFL.BFLY PT, R3, R2, 0x4, 0x1f ;  /* 0x0c801f0002037f89 */ /* 0x000e2200000e0000 */
[----:B------:R-:W-:-:S05]  /*0ad0*/  HADD2.F32 R19, -RZ, R19.H1_H1 ;  /* 0x30000013ff137230 */ /* 0x000fca0000004100 */
[----:B------:R-:W-:-:S05]  /*0ae0*/  FFMA.FTZ R16, R15, R19, R16 ;  /* 0x000000130f107223 */ /* 0x000fca0000010010 */
[----:B------:R-:W1:Y:S01]  /*0af0*/  SHFL.BFLY PT, R5, R16, 0x4, 0x1f ;  /* 0x0c801f0010057f89 */ /* 0x000e6200000e0000 */
[----:B0-----:R-:W-:-:S05]  /*0b00*/  FADD.FTZ R3, R2, R3 ;  /* 0x0000000302037221 */ /* 0x001fca0000010000 */
[----:B------:R-:W0:Y:S01]  /*0b10*/  SHFL.BFLY PT, R4, R3, 0x2, 0x1f ;  /* 0x0c401f0003047f89 */ /* 0x000e2200000e0000 */
[----:B-1----:R-:W-:-:S05]  /*0b20*/  FADD.FTZ R6, R16, R5 ;  /* 0x0000000510067221 */ /* 0x002fca0000010000 */
[----:B------:R-:W1:Y:S01]  /*0b30*/  SHFL.BFLY PT, R7, R6, 0x2, 0x1f ;  /* 0x0c401f0006077f89 */ /* 0x000e6200000e0000 */
[----:B0-----:R-:W-:-:S05]  /*0b40*/  FADD.FTZ R4, R3, R4 ;  /* 0x0000000403047221 */ /* 0x001fca0000010000 */
[----:B------:R-:W0:Y:S01]  /*0b50*/  SHFL.BFLY PT, R5, R4, 0x1, 0x1f ;  /* 0x0c201f0004057f89 */ /* 0x000e2200000e0000 */
[----:B-1----:R-:W-:-:S05]  /*0b60*/  FADD.FTZ R7, R6, R7 ;  /* 0x0000000706077221 */ /* 0x002fca0000010000 */
[----:B------:R-:W1:Y:S01]  /*0b70*/  SHFL.BFLY PT, R8, R7, 0x1, 0x1f ;  /* 0x0c201f0007087f89 */ /* 0x000e6200000e0000 */
[----:B------:R-:W-:-:S04]  /*0b80*/  SHF.R.S32.HI R2, RZ, 0x1f, R23 ;  /* 0x0000001fff027819 */ /* 0x000fc80000011417 */
[----:B------:R-:W-:Y:S02]  /*0b90*/  IADD3.X R3, RZ, R2, RZ, P1, !PT ;  /* 0x00000002ff037210 */ /* 0x000fe40000ffe4ff */
[----:B------:R-:W-:Y:S01]  /*0ba0*/  LEA R2, P1, R0, c[0x0][0x3c8], 0x2 ;  /* 0x0000f20000027a11 */ /* 0x000fe200078210ff */
[----:B0-----:R-:W-:-:S03]  /*0bb0*/  FADD.FTZ R5, R4, R5 ;  /* 0x0000000504057221 */ /* 0x001fc60000010000 */
[----:B------:R-:W-:Y:S01]  /*0bc0*/  LEA.HI.X R3, R0, c[0x0][0x3cc], R3, 0x2, P1 ;  /* 0x0000f30000037a11 */ /* 0x000fe200008f1403 */
[----:B------:R-:W-:-:S05]  /*0bd0*/  FMUL.FTZ R5, R5, c[0x0][0x2d4] ;  /* 0x0000b50005057a20 */ /* 0x000fca0000410000 */
[----:B------:R0:W-:Y:S01]  /*0be0*/  @!P0 STG.E [R2.64], R5 ;  /* 0x0000000502008986 */ /* 0x0001e2000c101904 */
[----:B-1----:R-:W-:Y:S01]  /*0bf0*/  FADD.FTZ R8, R7, R8 ;  /* 0x0000000807087221 */ /* 0x002fe20000010000 */
[----:B------:R-:W-:Y:S06]  /*0c00*/  @P0 EXIT ;  /* 0x000000000000094d */ /* 0x000fec0003800000 */
[----:B0-----:R-:W-:-:S05]  /*0c10*/  FMUL.FTZ R5, R8, c[0x0][0x2d4] ;  /* 0x0000b50008057a20 */ /* 0x001fca0000410000 */
[----:B------:R-:W-:Y:S01]  /*0c20*/  STG.E [R2.64+0x80], R5 ;  /* 0x0000800502007986 */ /* 0x000fe2000c101904 */
[----:B------:R-:W-:Y:S05]  /*0c30*/  EXIT ;  /* 0x000000000000794d */ /* 0x000fea0003800000 */
.L_x_808:
        /* <DEDUP_REMOVED lines=12> */
.L_x_1268:


//--------------------- .text._ZN5flash25flash_bwd_dot_do_o_kernelILb1E23Flash_bwd_kernel_traitsILi64ELi64ELi128ELi8ELi2ELi4ELi4ELb1ELb0EN7cutlass6half_tE19Flash_kernel_traitsILi64ELi64ELi128ELi8ES3_EEEEvNS_16Flash_bwd_paramsE --------------------------
	.section	.text._ZN5flash25flash_bwd_dot_do_o_kernelILb1E23Flash_bwd_kernel_traitsILi64ELi64ELi128ELi8ELi2ELi4ELi4ELb1ELb0EN7cutlass6half_tE19Flash_kernel_traitsILi64ELi64ELi128ELi8ES3_EEEEvNS_16Flash_bwd_paramsE,"ax",@progbits
	.sectioninfo	@"SHI_REGISTERS=34"
	.align	128
        .global         _ZN5flash25flash_bwd_dot_do_o_kernelILb1E23Flash_bwd_kernel_traitsILi64ELi64ELi128ELi8ELi2ELi4ELi4ELb1ELb0EN7cutlass6half_tE19Flash_kernel_traitsILi64ELi64ELi128ELi8ES3_EEEEvNS_16Flash_bwd_paramsE
        .type           _ZN5flash25flash_bwd_dot_do_o_kernelILb1E23Flash_bwd_kernel_traitsILi64ELi64ELi128ELi8ELi2ELi4ELi4ELb1ELb0EN7cutlass6half_tE19Flash_kernel_traitsILi64ELi64ELi128ELi8ES3_EEEEvNS_16Flash_bwd_paramsE,@function
        .size           _ZN5flash25flash_bwd_dot_do_o_kernelILb1E23Flash_bwd_kernel_traitsILi64ELi64ELi128ELi8ELi2ELi4ELi4ELb1ELb0EN7cutlass6half_tE19Flash_kernel_traitsILi64ELi64ELi128ELi8ES3_EEEEvNS_16Flash_bwd_paramsE,(.L_x_1269 - _ZN5flash25flash_bwd_dot_do_o_kernelILb1E23Flash_bwd_kernel_traitsILi64ELi64ELi128ELi8ELi2ELi4ELi4ELb1ELb0EN7cutlass6half_tE19Flash_kernel_traitsILi64ELi64ELi128ELi8ES3_EEEEvNS_16Flash_bwd_paramsE)
        .other          _ZN5flash25flash_bwd_dot_do_o_kernelILb1E23Flash_bwd_kernel_traitsILi64ELi64ELi128ELi8ELi2ELi4ELi4ELb1ELb0EN7cutlass6half_tE19Flash_kernel_traitsILi64ELi64ELi128ELi8ES3_EEEEvNS_16Flash_bwd_paramsE,@"STO_CUDA_ENTRY STV_DEFAULT"
_ZN5flash25flash_bwd_dot_do_o_kernelILb1E23Flash_bwd_kernel_traitsILi64ELi64ELi128ELi8ELi2ELi4ELi4ELb1ELb0EN7cutlass6half_tE19Flash_kernel_traitsILi64ELi64ELi128ELi8ES3_EEEEvNS_16Flash_bwd_paramsE:
.text._ZN5flash25flash_bwd_dot_do_o_kernelILb1E23Flash_bwd_kernel_traitsILi64ELi64ELi128ELi8ELi2ELi4ELi4ELb1ELb0EN7cutlass6half_tE19Flash_kernel_traitsILi64ELi64ELi128ELi8ES3_EEEEvNS_16Flash_bwd_paramsE:
        /* <DEDUP_REMOVED lines=16> */
[----:B------:R-:W-:Y:S01]  /*0100*/  ISETP.NE.AND P1, PT, R11, -0x1, PT ;  /* 0xffffffff0b00780c */ /* 0x000fe20003f25270 */
[C---:B------:R-:W-:Y:S01]  /*0110*/  IMAD.WIDE R2, R10.reuse, 0x80, RZ ;  /* 0x000000800a027825 */ /* 0x040fe200078e02ff */
[----:B------:R-:W-:Y:S01]  /*0120*/  MOV R20, c[0x0][0x1c0] ;  /* 0x0000700000147a02 */ /* 0x000fe20000000f00 */
[----:B------:R-:W-:Y:S01]  /*0130*/  ULDC.U8 UR6, c[0x0][0x328] ;  /* 0x0000ca0000067ab9 */ /* 0x000fe20000000000 */
[----:B------:R-:W-:Y:S01]  /*0140*/  SHF.R.S32.HI R14, RZ, 0x1f, R21 ;  /* 0x0000001fff0e7819 */ /* 0x000fe20000011415 */
[----:B------:R-:W-:Y:S01]  /*0150*/  IMAD.WIDE R24, R10, c[0x0][0x224], RZ ;  /* 0x000089000a187a25 */ /* 0x000fe200078e02ff */
[----:B------:R-:W-:Y:S02]  /*0160*/  SEL R0, R2, RZ, P0 ;  /* 0x000000ff02007207 */ /* 0x000fe40000000000 */
[----:B------:R-:W-:Y:S01]  /*0170*/  SEL R5, R3, RZ, P0 ;  /* 0x000000ff03057207 */ /* 0x000fe20000000000 */
[----:B------:R-:W-:-:S04]  /*0180*/  IMAD.WIDE R30, R20, c[0x0][0x22c], RZ ;  /* 0x00008b00141e7a25 */ /* 0x000fc800078e02ff */
[--C-:B------:R-:W-:Y:S01]  /*0190*/  @!P1 SHF.R.S32.HI R4, RZ, 0x1f, R10.reuse ;  /* 0x0000001fff049819 */ /* 0x100fe2000001140a */
[C---:B------:R-:W-:Y:S01]  /*01a0*/  @P1 IMAD.WIDE.U32 R2, R11.reuse, c[0x0][0x1e8], RZ ;  /* 0x00007a000b021a25 */ /* 0x040fe200078e00ff */
[----:B------:R-:W-:Y:S02]  /*01b0*/  @!P1 SHF.R.S32.HI R19, RZ, 0x1f, R10 ;  /* 0x0000001fff139819 */ /* 0x000fe4000001140a */
[----:B------:R-:W-:Y:S01]  /*01c0*/  @P1 MOV R23, R11 ;  /* 0x0000000b00171202 */ /* 0x000fe20000000f00 */
[----:B------:R-:W-:Y:S01]  /*01d0*/  @!P1 IMAD R9, R4, c[0x0][0x368], RZ ;  /* 0x0000da0004099a24 */ /* 0x000fe200078e02ff */
[----:B------:R-:W-:Y:S01]  /*01e0*/  @P1 MOV R12, R2 ;  /* 0x00000002000c1202 */ /* 0x000fe20000000f00 */
[----:B------:R-:W-:Y:S01]  /*01f0*/  @P1 IMAD R8, R11, c[0x0][0x1ec], R3 ;  /* 0x00007b000b081a24 */ /* 0x000fe200078e0203 */
[----:B------:R-:W-:Y:S01]  /*0200*/  SHF.R.S32.HI R3, RZ, 0x1f, R20 ;  /* 0x0000001fff037819 */ /* 0x000fe20000011414 */
[----:B------:R-:W-:Y:S01]  /*0210*/  IMAD R2, R25, c[0x0][0x1c0], RZ ;  /* 0x0000700019027a24 */ /* 0x000fe200078e02ff */
[----:B------:R-:W-:Y:S01]  /*0220*/  @!P1 MOV R23, 0xffffffff ;  /* 0xffffffff00179802 */ /* 0x000fe20000000f00 */
[----:B------:R-:W-:-:S04]  /*0230*/  @P1 IMAD.WIDE.U32 R6, R11, c[0x0][0x370], RZ ;  /* 0x0000dc000b061a25 */ /* 0x000fc800078e00ff */
[----:B------:R-:W-:-:S04]  /*0240*/  @!P1 IMAD.WIDE.U32 R16, R10, c[0x0][0x368], RZ ;  /* 0x0000da000a109a25 */ /* 0x000fc800078e00ff */
[----:B------:R-:W-:Y:S02]  /*0250*/  @!P1 IMAD R19, R19, c[0x0][0x1e0], RZ ;  /* 0x0000780013139a24 */ /* 0x000fe400078e02ff */
[----:B------:R-:W-:Y:S02]  /*0260*/  @!P1 IMAD R9, R10, c[0x0][0x36c], R9 ;  /* 0x0000db000a099a24 */ /* 0x000fe400078e0209 */
[----:B------:R-:W-:Y:S02]  /*0270*/  IMAD R27, R24, R3, R2 ;  /* 0x00000003181b7224 */ /* 0x000fe400078e0202 */
[----:B------:R-:W-:Y:S01]  /*0280*/  @P1 IMAD R7, R11, c[0x0][0x374], R7 ;  /* 0x0000dd000b071a24 */ /* 0x000fe200078e0207 */
[----:B------:R-:W-:Y:S01]  /*0290*/  @!P1 IADD3 R7, R17, R9, RZ ;  /* 0x0000000911079210 */ /* 0x000fe20007ffe0ff */
[----:B------:R-:W-:Y:S01]  /*02a0*/  @!P1 IMAD.WIDE.U32 R2, R10, c[0x0][0x1e0], RZ ;  /* 0x000078000a029a25 */ /* 0x000fe200078e00ff */
[----:B------:R-:W0:Y:S01]  /*02b0*/  S2R R9, SR_CTAID.Z ;  /* 0x0000000000097919 */ /* 0x000e220000002700 */
[----:B------:R-:W-:-:S02]  /*02c0*/  MOV R17, RZ ;  /* 0x000000ff00117202 */ /* 0x000fc40000000f00 */
[----:B------:R-:W-:Y:S01]  /*02d0*/  @!P1 IMAD R19, R10, c[0x0][0x1e4], R19 ;  /* 0x000079000a139a24 */ /* 0x000fe200078e0213 */
[----:B------:R-:W-:Y:S01]  /*02e0*/  @!P1 MOV R12, R2 ;  /* 0x00000002000c9202 */ /* 0x000fe20000000f00 */
[----:B------:R-:W-:-:S04]  /*02f0*/  IMAD.WIDE.U32 R24, R24, c[0x0][0x1c0], RZ ;  /* 0x0000700018187a25 */ /* 0x000fc800078e00ff */
[----:B------:R-:W-:Y:S01]  /*0300*/  @!P1 IMAD.IADD R8, R3, 0x1, R19 ;  /* 0x0000000103089824 */ /* 0x000fe200078e0213 */
[----:B------:R-:W-:Y:S01]  /*0310*/  MOV R3, c[0x0][0x22c] ;  /* 0x00008b0000037a02 */ /* 0x000fe20000000f00 */
[----:B------:R-:W-:Y:S01]  /*0320*/  IMAD R4, R31, R23, RZ ;  /* 0x000000171f047224 */ /* 0x000fe200078e02ff */
[----:B------:R-:W-:Y:S01]  /*0330*/  IADD3 R2, R25, R27, RZ ;  /* 0x0000001b19027210 */ /* 0x000fe20007ffe0ff */
[----:B------:R-:W-:Y:S01]  /*0340*/  @P1 IMAD.MOV.U32 R15, RZ, RZ, R6 ;  /* 0x000000ffff0f1224 */ /* 0x000fe200078e0006 */
[----:B------:R-:W-:Y:S01]  /*0350*/  SHF.R.S32.HI R25, RZ, 0x1f, R3 ;  /* 0x0000001fff197819 */ /* 0x000fe20000011403 */
[----:B------:R-:W-:Y:S01]  /*0360*/  IMAD R17, R30, R17, R4 ;  /* 0x000000111e117224 */ /* 0x000fe200078e0204 */
[----:B------:R-:W-:Y:S01]  /*0370*/  IADD3 R19, P0, R21, R0, RZ ;  /* 0x0000000015137210 */ /* 0x000fe20007f1e0ff */
[----:B------:R-:W1:Y:S01]  /*0380*/  S2R R3, SR_TID.X ;  /* 0x0000000000037919 */ /* 0x000e620000002100 */
[----:B------:R-:W-:Y:S01]  /*0390*/  IMAD R2, R2, c[0x0][0x22c], RZ ;  /* 0x00008b0002027a24 */ /* 0x000fe200078e02ff */
[----:B------:R-:W-:-:S02]  /*03a0*/  @!P1 MOV R15, R16 ;  /* 0x00000010000f9202 */ /* 0x000fc40000000f00 */
[----:B------:R-:W-:Y:S01]  /*03b0*/  IMAD.X R5, R14, 0x1, R5, P0 ;  /* 0x000000010e057824 */ /* 0x000fe200000e0605 */
[----:B------:R-:W-:Y:S01]  /*03c0*/  ISETP.NE.AND P0, PT, RZ, UR6, PT ;  /* 0x00000006ff007c0c */ /* 0x000fe2000bf05270 */
[----:B------:R-:W-:Y:S02]  /*03d0*/  IMAD R27, R25, R24, R2 ;  /* 0x00000018191b7224 */ /* 0x000fe400078e0202 */
[----:B------:R-:W-:Y:S02]  /*03e0*/  IMAD R6, R5, R30, RZ ;  /* 0x0000001e05067224 */ /* 0x000fe400078e02ff */
[----:B------:R-:W-:-:S04]  /*03f0*/  IMAD.WIDE.U32 R4, R30, R23, RZ ;  /* 0x000000171e047225 */ /* 0x000fc800078e00ff */
[----:B------:R-:W-:-:S04]  /*0400*/  IMAD.WIDE.U32 R24, R24, c[0x0][0x22c], RZ ;  /* 0x00008b0018187a25 */ /* 0x000fc800078e00ff */
[----:B------:R-:W-:Y:S01]  /*0410*/  IMAD R23, R31, R19, R6 ;  /* 0x000000131f177224 */ /* 0x000fe200078e0206 */
[----:B------:R-:W-:Y:S01]  /*0420*/  IADD3 R0, R25, R27, RZ ;  /* 0x0000001b19007210 */ /* 0x000fe20007ffe0ff */
[----:B0-----:R-:W-:Y:S01]  /*0430*/  IMAD R2, R9, c[0x0][0x22c], RZ ;  /* 0x00008b0009027a24 */ /* 0x001fe200078e02ff */
[----:B------:R-:W-:Y:S01]  /*0440*/  SEL R24, R24, R4, !P1 ;  /* 0x0000000418187207 */ /* 0x000fe20004800000 */
[----:B------:R-:W-:Y:S01]  /*0450*/  IMAD.WIDE.U32 R30, R19, R30, RZ ;  /* 0x0000001e131e7225 */ /* 0x000fe200078e00ff */
[----:B------:R-:W-:Y:S02]  /*0460*/  @P1 IADD3 R0, R5, R17, RZ ;  /* 0x0000001105001210 */ /* 0x000fe40007ffe0ff */
[----:B------:R-:W-:Y:S02]  /*0470*/  SHF.R.S32.HI R6, RZ, 0x1f, R9 ;  /* 0x0000001fff067819 */ /* 0x000fe40000011409 */
[----:B------:R-:W-:Y:S02]  /*0480*/  SHF.R.S32.HI R25, RZ, 0x1f, R2 ;  /* 0x0000001fff197819 */ /* 0x000fe40000011402 */
[----:B------:R-:W-:Y:S01]  /*0490*/  IADD3 R26, R31, R23, RZ ;  /* 0x000000171f1a7210 */ /* 0x000fe20007ffe0ff */
[----:B------:R-:W-:Y:S05]  /*04a0*/  @!P0 BRA `(.L_x_809) ;  /* 0x0000007000008947 */ /* 0x000fea0003800000 */
[----:B-1----:R-:W-:Y:S01]  /*04b0*/  HFMA2.MMA R4, -RZ, RZ, 0, 7.62939453125e-06 ;  /* 0x00000080ff047435 */ /* 0x002fe200000001ff */
[----:B------:R-:W-:Y:S01]  /*04c0*/  MOV R5, c[0x0][0x210] ;  /* 0x0000840000057a02 */ /* 0x000fe20000000f00 */
[----:B------:R-:W-:-:S04]  /*04d0*/  @!P1 IMAD R11, R10, c[0x0][0x224], RZ ;  /* 0x000089000a0b9a24 */ /* 0x000fc800078e02ff */
[----:B------:R-:W-:-:S04]  /*04e0*/  IMAD R10, R10, 0x80, R11 ;  /* 0x000000800a0a7824 */ /* 0x000fc800078e020b */
[----:B------:R-:W-:-:S04]  /*04f0*/  IMAD R4, R4, R5, c[0x0][0x234] ;  /* 0x00008d0004047624 */ /* 0x000fc800078e0205 */
[----:B------:R-:W-:Y:S01]  /*0500*/  IMAD R27, R4, R9, R10 ;  /* 0x00000009041b7224 */ /* 0x000fe200078e020a */
[----:B------:R-:W-:Y:S05]  /*0510*/  BRA `(.L_x_810) ;  /* 0x0000002000007947 */ /* 0x000fea0003800000 */
.L_x_809:
[----:B-1----:R-:W-:-:S04]  /*0520*/  IMAD R10, R10, c[0x0][0x1c0], R9 ;  /* 0x000070000a0a7a24 */ /* 0x002fc800078e0209 */
[----:B------:R-:W-:Y:S02]  /*0530*/  IMAD R27, R10, c[0x0][0x224], RZ ;  /* 0x000089000a1b7a24 */ /* 0x000fe400078e02ff */
.L_x_810:
[----:B------:R-:W-:Y:S01]  /*0540*/  SHF.R.S32.HI R28, RZ, 0x1f, R3 ;  /* 0x0000001fff1c7819 */ /* 0x000fe20000011403 */
[----:B------:R-:W-:-:S03]  /*0550*/  IMAD R18, R14, c[0x0][0x370], RZ ;  /* 0x0000dc000e127a24 */ /* 0x000fc600078e02ff */
[----:B------:R-:W-:Y:S01]  /*0560*/  LEA.HI R16, R28, R3, RZ, 0x3 ;  /* 0x000000031c107211 */ /* 0x000fe200078f18ff */
[----:B------:R-:W-:-:S03]  /*0570*/  IMAD R18, R21, c[0x0][0x374], R18 ;  /* 0x0000dd0015127a24 */ /* 0x000fc600078e0212 */
[----:B------:R-:W-:-:S04]  /*0580*/  LOP3.LUT R4, R16, 0x1ffffff8, RZ, 0xc0, !PT ;  /* 0x1ffffff810047812 */ /* 0x000fc800078ec0ff */
[----:B------:R-:W-:-:S04]  /*0590*/  IADD3 R4, -R4, R3, RZ ;  /* 0x0000000304047210 */ /* 0x000fc80007ffe1ff */
[----:B------:R-:W-:-:S04]  /*05a0*/  SHF.L.U32 R4, R4, 0x3, RZ ;  /* 0x0000000304047819 */ /* 0x000fc800000006ff */
[----:B------:R-:W-:Y:S02]  /*05b0*/  SHF.R.S32.HI R5, RZ, 0x1f, R4 ;  /* 0x0000001fff057819 */ /* 0x000fe40000011404 */
[----:B------:R-:W-:-:S03]  /*05c0*/  ISETP.GE.AND P0, PT, R4, c[0x0][0x220], PT ;  /* 0x0000880004007a0c */ /* 0x000fc60003f06270 */
[----:B------:R-:W-:-:S04]  /*05d0*/  IMAD.WIDE.U32 R10, R21, c[0x0][0x370], R4 ;  /* 0x0000dc00150a7a25 */ /* 0x000fc800078e0004 */
[----:B------:R-:W-:Y:S01]  /*05e0*/  IMAD.WIDE.U32 R4, R21, c[0x0][0x1e8], R4 ;  /* 0x00007a0015047a25 */ /* 0x000fe200078e0004 */
[----:B------:R-:W-:-:S04]  /*05f0*/  IADD3 R10, P1, R15, R10, RZ ;  /* 0x0000000a0f0a7210 */ /* 0x000fc80007f3e0ff */
[----:B------:R-:W-:Y:S02]  /*0600*/  IADD3.X R11, R7, R11, R18, P1, !PT ;  /* 0x0000000b070b7210 */ /* 0x000fe40000ffe412 */
[----:B------:R-:W-:Y:S02]  /*0610*/  IADD3 R7, -R21, R13, RZ ;  /* 0x0000000d15077210 */ /* 0x000fe40007ffe1ff */
[----:B------:R-:W-:Y:S01]  /*0620*/  SHF.R.S32.HI R13, RZ, 0x3, R16 ;  /* 0x00000003ff0d7819 */ /* 0x000fe20000011410 */
[----:B------:R-:W-:Y:S01]  /*0630*/  IMAD R16, R14, c[0x0][0x1e8], RZ ;  /* 0x00007a000e107a24 */ /* 0x000fe200078e02ff */
[----:B------:R-:W-:Y:S01]  /*0640*/  IADD3 R4, P2, R12, R4, RZ ;  /* 0x000000040c047210 */ /* 0x000fe20007f5e0ff */
[----:B------:R-:W-:Y:S01]  /*0650*/  IMAD R14, R6, c[0x0][0x378], RZ ;  /* 0x0000de00060e7a24 */ /* 0x000fe200078e02ff */
[----:B------:R-:W-:Y:S01]  /*0660*/  ISETP.LT.AND P1, PT, R13, R7, !P0 ;  /* 0x000000070d00720c */ /* 0x000fe20004721270 */
[----:B------:R-:W-:Y:S02]  /*0670*/  IMAD R17, R21, c[0x0][0x1ec], R16 ;  /* 0x00007b0015117a24 */ /* 0x000fe400078e0210 */
[C---:B------:R-:W-:Y:S01]  /*0680*/  IMAD R15, R9.reuse, c[0x0][0x37c], R14 ;  /* 0x0000df00090f7a24 */ /* 0x040fe200078e020e */
[----:B------:R-:W-:Y:S01]  /*0690*/  SHF.R.S32.HI R14, RZ, 0x1f, R13 ;  /* 0x0000001fff0e7819 */ /* 0x000fe2000001140d */
[----:B------:R-:W-:Y:S01]  /*06a0*/  IMAD.WIDE.U32 R10, R9, c[0x0][0x378], R10 ;  /* 0x0000de00090a7a25 */ /* 0x000fe200078e000a */
[----:B------:R-:W-:-:S02]  /*06b0*/  IADD3.X R5, R8, R5, R17, P2, !PT ;  /* 0x0000000508057210 */ /* 0x000fc400017fe411 */
[----:B------:R-:W-:Y:S02]  /*06c0*/  IADD3 R8, R13, 0x20, RZ ;  /* 0x000000200d087810 */ /* 0x000fe40007ffe0ff */
[----:B------:R-:W-:Y:S01]  /*06d0*/  IADD3 R11, R11, R15, RZ ;  /* 0x0000000f0b0b7210 */ /* 0x000fe20007ffe0ff */
[----:B------:R-:W-:Y:S01]  /*06e0*/  IMAD.WIDE.U32 R4, R9, c[0x0][0x1f0], R4 ;  /* 0x00007c0009047a25 */ /* 0x000fe200078e0004 */
[----:B------:R-:W-:-:S03]  /*06f0*/  ISETP.LT.AND P0, PT, R8, R7, !P0 ;  /* 0x000000070800720c */ /* 0x000fc60004701270 */
[----:B------:R-:W-:Y:S02]  /*0700*/  @P1 IMAD R12, R14, c[0x0][0x370], RZ ;  /* 0x0000dc000e0c1a24 */ /* 0x000fe400078e02ff */
[----:B------:R-:W-:Y:S02]  /*0710*/  IMAD R8, R6, c[0x0][0x1f0], RZ ;  /* 0x00007c0006087a24 */ /* 0x000fe400078e02ff */
[C---:B------:R-:W-:Y:S02]  /*0720*/  @P1 IMAD R17, R13.reuse, c[0x0][0x374], R12 ;  /* 0x0000dd000d111a24 */ /* 0x040fe400078e020c */
[----:B------:R-:W-:-:S04]  /*0730*/  @P1 IMAD.WIDE.U32 R6, R13, c[0x0][0x370], R10 ;  /* 0x0000dc000d061a25 */ /* 0x000fc800078e000a */
[----:B------:R-:W-:Y:S01]  /*0740*/  IMAD R15, R9, c[0x0][0x1f4], R8 ;  /* 0x00007d00090f7a24 */ /* 0x000fe200078e0208 */
[----:B------:R-:W-:Y:S02]  /*0750*/  @P1 IADD3 R7, R7, R17, RZ ;  /* 0x0000001107071210 */ /* 0x000fe40007ffe0ff */
[----:B------:R-:W-:-:S04]  /*0760*/  @P1 LEA R8, P2, R6, c[0x0][0x330], 0x1 ;  /* 0x0000cc0006081a11 */ /* 0x000fc800078408ff */
[----:B------:R-:W-:Y:S01]  /*0770*/  @P1 LEA.HI.X R9, R6, c[0x0][0x334], R7, 0x1, P2 ;  /* 0x0000cd0006091a11 */ /* 0x000fe200010f0c07 */
[----:B------:R-:W-:Y:S01]  /*0780*/  IMAD.IADD R7, R5, 0x1, R15 ;  /* 0x0000000105077824 */ /* 0x000fe200078e020f */
[C---:B------:R-:W-:Y:S02]  /*0790*/  @P0 IADD3 R16, P2, R13.reuse, 0x20, RZ ;  /* 0x000000200d100810 */ /* 0x040fe40007f5e0ff */
[----:B------:R-:W-:Y:S02]  /*07a0*/  @P1 MOV R6, R4 ;  /* 0x0000000400061202 */ /* 0x000fe40000000f00 */
[----:B------:R-:W-:Y:S01]  /*07b0*/  @P0 IADD3.X R12, RZ, R14, RZ, P2, !PT ;  /* 0x0000000eff0c0210 */ /* 0x000fe200017fe4ff */
[----:B------:R-:W-:Y:S01]  /*07c0*/  @P0 IMAD.WIDE.U32 R10, R16, c[0x0][0x370], R10 ;  /* 0x0000dc00100a0a25 */ /* 0x000fe200078e000a */
[----:B------:R-:W-:Y:S02]  /*07d0*/  @P0 IADD3 R15, P2, R13, 0x20, RZ ;  /* 0x000000200d0f0810 */ /* 0x000fe40007f5e0ff */
[----:B------:R-:W-:Y:S01]  /*07e0*/  @P0 MOV R5, R7 ;  /* 0x0000000700050202 */ /* 0x000fe20000000f00 */
[----:B------:R-:W-:-:S02]  /*07f0*/  @P0 IMAD R17, R12, c[0x0][0x370], RZ ;  /* 0x0000dc000c110a24 */ /* 0x000fc400078e02ff */
[----:B------:R-:W-:-:S04]  /*0800*/  @P1 IMAD.WIDE.U32 R6, R13, c[0x0][0x1e8], R6 ;  /* 0x00007a000d061a25 */ /* 0x000fc800078e0006 */
[----:B------:R-:W-:Y:S01]  /*0810*/  @P0 IMAD R12, R16, c[0x0][0x374], R17 ;  /* 0x0000dd00100c0a24 */ /* 0x000fe200078e0211 */
[----:B------:R-:W-:Y:S01]  /*0820*/  @P0 IADD3.X R16, RZ, R14, RZ, P2, !PT ;  /* 0x0000000eff100210 */ /* 0x000fe200017fe4ff */
[----:B------:R-:W-:Y:S02]  /*0830*/  @P1 IMAD R14, R14, c[0x0][0x1e8], RZ ;  /* 0x00007a000e0e1a24 */ /* 0x000fe400078e02ff */
[----:B------:R-:W-:Y:S01]  /*0840*/  @P0 IMAD.WIDE.U32 R4, R15, c[0x0][0x1e8], R4 ;  /* 0x00007a000f040a25 */ /* 0x000fe200078e0004 */
[----:B------:R-:W-:-:S03]  /*0850*/  @P0 IADD3 R11, R11, R12, RZ ;  /* 0x0000000c0b0b0210 */ /* 0x000fc60007ffe0ff */
[----:B------:R-:W-:Y:S01]  /*0860*/  @P0 IMAD R16, R16, c[0x0][0x1e8], RZ ;  /* 0x00007a0010100a24 */ /* 0x000fe200078e02ff */
[----:B------:R-:W-:Y:S01]  /*0870*/  @P0 LEA R22, P3, R4, c[0x0][0x1d0], 0x1 ;  /* 0x0000740004160a11 */ /* 0x000fe200078608ff */
[----:B------:R-:W-:Y:S02]  /*0880*/  @P1 IMAD R14, R13, c[0x0][0x1ec], R14 ;  /* 0x00007b000d0e1a24 */ /* 0x000fe400078e020e */
[----:B------:R-:W-:Y:S01]  /*0890*/  @P0 IMAD R13, R15, c[0x0][0x1ec], R16 ;  /* 0x00007b000f0d0a24 */ /* 0x000fe200078e0210 */
[----:B------:R-:W-:Y:S01]  /*08a0*/  @P0 LEA R16, P2, R10, c[0x0][0x330], 0x1 ;  /* 0x0000cc000a100a11 */ /* 0x000fe200078408ff */
[----:B------:R-:W-:-:S03]  /*08b0*/  @P1 IMAD.IADD R7, R7, 0x1, R14 ;  /* 0x0000000107071824 */ /* 0x000fc600078e020e */
[----:B------:R-:W-:Y:S02]  /*08c0*/  @P0 LEA.HI.X R17, R10, c[0x0][0x334], R11, 0x1, P2 ;  /* 0x0000cd000a110a11 */ /* 0x000fe400010f0c0b */
[----:B------:R-:W-:Y:S02]  /*08d0*/  @P0 IADD3 R5, R5, R13, RZ ;  /* 0x0000000d05050210 */ /* 0x000fe40007ffe0ff */
[----:B------:R-:W-:Y:S02]  /*08e0*/  @P1 LEA R12, P2, R6, c[0x0][0x1d0], 0x1 ;  /* 0x00007400060c1a11 */ /* 0x000fe400078408ff */
[----:B------:R-:W-:Y:S02]  /*08f0*/  @P0 LEA.HI.X R23, R4, c[0x0][0x1d4], R5, 0x1, P3 ;  /* 0x0000750004170a11 */ /* 0x000fe400018f0c05 */
[----:B------:R-:W-:Y:S01]  /*0900*/  @P1 LEA.HI.X R13, R6, c[0x0][0x1d4], R7, 0x1, P2 ;  /* 0x00007500060d1a11 */ /* 0x000fe200010f0c07 */
[----:B------:R-:W-:Y:S01]  /*0910*/  CS2R R4, SRZ ;  /* 0x0000000000047805 */ /* 0x000fe2000001ff00 */
[----:B------:R-:W-:Y:S01]  /*0920*/  CS2R R6, SRZ ;  /* 0x0000000000067805 */ /* 0x000fe2000001ff00 */
[----:B------:R-:W-:-:S05]  /*0930*/  CS2R R10, SRZ ;  /* 0x00000000000a7805 */ /* 0x000fca000001ff00 */
[----:B------:R0:W2:Y:S02]  /*0940*/  @P1 LDG.E.128 R4, [R8.64] ;  /* 0x0000000408041981 */ /* 0x0000a4000c1e1d00 */
[----:B0-----:R-:W-:-:S06]  /*0950*/  CS2R R8, SRZ ;  /* 0x0000000000087805 */ /* 0x001fcc000001ff00 */
[----:B------:R0:W3:Y:S01]  /*0960*/  @P1 LDG.E.128 R8, [R12.64] ;  /* 0x000000040c081981 */ /* 0x0000e2000c1e1d00 */
[----:B------:R-:W-:Y:S01]  /*0970*/  CS2R R18, SRZ ;  /* 0x0000000000127805 */ /* 0x000fe2000001ff00 */
[----:B0-----:R-:W-:Y:S01]  /*0980*/  CS2R R12, SRZ ;  /* 0x00000000000c7805 */ /* 0x001fe2000001ff00 */
[--C-:B--2---:R-:W-:Y:S02]  /*0990*/  HADD2.F32 R14, -RZ, R4.reuse.H1_H1 ;  /* 0x30000004ff0e7230 */ /* 0x104fe40000004100 */
[----:B------:R-:W-:Y:S02]  /*09a0*/  HADD2.F32 R4, -RZ, R4.H0_H0 ;  /* 0x20000004ff047230 */ /* 0x000fe40000004100 */
[----:B---3--:R-:W-:-:S05]  /*09b0*/  HADD2.F32 R15, -RZ, R8.H1_H1 ;  /* 0x30000008ff0f7230 */ /* 0x008fca0000004100 */
[----:B------:R-:W-:Y:S01]  /*09c0*/  FMUL.FTZ R14, R14, R15 ;  /* 0x0000000f0e0e7220 */ /* 0x000fe20000410000 */
[----:B------:R-:W-:-:S05]  /*09d0*/  HADD2.F32 R15, -RZ, R8.H0_H0 ;  /* 0x20000008ff0f7230 */ /* 0x000fca0000004100 */
[----:B------:R-:W-:Y:S01]  /*09e0*/  FFMA.FTZ R14, R4, R15, R14 ;  /* 0x0000000f040e7223 */ /* 0x000fe2000001000e */
[----:B------:R-:W-:Y:S02]  /*09f0*/  HADD2.F32 R4, -RZ, R5.H0_H0 ;  /* 0x20000005ff047230 */ /* 0x000fe40000004100 */
[----:B------:R-:W-:Y:S02]  /*0a00*/  HADD2.F32 R15, -RZ, R9.H0_H0 ;  /* 0x20000009ff0f7230 */ /* 0x000fe40000004100 */
[----:B------:R-:W-:-:S03]  /*0a10*/  HADD2.F32 R5, -RZ, R5.H1_H1 ;  /* 0x30000005ff057230 */ /* 0x000fc60000004100 */
[----:B------:R-:W-:Y:S01]  /*0a20*/  FFMA.FTZ R14, R4, R15, R14 ;  /* 0x0000000f040e7223 */ /* 0x000fe2000001000e */
[----:B------:R-:W-:Y:S02]  /*0a30*/  HADD2.F32 R4, -RZ, R9.H1_H1 ;  /* 0x30000009ff047230 */ /* 0x000fe40000004100 */
[----:B------:R-:W-:-:S03]  /*0a40*/  HADD2.F32 R9, -RZ, R10.H1_H1 ;  /* 0x3000000aff097230 */ /* 0x000fc60000004100 */
[----:B------:R-:W-:Y:S01]  /*0a50*/  FFMA.FTZ R14, R5, R4, R14 ;  /* 0x00000004050e7223 */ /* 0x000fe2000001000e */
[----:B------:R-:W-:Y:S02]  /*0a60*/  HADD2.F32 R4, -RZ, R6.H0_H0 ;  /* 0x20000006ff047230 */ /* 0x000fe40000004100 */
[----:B------:R-:W-:Y:S02]  /*0a70*/  HADD2.F32 R5, -RZ, R10.H0_H0 ;  /* 0x2000000aff057230 */ /* 0x000fe40000004100 */
[----:B------:R-:W-:-:S03]  /*0a80*/  HADD2.F32 R6, -RZ, R6.H1_H1 ;  /* 0x30000006ff067230 */ /* 0x000fc60000004100 */
[----:B------:R-:W-:Y:S01]  /*0a90*/  FFMA.FTZ R4, R4, R5, R14 ;  /* 0x0000000504047223 */ /* 0x000fe2000001000e */
[----:B------:R-:W-:Y:S01]  /*0aa0*/  HADD2.F32 R5, -RZ, R11.H0_H0 ;  /* 0x2000000bff057230 */ /* 0x000fe20000004100 */
[----:B------:R-:W-:Y:S02]  /*0ab0*/  CS2R R14, SRZ ;  /* 0x00000000000e7805 */ /* 0x000fe4000001ff00 */
[----:B------:R-:W-:Y:S01]  /*0ac0*/  FFMA.FTZ R6, R6, R9, R4 ;  /* 0x0000000906067223 */ /* 0x000fe20000010004 */
[----:B------:R-:W-:-:S03]  /*0ad0*/  HADD2.F32 R4, -RZ, R7.H0_H0 ;  /* 0x20000007ff047230 */ /* 0x000fc60000004100 */
[----:B------:R0:W2:Y:S02]  /*0ae0*/  @P0 LDG.E.128 R12, [R16.64] ;  /* 0x00000004100c0981 */ /* 0x0000a4000c1e1d00 */
[----:B------:R-:W-:Y:S01]  /*0af0*/  FFMA.FTZ R4, R4, R5, R6 ;  /* 0x0000000504047223 */ /* 0x000fe20000010006 */
[----:B0-----:R-:W-:-:S06]  /*0b00*/  CS2R R16, SRZ ;  /* 0x0000000000107805 */ /* 0x001fcc000001ff00 */
[----:B------:R-:W3:Y:S01]  /*0b10*/  @P0 LDG.E.128 R16, [R22.64] ;  /* 0x0000000416100981 */ /* 0x000ee2000c1e1d00 */
[----:B------:R-:W-:Y:S01]  /*0b20*/  HADD2.F32 R7, -RZ, R7.H1_H1 ;  /* 0x30000007ff077230 */ /* 0x000fe20000004100 */
[----:B------:R-:W-:Y:S01]  /*0b30*/  LEA.HI R28, R28, R3, RZ, 0x4 ;  /* 0x000000031c1c7211 */ /* 0x000fe200078f20ff */
[----:B------:R-:W-:Y:S01]  /*0b40*/  HADD2.F32 R11, -RZ, R11.H1_H1 ;  /* 0x3000000bff0b7230 */ /* 0x000fe20000004100 */
[----:B------:R-:W-:Y:S01]  /*0b50*/  IADD3 R24, P0, P1, R30, R24, R2 ;  /* 0x000000181e187210 */ /* 0x000fe2000791e002 */
[----:B------:R-:W-:Y:S01]  /*0b60*/  IMAD R20, R20, c[0x0][0x22c], RZ ;  /* 0x00008b0014147a24 */ /* 0x000fe200078e02ff */
[----:B------:R-:W-:Y:S02]  /*0b70*/  LOP3.LUT R2, R28, 0x3ffffff0, RZ, 0xc0, !PT ;  /* 0x3ffffff01c027812 */ /* 0x000fe400078ec0ff */
[----:B------:R-:W-:Y:S01]  /*0b80*/  FFMA.FTZ R4, R7, R11, R4 ;  /* 0x0000000b07047223 */ /* 0x000fe20000010004 */
[----:B------:R-:W-:Y:S02]  /*0b90*/  SHF.R.S32.HI R28, RZ, 0x4, R28 ;  /* 0x00000004ff1c7819 */ /* 0x000fe4000001141c */
[----:B------:R-:W-:-:S02]  /*0ba0*/  IADD3 R2, -R2, R3, RZ ;  /* 0x0000000302027210 */ /* 0x000fc40007ffe1ff */
[----:B------:R-:W-:Y:S01]  /*0bb0*/  IADD3.X R0, R26, R0, R25, P0, P1 ;  /* 0x000000001a007210 */ /* 0x000fe200007e2419 */
[--C-:B--2---:R-:W-:Y:S02]  /*0bc0*/  HADD2.F32 R5, -RZ, R12.reuse.H1_H1 ;  /* 0x3000000cff057230 */ /* 0x104fe40000004100 */
[----:B------:R-:W-:Y:S02]  /*0bd0*/  HADD2.F32 R12, -RZ, R12.H0_H0 ;  /* 0x2000000cff0c7230 */ /* 0x000fe40000004100 */
[----:B------:R-:W-:Y:S02]  /*0be0*/  HADD2.F32 R8, -RZ, R13.H1_H1 ;  /* 0x3000000dff087230 */ /* 0x000fe40000004100 */
[--C-:B---3--:R-:W-:Y:S02]  /*0bf0*/  HADD2.F32 R6, -RZ, R16.reuse.H1_H1 ;  /* 0x30000010ff067230 */ /* 0x108fe40000004100 */
[----:B------:R-:W-:Y:S02]  /*0c00*/  HADD2.F32 R16, -RZ, R16.H0_H0 ;  /* 0x20000010ff107230 */ /* 0x000fe40000004100 */
[----:B------:R-:W-:Y:S01]  /*0c10*/  HADD2.F32 R9, -RZ, R17.H0_H0 ;  /* 0x20000011ff097230 */ /* 0x000fe20000004100 */
[----:B------:R-:W-:Y:S01]  /*0c20*/  FMUL.FTZ R5, R5, R6 ;  /* 0x0000000605057220 */ /* 0x000fe20000410000 */
[----:B------:R-:W-:-:S02]  /*0c30*/  HADD2.F32 R6, -RZ, R13.H0_H0 ;  /* 0x2000000dff067230 */ /* 0x000fc40000004100 */
[----:B------:R-:W-:Y:S01]  /*0c40*/  HADD2.F32 R17, -RZ, R17.H1_H1 ;  /* 0x30000011ff117230 */ /* 0x000fe20000004100 */
[----:B------:R-:W-:Y:S01]  /*0c50*/  FFMA.FTZ R5, R12, R16, R5 ;  /* 0x000000100c057223 */ /* 0x000fe20000010005 */
[----:B------:R-:W-:-:S03]  /*0c60*/  HADD2.F32 R7, -RZ, R19.H1_H1 ;  /* 0x30000013ff077230 */ /* 0x000fc60000004100 */
[----:B------:R-:W-:Y:S01]  /*0c70*/  FFMA.FTZ R5, R6, R9, R5 ;  /* 0x0000000906057223 */ /* 0x000fe20000010005 */
[----:B------:R-:W-:Y:S02]  /*0c80*/  HADD2.F32 R6, -RZ, R14.H0_H0 ;  /* 0x2000000eff067230 */ /* 0x000fe40000004100 */
[----:B------:R-:W-:Y:S01]  /*0c90*/  HADD2.F32 R9, -RZ, R18.H0_H0 ;  /* 0x20000012ff097230 */ /* 0x000fe20000004100 */
[----:B------:R-:W-:Y:S01]  /*0ca0*/  FFMA.FTZ R5, R8, R17, R5 ;  /* 0x0000001108057223 */ /* 0x000fe20000010005 */
[----:B------:R-:W-:Y:S02]  /*0cb0*/  HADD2.F32 R14, -RZ, R14.H1_H1 ;  /* 0x3000000eff0e7230 */ /* 0x000fe40000004100 */
[----:B------:R-:W-:Y:S01]  /*0cc0*/  HADD2.F32 R18, -RZ, R18.H1_H1 ;  /* 0x30000012ff127230 */ /* 0x000fe20000004100 */
[----:B------:R-:W-:Y:S01]  /*0cd0*/  FFMA.FTZ R5, R6, R9, R5 ;  /* 0x0000000906057223 */ /* 0x000fe20000010005 */
[----:B------:R-:W-:Y:S02]  /*0ce0*/  HADD2.F32 R6, -RZ, R15.H0_H0 ;  /* 0x2000000fff067230 */ /* 0x000fe40000004100 */
[----:B------:R-:W-:Y:S01]  /*0cf0*/  HADD2.F32 R9, -RZ, R19.H0_H0 ;  /* 0x20000013ff097230 */ /* 0x000fe20000004100 */
[----:B------:R-:W-:Y:S01]  /*0d00*/  FFMA.FTZ R5, R14, R18, R5 ;  /* 0x000000120e057223 */ /* 0x000fe20000010005 */
[----:B------:R-:W-:-:S03]  /*0d10*/  HADD2.F32 R8, -RZ, R15.H1_H1 ;  /* 0x3000000fff087230 */ /* 0x000fc60000004100 */
[----:B------:R-:W-:-:S04]  /*0d20*/  FFMA.FTZ R5, R6, R9, R5 ;  /* 0x0000000906057223 */ /* 0x000fc80000010005 */
[----:B------:R-:W-:Y:S02]  /*0d30*/  FFMA.FTZ R7, R8, R7, R5 ;  /* 0x0000000708077223 */ /* 0x000fe40000010005 */
[----:B------:R-:W0:Y:S04]  /*0d40*/  SHFL.BFLY PT, R5, R4, 0x4, 0x1f ;  /* 0x0c801f0004057f89 */ /* 0x000e2800000e0000 */
[----:B------:R-:W1:Y:S01]  /*0d50*/  SHFL.BFLY PT, R6, R7, 0x4, 0x1f ;  /* 0x0c801f0007067f89 */ /* 0x000e6200000e0000 */
[----:B0-----:R-:W-:Y:S02]  /*0d60*/  FADD.FTZ R8, R4, R5 ;  /* 0x0000000504087221 */ /* 0x001fe40000010000 */
[----:B-1----:R-:W-:-:S03]  /*0d70*/  FADD.FTZ R9, R7, R6 ;  /* 0x0000000607097221 */ /* 0x002fc60000010000 */
[----:B------:R-:W0:Y:S04]  /*0d80*/  SHFL.BFLY PT, R5, R8, 0x2, 0x1f ;  /* 0x0c401f0008057f89 */ /* 0x000e2800000e0000 */
[----:B------:R-:W1:Y:S01]  /*0d90*/  SHFL.BFLY PT, R10, R9, 0x2, 0x1f ;  /* 0x0c401f00090a7f89 */ /* 0x000e6200000e0000 */
[----:B0-----:R-:W-:Y:S01]  /*0da0*/  FADD.FTZ R6, R8, R5 ;  /* 0x0000000508067221 */ /* 0x001fe20000010000 */
[----:B------:R-:W-:Y:S02]  /*0db0*/  SHF.L.U32 R5, R2, 0x2, RZ ;  /* 0x0000000202057819 */ /* 0x000fe400000006ff */
[----:B------:R-:W-:Y:S01]  /*0dc0*/  IADD3 R8, R21, R27, RZ ;  /* 0x0000001b15087210 */ /* 0x000fe20007ffe0ff */
[----:B-1----:R-:W-:Y:S01]  /*0dd0*/  FADD.FTZ R7, R9, R10 ;  /* 0x0000000a09077221 */ /* 0x002fe20000010000 */
[----:B------:R-:W0:Y:S01]  /*0de0*/  SHFL.BFLY PT, R11, R6, 0x1, 0x1f ;  /* 0x0c201f00060b7f89 */ /* 0x000e2200000e0000 */
[----:B------:R-:W-:Y:S01]  /*0df0*/  IMAD R5, R28, R20, R5 ;  /* 0x000000141c057224 */ /* 0x000fe200078e0205 */
[----:B------:R-:W-:-:S02]  /*0e00*/  SHF.L.U32 R9, R20, 0x2, RZ ;  /* 0x0000000214097819 */ /* 0x000fc400000006ff */
[----:B------:R-:W1:Y:S01]  /*0e10*/  SHFL.BFLY PT, R10, R7, 0x1, 0x1f ;  /* 0x0c201f00070a7f89 */ /* 0x000e6200000e0000 */
[----:B------:R-:W-:Y:S02]  /*0e20*/  SHF.R.S32.HI R12, RZ, 0x1f, R8 ;  /* 0x0000001fff0c7819 */ /* 0x000fe40000011408 */
[----:B------:R-:W-:-:S04]  /*0e30*/  IADD3 R2, P0, R5, R24, RZ ;  /* 0x0000001805027210 */ /* 0x000fc80007f1e0ff */
[----:B------:R-:W-:Y:S02]  /*0e40*/  LEA.HI.X.SX32 R5, R5, R0, 0x1, P0 ;  /* 0x0000000005057211 */ /* 0x000fe400000f0eff */
[C---:B------:R-:W-:Y:S02]  /*0e50*/  LEA R4, P0, R2.reuse, c[0x0][0x350], 0x2 ;  /* 0x0000d40002047a11 */ /* 0x040fe400078010ff */
[C---:B------:R-:W-:Y:S02]  /*0e60*/  LEA.HI R0, P1, R3.reuse, R8, RZ, 0x1d ;  /* 0x0000000803007211 */ /* 0x040fe4000783e8ff */
[----:B------:R-:W-:Y:S02]  /*0e70*/  LEA.HI.X R5, R2, c[0x0][0x354], R5, 0x2, P0 ;  /* 0x0000d50002057a11 */ /* 0x000fe400000f1405 */
[----:B------:R-:W-:Y:S02]  /*0e80*/  LOP3.LUT P0, RZ, R3, 0x7, RZ, 0xc0, !PT ;  /* 0x0000000703ff7812 */ /* 0x000fe4000780c0ff */
[----:B------:R-:W-:Y:S01]  /*0e90*/  IADD3.X R3, RZ, R12, RZ, P1, !PT ;  /* 0x0000000cff037210 */ /* 0x000fe20000ffe4ff */
[----:B------:R-:W-:Y:S01]  /*0ea0*/  IMAD.WIDE R8, R9, 0x10, R4 ;  /* 0x0000001009087825 */ /* 0x000fe200078e0204 */
[----:B------:R-:W-:-:S03]  /*0eb0*/  LEA R2, P1, R0, c[0x0][0x3c8], 0x2 ;  /* 0x0000f20000027a11 */ /* 0x000fc600078210ff */
[----:B0-----:R-:W-:Y:S01]  /*0ec0*/  FADD.FTZ R11, R6, R11 ;  /* 0x0000000b060b7221 */ /* 0x001fe20000010000 */
[----:B------:R-:W-:Y:S01]  /*0ed0*/  LEA.HI.X R3, R0, c[0x0][0x3cc], R3, 0x2, P1 ;  /* 0x0000f30000037a11 */ /* 0x000fe200008f1403 */
[----:B-1----:R-:W-:Y:S02]  /*0ee0*/  FADD.FTZ R10, R7, R10 ;  /* 0x0000000a070a7221 */ /* 0x002fe40000010000 */
[----:B------:R-:W-:-:S04]  /*0ef0*/  IMAD.WIDE R6, R20, 0x40, R8 ;  /* 0x0000004014067825 */ /* 0x000fc800078e0208 */
[----:B------:R-:W-:Y:S02]  /*0f00*/  FMUL.FTZ R11, R11, c[0x0][0x2d4] ;  /* 0x0000b5000b0b7a20 */ /* 0x000fe40000410000 */
[----:B------:R-:W-:Y:S02]  /*0f10*/  FMUL.FTZ R13, R10, c[0x0][0x2d4] ;  /* 0x0000b5000a0d7a20 */ /* 0x000fe40000410000 */
[----:B------:R-:W-:Y:S01]  /*0f20*/  IMAD.WIDE R20, R20, 0x40, R6 ;  /* 0x0000004014147825 */ /* 0x000fe200078e0206 */
[----:B------:R-:W-:Y:S04]  /*0f30*/  @!P0 STG.E [R2.64], R11 ;  /* 0x0000000b02008986 */ /* 0x000fe8000c101904 */
[----:B------:R-:W-:Y:S04]  /*0f40*/  @!P0 STG.E [R2.64+0x80], R13 ;  /* 0x0000800d02008986 */ /* 0x000fe8000c101904 */
[----:B------:R-:W-:Y:S04]  /*0f50*/  STG.E.128 [R4.64], RZ ;  /* 0x000000ff04007986 */ /* 0x000fe8000c101d04 */
[----:B------:R-:W-:Y:S04]  /*0f60*/  STG.E.128 [R8.64], RZ ;  /* 0x000000ff08007986 */ /* 0x000fe8000c101d04 */
[----:B------:R-:W-:Y:S04]  /*0f70*/  STG.E.128 [R6.64], RZ ;  /* 0x000000ff06007986 */ /* 0x000fe8000c101d04 */
[----:B------:R-:W-:Y:S01]  /*0f80*/  STG.E.128 [R20.64], RZ ;  /* 0x000000ff14007986 */ /* 0x000fe2000c101d04 */
[----:B------:R-:W-:Y:S05]  /*0f90*/  EXIT ;  /* 0x000000000000794d */ /* 0x000fea0003800000 */
.L_x_811:
        /* <DEDUP_REMOVED lines=14> */
.L_x_1269:


//--------------------- .text._ZN5flash27flash_bwd_convert_dq_kernelI23Flash_bwd_kernel_traitsILi64ELi128ELi128ELi8ELi4ELi4ELi4ELb0ELb0EN7cutlass6half_tE19Flash_kernel_traitsILi64ELi128ELi128ELi8ES3_EEEEvNS_16Flash_bwd_paramsEi --------------------------
	.section	.text._ZN5flash27flash_bwd_convert_dq_kernelI23Flash_bwd_kernel_traitsILi64ELi128ELi128ELi8ELi4ELi4ELi4ELb0ELb0EN7cutlass6half_tE19Flash_kernel_traitsILi64ELi128ELi128ELi8ES3_EEEEvNS_16Flash_bwd_paramsEi,"ax",@progbits
	.sectioninfo	@"SHI_REGISTERS=64"
	.align	128
        .global         _ZN5flash27flash_bwd_convert_dq_kernelI23Flash_bwd_kernel_traitsILi64ELi128ELi128ELi8ELi4ELi4ELi4ELb0ELb0EN7cutlass6half_tE19Flash_kernel_traitsILi64ELi128ELi128ELi8ES3_EEEEvNS_16Flash_bwd_paramsEi
        .type           _ZN5flash27flash_bwd_convert_dq_kernelI23Flash_bwd_kernel_traitsILi64ELi128ELi128ELi8ELi4ELi4ELi4ELb0ELb0EN7cutlass6half_tE19Flash_kernel_traitsILi64ELi128ELi128ELi8ES3_EEEEvNS_16Flash_bwd_paramsEi,@function
        .size           _ZN5flash27flash_bwd_convert_dq_kernelI23Flash_bwd_kernel_traitsILi64ELi128ELi128ELi8ELi4ELi4ELi4ELb0ELb0EN7cutlass6half_tE19Flash_kernel_traitsILi64ELi128ELi128ELi8ES3_EEEEvNS_16Flash_bwd_paramsEi,(.L_x_1270 - _ZN5flash27flash_bwd_convert_dq_kernelI23Flash_bwd_kernel_traitsILi64ELi128ELi128ELi8ELi4ELi4ELi4ELb0ELb0EN7cutlass6half_tE19Flash_kernel_traitsILi64ELi128ELi128ELi8ES3_EEEEvNS_16Flash_bwd_paramsEi)
        .other          _ZN5flash27flash_bwd_convert_dq_kernelI23Flash_bwd_kernel_traitsILi64ELi128ELi128ELi8ELi4ELi4ELi4ELb0ELb0EN7cutlass6half_tE19Flash_kernel_traitsILi64ELi128ELi128ELi8ES3_EEEEvNS_16Flash_bwd_paramsEi,@"STO_CUDA_ENTRY STV_DEFAULT"
_ZN5flash27flash_bwd_convert_dq_kernelI23Flash_bwd_kernel_traitsILi64ELi128ELi128ELi8ELi4ELi4ELi4ELb0ELb0EN7cutlass6half_tE19Flash_kernel_traitsILi64ELi128ELi128ELi8ES3_EEEEvNS_16Flash_bwd_paramsEi:
.text._ZN5flash27flash_bwd_convert_dq_kernelI23Flash_bwd_kernel_traitsILi64ELi128ELi128ELi8ELi4ELi4ELi4ELb0ELb0EN7cutlass6half_tE19Flash_kernel_traitsILi64ELi128ELi128ELi8ES3_EEEEvNS_16Flash_bwd_paramsEi:
        /* <DEDUP_REMOVED lines=10> */
[----:B------:R-:W0:Y:S01]  /*00a0*/  S2R R0, SR_CTAID.X ;  /* 0x0000000000007919 */ /* 0x000e220000002500 */
[----:B--2---:R-:W-:Y:S01]  /*00b0*/  @P0 IADD3 R4, R5, -R32, RZ ;  /* 0x8000002005040210 */ /* 0x004fe20007ffe0ff */
[----:B0-----:R-:W-:Y:S01]  /*00c0*/  IMAD.SHL.U32 R5, R0, 0x80, RZ ;  /* 0x0000008000057824 */ /* 0x001fe200078e00ff */
[----:B------:R-:W-:-:S04]  /*00d0*/  @!P0 MOV R4, c[0x0][0x214] ;  /* 0x0000850000048a02 */ /* 0x000fc80000000f00 */
[----:B------:R-:W-:-:S13]  /*00e0*/  ISETP.GT.AND P1, PT, R4, R5, PT ;  /* 0x000000050400720c */ /* 0x000fda0003f24270 */
[----:B------:R-:W-:Y:S05]  /*00f0*/  @!P1 EXIT ;  /* 0x000000000000994d */ /* 0x000fea0003800000 */
[C---:B------:R-:W-:Y:S01]  /*0100*/  ISETP.NE.AND P2, PT, R32.reuse, -0x1, PT ;  /* 0xffffffff2000780c */ /* 0x040fe20003f45270 */
[----:B------:R-:W-:Y:S01]  /*0110*/  CS2R R58, SRZ ;  /* 0x00000000003a7805 */ /* 0x000fe2000001ff00 */
[----:B------:R-:W-:Y:S01]  /*0120*/  SHF.R.S32.HI R10, RZ, 0x1f, R5 ;  /* 0x0000001fff0a7819 */ /* 0x000fe20000011405 */
[----:B------:R-:W-:Y:S01]  /*0130*/  CS2R R12, SRZ ;  /* 0x00000000000c7805 */ /* 0x000fe2000001ff00 */
[----:B------:R-:W-:Y:S01]  /*0140*/  IMAD.MOV.U32 R60, RZ, RZ, RZ ;  /* 0x000000ffff3c7224 */ /* 0x000fe200078e00ff */
[----:B------:R-:W-:Y:S01]  /*0150*/  CS2R R14, SRZ ;  /* 0x00000000000e7805 */ /* 0x000fe2000001ff00 */
[----:B------:R-:W-:Y:S01]  /*0160*/  CS2R R16, SRZ ;  /* 0x0000000000107805 */ /* 0x000fe2000001ff00 */
[----:B------:R-:W-:Y:S01]  /*0170*/  CS2R R18, SRZ ;  /* 0x0000000000127805 */ /* 0x000fe2000001ff00 */
[----:B------:R-:W-:Y:S01]  /*0180*/  MOV R48, RZ ;  /* 0x000000ff00307202 */ /* 0x000fe20000000f00 */
[----:B------:R-:W-:Y:S01]  /*0190*/  CS2R R20, SRZ ;  /* 0x0000000000147805 */ /* 0x000fe2000001ff00 */
[----:B------:R-:W-:Y:S01]  /*01a0*/  MOV R57, RZ ;  /* 0x000000ff00397202 */ /* 0x000fe20000000f00 */
[----:B------:R-:W-:Y:S01]  /*01b0*/  CS2R R22, SRZ ;  /* 0x0000000000167805 */ /* 0x000fe2000001ff00 */
[----:B------:R-:W-:Y:S01]  /*01c0*/  CS2R R24, SRZ ;  /* 0x0000000000187805 */ /* 0x000fe2000001ff00 */
[C---:B------:R-:W-:Y:S01]  /*01d0*/  @P2 IMAD.WIDE.U32 R8, R32.reuse, c[0x0][0x398], RZ ;  /* 0x0000e60020082a25 */ /* 0x040fe200078e00ff */
[----:B------:R-:W-:Y:S01]  /*01e0*/  @!P2 SHF.R.S32.HI R0, RZ, 0x1f, R30 ;  /* 0x0000001fff00a819 */ /* 0x000fe2000001141e */
[----:B------:R-:W-:Y:S01]  /*01f0*/  CS2R R26, SRZ ;  /* 0x00000000001a7805 */ /* 0x000fe2000001ff00 */
[----:B------:R-:W-:Y:S01]  /*0200*/  CS2R R40, SRZ ;  /* 0x0000000000287805 */ /* 0x000fe2000001ff00 */
[----:B------:R-:W-:Y:S01]  /*0210*/  @P2 IMAD R6, R32, c[0x0][0x39c], R9 ;  /* 0x0000e70020062a24 */ /* 0x000fe200078e0209 */
[----:B------:R-:W-:Y:S01]  /*0220*/  CS2R R42, SRZ ;  /* 0x00000000002a7805 */ /* 0x000fe2000001ff00 */
[----:B------:R-:W0:Y:S01]  /*0230*/  S2R R9, SR_TID.X ;  /* 0x0000000000097919 */ /* 0x000e220000002100 */
[----:B------:R-:W-:Y:S01]  /*0240*/  @!P2 IMAD R7, R0, c[0x0][0x380], RZ ;  /* 0x0000e0000007aa24 */ /* 0x000fe200078e02ff */
[----:B------:R-:W-:Y:S01]  /*0250*/  MOV R0, c[0x0][0x3e0] ;  /* 0x0000f80000007a02 */ /* 0x000fe20000000f00 */
[----:B------:R-:W-:Y:S01]  /*0260*/  @!P2 IMAD.WIDE.U32 R2, R30, c[0x0][0x380], RZ ;  /* 0x0000e0001e02aa25 */ /* 0x000fe200078e00ff */
[----:B------:R-:W-:Y:S01]  /*0270*/  MOV R45, RZ ;  /* 0x000000ff002d7202 */ /* 0x000fe20000000f00 */
[----:B------:R-:W-:Y:S01]  /*0280*/  CS2R R46, SRZ ;  /* 0x00000000002e7805 */ /* 0x000fe2000001ff00 */
[----:B------:R-:W-:Y:S01]  /*0290*/  ISETP.GE.AND P1, PT, R0, 0x1, PT ;  /* 0x000000010000780c */ /* 0x000fe20003f26270 */
[----:B------:R-:W-:Y:S01]  /*02a0*/  @!P2 IMAD R7, R30, c[0x0][0x384], R7 ;  /* 0x0000e1001e07aa24 */ /* 0x000fe200078e0207 */
[----:B------:R-:W-:Y:S01]  /*02b0*/  @!P2 MOV R8, R2 ;  /* 0x000000020008a202 */ /* 0x000fe20000000f00 */
[----:B------:R-:W-:Y:S01]  /*02c0*/  IMAD.MOV.U32 R11, RZ, RZ, RZ ;  /* 0x000000ffff0b7224 */ /* 0x000fe200078e00ff */
[----:B------:R-:W-:-:S02]  /*02d0*/  MOV R0, RZ ;  /* 0x000000ff00007202 */ /* 0x000fc40000000f00 */
[----:B------:R-:W-:Y:S02]  /*02e0*/  @!P2 IADD3 R6, R3, R7, RZ ;  /* 0x000000070306a210 */ /* 0x000fe40007ffe0ff */
[----:B------:R-:W1:Y:S01]  /*02f0*/  S2R R7, SR_CTAID.Z ;  /* 0x0000000000077919 */ /* 0x000e620000002700 */
[----:B------:R-:W-:Y:S01]  /*0300*/  CS2R R2, SRZ ;  /* 0x0000000000027805 */ /* 0x000fe2000001ff00 */
[----:B0-----:R-:W-:-:S04]  /*0310*/  SHF.R.S32.HI R44, RZ, 0x1f, R9 ;  /* 0x0000001fff2c7819 */ /* 0x001fc80000011409 */
[----:B------:R-:W-:-:S04]  /*0320*/  LEA.HI R34, R44, R9, RZ, 0x5 ;  /* 0x000000092c227211 */ /* 0x000fc800078f28ff */
[----:B------:R-:W-:Y:S01]  /*0330*/  SHF.R.S32.HI R50, RZ, 0x5, R34 ;  /* 0x00000005ff327819 */ /* 0x000fe20000011422 */
[----:B------:R-:W-:Y:S05]  /*0340*/  @!P1 BRA `(.L_x_812) ;  /* 0x00000b0000009947 */ /* 0x000fea0003800000 */
[C---:B------:R-:W-:Y:S01]  /*0350*/  IMAD.WIDE R28, R30.reuse, c[0x0][0x224], RZ ;  /* 0x000089001e1c7a25 */ /* 0x040fe200078e02ff */
[----:B------:R-:W-:Y:S01]  /*0360*/  MOV R36, c[0x0][0x1c0] ;  /* 0x0000700000247a02 */ /* 0x000fe20000000f00 */
[----:B------:R-:W-:Y:S01]  /*0370*/  HFMA2.MMA R49, -RZ, RZ, 0, 0 ;  /* 0x00000000ff317435 */ /* 0x000fe200000001ff */
[----:B------:R-:W-:Y:S01]  /*0380*/  @!P2 MOV R32, 0xffffffff ;  /* 0xffffffff0020a802 */ /* 0x000fe20000000f00 */
[----:B------:R-:W-:Y:S01]  /*0390*/  IMAD.WIDE R30, R30, 0x80, RZ ;  /* 0x000000801e1e7825 */ /* 0x000fe200078e02ff */
[----:B------:R-:W-:Y:S01]  /*03a0*/  SHF.R.S32.HI R33, RZ, 0x1f, R36 ;  /* 0x0000001fff217819 */ /* 0x000fe20000011424 */
[----:B------:R-:W-:Y:S01]  /*03b0*/  UMOV UR4, 0x2 ;  /* 0x0000000200047882 */ /* 0x000fe20000000000 */
[----:B------:R-:W-:Y:S01]  /*03c0*/  MOV R51, c[0x0][0x22c] ;  /* 0x00008b0000337a02 */ /* 0x000fe20000000f00 */
[----:B------:R-:W-:Y:S01]  /*03d0*/  IMAD R29, R29, c[0x0][0x1c0], RZ ;  /* 0x000070001d1d7a24 */ /* 0x000fe200078e02ff */
[----:B------:R-:W-:Y:S01]  /*03e0*/  SEL R30, R30, RZ, P0 ;  /* 0x000000ff1e1e7207 */ /* 0x000fe20000000000 */
[----:B------:R-:W-:Y:S01]  /*03f0*/  ULDC.64 UR10, c[0x0][0x3d8] ;  /* 0x0000f600000a7ab9 */ /* 0x000fe20000000a00 */
[----:B------:R-:W-:Y:S01]  /*0400*/  SEL R35, R31, RZ, P0 ;  /* 0x000000ff1f237207 */ /* 0x000fe20000000000 */
[----:B------:R-:W-:Y:S01]  /*0410*/  IMAD R37, R28, R33, R29 ;  /* 0x000000211c257224 */ /* 0x000fe200078e021d */
[----:B------:R-:W-:Y:S01]  /*0420*/  IADD3 R55, P0, R5, R30, RZ ;  /* 0x0000001e05377210 */ /* 0x000fe20007f1e0ff */
[----:B------:R-:W-:Y:S01]  /*0430*/  IMAD.WIDE R30, R36, c[0x0][0x22c], RZ ;  /* 0x00008b00241e7a25 */ /* 0x000fe200078e02ff */
[----:B------:R-:W-:Y:S01]  /*0440*/  SHF.R.S32.HI R39, RZ, 0x1f, R51 ;  /* 0x0000001fff277819 */ /* 0x000fe20000011433 */
[----:B------:R-:W-:Y:S01]  /*0450*/  USHF.L.U64.HI UR4, UR10, UR4, UR11 ;  /* 0x000000040a047299 */ /* 0x000fe2000801020b */
[----:B------:R-:W-:Y:S01]  /*0460*/  IADD3.X R35, R10, R35, RZ, P0, !PT ;  /* 0x000000230a237210 */ /* 0x000fe200007fe4ff */
[----:B------:R-:W-:Y:S01]  /*0470*/  IMAD.WIDE.U32 R28, R28, c[0x0][0x1c0], RZ ;  /* 0x000070001c1c7a25 */ /* 0x000fe200078e00ff */
[----:B------:R-:W-:Y:S01]  /*0480*/  LOP3.LUT R34, R34, 0xffffffe0, RZ, 0xc0, !PT ;  /* 0xffffffe022227812 */ /* 0x000fe200078ec0ff */
[----:B------:R-:W-:Y:S01]  /*0490*/  ULDC.64 UR8, c[0x0][0x350] ;  /* 0x0000d40000087ab9 */ /* 0x000fe20000000a00 */
[----:B------:R-:W-:Y:S01]  /*04a0*/  MOV R58, RZ ;  /* 0x000000ff003a7202 */ /* 0x000fe20000000f00 */
[----:B------:R-:W-:-:S02]  /*04b0*/  IMAD R36, R31, R32, RZ ;  /* 0x000000201f247224 */ /* 0x000fc400078e02ff */
[----:B------:R-:W-:Y:S02]  /*04c0*/  IMAD R38, R35, c[0x0][0x1c0], RZ ;  /* 0x0000700023267a24 */ /* 0x000fe400078e02ff */
[----:B------:R-:W-:Y:S02]  /*04d0*/  IMAD.IADD R29, R29, 0x1, R37 ;  /* 0x000000011d1d7824 */ /* 0x000fe400078e0225 */
[C---:B------:R-:W-:Y:S02]  /*04e0*/  IMAD R49, R30.reuse, R49, R36 ;  /* 0x000000311e317224 */ /* 0x040fe400078e0224 */
[----:B------:R-:W-:Y:S02]  /*04f0*/  IMAD R61, R33, R55, R38 ;  /* 0x00000037213d7224 */ /* 0x000fe400078e0226 */
[----:B------:R-:W-:-:S04]  /*0500*/  IMAD.WIDE.U32 R36, R30, R32, RZ ;  /* 0x000000201e247225 */ /* 0x000fc800078e00ff */
[----:B------:R-:W-:Y:S01]  /*0510*/  IMAD.WIDE.U32 R32, R55, c[0x0][0x1c0], RZ ;  /* 0x0000700037207a25 */ /* 0x000fe200078e00ff */
[----:B------:R-:W-:-:S03]  /*0520*/  IADD3 R37, R37, R49, RZ ;  /* 0x0000003125257210 */ /* 0x000fc60007ffe0ff */
[----:B------:R-:W-:Y:S01]  /*0530*/  IMAD R29, R29, c[0x0][0x22c], RZ ;  /* 0x00008b001d1d7a24 */ /* 0x000fe200078e02ff */
[----:B------:R-:W-:Y:S01]  /*0540*/  IADD3 R33, R33, R61, RZ ;  /* 0x0000003d21217210 */ /* 0x000fe20007ffe0ff */
[----:B-1----:R-:W-:Y:S02]  /*0550*/  IMAD R49, R7, c[0x0][0x22c], RZ ;  /* 0x00008b0007317a24 */ /* 0x002fe400078e02ff */
[----:B------:R-:W-:Y:S02]  /*0560*/  IMAD R53, R39, R28, R29 ;  /* 0x0000001c27357224 */ /* 0x000fe400078e021d */
[----:B------:R-:W-:-:S04]  /*0570*/  IMAD.WIDE.U32 R28, R28, c[0x0][0x22c], RZ ;  /* 0x00008b001c1c7a25 */ /* 0x000fc800078e00ff */
[----:B------:R-:W-:Y:S01]  /*0580*/  IMAD R33, R33, c[0x0][0x22c], RZ ;  /* 0x00008b0021217a24 */ /* 0x000fe200078e02ff */
[----:B------:R-:W-:Y:S01]  /*0590*/  SEL R36, R28, R36, !P2 ;  /* 0x000000241c247207 */ /* 0x000fe20005000000 */
[----:B------:R-:W-:Y:S01]  /*05a0*/  IMAD R51, R51, c[0x0][0x1c0], RZ ;  /* 0x0000700033337a24 */ /* 0x000fe200078e02ff */
[----:B------:R-:W-:Y:S01]  /*05b0*/  @!P2 IADD3 R37, R29, R53, RZ ;  /* 0x000000351d25a210 */ /* 0x000fe20007ffe0ff */
[----:B------:R-:W-:Y:S01]  /*05c0*/  IMAD R53, R39, R32, R33 ;  /* 0x0000002027357224 */ /* 0x000fe200078e0221 */
[----:B------:R-:W-:Y:S01]  /*05d0*/  IADD3 R28, P0, R49, R36, RZ ;  /* 0x00000024311c7210 */ /* 0x000fe20007f1e0ff */
[----:B------:R-:W-:-:S03]  /*05e0*/  IMAD.WIDE.U32 R32, R32, c[0x0][0x22c], RZ ;  /* 0x00008b0020207a25 */ /* 0x000fc600078e00ff */
[----:B------:R-:W-:Y:S01]  /*05f0*/  LEA.HI.X.SX32 R29, R49, R37, 0x1, P0 ;  /* 0x00000025311d7211 */ /* 0x000fe200000f0eff */
[----:B------:R-:W-:Y:S01]  /*0600*/  IMAD.IADD R34, R9, 0x1, -R34 ;  /* 0x0000000109227824 */ /* 0x000fe200078e0a22 */
[----:B------:R-:W-:Y:S01]  /*0610*/  IADD3 R33, R33, R53, RZ ;  /* 0x0000003521217210 */ /* 0x000fe20007ffe0ff */
[----:B------:R-:W-:Y:S01]  /*0620*/  IMAD R38, R35, R30, RZ ;  /* 0x0000001e23267224 */ /* 0x000fe200078e02ff */
[----:B------:R-:W-:Y:S01]  /*0630*/  SHF.L.U32 R53, R51, 0x3, RZ ;  /* 0x0000000333357819 */ /* 0x000fe200000006ff */
[----:B------:R-:W-:Y:S01]  /*0640*/  IMAD R39, R50, R51, R34 ;  /* 0x0000003332277224 */ /* 0x000fe200078e0222 */
[----:B------:R-:W-:Y:S01]  /*0650*/  SHF.L.U64.HI R35, R32, 0x2, R33 ;  /* 0x0000000220237819 */ /* 0x000fe20000010221 */
[-C--:B------:R-:W-:Y:S01]  /*0660*/  IMAD.WIDE.U32 R28, R30, R55.reuse, R28 ;  /* 0x000000371e1c7225 */ /* 0x080fe200078e001c */
[----:B------:R-:W-:Y:S02]  /*0670*/  SHF.L.U32 R34, R32, 0x2, RZ ;  /* 0x0000000220227819 */ /* 0x000fe400000006ff */
[----:B------:R-:W-:Y:S01]  /*0680*/  SHF.L.U64.HI R37, R36, 0x2, R37 ;  /* 0x0000000224257819 */ /* 0x000fe20000010225 */
[----:B------:R-:W-:Y:S01]  /*0690*/  IMAD R38, R31, R55, R38 ;  /* 0x000000371f267224 */ /* 0x000fe200078e0226 */
[----:B------:R-:W-:Y:S01]  /*06a0*/  SHF.R.S32.HI R31, RZ, 0x1f, R39 ;  /* 0x0000001fff1f7819 */ /* 0x000fe20000011427 */
[----:B------:R-:W-:Y:S01]  /*06b0*/  IMAD.WIDE R32, R53, 0x4, R34 ;  /* 0x0000000435207825 */ /* 0x000fe200078e0222 */
[----:B------:R-:W-:-:S03]  /*06c0*/  IADD3 R28, P0, R39, R28, RZ ;  /* 0x0000001c271c7210 */ /* 0x000fc60007f1e0ff */
[----:B------:R-:W-:Y:S01]  /*06d0*/  IMAD.WIDE R34, R49, 0x4, R34 ;  /* 0x0000000431227825 */ /* 0x000fe200078e0222 */
[----:B------:R-:W-:Y:S02]  /*06e0*/  IADD3.X R31, R31, R29, R38, P0, !PT ;  /* 0x0000001d1f1f7210 */ /* 0x000fe400007fe426 */
[----:B------:R-:W-:Y:S01]  /*06f0*/  IADD3 R29, R53, 0x20, R53 ;  /* 0x00000020351d7810 */ /* 0x000fe20007ffe035 */
[----:B------:R-:W-:Y:S01]  /*0700*/  IMAD.WIDE R32, R49, 0x4, R32 ;  /* 0x0000000431207825 */ /* 0x000fe200078e0220 */
[C---:B------:R-:W-:Y:S02]  /*0710*/  SHF.L.U64.HI R31, R28.reuse, 0x2, R31 ;  /* 0x000000021c1f7819 */ /* 0x040fe4000001021f */
[----:B------:R-:W-:Y:S01]  /*0720*/  SHF.L.U32 R30, R28, 0x2, RZ ;  /* 0x000000021c1e7819 */ /* 0x000fe200000006ff */
[----:B------:R-:W-:-:S04]  /*0730*/  IMAD.WIDE R34, R39, 0x4, R34 ;  /* 0x0000000427227825 */ /* 0x000fc800078e0222 */
[----:B------:R-:W-:Y:S02]  /*0740*/  IMAD.SHL.U32 R49, R36, 0x4, RZ ;  /* 0x0000000424317824 */ /* 0x000fe400078e00ff */
[----:B------:R-:W-:-:S03]  /*0750*/  IMAD.WIDE R32, R39, 0x4, R32 ;  /* 0x0000000427207825 */ /* 0x000fc600078e0220 */
[-C--:B------:R-:W-:Y:S01]  /*0760*/  IADD3 R52, P0, R34, R49.reuse, RZ ;  /* 0x0000003122347210 */ /* 0x080fe20007f1e0ff */
[--C-:B------:R-:W-:Y:S01]  /*0770*/  IMAD.WIDE R28, R29, 0x4, R30.reuse ;  /* 0x000000041d1c7825 */ /* 0x100fe200078e021e */
[----:B------:R-:W-:Y:S01]  /*0780*/  IADD3 R54, P1, R32, R49, RZ ;  /* 0x0000003120367210 */ /* 0x000fe20007f3e0ff */
[----:B------:R-:W-:Y:S01]  /*0790*/  HFMA2.MMA R49, -RZ, RZ, 0, 0 ;  /* 0x00000000ff317435 */ /* 0x000fe200000001ff */
[-C--:B------:R-:W-:Y:S01]  /*07a0*/  IADD3.X R55, R35, R37.reuse, RZ, P0, !PT ;  /* 0x0000002523377210 */ /* 0x080fe200007fe4ff */
[----:B------:R-:W-:Y:S01]  /*07b0*/  IMAD.WIDE R30, R51, 0x20, R30 ;  /* 0x00000020331e7825 */ /* 0x000fe200078e021e */
[----:B------:R-:W-:-:S05]  /*07c0*/  IADD3.X R56, R33, R37, RZ, P1, !PT ;  /* 0x0000002521387210 */ /* 0x000fca0000ffe4ff */
[----:B------:R-:W-:-:S05]  /*07d0*/  IMAD.WIDE R30, R53, 0x4, R30 ;  /* 0x00000004351e7825 */ /* 0x000fca00078e021e */
.L_x_813:
[----:B------:R-:W-:-:S04]  /*07e0*/  IADD3 R36, P0, R30, UR8, RZ ;  /* 0x000000081e247c10 */ /* 0x000fc8000ff1e0ff */
[----:B------:R-:W-:-:S05]  /*07f0*/  IADD3.X R37, R31, UR9, RZ, P0, !PT ;  /* 0x000000091f257c10 */ /* 0x000fca00087fe4ff */
[----:B------:R0:W2:Y:S01]  /*0800*/  LDG.E R32, [R36.64] ;  /* 0x0000000624207981 */ /* 0x0000a2000c1e1900 */
[----:B------:R-:W-:-:S05]  /*0810*/  IMAD.WIDE R34, R51, 0x20, R36 ;  /* 0x0000002033227825 */ /* 0x000fca00078e0224 */
[----:B0-----:R0:W3:Y:S02]  /*0820*/  LDG.E R37, [R34.64] ;  /* 0x0000000622257981 */ /* 0x0010e4000c1e1900 */
[----:B0-----:R-:W-:-:S05]  /*0830*/  IMAD.WIDE R34, R51, 0x20, R34 ;  /* 0x0000002033227825 */ /* 0x001fca00078e0222 */
[----:B------:R0:W4:Y:S01]  /*0840*/  LDG.E R33, [R34.64] ;  /* 0x0000000622217981 */ /* 0x000122000c1e1900 */
[----:B------:R-:W-:-:S06]  /*0850*/  IMAD.WIDE R38, R51, 0x20, R34 ;  /* 0x0000002033267825 */ /* 0x000fcc00078e0222 */
[----:B0-----:R-:W-:-:S04]  /*0860*/  IMAD.WIDE R34, R51, 0x20, R38 ;  /* 0x0000002033227825 */ /* 0x001fc800078e0226 */
[----:B--2---:R-:W-:Y:S02]  /*0870*/  FADD.FTZ R47, R32, R47 ;  /* 0x0000002f202f7221 */ /* 0x004fe40000010000 */
[----:B------:R0:W2:Y:S01]  /*0880*/  LDG.E R32, [R38.64] ;  /* 0x0000000626207981 */ /* 0x0000a2000c1e1900 */
[----:B---3--:R-:W-:-:S03]  /*0890*/  FADD.FTZ R46, R37, R46 ;  /* 0x0000002e252e7221 */ /* 0x008fc60000010000 */
[----:B0-----:R0:W3:Y:S01]  /*08a0*/  LDG.E R39, [R34.64] ;  /* 0x0000000622277981 */ /* 0x0010e2000c1e1900 */
[----:B------:R-:W-:-:S05]  /*08b0*/  IMAD.WIDE R36, R51, 0x20, R34 ;  /* 0x0000002033247825 */ /* 0x000fca00078e0222 */
[----:B------:R1:W5:Y:S01]  /*08c0*/  LDG.E R61, [R36.64] ;  /* 0x00000006243d7981 */ /* 0x000362000c1e1900 */
[----:B----4-:R-:W-:Y:S02]  /*08d0*/  FADD.FTZ R45, R33, R45 ;  /* 0x0000002d212d7221 */ /* 0x010fe40000010000 */
[----:B-1----:R-:W-:-:S05]  /*08e0*/  IMAD.WIDE R36, R51, 0x20, R36 ;  /* 0x0000002033247825 */ /* 0x002fca00078e0224 */
[----:B------:R-:W4:Y:S01]  /*08f0*/  LDG.E R33, [R36.64] ;  /* 0x0000000624217981 */ /* 0x000f22000c1e1900 */
[----:B0-----:R-:W-:-:S04]  /*0900*/  IMAD.WIDE R34, R51, 0x20, R36 ;  /* 0x0000002033227825 */ /* 0x001fc800078e0224 */
[----:B--2---:R-:W-:Y:S02]  /*0910*/  FADD.FTZ R43, R32, R43 ;  /* 0x0000002b202b7221 */ /* 0x004fe40000010000 */
[----:B------:R0:W2:Y:S01]  /*0920*/  LDG.E R32, [R34.64] ;  /* 0x0000000622207981 */ /* 0x0000a2000c1e1900 */
[----:B---3--:R-:W-:Y:S02]  /*0930*/  FADD.FTZ R42, R39, R42 ;  /* 0x0000002a272a7221 */ /* 0x008fe40000010000 */
[----:B------:R-:W-:-:S05]  /*0940*/  IMAD.WIDE R38, R51, 0x20, R34 ;  /* 0x0000002033267825 */ /* 0x000fca00078e0222 */
[----:B0-----:R0:W3:Y:S01]  /*0950*/  LDG.E R35, [R38.64] ;  /* 0x0000000626237981 */ /* 0x0010e2000c1e1900 */
[----:B-----5:R-:W-:Y:S02]  /*0960*/  FADD.FTZ R41, R61, R41 ;  /* 0x000000293d297221 */ /* 0x020fe40000010000 */
[----:B0-----:R-:W-:-:S05]  /*0970*/  IMAD.WIDE R38, R51, 0x20, R38 ;  /* 0x0000002033267825 */ /* 0x001fca00078e0226 */
[----:B------:R0:W5:Y:S01]  /*0980*/  LDG.E R61, [R38.64] ;  /* 0x00000006263d7981 */ /* 0x000162000c1e1900 */
[----:B----4-:R-:W-:Y:S02]  /*0990*/  FADD.FTZ R40, R33, R40 ;  /* 0x0000002821287221 */ /* 0x010fe40000010000 */
[----:B0-----:R-:W-:-:S05]  /*09a0*/  IMAD.WIDE R38, R51, 0x20, R38 ;  /* 0x0000002033267825 */ /* 0x001fca00078e0226 */
[----:B------:R0:W4:Y:S01]  /*09b0*/  LDG.E R37, [R38.64] ;  /* 0x0000000626257981 */ /* 0x000122000c1e1900 */
[----:B--2---:R-:W-:Y:S02]  /*09c0*/  FADD.FTZ R27, R32, R27 ;  /* 0x0000001b201b7221 */ /* 0x004fe40000010000 */
[----:B------:R-:W-:-:S05]  /*09d0*/  IMAD.WIDE R32, R51, 0x20, R38 ;  /* 0x0000002033207825 */ /* 0x000fca00078e0226 */
[----:B------:R1:W2:Y:S01]  /*09e0*/  LDG.E R36, [R32.64] ;  /* 0x0000000620247981 */ /* 0x0002a2000c1e1900 */
[----:B---3--:R-:W-:Y:S02]  /*09f0*/  FADD.FTZ R26, R35, R26 ;  /* 0x0000001a231a7221 */ /* 0x008fe40000010000 */
[----:B------:R-:W-:-:S06]  /*0a00*/  IMAD.WIDE R34, R51, 0x20, R32 ;  /* 0x0000002033227825 */ /* 0x000fcc00078e0220 */
[----:B-1----:R-:W-:Y:S02]  /*0a10*/  IMAD.WIDE R32, R51, 0x20, R34 ;  /* 0x0000002033207825 */ /* 0x002fe400078e0222 */
[----:B------:R1:W3:Y:S01]  /*0a20*/  LDG.E R35, [R34.64] ;  /* 0x0000000622237981 */ /* 0x0002e2000c1e1900 */
[----:B0-----:R-:W-:-:S04]  /*0a30*/  IADD3 R38, P0, R28, UR8, RZ ;  /* 0x000000081c267c10 */ /* 0x001fc8000ff1e0ff */
[----:B------:R-:W-:Y:S01]  /*0a40*/  IADD3.X R39, R29, UR9, RZ, P0, !PT ;  /* 0x000000091d277c10 */ /* 0x000fe200087fe4ff */
[----:B-----5:R-:W-:Y:S02]  /*0a50*/  FADD.FTZ R25, R61, R25 ;  /* 0x000000193d197221 */ /* 0x020fe40000010000 */
[----:B------:R0:W5:Y:S04]  /*0a60*/  LDG.E R61, [R32.64] ;  /* 0x00000006203d7981 */ /* 0x000168000c1e1900 */
[----:B-1----:R1:W5:Y:S01]  /*0a70*/  LDG.E R34, [R38.64] ;  /* 0x0000000626227981 */ /* 0x002362000c1e1900 */
[----:B0-----:R-:W-:-:S04]  /*0a80*/  IMAD.WIDE R32, R53, 0x4, R38 ;  /* 0x0000000435207825 */ /* 0x001fc800078e0226 */
[----:B----4-:R-:W-:Y:S02]  /*0a90*/  FADD.FTZ R24, R37, R24 ;  /* 0x0000001825187221 */ /* 0x010fe40000010000 */
[----:B--2---:R-:W-:Y:S02]  /*0aa0*/  FADD.FTZ R23, R36, R23 ;  /* 0x0000001724177221 */ /* 0x004fe40000010000 */
[----:B------:R-:W-:-:S04]  /*0ab0*/  IMAD.WIDE R36, R53, 0x4, R32 ;  /* 0x0000000435247825 */ /* 0x000fc800078e0220 */
[----:B---3--:R-:W-:Y:S02]  /*0ac0*/  FADD.FTZ R22, R35, R22 ;  /* 0x0000001623167221 */ /* 0x008fe40000010000 */
[----:B------:R0:W2:Y:S04]  /*0ad0*/  LDG.E R35, [R32.64] ;  /* 0x0000000620237981 */ /* 0x0000a8000c1e1900 */
[----:B0-----:R0:W3:Y:S02]  /*0ae0*/  LDG.E R32, [R36.64] ;  /* 0x0000000624207981 */ /* 0x0010e4000c1e1900 */
[----:B0-----:R-:W-:-:S05]  /*0af0*/  IMAD.WIDE R36, R53, 0x4, R36 ;  /* 0x0000000435247825 */ /* 0x001fca00078e0224 */
[----:B------:R0:W4:Y:S01]  /*0b00*/  LDG.E R33, [R36.64] ;  /* 0x0000000624217981 */ /* 0x000122000c1e1900 */
[----:B-1----:R-:W-:-:S05]  /*0b10*/  IMAD.WIDE R38, R53, 0x4, R36 ;  /* 0x0000000435267825 */ /* 0x002fca00078e0224 */
[----:B0-----:R0:W4:Y:S01]  /*0b20*/  LDG.E R36, [R38.64] ;  /* 0x0000000626247981 */ /* 0x001122000c1e1900 */
[----:B-----5:R-:W-:Y:S02]  /*0b30*/  FADD.FTZ R19, R34, R19 ;  /* 0x0000001322137221 */ /* 0x020fe40000010000 */
[----:B0-----:R-:W-:-:S04]  /*0b40*/  IMAD.WIDE R38, R53, 0x4, R38 ;  /* 0x0000000435267825 */ /* 0x001fc800078e0226 */
[----:B--2---:R-:W-:Y:S02]  /*0b50*/  FADD.FTZ R18, R35, R18 ;  /* 0x0000001223127221 */ /* 0x004fe40000010000 */
[----:B------:R-:W-:-:S04]  /*0b60*/  IMAD.WIDE R34, R53, 0x4, R38 ;  /* 0x0000000435227825 */ /* 0x000fc800078e0226 */
[----:B---3--:R-:W-:Y:S02]  /*0b70*/  FADD.FTZ R17, R32, R17 ;  /* 0x0000001120117221 */ /* 0x008fe40000010000 */
[----:B------:R0:W2:Y:S04]  /*0b80*/  LDG.E R32, [R38.64] ;  /* 0x0000000626207981 */ /* 0x0000a8000c1e1900 */
[----:B0-----:R0:W3:Y:S01]  /*0b90*/  LDG.E R39, [R34.64] ;  /* 0x0000000622277981 */ /* 0x0010e2000c1e1900 */
[----:B----4-:R-:W-:Y:S02]  /*0ba0*/  FADD.FTZ R16, R33, R16 ;  /* 0x0000001021107221 */ /* 0x010fe40000010000 */
[----:B0-----:R-:W-:-:S04]  /*0bb0*/  IMAD.WIDE R34, R53, 0x4, R34 ;  /* 0x0000000435227825 */ /* 0x001fc800078e0222 */
[----:B------:R-:W-:Y:S01]  /*0bc0*/  FADD.FTZ R15, R36, R15 ;  /* 0x0000000f240f7221 */ /* 0x000fe20000010000 */
[----:B------:R0:W4:Y:S01]  /*0bd0*/  LDG.E R33, [R34.64] ;  /* 0x0000000622217981 */ /* 0x000122000c1e1900 */
[----:B------:R-:W-:-:S05]  /*0be0*/  IMAD.WIDE R36, R53, 0x4, R34 ;  /* 0x0000000435247825 */ /* 0x000fca00078e0222 */
[----:B0-----:R0:W5:Y:S02]  /*0bf0*/  LDG.E R35, [R36.64] ;  /* 0x0000000624237981 */ /* 0x001164000c1e1900 */
[----:B0-----:R-:W-:-:S04]  /*0c00*/  IMAD.WIDE R36, R53, 0x4, R36 ;  /* 0x0000000435247825 */ /* 0x001fc800078e0224 */
[----:B------:R-:W-:Y:S02]  /*0c10*/  FADD.FTZ R21, R61, R21 ;  /* 0x000000153d157221 */ /* 0x000fe40000010000 */
[----:B------:R0:W5:Y:S01]  /*0c20*/  LDG.E R61, [R36.64] ;  /* 0x00000006243d7981 */ /* 0x000162000c1e1900 */
[----:B--2---:R-:W-:Y:S02]  /*0c30*/  FADD.FTZ R3, R32, R3 ;  /* 0x0000000320037221 */ /* 0x004fe40000010000 */
[----:B---3--:R-:W-:Y:S02]  /*0c40*/  FADD.FTZ R2, R39, R2 ;  /* 0x0000000227027221 */ /* 0x008fe40000010000 */
[----:B------:R-:W-:-:S05]  /*0c50*/  IMAD.WIDE R38, R53, 0x4, R36 ;  /* 0x0000000435267825 */ /* 0x000fca00078e0224 */
[----:B0-----:R-:W2:Y:S01]  /*0c60*/  LDG.E R36, [R38.64] ;  /* 0x0000000626247981 */ /* 0x001ea2000c1e1900 */
[----:B----4-:R-:W-:Y:S02]  /*0c70*/  FADD.FTZ R0, R33, R0 ;  /* 0x0000000021007221 */ /* 0x010fe40000010000 */
[----:B------:R-:W-:-:S04]  /*0c80*/  IMAD.WIDE R32, R53, 0x4, R38 ;  /* 0x0000000435207825 */ /* 0x000fc800078e0226 */
[----:B-----5:R-:W-:Y:S02]  /*0c90*/  FADD.FTZ R14, R35, R14 ;  /* 0x0000000e230e7221 */ /* 0x020fe40000010000 */
[----:B------:R-:W-:Y:S02]  /*0ca0*/  IMAD.WIDE R34, R53, 0x4, R32 ;  /* 0x0000000435227825 */ /* 0x000fe400078e0220 */
[----:B------:R0:W3:Y:S04]  /*0cb0*/  LDG.E R32, [R32.64] ;  /* 0x0000000620207981 */ /* 0x0000e8000c1e1900 */
[----:B0-----:R0:W4:Y:S01]  /*0cc0*/  LDG.E R33, [R34.64] ;  /* 0x0000000622217981 */ /* 0x001122000c1e1900 */
[----:B------:R-:W-:Y:S02]  /*0cd0*/  FADD.FTZ R13, R61, R13 ;  /* 0x0000000d3d0d7221 */ /* 0x000fe40000010000 */
[----:B0-----:R-:W-:-:S05]  /*0ce0*/  IMAD.WIDE R34, R53, 0x4, R34 ;  /* 0x0000000435227825 */ /* 0x001fca00078e0222 */
[----:B------:R0:W5:Y:S01]  /*0cf0*/  LDG.E R61, [R34.64] ;  /* 0x00000006223d7981 */ /* 0x000162000c1e1900 */
[----:B--2---:R-:W-:Y:S01]  /*0d00*/  FADD.FTZ R59, R36, R59 ;  /* 0x0000003b243b7221 */ /* 0x004fe20000010000 */
[----:B------:R-:W-:-:S04]  /*0d10*/  IADD3 R36, P0, R52, UR8, RZ ;  /* 0x0000000834247c10 */ /* 0x000fc8000ff1e0ff */
[----:B------:R-:W-:-:S05]  /*0d20*/  IADD3.X R37, R55, UR9, RZ, P0, !PT ;  /* 0x0000000937257c10 */ /* 0x000fca00087fe4ff */
[----:B------:R1:W2:Y:S04]  /*0d30*/  LDG.E R38, [R36.64] ;  /* 0x0000000624267981 */ /* 0x0002a8000c1e1900 */
[----:B-1----:R-:W2:Y:S01]  /*0d40*/  LDG.E R36, [R36.64+0x80] ;  /* 0x0000800624247981 */ /* 0x002ea2000c1e1900 */
[----:B---3--:R-:W-:Y:S01]  /*0d50*/  FADD.FTZ R60, R32, R60 ;  /* 0x0000003c203c7221 */ /* 0x008fe20000010000 */
[----:B------:R-:W-:Y:S01]  /*0d60*/  IADD3 R32, P0, R54, UR8, RZ ;  /* 0x0000000836207c10 */ /* 0x000fe2000ff1e0ff */
[----:B----4-:R-:W-:-:S03]  /*0d70*/  FADD.FTZ R12, R33, R12 ;  /* 0x0000000c210c7221 */ /* 0x010fc60000010000 */
[----:B------:R-:W-:-:S05]  /*0d80*/  IADD3.X R33, R56, UR9, RZ, P0, !PT ;  /* 0x0000000938217c10 */ /* 0x000fca00087fe4ff */
[----:B------:R-:W3:Y:S04]  /*0d90*/  LDG.E R39, [R32.64] ;  /* 0x0000000620277981 */ /* 0x000ee8000c1e1900 */
[----:B0-----:R-:W4:Y:S01]  /*0da0*/  LDG.E R35, [R32.64+0x80] ;  /* 0x0000800620237981 */ /* 0x001f22000c1e1900 */
[----:B------:R-:W-:-:S04]  /*0db0*/  IADD3 R49, R49, 0x1, RZ ;  /* 0x0000000131317810 */ /* 0x000fc80007ffe0ff */
[----:B------:R-:W-:Y:S01]  /*0dc0*/  ISETP.GE.AND P0, PT, R49, c[0x0][0x3e0], PT ;  /* 0x0000f80031007a0c */ /* 0x000fe20003f06270 */
[----:B------:R-:W-:Y:S01]  /*0dd0*/  ULEA UR8, UP0, UR10, UR8, 0x2 ;  /* 0x000000080a087291 */ /* 0x000fe2000f80103f */
[----:B-----5:R-:W-:-:S03]  /*0de0*/  FADD.FTZ R58, R61, R58 ;  /* 0x0000003a3d3a7221 */ /* 0x020fc60000010000 */
[----:B------:R-:W-:Y:S01]  /*0df0*/  UIADD3.X UR9, UR9, UR4, URZ, UP0, !UPT ;  /* 0x0000000409097290 */ /* 0x000fe200087fe43f */
[----:B--2---:R-:W-:Y:S02]  /*0e00*/  FADD.FTZ R11, R38, R11 ;  /* 0x0000000b260b7221 */ /* 0x004fe40000010000 */
[----:B------:R-:W-:Y:S02]  /*0e10*/  FADD.FTZ R57, R36, R57 ;  /* 0x0000003924397221 */ /* 0x000fe40000010000 */
[----:B---3--:R-:W-:Y:S02]  /*0e20*/  FADD.FTZ R20, R39, R20 ;  /* 0x0000001427147221 */ /* 0x008fe40000010000 */
[----:B----4-:R-:W-:Y:S01]  /*0e30*/  FADD.FTZ R48, R35, R48 ;  /* 0x0000003023307221 */ /* 0x010fe20000010000 */
[----:B------:R-:W-:Y:S05]  /*0e40*/  @!P0 BRA `(.L_x_813) ;  /* 0xfffff99000008947 */ /* 0x000fea000383ffff */
.L_x_812:
[CC--:B------:R-:W-:Y:S01]  /*0e50*/  LEA.HI R30, R44.reuse, R9.reuse, RZ, 0x2 ;  /* 0x000000092c1e7211 */ /* 0x0c0fe200078f10ff */
[----:B------:R-:W-:Y:S01]  /*0e60*/  FMUL.FTZ R11, R11, c[0x0][0x2e0] ;  /* 0x0000b8000b0b7a20 */ /* 0x000fe20000410000 */
[----:B------:R-:W-:Y:S01]  /*0e70*/  LEA.HI R29, R44, R9, RZ, 0x3 ;  /* 0x000000092c1d7211 */ /* 0x000fe200078f18ff */
[----:B------:R-:W-:Y:S01]  /*0e80*/  FMUL.FTZ R45, R45, c[0x0][0x2e0] ;  /* 0x0000b8002d2d7a20 */ /* 0x000fe20000410000 */
[--C-:B------:R-:W-:Y:S01]  /*0e90*/  SHF.R.S32.HI R31, RZ, 0x2, R30.reuse ;  /* 0x00000002ff1f7819 */ /* 0x100fe2000001141e */
[----:B------:R-:W-:Y:S01]  /*0ea0*/  FMUL.FTZ R33, R26, c[0x0][0x2e0] ;  /* 0x0000b8001a217a20 */ /* 0x000fe20000410000 */
[----:B------:R-:W-:Y:S01]  /*0eb0*/  SHF.R.S32.HI R28, RZ, 0x1f, R30 ;  /* 0x0000001fff1c7819 */ /* 0x000fe2000001141e */
[----:B------:R-:W-:Y:S01]  /*0ec0*/  FMUL.FTZ R24, R24, c[0x0][0x2e0] ;  /* 0x0000b80018187a20 */ /* 0x000fe20000410000 */
[----:B------:R-:W-:Y:S01]  /*0ed0*/  LOP3.LUT R36, R30, 0x3ffffffc, RZ, 0xc0, !PT ;  /* 0x3ffffffc1e247812 */ /* 0x000fe200078ec0ff */
[----:B------:R-:W-:Y:S01]  /*0ee0*/  FMUL.FTZ R23, R23, c[0x0][0x2e0] ;  /* 0x0000b80017177a20 */ /* 0x000fe20000410000 */
[----:B------:R-:W-:Y:S01]  /*0ef0*/  LEA.HI R32, R28, R31, RZ, 0x3 ;  /* 0x0000001f1c207211 */ /* 0x000fe200078f18ff */
[----:B------:R-:W-:Y:S01]  /*0f00*/  FMUL.FTZ R22, R22, c[0x0][0x2e0] ;  /* 0x0000b80016167a20 */ /* 0x000fe20000410000 */
[----:B------:R-:W-:Y:S01]  /*0f10*/  LOP3.LUT R34, R29, 0x1ffffff8, RZ, 0xc0, !PT ;  /* 0x1ffffff81d227812 */ /* 0x000fe200078ec0ff */
[----:B------:R-:W-:Y:S01]  /*0f20*/  FMUL.FTZ R21, R21, c[0x0][0x2e0] ;  /* 0x0000b80015157a20 */ /* 0x000fe20000410000 */
[----:B------:R-:W-:Y:S01]  /*0f30*/  LOP3.LUT R30, R32, 0xfffffff8, RZ, 0xc0, !PT ;  /* 0xfffffff8201e7812 */ /* 0x000fe200078ec0ff */
[----:B------:R-:W-:Y:S01]  /*0f40*/  FMUL.FTZ R32, R20, c[0x0][0x2e0] ;  /* 0x0000b80014207a20 */ /* 0x000fe20000410000 */
[CC--:B------:R-:W-:Y:S01]  /*0f50*/  LEA.HI R28, R44.reuse, R9.reuse, RZ, 0x7 ;  /* 0x000000092c1c7211 */ /* 0x0c0fe200078f38ff */
[----:B------:R-:W-:Y:S01]  /*0f60*/  IMAD.IADD R20, R9, 0x1, -R34 ;  /* 0x0000000109147824 */ /* 0x000fe200078e0a22 */
[----:B------:R-:W-:Y:S01]  /*0f70*/  LEA.HI R44, R44, R9, RZ, 0x6 ;  /* 0x000000092c2c7211 */ /* 0x000fe200078f30ff */
[----:B------:R-:W-:Y:S01]  /*0f80*/  FMUL.FTZ R34, R27, c[0x0][0x2e0] ;  /* 0x0000b8001b227a20 */ /* 0x000fe20000410000 */
[----:B------:R-:W-:Y:S01]  /*0f90*/  IADD3 R30, R31, -R30, RZ ;  /* 0x8000001e1f1e7210 */ /* 0x000fe20007ffe0ff */
[----:B------:R-:W-:Y:S01]  /*0fa0*/  FMUL.FTZ R31, R40, c[0x0][0x2e0] ;  /* 0x0000b800281f7a20 */ /* 0x000fe20000410000 */
[----:B------:R-:W-:Y:S01]  /*0fb0*/  F2FP.PACK_AB R11, R32, R11 ;  /* 0x0000000b200b723e */ /* 0x000fe200000000ff */
[----:B------:R-:W-:Y:S01]  /*0fc0*/  FMUL.FTZ R32, R43, c[0x0][0x2e0] ;  /* 0x0000b8002b207a20 */ /* 0x000fe20000410000 */
[----:B------:R-:W-:Y:S01]  /*0fd0*/  IADD3 R9, -R36, R9, RZ ;  /* 0x0000000924097210 */ /* 0x000fe20007ffe1ff */
        /* <DEDUP_REMOVED lines=13> */
[----:B------:R-:W-:Y:S01]  /*10b0*/  F2FP.PACK_AB R22, R34, R33 ;  /* 0x000000212216723e */ /* 0x000fe200000000ff */
[----:B------:R-:W-:Y:S01]  /*10c0*/  FMUL.FTZ R16, R16, c[0x0][0x2e0] ;  /* 0x0000b80010107a20 */ /* 0x000fe20000410000 */
[----:B------:R-:W-:Y:S01]  /*10d0*/  SHF.R.S32.HI R0, RZ, 0x3, R29 ;  /* 0x00000003ff007819 */ /* 0x000fe2000001141d */
[----:B------:R-:W-:Y:S01]  /*10e0*/  FMUL.FTZ R14, R14, c[0x0][0x2e0] ;  /* 0x0000b8000e0e7a20 */ /* 0x000fe20000410000 */
[----:B------:R-:W-:Y:S01]  /*10f0*/  LEA.HI R33, R23, R50, RZ, 0x2 ;  /* 0x0000003217217211 */ /* 0x000fe200078f10ff */
[----:B------:R-:W-:Y:S01]  /*1100*/  FMUL.FTZ R23, R17, c[0x0][0x2e0] ;  /* 0x0000b80011177a20 */ /* 0x000fe20000410000 */
[----:B------:R-:W-:Y:S01]  /*1110*/  F2FP.PACK_AB R24, R3, R24 ;  /* 0x000000180318723e */ /* 0x000fe200000000ff */
[----:B------:R-:W-:Y:S01]  /*1120*/  FMUL.FTZ R13, R13, c[0x0][0x2e0] ;  /* 0x0000b8000d0d7a20 */ /* 0x000fe20000410000 */
[----:B------:R-:W-:Y:S01]  /*1130*/  SHF.L.U32 R3, R30, 0x6, RZ ;  /* 0x000000061e037819 */ /* 0x000fe200000006ff */
[----:B------:R-:W-:Y:S01]  /*1140*/  FMUL.FTZ R47, R47, c[0x0][0x2e0] ;  /* 0x0000b8002f2f7a20 */ /* 0x000fe20000410000 */
[----:B------:R-:W-:Y:S01]  /*1150*/  F2FP.PACK_AB R29, R15, R2 ;  /* 0x000000020f1d723e */ /* 0x000fe200000000ff */
[----:B------:R-:W-:Y:S01]  /*1160*/  IMAD.SHL.U32 R15, R0, 0x40, RZ ;  /* 0x00000040000f7824 */ /* 0x000fe200078e00ff */
[----:B------:R-:W-:Y:S01]  /*1170*/  LOP3.LUT R33, R33, 0x1ffffc, RZ, 0xc0, !PT ;  /* 0x001ffffc21217812 */ /* 0x000fe200078ec0ff */
[----:B------:R-:W-:Y:S01]  /*1180*/  FMUL.FTZ R46, R46, c[0x0][0x2e0] ;  /* 0x0000b8002e2e7a20 */ /* 0x000fe20000410000 */
[----:B------:R-:W-:Y:S01]  /*1190*/  SHF.R.U32.HI R28, RZ, 0x4, R28 ;  /* 0x00000004ff1c7819 */ /* 0x000fe2000001161c */
[----:B------:R-:W-:Y:S01]  /*11a0*/  FMUL.FTZ R12, R12, c[0x0][0x2e0] ;  /* 0x0000b8000c0c7a20 */ /* 0x000fe20000410000 */
[----:B------:R-:W-:Y:S01]  /*11b0*/  LOP3.LUT R3, R3, 0x1c0, RZ, 0xc0, !PT ;  /* 0x000001c003037812 */ /* 0x000fe200078ec0ff */
[----:B------:R-:W-:Y:S01]  /*11c0*/  FMUL.FTZ R42, R42, c[0x0][0x2e0] ;  /* 0x0000b8002a2a7a20 */ /* 0x000fe20000410000 */
[----:B------:R-:W-:Y:S01]  /*11d0*/  IADD3 R50, R50, -R33, RZ ;  /* 0x8000002132327210 */ /* 0x000fe20007ffe0ff */
[----:B------:R-:W-:Y:S01]  /*11e0*/  FMUL.FTZ R41, R41, c[0x0][0x2e0] ;  /* 0x0000b80029297a20 */ /* 0x000fe20000410000 */
[----:B------:R-:W-:Y:S01]  /*11f0*/  SHF.L.U32 R2, R20, 0x3, RZ ;  /* 0x0000000314027819 */ /* 0x000fe200000006ff */
[----:B------:R-:W-:Y:S01]  /*1200*/  FMUL.FTZ R57, R57, c[0x0][0x2e0] ;  /* 0x0000b80039397a20 */ /* 0x000fe20000410000 */
[----:B------:R-:W-:Y:S01]  /*1210*/  LOP3.LUT R15, R15, 0x1c0, RZ, 0xc0, !PT ;  /* 0x000001c00f0f7812 */ /* 0x000fe200078ec0ff */
[----:B------:R-:W-:Y:S01]  /*1220*/  FMUL.FTZ R48, R48, c[0x0][0x2e0] ;  /* 0x0000b80030307a20 */ /* 0x000fe20000410000 */
[----:B------:R-:W-:Y:S01]  /*1230*/  LOP3.LUT R28, R3, 0x8, R28, 0xf8, !PT ;  /* 0x00000008031c7812 */ /* 0x000fe200078ef81c */
[----:B------:R-:W-:Y:S01]  /*1240*/  FMUL.FTZ R59, R59, c[0x0][0x2e0] ;  /* 0x0000b8003b3b7a20 */ /* 0x000fe20000410000 */
[----:B------:R-:W-:Y:S01]  /*1250*/  SHF.R.U32.HI R3, RZ, 0x3, R3 ;  /* 0x00000003ff037819 */ /* 0x000fe20000011603 */
[----:B------:R-:W-:Y:S01]  /*1260*/  FMUL.FTZ R60, R60, c[0x0][0x2e0] ;  /* 0x0000b8003c3c7a20 */ /* 0x000fe20000410000 */
[----:B------:R-:W-:Y:S01]  /*1270*/  F2FP.PACK_AB R23, R16, R23 ;  /* 0x000000171017723e */ /* 0x000fe200000000ff */
[----:B------:R-:W-:Y:S01]  /*1280*/  IMAD R10, R10, c[0x0][0x398], RZ ;  /* 0x0000e6000a0a7a24 */ /* 0x000fe200078e02ff */
[----:B------:R-:W-:Y:S01]  /*1290*/  LEA R50, R50, R9, 0x9 ;  /* 0x0000000932327211 */ /* 0x000fe200078e48ff */
[----:B------:R-:W-:Y:S01]  /*12a0*/  BSSY B0, `(.L_x_814) ;  /* 0x0000049000007945 */ /* 0x000fe20003800000 */
[----:B------:R-:W-:-:S02]  /*12b0*/  SHF.R.U32.HI R9, RZ, 0x3, R15 ;  /* 0x00000003ff097819 */ /* 0x000fc4000001160f */
[----:B------:R-:W-:Y:S02]  /*12c0*/  LOP3.LUT R16, R15, 0x38, R2, 0xf8, !PT ;  /* 0x000000380f107812 */ /* 0x000fe400078ef802 */
[----:B------:R-:W-:Y:S02]  /*12d0*/  LOP3.LUT R3, R28, R3, RZ, 0x3c, !PT ;  /* 0x000000031c037212 */ /* 0x000fe400078e3cff */
[----:B------:R-:W-:Y:S01]  /*12e0*/  F2FP.PACK_AB R20, R13, R14 ;  /* 0x0000000e0d14723e */ /* 0x000fe200000000ff */
[----:B------:R-:W-:Y:S01]  /*12f0*/  HFMA2.MMA R13, -RZ, RZ, 0, 1.9073486328125e-06 ;  /* 0x00000020ff0d7435 */ /* 0x000fe200000001ff */
[----:B------:R-:W-:Y:S02]  /*1300*/  R2P PR, R30, 0x6 ;  /* 0x000000061e007804 */ /* 0x000fe40000000000 */
[----:B------:R-:W-:Y:S02]  /*1310*/  LOP3.LUT R16, R16, R9, RZ, 0x3c, !PT ;  /* 0x0000000910107212 */ /* 0x000fe400078e3cff */
[----:B------:R-:W-:Y:S01]  /*1320*/  LEA R9, R50, R3, 0x1 ;  /* 0x0000000332097211 */ /* 0x000fe200078e08ff */
[----:B------:R-:W-:Y:S01]  /*1330*/  FMUL.FTZ R3, R58, c[0x0][0x2e0] ;  /* 0x0000b8003a037a20 */ /* 0x000fe20000410000 */
[----:B------:R-:W-:-:S02]  /*1340*/  F2FP.PACK_AB R25, R46, R47 ;  /* 0x0000002f2e19723e */ /* 0x000fc400000000ff */
[----:B------:R-:W-:Y:S01]  /*1350*/  F2FP.PACK_AB R27, R41, R42 ;  /* 0x0000002a291b723e */ /* 0x000fe200000000ff */
[----:B------:R-:W-:Y:S01]  /*1360*/  IMAD.SHL.U32 R14, R9, 0x2, RZ ;  /* 0x00000002090e7824 */ /* 0x000fe200078e00ff */
[----:B------:R-:W-:Y:S02]  /*1370*/  SEL R13, R13, 0xffffffe0, !P1 ;  /* 0xffffffe00d0d7807 */ /* 0x000fe40004800000 */
[----:B------:R-:W-:Y:S02]  /*1380*/  F2FP.PACK_AB R28, R3, R12 ;  /* 0x0000000c031c723e */ /* 0x000fe400000000ff */
[C---:B------:R-:W-:Y:S01]  /*1390*/  IADD3 R30, R14.reuse, 0x40, RZ ;  /* 0x000000400e1e7810 */ /* 0x040fe20007ffe0ff */
[----:B------:R0:W-:Y:S01]  /*13a0*/  STS [R14], R11 ;  /* 0x0000000b0e007388 */ /* 0x0001e20000000800 */
[C---:B------:R-:W-:Y:S02]  /*13b0*/  IADD3 R3, R14.reuse, R13, RZ ;  /* 0x0000000d0e037210 */ /* 0x040fe40007ffe0ff */
[----:B------:R-:W-:Y:S01]  /*13c0*/  @P2 IADD3 R30, R14, -0x40, RZ ;  /* 0xffffffc00e1e2810 */ /* 0x000fe20007ffe0ff */
[----:B------:R-:W-:Y:S01]  /*13d0*/  STS [R14+0x400], R25 ;  /* 0x000400190e007388 */ /* 0x000fe20000000800 */
[----:B------:R-:W-:-:S02]  /*13e0*/  F2FP.PACK_AB R21, R48, R57 ;  /* 0x000000393015723e */ /* 0x000fc400000000ff */
[----:B------:R-:W-:Y:S01]  /*13f0*/  IADD3 R33, R13, R30, RZ ;  /* 0x0000001e0d217210 */ /* 0x000fe20007ffe0ff */
[----:B------:R-:W-:Y:S01]  /*1400*/  STS [R3], R31 ;  /* 0x0000001f03007388 */ /* 0x000fe20000000800 */
[----:B------:R-:W-:Y:S01]  /*1410*/  F2FP.PACK_AB R59, R60, R59 ;  /* 0x0000003b3c3b723e */ /* 0x000fe200000000ff */
[----:B0-----:R-:W-:Y:S01]  /*1420*/  IMAD R11, R5, c[0x0][0x39c], R10 ;  /* 0x0000e700050b7a24 */ /* 0x001fe200078e020a */
[----:B------:R-:W-:Y:S01]  /*1430*/  SHF.L.U32 R9, R44, 0x3, RZ ;  /* 0x000000032c097819 */ /* 0x000fe200000006ff */
[----:B------:R-:W-:Y:S01]  /*1440*/  STS [R3+0x400], R32 ;  /* 0x0004002003007388 */ /* 0x000fe20000000800 */
[----:B------:R-:W-:Y:S02]  /*1450*/  ISETP.GE.AND P0, PT, R2, c[0x0][0x220], PT ;  /* 0x0000880002007a0c */ /* 0x000fe40003f06270 */
[----:B------:R-:W-:Y:S01]  /*1460*/  LOP3.LUT R9, R16, 0x7ffffe00, R9, 0xf8, !PT ;  /* 0x7ffffe0010097812 */ /* 0x000fe200078ef809 */
[----:B------:R-:W-:Y:S01]  /*1470*/  STS [R14+0x2000], R26 ;  /* 0x0020001a0e007388 */ /* 0x000fe20000000800 */
[----:B-1----:R-:W-:-:S02]  /*1480*/  SHF.R.S32.HI R10, RZ, 0x1f, R7 ;  /* 0x0000001fff0a7819 */ /* 0x002fc40000011407 */
[----:B------:R-:W-:Y:S01]  /*1490*/  SHF.L.U32 R9, R9, 0x1, RZ ;  /* 0x0000000109097819 */ /* 0x000fe200000006ff */
[----:B------:R-:W-:Y:S02]  /*14a0*/  STS [R14+0x2400], R27 ;  /* 0x0024001b0e007388 */ /* 0x000fe40000000800 */
[----:B------:R-:W-:Y:S02]  /*14b0*/  IMAD R10, R10, c[0x0][0x3b0], RZ ;  /* 0x0000ec000a0a7a24 */ /* 0x000fe400078e02ff */
[----:B------:R-:W-:Y:S04]  /*14c0*/  STS [R3+0x2000], R18 ;  /* 0x0020001203007388 */ /* 0x000fe80000000800 */
[----:B------:R0:W-:Y:S04]  /*14d0*/  STS [R3+0x2400], R19 ;  /* 0x0024001303007388 */ /* 0x0001e80000000800 */
[----:B------:R1:W-:Y:S04]  /*14e0*/  STS [R30], R21 ;  /* 0x000000151e007388 */ /* 0x0003e80000000800 */
[----:B------:R-:W-:Y:S01]  /*14f0*/  STS [R30+0x400], R22 ;  /* 0x000400161e007388 */ /* 0x000fe20000000800 */
[----:B0-----:R-:W-:-:S03]  /*1500*/  SHF.R.S32.HI R3, RZ, 0x1f, R2 ;  /* 0x0000001fff037819 */ /* 0x001fc60000011402 */
[----:B------:R-:W-:Y:S01]  /*1510*/  STS [R33], R29 ;  /* 0x0000001d21007388 */ /* 0x000fe20000000800 */
[----:B-1----:R-:W-:Y:S01]  /*1520*/  IMAD.IADD R21, R4, 0x1, -R5 ;  /* 0x0000000104157824 */ /* 0x002fe200078e0a05 */
[C---:B------:R-:W-:Y:S02]  /*1530*/  IADD3 R4, R0.reuse, 0x20, RZ ;  /* 0x0000002000047810 */ /* 0x040fe40007ffe0ff */
[----:B------:R-:W-:Y:S01]  /*1540*/  STS [R33+0x400], R20 ;  /* 0x0004001421007388 */ /* 0x000fe20000000800 */
[----:B------:R-:W-:Y:S01]  /*1550*/  IMAD.WIDE.U32 R2, R5, c[0x0][0x398], R2 ;  /* 0x0000e60005027a25 */ /* 0x000fe200078e0002 */
[----:B------:R-:W-:Y:S02]  /*1560*/  IADD3 R5, R0, 0x60, RZ ;  /* 0x0000006000057810 */ /* 0x000fe40007ffe0ff */
[----:B------:R-:W-:Y:S01]  /*1570*/  STS [R30+0x2000], R23 ;  /* 0x002000171e007388 */ /* 0x000fe20000000800 */
[----:B------:R-:W-:Y:S02]  /*1580*/  ISETP.GE.OR P1, PT, R4, R21, P0 ;  /* 0x000000150400720c */ /* 0x000fe40000726670 */
[----:B------:R-:W-:Y:S01]  /*1590*/  IADD3 R2, P2, R8, R2, RZ ;  /* 0x0000000208027210 */ /* 0x000fe20007f5e0ff */
[----:B------:R0:W-:Y:S01]  /*15a0*/  STS [R30+0x2400], R24 ;  /* 0x002400181e007388 */ /* 0x0001e20000000800 */
[----:B------:R-:W-:-:S02]  /*15b0*/  IADD3 R4, R0, 0x40, RZ ;  /* 0x0000004000047810 */ /* 0x000fc40007ffe0ff */
[----:B------:R-:W-:Y:S01]  /*15c0*/  IADD3.X R3, R6, R3, R11, P2, !PT ;  /* 0x0000000306037210 */ /* 0x000fe200017fe40b */
[----:B------:R1:W-:Y:S01]  /*15d0*/  STS [R33+0x2000], R59 ;  /* 0x0020003b21007388 */ /* 0x0003e20000000800 */
[-C--:B------:R-:W-:Y:S02]  /*15e0*/  ISETP.GE.OR P2, PT, R4, R21.reuse, P0 ;  /* 0x000000150400720c */ /* 0x080fe40000746670 */
[-C--:B------:R-:W-:Y:S01]  /*15f0*/  ISETP.GE.OR P3, PT, R5, R21.reuse, P0 ;  /* 0x000000150500720c */ /* 0x080fe20000766670 */
[----:B------:R1:W-:Y:S04]  /*1600*/  STS [R33+0x2400], R28 ;  /* 0x0024001c21007388 */ /* 0x0003e80000000800 */
[----:B------:R-:W-:Y:S01]  /*1610*/  BAR.SYNC.DEFER_BLOCKING 0x0 ;  /* 0x0000000000007b1d */ /* 0x000fe20000010000 */
[----:B------:R-:W-:Y:S01]  /*1620*/  ISETP.GE.OR P0, PT, R0, R21, P0 ;  /* 0x000000150000720c */ /* 0x000fe20000706670 */
[C---:B------:R-:W-:Y:S01]  /*1630*/  IMAD R5, R7.reuse, c[0x0][0x3b4], R10 ;  /* 0x0000ed0007057a24 */ /* 0x040fe200078e020a */
[----:B0-----:R-:W-:Y:S01]  /*1640*/  SHF.R.S32.HI R24, RZ, 0x1f, R0 ;  /* 0x0000001fff187819 */ /* 0x001fe20000011400 */
[----:B------:R-:W-:-:S05]  /*1650*/  IMAD.WIDE.U32 R2, R7, c[0x0][0x3b0], R2 ;  /* 0x0000ec0007027a25 */ /* 0x000fca00078e0002 */
[----:B------:R-:W-:Y:S01]  /*1660*/  IADD3 R5, R3, R5, RZ ;  /* 0x0000000503057210 */ /* 0x000fe20007ffe0ff */
[----:B------:R1:W0:Y:S04]  /*1670*/  LDS.128 R16, [R9+0x1000] ;  /* 0x0010000009107984 */ /* 0x0002280000000c00 */
[----:B------:R1:W2:Y:S01]  /*1680*/  LDS.128 R12, [R9+0x3000] ;  /* 0x00300000090c7984 */ /* 0x0002a20000000c00 */
[----:B------:R-:W-:Y:S05]  /*1690*/  @P0 BRA `(.L_x_815) ;  /* 0x0000009000000947 */ /* 0x000fea0003800000 */
[----:B------:R-:W3:Y:S01]  /*16a0*/  LDS.128 R20, [R9] ;  /* 0x0000000009147984 */ /* 0x000ee20000000c00 */
[----:B------:R-:W-:Y:S01]  /*16b0*/  MOV R4, R2 ;  /* 0x0000000200047202 */ /* 0x000fe20000000f00 */
[----:B------:R-:W-:-:S04]  /*16c0*/  IMAD R11, R24, c[0x0][0x398], RZ ;  /* 0x0000e600180b7a24 */ /* 0x000fc800078e02ff */
[----:B------:R-:W-:-:S04]  /*16d0*/  IMAD.WIDE.U32 R6, R0, c[0x0][0x398], R4 ;  /* 0x0000e60000067a25 */ /* 0x000fc800078e0004 */
[----:B------:R-:W-:Y:S01]  /*16e0*/  IMAD R11, R0, c[0x0][0x39c], R11 ;  /* 0x0000e700000b7a24 */ /* 0x000fe200078e020b */
[----:B------:R-:W-:-:S04]  /*16f0*/  LEA R10, P0, R6, c[0x0][0x338], 0x1 ;  /* 0x0000ce00060a7a11 */ /* 0x000fc800078008ff */
[----:B------:R-:W-:-:S04]  /*1700*/  IADD3 R7, R7, R11, RZ ;  /* 0x0000000b07077210 */ /* 0x000fc80007ffe0ff */
[----:B------:R-:W-:-:S05]  /*1710*/  LEA.HI.X R11, R6, c[0x0][0x33c], R7, 0x1, P0 ;  /* 0x0000cf00060b7a11 */ /* 0x000fca00000f0c07 */
[----:B---3--:R3:W-:Y:S02]  /*1720*/  STG.E.128 [R10.64], R20 ;  /* 0x000000140a007986 */ /* 0x0087e4000c101d06 */
.L_x_815:
[----:B------:R-:W-:Y:S05]  /*1730*/  BSYNC B0 ;  /* 0x0000000000007941 */ /* 0x000fea0003800000 */
.L_x_814:
[----:B------:R-:W-:Y:S01]  /*1740*/  BSSY B0, `(.L_x_816) ;  /* 0x000000d000007945 */ /* 0x000fe20003800000 */
[----:B------:R-:W-:Y:S05]  /*1750*/  @P1 BRA `(.L_x_817) ;  /* 0x000000b000001947 */ /* 0x000fea0003800000 */
[----:B---3--:R-:W-:Y:S02]  /*1760*/  IADD3 R11, P0, R0, 0x20, RZ ;  /* 0x00000020000b7810 */ /* 0x008fe40007f1e0ff */
[----:B------:R-:W-:Y:S02]  /*1770*/  MOV R7, R5 ;  /* 0x0000000500077202 */ /* 0x000fe40000000f00 */
[----:B------:R-:W-:-:S05]  /*1780*/  IADD3.X R6, RZ, R24, RZ, P0, !PT ;  /* 0x00000018ff067210 */ /* 0x000fca00007fe4ff */
[----:B------:R-:W-:Y:S02]  /*1790*/  IMAD R8, R6, c[0x0][0x398], RZ ;  /* 0x0000e60006087a24 */ /* 0x000fe400078e02ff */
[----:B------:R-:W-:-:S04]  /*17a0*/  IMAD.MOV.U32 R6, RZ, RZ, R2 ;  /* 0x000000ffff067224 */ /* 0x000fc800078e0002 */
[----:B------:R-:W-:-:S04]  /*17b0*/  IMAD.WIDE.U32 R6, R11, c[0x0][0x398], R6 ;  /* 0x0000e6000b067a25 */ /* 0x000fc800078e0006 */
[----:B------:R-:W-:Y:S01]  /*17c0*/  IMAD R11, R11, c[0x0][0x39c], R8 ;  /* 0x0000e7000b0b7a24 */ /* 0x000fe200078e0208 */
[----:B------:R-:W-:-:S04]  /*17d0*/  LEA R10, P0, R6, c[0x0][0x338], 0x1 ;  /* 0x0000ce00060a7a11 */ /* 0x000fc800078008ff */
[----:B------:R-:W-:-:S04]  /*17e0*/  IADD3 R7, R7, R11, RZ ;  /* 0x0000000b07077210 */ /* 0x000fc80007ffe0ff */
[----:B------:R-:W-:-:S05]  /*17f0*/  LEA.HI.X R11, R6, c[0x0][0x33c], R7, 0x1, P0 ;  /* 0x0000cf00060b7a11 */ /* 0x000fca00000f0c07 */
[----:B0-----:R0:W-:Y:S02]  /*1800*/  STG.E.128 [R10.64], R16 ;  /* 0x000000100a007986 */ /* 0x0011e4000c101d06 */
.L_x_817:
[----:B------:R-:W-:Y:S05]  /*1810*/  BSYNC B0 ;  /* 0x0000000000007941 */ /* 0x000fea0003800000 */
.L_x_816:
[----:B01-3--:R-:W0:Y:S01]  /*1820*/  LDS.128 R8, [R9+0x2000] ;  /* 0x0020000009087984 */ /* 0x00be220000000c00 */
[----:B------:R-:W-:Y:S01]  /*1830*/  BSSY B0, `(.L_x_818) ;  /* 0x000000d000007945 */ /* 0x000fe20003800000 */
[----:B------:R-:W-:Y:S05]  /*1840*/  @P2 BRA `(.L_x_819) ;  /* 0x000000b000002947 */ /* 0x000fea0003800000 */
[----:B------:R-:W-:Y:S01]  /*1850*/  IADD3 R17, P0, R0, 0x40, RZ ;  /* 0x0000004000117810 */ /* 0x000fe20007f1e0ff */
[----:B------:R-:W-:-:S03]  /*1860*/  IMAD.MOV.U32 R7, RZ, RZ, R5 ;  /* 0x000000ffff077224 */ /* 0x000fc600078e0005 */
[----:B------:R-:W-:-:S05]  /*1870*/  IADD3.X R6, RZ, R24, RZ, P0, !PT ;  /* 0x00000018ff067210 */ /* 0x000fca00007fe4ff */
[----:B------:R-:W-:Y:S01]  /*1880*/  IMAD R16, R6, c[0x0][0x398], RZ ;  /* 0x0000e60006107a24 */ /* 0x000fe200078e02ff */
[----:B------:R-:W-:-:S05]  /*1890*/  MOV R6, R2 ;  /* 0x0000000200067202 */ /* 0x000fca0000000f00 */
[----:B------:R-:W-:-:S04]  /*18a0*/  IMAD.WIDE.U32 R6, R17, c[0x0][0x398], R6 ;  /* 0x0000e60011067a25 */ /* 0x000fc800078e0006 */
[----:B------:R-:W-:Y:S01]  /*18b0*/  IMAD R17, R17, c[0x0][0x39c], R16 ;  /* 0x0000e70011117a24 */ /* 0x000fe200078e0210 */
[----:B------:R-:W-:-:S04]  /*18c0*/  LEA R16, P0, R6, c[0x0][0x338], 0x1 ;  /* 0x0000ce0006107a11 */ /* 0x000fc800078008ff */
[----:B------:R-:W-:-:S04]  /*18d0*/  IADD3 R7, R7, R17, RZ ;  /* 0x0000001107077210 */ /* 0x000fc80007ffe0ff */
[----:B------:R-:W-:-:S05]  /*18e0*/  LEA.HI.X R17, R6, c[0x0][0x33c], R7, 0x1, P0 ;  /* 0x0000cf0006117a11 */ /* 0x000fca00000f0c07 */
[----:B0-----:R0:W-:Y:S02]  /*18f0*/  STG.E.128 [R16.64], R8 ;  /* 0x0000000810007986 */ /* 0x0011e4000c101d06 */
.L_x_819:
[----:B------:R-:W-:Y:S05]  /*1900*/  BSYNC B0 ;  /* 0x0000000000007941 */ /* 0x000fea0003800000 */
.L_x_818:
[----:B------:R-:W-:Y:S05]  /*1910*/  @P3 EXIT ;  /* 0x000000000000394d */ /* 0x000fea0003800000 */
        /* <DEDUP_REMOVED lines=9> */
[----:B--2---:R-:W-:Y:S01]  /*19b0*/  STG.E.128 [R4.64], R12 ;  /* 0x0000000c04007986 */ /* 0x004fe2000c101d06 */
[----:B------:R-:W-:Y:S05]  /*19c0*/  EXIT ;  /* 0x000000000000794d */ /* 0x000fea0003800000 */
.L_x_820:
        /* <DEDUP_REMOVED lines=11> */
.L_x_1270:


//--------------------- .text._ZN5flash44flash_bwd_dq_dk_dv_loop_seqk_parallel_kernelI23Flash_bwd_kernel_traitsILi64ELi128ELi128ELi8ELi4ELi4ELi4ELb0ELb0EN7cutlass6half_tE19Flash_kernel_traitsILi64ELi128ELi128ELi8ES3_EELb1ELb1ELb0ELb0ELb0ELb0ELb0EEEvNS_16Flash_bwd_paramsE --------------------------
	.section	.text._ZN5flash44flash_bwd_dq_dk_dv_loop_seqk_parallel_kernelI23Flash_bwd_kernel_traitsILi64ELi128ELi128ELi8ELi4ELi4ELi4ELb0ELb0EN7cutlass6half_tE19Flash_kernel_traitsILi64ELi128ELi128ELi8ES3_EELb1ELb1ELb0ELb0ELb0ELb0ELb0EEEvNS_16Flash_bwd_paramsE,"ax",@progbits
	.sectioninfo	@"SHI_REGISTERS=255"
	.align	128
        .global         _ZN5flash44flash_bwd_dq_dk_dv_loop_seqk_parallel_kernelI23Flash_bwd_kernel_traitsILi64ELi128ELi128ELi8ELi4ELi4ELi4ELb0ELb0EN7cutlass6half_tE19Flash_kernel_traitsILi64ELi128ELi128ELi8ES3_EELb1ELb1ELb0ELb0ELb0ELb0ELb0EEEvNS_16Flash_bwd_paramsE
        .type           _ZN5flash44flash_bwd_dq_dk_dv_loop_seqk_parallel_kernelI23Flash_bwd_kernel_traitsILi64ELi128ELi128ELi8ELi4ELi4ELi4ELb0ELb0EN7cutlass6half_tE19Flash_kernel_traitsILi64ELi128ELi128ELi8ES3_EELb1ELb1ELb0ELb0ELb0ELb0ELb0EEEvNS_16Flash_bwd_paramsE,@function
        .size           _ZN5flash44flash_bwd_dq_dk_dv_loop_seqk_parallel_kernelI23Flash_bwd_kernel_traitsILi64ELi128ELi128ELi8ELi4ELi4ELi4ELb0ELb0EN7cutlass6half_tE19Flash_kernel_traitsILi64ELi128ELi128ELi8ES3_EELb1ELb1ELb0ELb0ELb0ELb0ELb0EEEvNS_16Flash_bwd_paramsE,(.L_x_1271 - _ZN5flash44flash_bwd_dq_dk_dv_loop_seqk_parallel_kernelI23Flash_bwd_kernel_traitsILi64ELi128ELi128ELi8ELi4ELi4ELi4ELb0ELb0EN7cutlass6half_tE19Flash_kernel_traitsILi64ELi128ELi128ELi8ES3_EELb1ELb1ELb0ELb0ELb0ELb0ELb0EEEvNS_16Flash_bwd_paramsE)
        .other          _ZN5flash44flash_bwd_dq_dk_dv_loop_seqk_parallel_kernelI23Flash_bwd_kernel_traitsILi64ELi128ELi128ELi8ELi4ELi4ELi4ELb0ELb0EN7cutlass6half_tE19Flash_kernel_traitsILi64ELi128ELi128ELi8ES3_EELb1ELb1ELb0ELb0ELb0ELb0ELb0EEEvNS_16Flash_bwd_paramsE,@"STO_CUDA_ENTRY STV_DEFAULT"
_ZN5flash44flash_bwd_dq_dk_dv_loop_seqk_parallel_kernelI23Flash_bwd_kernel_traitsILi64ELi128ELi128ELi8ELi4ELi4ELi4ELb0ELb0EN7cutlass6half_tE19Flash_kernel_traitsILi64ELi128ELi128ELi8ES3_EELb1ELb1ELb0ELb0ELb0ELb0ELb0EEEvNS_16Flash_bwd_paramsE:
.text._ZN5flash44flash_bwd_dq_dk_dv_loop_seqk_parallel_kernelI23Flash_bwd_kernel_traitsILi64ELi128ELi128ELi8ELi4ELi4ELi4ELb0ELb0EN7cutlass6half_tE19Flash_kernel_traitsILi64ELi128ELi128ELi8ES3_EELb1ELb1ELb0ELb0ELb0ELb0ELb0EEEvNS_16Flash_bwd_paramsE:
        /* <DEDUP_REMOVED lines=29> */
[----:B------:R-:W-:Y:S01]  /*01d0*/  ULDC UR12, c[0x0][0x1c0] ;  /* 0x00007000000c7ab9 */ /* 0x000fe20000000800 */
[CC--:B------:R-:W-:Y:S01]  /*01e0*/  LEA.HI R0, R5.reuse, R10.reuse, RZ, 0x4 ;  /* 0x0000000a05007211 */ /* 0x0c0fe200078f20ff */
[----:B------:R-:W-:Y:S01]  /*01f0*/  USHF.R.S32.HI UR6, URZ, 0x1f, UR14 ;  /* 0x0000001f3f067899 */ /* 0x000fe2000801140e */
[CC--:B------:R-:W-:Y:S01]  /*0200*/  LEA.HI R14, R5.reuse, R10.reuse, RZ, 0x7 ;  /* 0x0000000a050e7211 */ /* 0x0c0fe200078f38ff */
[----:B------:R-:W-:Y:S01]  /*0210*/  UIMAD.WIDE UR36, UR46, UR36, URZ ;  /* 0x000000242e2472a5 */ /* 0x000fe2000f8e023f */
[CC--:B------:R-:W-:Y:S01]  /*0220*/  LEA.HI R2, R5.reuse, R10.reuse, RZ, 0x5 ;  /* 0x0000000a05027211 */ /* 0x0c0fe200078f28ff */
[----:B---3--:R-:W-:Y:S01]  /*0230*/  USHF.L.U32 UR4, UR32, 0x7, URZ ;  /* 0x0000000720047899 */ /* 0x008fe2000800063f */
[CC--:B------:R-:W-:Y:S01]  /*0240*/  LEA.HI R9, R5.reuse, R10.reuse, RZ, 0x3 ;  /* 0x0000000a05097211 */ /* 0x0c0fe200078f18ff */
[----:B------:R-:W-:Y:S01]  /*0250*/  USHF.R.S32.HI UR7, URZ, 0x1f, UR32 ;  /* 0x0000001f3f077899 */ /* 0x000fe20008011420 */
[CC--:B------:R-:W-:Y:S01]  /*0260*/  LEA.HI R13, R5.reuse, R10.reuse, RZ, 0x6 ;  /* 0x0000000a050d7211 */ /* 0x0c0fe200078f30ff */
[----:B------:R-:W-:Y:S01]  /*0270*/  UIMAD UR47, UR35, UR46, URZ ;  /* 0x0000002e232f72a4 */ /* 0x000fe2000f8e023f */
[----:B------:R-:W-:Y:S01]  /*0280*/  LEA.HI R5, R5, R10, RZ, 0x2 ;  /* 0x0000000a05057211 */ /* 0x000fe200078f10ff */
[----:B------:R-:W-:Y:S01]  /*0290*/  UIMAD UR46, UR46, UR11, URZ ;  /* 0x0000000b2e2e72a4 */ /* 0x000fe2000f8e023f */
[----:B------:R-:W-:Y:S01]  /*02a0*/  LOP3.LUT R3, R0, 0xfffffff0, RZ, 0xc0, !PT ;  /* 0xfffffff000037812 */ /* 0x000fe200078ec0ff */
[----:B------:R-:W-:Y:S01]  /*02b0*/  ULDC UR13, c[0x0][0x1c0] ;  /* 0x00007000000d7ab9 */ /* 0x000fe20000000800 */
[----:B------:R-:W-:Y:S01]  /*02c0*/  LOP3.LUT R4, R5, 0x7ffffffc, RZ, 0xc0, !PT ;  /* 0x7ffffffc05047812 */ /* 0x000fe200078ec0ff */
[----:B------:R-:W-:Y:S01]  /*02d0*/  ULDC UR10, c[0x0][0x1c0] ;  /* 0x00007000000a7ab9 */ /* 0x000fe20000000800 */
[----:B------:R-:W-:Y:S01]  /*02e0*/  LOP3.LUT R6, R2, 0xffffffe0, RZ, 0xc0, !PT ;  /* 0xffffffe002067812 */ /* 0x000fe200078ec0ff */
[C---:B------:R-:W-:Y:S01]  /*02f0*/  IMAD.IADD R8, R10.reuse, 0x1, -R3 ;  /* 0x000000010a087824 */ /* 0x040fe200078e0a03 */
[----:B------:R-:W-:Y:S01]  /*0300*/  SHF.R.S32.HI R3, RZ, 0x4, R0 ;  /* 0x00000004ff037819 */ /* 0x000fe20000011400 */
[C---:B------:R-:W-:Y:S01]  /*0310*/  IMAD.IADD R15, R10.reuse, 0x1, -R4 ;  /* 0x000000010a0f7824 */ /* 0x040fe200078e0a04 */
[----:B------:R-:W-:Y:S01]  /*0320*/  SHF.R.S32.HI R4, RZ, 0x5, R2 ;  /* 0x00000005ff047819 */ /* 0x000fe20000011402 */
[----:B------:R-:W-:Y:S01]  /*0330*/  IMAD.IADD R6, R10, 0x1, -R6 ;  /* 0x000000010a067824 */ /* 0x000fe200078e0a06 */
[----:B------:R-:W-:Y:S01]  /*0340*/  LEA.HI R0, R0, R3, RZ, 0x1 ;  /* 0x0000000300007211 */ /* 0x000fe200078f08ff */
[----:B------:R-:W-:Y:S01]  /*0350*/  UIMAD UR53, UR6, UR32, URZ ;  /* 0x00000020063572a4 */ /* 0x000fe2000f8e023f */
[----:B------:R-:W-:Y:S01]  /*0360*/  SHF.R.S32.HI R2, RZ, 0x1f, R2 ;  /* 0x0000001fff027819 */ /* 0x000fe20000011402 */
[----:B------:R-:W-:Y:S01]  /*0370*/  UIMAD.WIDE.U32 UR42, UR32, UR14, URZ ;  /* 0x0000000e202a72a5 */ /* 0x000fe2000f8e003f */
[----:B------:R-:W-:Y:S01]  /*0380*/  LOP3.LUT R7, R9, 0xfffffff8, RZ, 0xc0, !PT ;  /* 0xfffffff809077812 */ /* 0x000fe200078ec0ff */
[----:B------:R-:W-:Y:S01]  /*0390*/  UIMAD UR5, UR32, UR10, UR35 ;  /* 0x0000000a200572a4 */ /* 0x000fe2000f8e0223 */
[----:B------:R-:W-:Y:S01]  /*03a0*/  LOP3.LUT R0, R0, 0xfffffffe, RZ, 0xc0, !PT ;  /* 0xfffffffe00007812 */ /* 0x000fe200078ec0ff */
[----:B------:R-:W-:Y:S01]  /*03b0*/  @!UP5 UIMAD UR6, UR32, UR13, UR35 ;  /* 0x0000000d2006d2a4 */ /* 0x000fe2000f8e0223 */
[----:B------:R-:W-:Y:S01]  /*03c0*/  LEA.HI R2, R2, R4, RZ, 0x2 ;  /* 0x0000000402027211 */ /* 0x000fe200078f10ff */
[----:B------:R-:W-:Y:S01]  /*03d0*/  IMAD.IADD R7, R10, 0x1, -R7 ;  /* 0x000000010a077824 */ /* 0x000fe200078e0a07 */
[----:B------:R-:W-:Y:S01]  /*03e0*/  USHF.L.U32 UR45, UR46, 0x7, URZ ;  /* 0x000000072e2d7899 */ /* 0x000fe2000800063f */
[----:B------:R-:W-:Y:S01]  /*03f0*/  IMAD.IADD R10, R3, 0x1, -R0 ;  /* 0x00000001030a7824 */ /* 0x000fe200078e0a00 */
[----:B------:R-:W-:Y:S01]  /*0400*/  LOP3.LUT R2, R2, 0xfffffffc, RZ, 0xc0, !PT ;  /* 0xfffffffc02027812 */ /* 0x000fe200078ec0ff */
[C---:B------:R-:W-:Y:S01]  /*0410*/  IMAD.SHL.U32 R240, R7.reuse, 0x8, RZ ;  /* 0x0000000807f07824 */ /* 0x040fe200078e00ff */
[--C-:B------:R-:W-:Y:S01]  /*0420*/  SHF.R.S32.HI R3, RZ, 0x2, R5.reuse ;  /* 0x00000002ff037819 */ /* 0x100fe20000011405 */
[----:B------:R-:W-:Y:S01]  /*0430*/  ULDC UR50, c[0x0][0x214] ;  /* 0x0000850000327ab9 */ /* 0x000fe20000000800 */
[----:B------:R-:W-:Y:S01]  /*0440*/  SHF.R.S32.HI R0, RZ, 0x1f, R5 ;  /* 0x0000001fff007819 */ /* 0x000fe20000011405 */
[----:B------:R-:W-:Y:S01]  /*0450*/  IMAD.IADD R16, R4, 0x1, -R2 ;  /* 0x0000000104107824 */ /* 0x000fe200078e0a02 */
[----:B------:R-:W-:Y:S01]  /*0460*/  SHF.R.S32.HI R2, RZ, 0x1f, R6 ;  /* 0x0000001fff027819 */ /* 0x000fe20000011406 */
[----:B------:R-:W-:Y:S01]  /*0470*/  ULDC.U8 UR9, c[0x0][0x3d0] ;  /* 0x0000f40000097ab9 */ /* 0x000fe20000000000 */
[----:B------:R-:W-:Y:S01]  /*0480*/  LEA.HI R0, R0, R3, RZ, 0x3 ;  /* 0x0000000300007211 */ /* 0x000fe200078f18ff */
[----:B------:R-:W-:Y:S01]  /*0490*/  ULDC UR51, c[0x0][0x224] ;  /* 0x0000890000337ab9 */ /* 0x000fe20000000800 */
[--C-:B------:R-:W-:Y:S01]  /*04a0*/  SHF.R.S32.HI R4, RZ, 0x3, R9.reuse ;  /* 0x00000003ff047819 */ /* 0x100fe20000011409 */
[----:B------:R-:W-:Y:S01]  /*04b0*/  STL [R1+0x2c], R16 ;  /* 0x00002c1001007387 */ /* 0x000fe20000100800 */
[----:B------:R-:W-:Y:S01]  /*04c0*/  LOP3.LUT R0, R0, 0xfffffff8, RZ, 0xc0, !PT ;  /* 0xfffffff800007812 */ /* 0x000fe200078ec0ff */
[----:B------:R-:W-:Y:S01]  /*04d0*/  ULDC UR60, c[0x0][0x374] ;  /* 0x0000dd00003c7ab9 */ /* 0x000fe20000000800 */
[----:B------:R-:W-:Y:S01]  /*04e0*/  LEA.HI R245, R2, R6, RZ, 0x2 ;  /* 0x0000000602f57211 */ /* 0x000fe200078f10ff */
[----:B------:R-:W-:Y:S01]  /*04f0*/  IMAD.SHL.U32 R2, R4, 0x40, RZ ;  /* 0x0000004004027824 */ /* 0x000fe200078e00ff */
[----:B------:R-:W-:Y:S01]  /*0500*/  LOP3.LUT P4, RZ, R7, 0x2, RZ, 0xc0, !PT ;  /* 0x0000000207ff7812 */ /* 0x000fe2000788c0ff */
[----:B------:R-:W-:Y:S01]  /*0510*/  IMAD.IADD R6, R3, 0x1, -R0 ;  /* 0x0000000103067824 */ /* 0x000fe200078e0a00 */
[----:B------:R-:W-:Y:S01]  /*0520*/  SHF.R.S32.HI R3, RZ, 0x1f, R8 ;  /* 0x0000001fff037819 */ /* 0x000fe20000011408 */
[----:B------:R-:W-:Y:S01]  /*0530*/  ULDC UR59, c[0x0][0x194] ;  /* 0x00006500003b7ab9 */ /* 0x000fe20000000800 */
[----:B------:R-:W-:Y:S01]  /*0540*/  LOP3.LUT R0, R2, 0x1c0, RZ, 0xc0, !PT ;  /* 0x000001c002007812 */ /* 0x000fe200078ec0ff */
[----:B------:R-:W-:Y:S01]  /*0550*/  @UP5 UIMAD UR55, UR32, UR50, URZ ;  /* 0x00000032203752a4 */ /* 0x000fe2000f8e023f */
[----:B------:R-:W-:Y:S01]  /*0560*/  LEA.HI R11, R3, R8, RZ, 0x3 ;  /* 0x00000008030b7211 */ /* 0x000fe200078f18ff */
[----:B------:R-:W-:Y:S01]  /*0570*/  USHF.R.S32.HI UR58, URZ, 0x1f, UR35 ;  /* 0x0000001f3f3a7899 */ /* 0x000fe20008011423 */
[----:B------:R-:W-:Y:S01]  /*0580*/  SHF.R.U32.HI R3, RZ, 0x3, R0 ;  /* 0x00000003ff037819 */ /* 0x000fe20000011600 */
[----:B------:R-:W-:Y:S01]  /*0590*/  UISETP.NE.AND UP6, UPT, UR9, URZ, UPT ;  /* 0x0000003f0900728c */ /* 0x000fe2000bfc5270 */
[----:B------:R-:W-:Y:S01]  /*05a0*/  LOP3.LUT R2, R0, 0x38, R240, 0xf8, !PT ;  /* 0x0000003800027812 */ /* 0x000fe200078ef8f0 */
[----:B------:R-:W-:Y:S01]  /*05b0*/  UIMAD UR60, UR60, 0xc0, URZ ;  /* 0x000000c03c3c78a4 */ /* 0x000fe2000f8e023f */
[----:B------:R-:W-:Y:S01]  /*05c0*/  LOP3.LUT R0, R11, 0xfffffff8, RZ, 0xc0, !PT ;  /* 0xfffffff80b007812 */ /* 0x000fe200078ec0ff */
[----:B------:R-:W-:Y:S01]  /*05d0*/  UIMAD UR59, UR59, 0xc0, URZ ;  /* 0x000000c03b3b78a4 */ /* 0x000fe2000f8e023f */
[----:B------:R-:W-:Y:S01]  /*05e0*/  LOP3.LUT R3, R2, R3, RZ, 0x3c, !PT ;  /* 0x0000000302037212 */ /* 0x000fe200078e3cff */
[----:B------:R-:W-:Y:S01]  /*05f0*/  IMAD.SHL.U32 R2, R13, 0x8, RZ ;  /* 0x000000080d027824 */ /* 0x000fe200078e00ff */
[----:B------:R-:W-:Y:S01]  /*0600*/  LOP3.LUT R4, R6, 0x1, RZ, 0xc0, !PT ;  /* 0x0000000106047812 */ /* 0x000fe200078ec0ff */
[----:B------:R-:W-:Y:S01]  /*0610*/  IMAD.IADD R12, R8, 0x1, -R0 ;  /* 0x00000001080c7824 */ /* 0x000fe200078e0a00 */
[C---:B------:R-:W-:Y:S01]  /*0620*/  LOP3.LUT P3, RZ, R7.reuse, 0x4, RZ, 0xc0, !PT ;  /* 0x0000000407ff7812 */ /* 0x040fe2000786c0ff */
[----:B------:R-:W-:Y:S01]  /*0630*/  IMAD.SHL.U32 R0, R7, 0x40, RZ ;  /* 0x0000004007007824 */ /* 0x000fe200078e00ff */
[----:B------:R-:W-:Y:S01]  /*0640*/  LOP3.LUT R2, R3, 0xfffffe00, R2, 0xf8, !PT ;  /* 0xfffffe0003027812 */ /* 0x000fe200078ef802 */
[----:B------:R-:W-:Y:S01]  /*0650*/  IMAD.U32 R3, RZ, RZ, UR4 ;  /* 0x00000004ff037e24 */ /* 0x000fe2000f8e00ff */
[----:B------:R-:W-:Y:S01]  /*0660*/  SHF.R.S32.HI R7, RZ, 0x7, R14 ;  /* 0x00000007ff077819 */ /* 0x000fe2000001140e */
[----:B------:R-:W-:Y:S01]  /*0670*/  IMAD.SHL.U32 R3, R10, 0x200, RZ ;  /* 0x000002000a037824 */ /* 0x000fe200078e00ff */
[----:B------:R-:W-:Y:S01]  /*0680*/  LOP3.LUT R0, R0, 0x1c0, RZ, 0xc0, !PT ;  /* 0x000001c000007812 */ /* 0x000fe200078ec0ff */
[----:B------:R1:W-:Y:S01]  /*0690*/  STL [R1+0x28], R2 ;  /* 0x0000280201007387 */ /* 0x0003e20000100800 */
[----:B------:R-:W-:Y:S01]  /*06a0*/  ISETP.NE.U32.AND P0, PT, R4, 0x1, PT ;  /* 0x000000010400780c */ /* 0x000fe20003f05070 */
[----:B------:R-:W-:Y:S01]  /*06b0*/  IMAD.SHL.U32 R8, R10, 0x10, RZ ;  /* 0x000000100a087824 */ /* 0x000fe200078e00ff */
[----:B------:R-:W-:Y:S01]  /*06c0*/  LOP3.LUT R178, R0, 0x8, R9, 0xf8, !PT ;  /* 0x0000000800b27812 */ /* 0x000fe200078ef809 */
[----:B------:R-:W-:Y:S01]  /*06d0*/  UIMAD UR4, UR32, UR12, UR35 ;  /* 0x0000000c200472a4 */ /* 0x000fe2000f8e0223 */
[----:B------:R-:W-:Y:S01]  /*06e0*/  R2P PR, R6, 0x6 ;  /* 0x0000000606007804 */ /* 0x000fe20000000000 */
[----:B------:R-:W-:Y:S01]  /*06f0*/  USHF.R.S32.HI UR61, URZ, 0x1f, UR35 ;  /* 0x0000001f3f3d7899 */ /* 0x000fe20008011423 */
[----:B------:R-:W-:Y:S01]  /*0700*/  SEL R180, R235, 0xffffffe0, !P4 ;  /* 0xffffffe0ebb47807 */ /* 0x000fe20006000000 */
[----:B------:R-:W-:Y:S01]  /*0710*/  USHF.L.U32 UR44, UR4, 0x5, URZ ;  /* 0x00000005042c7899 */ /* 0x000fe2000800063f */
[----:B------:R-:W-:Y:S01]  /*0720*/  SEL R233, R233, 0x10, !P0 ;  /* 0x00000010e9e97807 */ /* 0x000fe20004000000 */
[----:B------:R-:W-:Y:S01]  /*0730*/  UIMAD.WIDE.U32 UR40, UR36, UR42, URZ ;  /* 0x0000002a242872a5 */ /* 0x000fe2000f8e003f */
[----:B------:R-:W-:Y:S01]  /*0740*/  SEL R235, R235, 0xffffffe0, !P1 ;  /* 0xffffffe0ebeb7807 */ /* 0x000fe20004800000 */
[----:B------:R-:W-:-:S02]  /*0750*/  UIMAD UR52, UR37, UR42, URZ ;  /* 0x0000002a253472a4 */ /* 0x000fc4000f8e023f */
[----:B------:R-:W-:Y:S02]  /*0760*/  USHF.R.S32.HI UR54, URZ, 0x1f, UR47 ;  /* 0x0000001f3f367899 */ /* 0x000fe4000801142f */
[----:B------:R-:W-:Y:S02]  /*0770*/  UIMAD UR51, UR5, UR51, URZ ;  /* 0x00000033053372a4 */ /* 0x000fe4000f8e023f */
[----:B------:R-:W-:Y:S02]  /*0780*/  @!UP5 UIMAD UR50, UR6, UR50, URZ ;  /* 0x000000320632d2a4 */ /* 0x000fe4000f8e023f */
[----:B------:R-:W-:Y:S02]  /*0790*/  USHF.R.S32.HI UR49, URZ, 0x1f, UR45 ;  /* 0x0000001f3f317899 */ /* 0x000fe4000801142d */
[----:B------:R-:W-:Y:S01]  /*07a0*/  USHF.R.S32.HI UR48, URZ, 0x1f, UR44 ;  /* 0x0000001f3f307899 */ /* 0x000fe2000801142c */
[----:B-1----:R-:W-:-:S05]  /*07b0*/  IMAD.SHL.U32 R2, R16, 0x10, RZ ;  /* 0x0000001010027824 */ /* 0x002fca00078e00ff */
[----:B------:R-:W-:Y:S02]  /*07c0*/  LOP3.LUT R5, R0, 0x30, R2, 0xf8, !PT ;  /* 0x0000003000057812 */ /* 0x000fe400078ef802 */
[----:B------:R-:W-:Y:S02]  /*07d0*/  SHF.R.U32.HI R0, RZ, 0x3, R0 ;  /* 0x00000003ff007819 */ /* 0x000fe40000011600 */
[----:B------:R-:W-:Y:S02]  /*07e0*/  LOP3.LUT R4, R5, 0x8, R9, 0xf8, !PT ;  /* 0x0000000805047812 */ /* 0x000fe400078ef809 */
[----:B------:R-:W-:Y:S01]  /*07f0*/  LEA.HI.SX32 R245, R245, R2, 0x1e ;  /* 0x00000002f5f57211 */ /* 0x000fe200078ff2ff */
[----:B------:R-:W-:Y:S01]  /*0800*/  IMAD R2, R7, 0x1000, R3 ;  /* 0x0000100007027824 */ /* 0x000fe200078e0203 */
[----:B------:R-:W-:Y:S02]  /*0810*/  LOP3.LUT R178, R178, R0, RZ, 0x3c, !PT ;  /* 0x00000000b2b27212 */ /* 0x000fe400078e3cff */
[----:B------:R-:W-:Y:S01]  /*0820*/  LOP3.LUT R3, R3, R4, R0, 0xf6, !PT ;  /* 0x0000000403037212 */ /* 0x000fe200078ef600 */
[----:B------:R-:W-:-:S02]  /*0830*/  IMAD.SHL.U32 R0, R6, 0x40, RZ ;  /* 0x0000004006007824 */ /* 0x000fc400078e00ff */
[----:B------:R-:W-:Y:S02]  /*0840*/  IMAD.IADD R178, R2, 0x1, R178 ;  /* 0x0000000102b27824 */ /* 0x000fe400078e02b2 */
[----:B------:R-:W-:Y:S01]  /*0850*/  IMAD.SHL.U32 R2, R7, 0x8, RZ ;  /* 0x0000000807027824 */ /* 0x000fe200078e00ff */
[----:B------:R-:W-:Y:S01]  /*0860*/  LOP3.LUT R0, R0, 0x1c0, RZ, 0xc0, !PT ;  /* 0x000001c000007812 */ /* 0x000fe200078ec0ff */
[----:B------:R-:W-:Y:S02]  /*0870*/  IMAD.SHL.U32 R6, R15, 0x2, RZ ;  /* 0x000000020f067824 */ /* 0x000fe400078e00ff */
[----:B------:R-:W-:Y:S01]  /*0880*/  IMAD.SHL.U32 R178, R178, 0x2, RZ ;  /* 0x00000002b2b27824 */ /* 0x000fe200078e00ff */
[----:B------:R-:W-:Y:S01]  /*0890*/  LOP3.LUT R2, R2, 0x8, RZ, 0xc0, !PT ;  /* 0x0000000802027812 */ /* 0x000fe200078ec0ff */
[----:B------:R-:W-:Y:S01]  /*08a0*/  IMAD R5, R7, 0x2000, R6 ;  /* 0x0000200007057824 */ /* 0x000fe200078e0206 */
[----:B------:R-:W-:Y:S01]  /*08b0*/  SHF.R.U32.HI R4, RZ, 0x3, R0 ;  /* 0x00000003ff047819 */ /* 0x000fe20000011600 */
[----:B------:R-:W-:Y:S01]  /*08c0*/  IMAD R6, R16, 0x400, R6 ;  /* 0x0000040010067824 */ /* 0x000fe200078e0206 */
[----:B------:R-:W-:Y:S01]  /*08d0*/  LOP3.LUT R9, R2, 0x10, R8, 0xf8, !PT ;  /* 0x0000001002097812 */ /* 0x000fe200078ef808 */
[----:B------:R-:W-:Y:S01]  /*08e0*/  IMAD R5, R16, 0x400, R5 ;  /* 0x0000040010057824 */ /* 0x000fe200078e0205 */
[-C--:B------:R-:W-:Y:S01]  /*08f0*/  LOP3.LUT R7, R4, R0.reuse, RZ, 0xfc, !PT ;  /* 0x0000000004077212 */ /* 0x080fe200078efcff */
[----:B------:R-:W-:Y:S01]  /*0900*/  IMAD.IADD R181, R178, 0x1, R180 ;  /* 0x00000001b2b57824 */ /* 0x000fe200078e02b4 */
[----:B------:R-:W-:Y:S01]  /*0910*/  LOP3.LUT R8, R4, R0, R2, 0x1e, !PT ;  /* 0x0000000004087212 */ /* 0x000fe200078e1e02 */
[----:B------:R-:W-:-:S02]  /*0920*/  IMAD.SHL.U32 R2, R12, 0x40, RZ ;  /* 0x000000400c027824 */ /* 0x000fc400078e00ff */
[----:B------:R-:W-:Y:S02]  /*0930*/  IMAD.IADD R7, R7, 0x1, R5 ;  /* 0x0000000107077824 */ /* 0x000fe400078e0205 */
[----:B------:R-:W-:Y:S01]  /*0940*/  IMAD.SHL.U32 R5, R10, 0x8, RZ ;  /* 0x000000080a057824 */ /* 0x000fe200078e00ff */
[----:B------:R-:W-:Y:S01]  /*0950*/  LOP3.LUT R2, R2, 0x1c0, RZ, 0xc0, !PT ;  /* 0x000001c002027812 */ /* 0x000fe200078ec0ff */
[----:B------:R-:W-:Y:S02]  /*0960*/  IMAD.U32 R0, RZ, RZ, UR7 ;  /* 0x00000007ff007e24 */ /* 0x000fe4000f8e00ff */
[----:B------:R-:W-:Y:S01]  /*0970*/  IMAD.SHL.U32 R0, R11, 0x40, RZ ;  /* 0x000000400b007824 */ /* 0x000fe200078e00ff */
[----:B------:R-:W-:Y:S01]  /*0980*/  LOP3.LUT R5, R2, 0x8, R5, 0xf8, !PT ;  /* 0x0000000802057812 */ /* 0x000fe200078ef805 */
[----:B------:R-:W-:Y:S01]  /*0990*/  IMAD.IADD R6, R6, 0x1, R8 ;  /* 0x0000000106067824 */ /* 0x000fe200078e0208 */
[--C-:B------:R-:W-:Y:S01]  /*09a0*/  SHF.R.U32.HI R4, RZ, 0x3, R2.reuse ;  /* 0x00000003ff047819 */ /* 0x100fe20000011602 */
[----:B------:R-:W-:Y:S01]  /*09b0*/  IMAD.SHL.U32 R231, R7, 0x2, RZ ;  /* 0x0000000207e77824 */ /* 0x000fe200078e00ff */
[----:B------:R-:W-:Y:S01]  /*09c0*/  LOP3.LUT R0, R0, 0xfffffe00, RZ, 0xc0, !PT ;  /* 0xfffffe0000007812 */ /* 0x000fe200078ec0ff */
[----:B------:R-:W-:Y:S01]  /*09d0*/  IMAD.SHL.U32 R3, R3, 0x2, RZ ;  /* 0x0000000203037824 */ /* 0x000fe200078e00ff */
[----:B------:R-:W-:Y:S01]  /*09e0*/  LOP3.LUT R5, R5, R4, RZ, 0x3c, !PT ;  /* 0x0000000405057212 */ /* 0x000fe200078e3cff */
[----:B------:R-:W-:Y:S01]  /*09f0*/  IMAD.IADD R234, R231, 0x1, R233 ;  /* 0x00000001e7ea7824 */ /* 0x000fe200078e02e9 */
[----:B------:R-:W-:Y:S01]  /*0a00*/  LOP3.LUT R2, R4, R9, R2, 0x1e, !PT ;  /* 0x0000000904027212 */ /* 0x000fe200078e1e02 */
[----:B------:R-:W-:-:S02]  /*0a10*/  IMAD.MOV.U32 R4, RZ, RZ, 0x40 ;  /* 0x00000040ff047424 */ /* 0x000fc400078e00ff */
[----:B------:R-:W-:Y:S01]  /*0a20*/  IMAD R188, R16, 0x400, R0 ;  /* 0x0000040010bc7824 */ /* 0x000fe200078e0200 */
[----:B------:R-:W-:Y:S01]  /*0a30*/  LOP3.LUT R187, R2, R0, RZ, 0xfc, !PT ;  /* 0x0000000002bb7212 */ /* 0x000fe200078efcff */
[----:B------:R-:W-:Y:S01]  /*0a40*/  IMAD.MOV.U32 R2, RZ, RZ, 0x440 ;  /* 0x00000440ff027424 */ /* 0x000fe200078e00ff */
[----:B------:R-:W-:Y:S01]  /*0a50*/  SEL R179, R4, 0xffffffc0, !P3 ;  /* 0xffffffc004b37807 */ /* 0x000fe20005800000 */
[----:B------:R-:W-:Y:S01]  /*0a60*/  IMAD.IADD R188, R188, 0x1, R5 ;  /* 0x00000001bcbc7824 */ /* 0x000fe200078e0205 */
[----:B------:R-:W-:Y:S01]  /*0a70*/  LEA R0, R6, 0xc000, 0x1 ;  /* 0x0000c00006007811 */ /* 0x000fe200078e08ff */
[----:B------:R-:W-:Y:S01]  /*0a80*/  IMAD.IADD R238, R231, 0x1, R235 ;  /* 0x00000001e7ee7824 */ /* 0x000fe200078e02eb */
[----:B------:R-:W-:Y:S01]  /*0a90*/  SEL R4, R4, 0xffffffc0, !P2 ;  /* 0xffffffc004047807 */ /* 0x000fe20005000000 */
[----:B------:R-:W-:Y:S01]  /*0aa0*/  IMAD.IADD R179, R178, 0x1, R179 ;  /* 0x00000001b2b37824 */ /* 0x000fe200078e02b3 */
[C---:B------:R-:W-:Y:S01]  /*0ab0*/  IADD3 R12, R0.reuse, 0x420, RZ ;  /* 0x00000420000c7810 */ /* 0x040fe20007ffe0ff */
[--C-:B------:R-:W-:Y:S01]  /*0ac0*/  IMAD.IADD R7, R235, 0x1, R0.reuse ;  /* 0x00000001eb077824 */ /* 0x100fe200078e0200 */
[----:B------:R-:W-:Y:S01]  /*0ad0*/  IADD3 R8, R0, 0x2020, RZ ;  /* 0x0000202000087810 */ /* 0x000fe20007ffe0ff */
[----:B------:R-:W-:Y:S01]  /*0ae0*/  IMAD.IADD R10, R4, 0x1, R0 ;  /* 0x00000001040a7824 */ /* 0x000fe200078e0200 */
[C---:B------:R-:W-:Y:S01]  /*0af0*/  @P1 IADD3 R12, R0.reuse, 0x3e0, RZ ;  /* 0x000003e0000c1810 */ /* 0x040fe20007ffe0ff */
[----:B------:R-:W-:Y:S01]  /*0b00*/  IMAD.IADD R232, R231, 0x1, R4 ;  /* 0x00000001e7e87824 */ /* 0x000fe200078e0204 */
[C---:B------:R-:W-:Y:S01]  /*0b10*/  IADD3 R11, R0.reuse, 0x2420, RZ ;  /* 0x00002420000b7810 */ /* 0x040fe20007ffe0ff */
[----:B------:R-:W-:Y:S01]  /*0b20*/  STL [R1+0x5c], R7 ;  /* 0x00005c0701007387 */ /* 0x000fe20000100800 */
[C---:B------:R-:W-:Y:S01]  /*0b30*/  @P1 IADD3 R8, R0.reuse, 0x1fe0, RZ ;  /* 0x00001fe000081810 */ /* 0x040fe20007ffe0ff */
[----:B------:R-:W-:Y:S01]  /*0b40*/  IMAD.IADD R233, R233, 0x1, R232 ;  /* 0x00000001e9e97824 */ /* 0x000fe200078e02e8 */
[C---:B------:R-:W-:Y:S01]  /*0b50*/  IADD3 R5, R0.reuse, 0x2440, RZ ;  /* 0x0000244000057810 */ /* 0x040fe20007ffe0ff */
[----:B------:R-:W-:Y:S01]  /*0b60*/  STL [R1+0x40], R10 ;  /* 0x0000400a01007387 */ /* 0x000fe20000100800 */
[----:B------:R-:W-:Y:S01]  /*0b70*/  @P1 IADD3 R11, R0, 0x23e0, RZ ;  /* 0x000023e0000b1810 */ /* 0x000fe20007ffe0ff */
[----:B------:R-:W-:Y:S01]  /*0b80*/  IMAD.IADD R4, R4, 0x1, R8 ;  /* 0x0000000104047824 */ /* 0x000fe200078e0208 */
[----:B------:R-:W-:Y:S01]  /*0b90*/  @P2 IADD3 R5, R0, 0x23c0, RZ ;  /* 0x000023c000052810 */ /* 0x000fe20007ffe0ff */
[----:B------:R-:W-:Y:S01]  /*0ba0*/  STL [R1+0x48], R12 ;  /* 0x0000480c01007387 */ /* 0x000fe20000100800 */
[----:B------:R-:W-:Y:S01]  /*0bb0*/  SEL R2, R2, 0x3c0, !P2 ;  /* 0x000003c002027807 */ /* 0x000fe20005000000 */
[----:B------:R-:W-:Y:S01]  /*0bc0*/  IMAD.IADD R237, R234, 0x1, R235 ;  /* 0x00000001eaed7824 */ /* 0x000fe200078e02eb */
[C---:B------:R-:W-:Y:S01]  /*0bd0*/  IADD3 R6, R0.reuse, 0x2040, RZ ;  /* 0x0000204000067810 */ /* 0x040fe20007ffe0ff */
[----:B------:R-:W-:Y:S01]  /*0be0*/  STL [R1+0x30], R8 ;  /* 0x0000300801007387 */ /* 0x000fe20000100800 */
[----:B------:R-:W-:Y:S01]  /*0bf0*/  @P2 IADD3 R6, R0, 0x1fc0, RZ ;  /* 0x00001fc000062810 */ /* 0x000fe20007ffe0ff */
[----:B------:R-:W-:-:S02]  /*0c00*/  IMAD.IADD R236, R235, 0x1, R232 ;  /* 0x00000001ebec7824 */ /* 0x000fc400078e02e8 */
[----:B------:R-:W-:Y:S01]  /*0c10*/  STL [R1+0x44], R11 ;  /* 0x0000440b01007387 */ /* 0x000fe20000100800 */
[----:B------:R-:W-:Y:S02]  /*0c20*/  IMAD.IADD R180, R180, 0x1, R179 ;  /* 0x00000001b4b47824 */ /* 0x000fe400078e02b3 */
[----:B------:R-:W-:Y:S01]  /*0c30*/  IMAD.SHL.U32 R182, R188, 0x2, RZ ;  /* 0x00000002bcb67824 */ /* 0x000fe200078e00ff */
[----:B------:R1:W-:Y:S04]  /*0c40*/  STL [R1+0x38], R5 ;  /* 0x0000380501007387 */ /* 0x0003e80000100800 */
[----:B------:R2:W-:Y:S01]  /*0c50*/  STL [R1+0x3c], R6 ;  /* 0x00003c0601007387 */ /* 0x0005e20000100800 */
[----:B-1----:R-:W-:Y:S02]  /*0c60*/  IMAD.IADD R5, R0, 0x1, R2 ;  /* 0x0000000100057824 */ /* 0x002fe400078e0202 */
[----:B--2---:R-:W-:-:S03]  /*0c70*/  IMAD.IADD R6, R235, 0x1, R10 ;  /* 0x00000001eb067824 */ /* 0x004fc600078e020a */
[----:B------:R-:W-:Y:S01]  /*0c80*/  STL [R1+0x34], R5 ;  /* 0x0000340501007387 */ /* 0x000fe20000100800 */
[C---:B------:R-:W-:Y:S02]  /*0c90*/  IMAD.IADD R0, R235.reuse, 0x1, R5 ;  /* 0x00000001eb007824 */ /* 0x040fe400078e0205 */
[----:B------:R-:W-:Y:S01]  /*0ca0*/  IMAD.IADD R235, R235, 0x1, R233 ;  /* 0x00000001ebeb7824 */ /* 0x000fe200078e02e9 */
[----:B------:R-:W-:Y:S04]  /*0cb0*/  STL [R1+0x58], R6 ;  /* 0x0000580601007387 */ /* 0x000fe80000100800 */
[----:B------:R1:W-:Y:S04]  /*0cc0*/  STL [R1+0x54], R0 ;  /* 0x0000540001007387 */ /* 0x0003e80000100800 */
[----:B------:R2:W-:Y:S01]  /*0cd0*/  STL [R1+0x50], R4 ;  /* 0x0000500401007387 */ /* 0x0005e20000100800 */
[----:B-1----:R-:W-:-:S05]  /*0ce0*/  IMAD.IADD R0, R2, 0x1, R8 ;  /* 0x0000000102007824 */ /* 0x002fca00078e0208 */
[----:B------:R2:W-:Y:S02]  /*0cf0*/  STL [R1+0x4c], R0 ;  /* 0x00004c0001007387 */ /* 0x0005e40000100800 */
.L_x_897:
[----:B------:R-:W-:Y:S02]  /*0d00*/  ULDC.64 UR4, c[0x0][0x240] ;  /* 0x0000900000047ab9 */ /* 0x000fe40000000a00 */
[----:B------:R-:W-:Y:S02]  /*0d10*/  UISETP.NE.U32.AND UP1, UPT, URZ, UR4, UPT ;  /* 0x000000043f00728c */ /* 0x000fe4000bf25070 */
[----:B------:R-:W-:Y:S02]  /*0d20*/  USHF.R.S32.HI UR39, URZ, 0x1f, UR32 ;  /* 0x0000001f3f277899 */ /* 0x000fe40008011420 */
[----:B------:R-:W-:Y:S02]  /*0d30*/  USHF.L.U32 UR12, UR32, 0x2, URZ ;  /* 0x00000002200c7899 */ /* 0x000fe4000800063f */
[----:B------:R-:W-:Y:S02]  /*0d40*/  UISETP.NE.AND.EX UP1, UPT, URZ, UR5, UPT, UP1 ;  /* 0x000000053f00728c */ /* 0x000fe4000bf25310 */
[----:B------:R-:W-:-:S02]  /*0d50*/  ULDC.64 UR8, c[0x0][0x250] ;  /* 0x0000940000087ab9 */ /* 0x000fc40000000a00 */
[----:B------:R-:W-:Y:S02]  /*0d60*/  UISETP.NE.U32.AND UP3, UPT, URZ, UR8, UPT ;  /* 0x000000083f00728c */ /* 0x000fe4000bf65070 */
[----:B------:R-:W-:Y:S01]  /*0d70*/  USHF.L.U64.HI UR10, UR32, 0x2, UR39 ;  /* 0x00000002200a7899 */ /* 0x000fe20008010227 */
[----:B------:R-:W-:Y:S01]  /*0d80*/  PLOP3.LUT P2, PT, PT, PT, UP1, 0x80, 0x0 ;  /* 0x000000000000781c */ /* 0x000fe20003f4f018 */
[----:B------:R-:W-:Y:S02]  /*0d90*/  UIADD3 UR11, UP0, UR12, UR4, URZ ;  /* 0x000000040c0b7290 */ /* 0x000fe4000ff1e03f */
[----:B------:R-:W-:Y:S02]  /*0da0*/  UISETP.NE.AND.EX UP3, UPT, URZ, UR9, UPT, UP3 ;  /* 0x000000093f00728c */ /* 0x000fe4000bf65330 */
[----:B------:R-:W-:Y:S02]  /*0db0*/  UIADD3.X UR5, UR10, UR5, URZ, UP0, !UPT ;  /* 0x000000050a057290 */ /* 0x000fe400087fe43f */
[----:B-12---:R-:W-:Y:S01]  /*0dc0*/  IMAD.U32 R4, RZ, RZ, UR11 ;  /* 0x0000000bff047e24 */ /* 0x006fe2000f8e00ff */
[----:B------:R-:W-:-:S02]  /*0dd0*/  ULDC.U8 UR4, c[0x0][0x312] ;  /* 0x0000c48000047ab9 */ /* 0x000fc40000000000 */
[----:B------:R-:W-:Y:S01]  /*0de0*/  UISETP.NE.AND UP4, UPT, UR4, URZ, UPT ;  /* 0x0000003f0400728c */ /* 0x000fe2000bf85270 */
[----:B------:R-:W-:Y:S01]  /*0df0*/  IMAD.U32 R5, RZ, RZ, UR5 ;  /* 0x00000005ff057e24 */ /* 0x000fe2000f8e00ff */
[----:B------:R-:W-:Y:S02]  /*0e00*/  ULDC.64 UR20, c[0x0][0x118] ;  /* 0x0000460000147ab9 */ /* 0x000fe40000000a00 */
[----:B------:R-:W-:Y:S01]  /*0e10*/  @UP3 UIADD3 UR4, UP0, UR12, UR8, URZ ;  /* 0x000000080c043290 */ /* 0x000fe2000ff1e03f */
[----:B------:R-:W-:Y:S01]  /*0e20*/  PLOP3.LUT P0, PT, PT, PT, UP3, 0x80, 0x0 ;  /* 0x000000000000781c */ /* 0x000fe20003f0f038 */
[----:B------:R1:W2:Y:S01]  /*0e30*/  @P2 LDG.E R8, [R4.64] ;  /* 0x0000001404082981 */ /* 0x0002a2000c1e1900 */
[----:B------:R-:W-:Y:S02]  /*0e40*/  ULDC.64 UR6, c[0x0][0x248] ;  /* 0x0000920000067ab9 */ /* 0x000fe40000000a00 */
        /* <DEDUP_REMOVED lines=33> */
.L_x_821:
        /* <DEDUP_REMOVED lines=59> */
.L_x_823:
        /* <DEDUP_REMOVED lines=18> */
.L_x_824:
        /* <DEDUP_REMOVED lines=8> */
[----:B------:R-:W-:Y:S02]  /*15b0*/  USHF.L.U32 UR12, UR32, 0x7, URZ ;  /* 0x00000007200c7899 */ /* 0x000fe4000800063f */
[----:B------:R-:W-:-:S02]  /*15c0*/  @UP2 UMOV UR27, UR4 ;  /* 0x00000004001b2c82 */ /* 0x000fc40008000000 */
[----:B------:R-:W-:Y:S02]  /*15d0*/  ULDC.64 UR4, c[0x0][0x368] ;  /* 0x0000da0000047ab9 */ /* 0x000fe40000000a00 */
[----:B------:R-:W-:Y:S02]  /*15e0*/  @!UP2 UIMAD UR6, UR39, UR4, URZ ;  /* 0x000000042706a2a4 */ /* 0x000fe4000f8e023f */
[----:B------:R-:W-:Y:S02]  /*15f0*/  USHF.R.S32.HI UR22, URZ, 0x1f, UR23 ;  /* 0x0000001f3f167899 */ /* 0x000fe40008011417 */
        /* <DEDUP_REMOVED lines=25> */
[----:B------:R-:W-:Y:S02]  /*1790*/  USEL UR5, UR12, URZ, UP1 ;  /* 0x0000003f0c057287 */ /* 0x000fe40008800000 */
[----:B------:R-:W-:Y:S01]  /*17a0*/  USEL UR4, UR4, URZ, UP1 ;  /* 0x0000003f04047287 */ /* 0x000fe20008800000 */
[----:B------:R-:W-:Y:S01]  /*17b0*/  IMAD.HI.U32 R0, R0, R2, RZ ;  /* 0x0000000200007227 */ /* 0x000fe200078e00ff */
[----:B------:R-:W-:Y:S02]  /*17c0*/  UIADD3 UR6, UP1, UR10, UR5, URZ ;  /* 0x000000050a067290 */ /* 0x000fe4000ff3e03f */
[----:B------:R-:W-:Y:S01]  /*17d0*/  ULDC UR12, c[0x0][0x234] ;  /* 0x00008d00000c7ab9 */ /* 0x000fe20000000800 */
[----:B------:R-:W-:Y:S01]  /*17e0*/  IMAD.MOV R4, RZ, RZ, -R0 ;  /* 0x000000ffff047224 */ /* 0x000fe200078e0a00 */
[----:B------:R-:W-:-:S02]  /*17f0*/  UIADD3.X UR5, UR31, UR4, URZ, UP1, !UPT ;  /* 0x000000041f057290 */ /* 0x000fc40008ffe43f */
[----:B------:R-:W-:Y:S01]  /*1800*/  UIMAD UR4, UR37, UR6, URZ ;  /* 0x00000006250472a4 */ /* 0x000fe2000f8e023f */
[C---:B------:R-:W-:Y:S01]  /*1810*/  IMAD R2, R6.reuse, R4, R2 ;  /* 0x0000000406027224 */ /* 0x040fe200078e0202 */
[----:B------:R-:W-:Y:S02]  /*1820*/  USEL UR8, UR8, URZ, UP6 ;  /* 0x0000003f08087287 */ /* 0x000fe4000b000000 */
[----:B------:R-:W-:Y:S02]  /*1830*/  UIMAD UR7, UR36, UR5, UR4 ;  /* 0x00000005240772a4 */ /* 0x000fe4000f8e0204 */
[----:B------:R-:W-:Y:S01]  /*1840*/  ISETP.GT.U32.AND P1, PT, R6, R2, PT ;  /* 0x000000020600720c */ /* 0x000fe20003f24070 */
[----:B------:R-:W-:-:S04]  /*1850*/  @UP5 USEL UR4, UR55, UR13, !UP2 ;  /* 0x0000000d37045287 */ /* 0x000fc8000d000000 */
[----:B------:R-:W-:Y:S02]  /*1860*/  @UP5 UIMAD UR12, UR35, UR12, UR4 ;  /* 0x0000000c230c52a4 */ /* 0x000fe4000f8e0204 */
[----:B------:R-:W-:-:S04]  /*1870*/  UIMAD.WIDE.U32 UR4, UR36, UR6, URZ ;  /* 0x00000006240472a5 */ /* 0x000fc8000f8e003f */
[----:B------:R-:W-:Y:S02]  /*1880*/  UIADD3 UR7, UR5, UR7, URZ ;  /* 0x0000000705077290 */ /* 0x000fe4000fffe03f */
[----:B------:R-:W-:Y:S01]  /*1890*/  @!P1 IMAD.IADD R2, R2, 0x1, -R6 ;  /* 0x0000000102029824 */ /* 0x000fe200078e0a06 */
[----:B------:R-:W-:Y:S01]  /*18a0*/  @!P1 IADD3 R0, R0, 0x1, RZ ;  /* 0x0000000100009810 */ /* 0x000fe20007ffe0ff */
[----:B------:R-:W-:Y:S01]  /*18b0*/  @!UP5 UMOV UR12, UR50 ;  /* 0x00000032000cdc82 */ /* 0x000fe20008000000 */
[----:B------:R-:W-:Y:S02]  /*18c0*/  ISETP.LE.AND P1, PT, RZ, UR57, PT ;  /* 0x00000039ff007c0c */ /* 0x000fe4000bf23270 */
        /* <DEDUP_REMOVED lines=13> */
.L_x_825:
[----:B------:R-:W-:Y:S02]  /*19a0*/  UMOV UR6, UR51 ;  /* 0x0000003300067c82 */ /* 0x000fe40008000000 */
.L_x_826:
[----:B------:R-:W1:Y:S01]  /*19b0*/  S2R R19, SR_TID.X ;  /* 0x0000000000137919 */ /* 0x000e620000002100 */
[----:B------:R-:W-:Y:S01]  /*19c0*/  UIADD3 UR4, UP4, UP3, UR4, UR45, UR47 ;  /* 0x0000002d04047290 */ /* 0x000fe2000fb9e02f */
[----:B------:R-:W-:Y:S01]  /*19d0*/  IMAD.U32 R9, RZ, RZ, UR10 ;  /* 0x0000000aff097e24 */ /* 0x000fe2000f8e00ff */
[----:B------:R-:W-:Y:S01]  /*19e0*/  UIADD3 UR12, UR10, UR12, URZ ;  /* 0x0000000c0a0c7290 */ /* 0x000fe2000fffe03f */
[----:B------:R-:W-:Y:S01]  /*19f0*/  SHF.R.S32.HI R241, RZ, 0x1f, R240 ;  /* 0x0000001ffff17819 */ /* 0x000fe200000114f0 */
[----:B------:R-:W-:Y:S01]  /*1a00*/  UIADD3 UR15, UP2, UP1, UR11, UR4, UR14 ;  /* 0x000000040b0f7290 */ /* 0x000fe2000f95e00e */
[----:B------:R-:W-:Y:S01]  /*1a10*/  BSSY B1, `(.L_x_822) ;  /* 0x0000b91000017945 */ /* 0x000fe20003800000 */
[----:B------:R-:W-:-:S04]  /*1a20*/  UIADD3.X UR4, UR7, UR49, UR54, UP4, UP3 ;  /* 0x0000003107047290 */ /* 0x000fc8000a7e6436 */
[----:B------:R-:W-:-:S03]  /*1a30*/  UIADD3.X UR13, UR8, UR4, UR9, UP2, UP1 ;  /* 0x00000004080d7290 */ /* 0x000fc600097e2409 */
[----:B------:R-:W-:Y:S02]  /*1a40*/  ULDC.64 UR4, c[0x0][0x1a8] ;  /* 0x00006a0000047ab9 */ /* 0x000fe40000000a00 */
[----:B------:R-:W-:-:S04]  /*1a50*/  UIMAD UR4, UR58, UR4, URZ ;  /* 0x000000043a0472a4 */ /* 0x000fc8000f8e023f */
[----:B------:R-:W-:-:S03]  /*1a60*/  UIMAD UR9, UR35, UR5, UR4 ;  /* 0x00000005230972a4 */ /* 0x000fc6000f8e0204 */
[----:B------:R-:W-:Y:S01]  /*1a70*/  ULDC.64 UR4, c[0x0][0x378] ;  /* 0x0000de0000047ab9 */ /* 0x000fe20000000a00 */
[----:B-1----:R-:W-:Y:S01]  /*1a80*/  SHF.R.S32.HI R20, RZ, 0x1f, R19 ;  /* 0x0000001fff147819 */ /* 0x002fe20000011413 */
[----:B------:R-:W-:-:S03]  /*1a90*/  UIMAD UR4, UR58, UR4, URZ ;  /* 0x000000043a0472a4 */ /* 0x000fc6000f8e023f */
[CC--:B------:R-:W-:Y:S01]  /*1aa0*/  LEA.HI R0, R20.reuse, R19.reuse, RZ, 0x3 ;  /* 0x0000001314007211 */ /* 0x0c0fe200078f18ff */
[----:B------:R-:W-:Y:S01]  /*1ab0*/  UIMAD UR8, UR35, UR5, UR4 ;  /* 0x00000005230872a4 */ /* 0x000fe2000f8e0204 */
[----:B------:R-:W-:Y:S02]  /*1ac0*/  LEA.HI R8, R20, R19, RZ, 0x5 ;  /* 0x0000001314087211 */ /* 0x000fe400078f28ff */
[----:B------:R-:W-:Y:S01]  /*1ad0*/  SHF.R.S32.HI R0, RZ, 0x3, R0 ;  /* 0x00000003ff007819 */ /* 0x000fe20000011400 */
[----:B------:R-:W-:Y:S02]  /*1ae0*/  ULDC.64 UR4, c[0x0][0x370] ;  /* 0x0000dc0000047ab9 */ /* 0x000fe40000000a00 */
[----:B------:R-:W-:Y:S01]  /*1af0*/  UIMAD UR4, UR31, UR4, URZ ;  /* 0x000000041f0472a4 */ /* 0x000fe2000f8e023f */
[----:B------:R-:W-:Y:S02]  /*1b00*/  SHF.R.S32.HI R18, RZ, 0x1f, R0 ;  /* 0x0000001fff127819 */ /* 0x000fe40000011400 */
[----:B------:R-:W-:Y:S01]  /*1b10*/  IADD3 R2, P1, R0, UR10, RZ ;  /* 0x0000000a00027c10 */ /* 0x000fe2000ff3e0ff */
[----:B------:R-:W-:-:S02]  /*1b20*/  UIMAD UR7, UR10, UR5, UR4 ;  /* 0x000000050a0772a4 */ /* 0x000fc4000f8e0204 */
[----:B------:R-:W-:Y:S01]  /*1b30*/  UIADD3 UR4, UR10, UR6, URZ ;  /* 0x000000060a047290 */ /* 0x000fe2000fffe03f */
[----:B------:R-:W-:Y:S01]  /*1b40*/  IADD3.X R7, R18, UR31, RZ, P1, !PT ;  /* 0x0000001f12077c10 */ /* 0x000fe20008ffe4ff */
[----:B------:R-:W-:Y:S01]  /*1b50*/  UMOV UR31, 0x4 ;  /* 0x00000004001f7882 */ /* 0x000fe20000000000 */
[----:B------:R-:W-:Y:S01]  /*1b60*/  IMAD.WIDE.U32 R4, R2, c[0x0][0x190], R240 ;  /* 0x0000640002047a25 */ /* 0x000fe200078e00f0 */
[----:B------:R-:W-:Y:S02]  /*1b70*/  ULDC.64 UR10, c[0x0][0x3c8] ;  /* 0x0000f200000a7ab9 */ /* 0x000fe40000000a00 */
[----:B------:R-:W-:Y:S01]  /*1b80*/  UIMAD.WIDE UR4, UR4, UR31, UR10 ;  /* 0x0000001f040472a5 */ /* 0x000fe2000f8e020a */
[----:B------:R-:W-:Y:S01]  /*1b90*/  IMAD R7, R7, c[0x0][0x190], RZ ;  /* 0x0000640007077a24 */ /* 0x000fe200078e02ff */
[----:B------:R-:W-:Y:S01]  /*1ba0*/  IADD3 R6, P1, R4, UR38, RZ ;  /* 0x0000002604067c10 */ /* 0x000fe2000ff3e0ff */
[----:B------:R-:W-:Y:S02]  /*1bb0*/  ULDC UR38, c[0x0][0x2e8] ;  /* 0x0000ba0000267ab9 */ /* 0x000fe40000000800 */
[----:B------:R-:W-:-:S02]  /*1bc0*/  IMAD R2, R2, c[0x0][0x194], R7 ;  /* 0x0000650002027a24 */ /* 0x000fc400078e0207 */
[----:B------:R-:W-:Y:S02]  /*1bd0*/  UMOV UR14, UR4 ;  /* 0x00000004000e7c82 */ /* 0x000fe40008000000 */
[----:B------:R-:W-:Y:S01]  /*1be0*/  UIADD3 UR4, -UR16, UR17, UR23 ;  /* 0x0000001110047290 */ /* 0x000fe2000fffe117 */
[----:B------:R-:W-:Y:S01]  /*1bf0*/  IADD3.X R7, R5, UR33, R2, P1, !PT ;  /* 0x0000002105077c10 */ /* 0x000fe20008ffe402 */
[----:B------:R-:W-:Y:S01]  /*1c00*/  UMOV UR11, UR5 ;  /* 0x00000005000b7c82 */ /* 0x000fe20008000000 */
[----:B------:R-:W-:Y:S01]  /*1c10*/  LOP3.LUT R2, R8, 0xffffffe0, RZ, 0xc0, !PT ;  /* 0xffffffe008027812 */ /* 0x000fe200078ec0ff */
[----:B------:R-:W-:Y:S01]  /*1c20*/  UIADD3 UR4, UR4, -UR38, URZ ;  /* 0x8000002604047290 */ /* 0x000fe2000fffe03f */
[----:B------:R-:W-:Y:S02]  /*1c30*/  IADD3 R4, P1, R240, UR27, RZ ;  /* 0x0000001bf0047c10 */ /* 0x000fe4000ff3e0ff */
[----:B------:R-:W-:Y:S01]  /*1c40*/  SHF.R.S32.HI R8, RZ, 0x5, R8 ;  /* 0x00000005ff087819 */ /* 0x000fe20000011408 */
[----:B------:R-:W-:Y:S01]  /*1c50*/  USHF.R.S32.HI UR5, URZ, 0x1f, UR4 ;  /* 0x0000001f3f057899 */ /* 0x000fe20008011404 */
[----:B------:R-:W-:Y:S01]  /*1c60*/  IMAD.IADD R14, R19, 0x1, -R2 ;  /* 0x00000001130e7824 */ /* 0x000fe200078e0a02 */
[----:B------:R-:W-:-:S02]  /*1c70*/  IADD3.X R5, R241, UR30, RZ, P1, !PT ;  /* 0x0000001ef1057c10 */ /* 0x000fc40008ffe4ff */
[----:B------:R-:W-:Y:S01]  /*1c80*/  ULEA.HI UR4, UR5, UR4, URZ, 0x7 ;  /* 0x0000000405047291 */ /* 0x000fe2000f8f383f */
[----:B------:R-:W-:Y:S02]  /*1c90*/  IMAD R2, R8, UR46, R14 ;  /* 0x0000002e08027c24 */ /* 0x000fe4000f8e020e */
[----:B------:R-:W-:Y:S01]  /*1ca0*/  IMAD.WIDE.U32 R4, R9, c[0x0][0x370], R4 ;  /* 0x0000dc0009047a25 */ /* 0x000fe200078e0004 */
[----:B------:R-:W-:Y:S02]  /*1cb0*/  USHF.R.S32.HI UR4, URZ, 0x7, UR4 ;  /* 0x000000073f047899 */ /* 0x000fe40008011404 */
[C---:B------:R-:W-:Y:S02]  /*1cc0*/  IADD3 R8, P1, R2.reuse, UR15, RZ ;  /* 0x0000000f02087c10 */ /* 0x040fe4000ff3e0ff */
[----:B------:R-:W-:Y:S01]  /*1cd0*/  UISETP.LT.AND UP1, UPT, URZ, UR4, UPT ;  /* 0x000000043f00728c */ /* 0x000fe2000bf21270 */
[----:B------:R-:W-:Y:S01]  /*1ce0*/  IADD3 R5, R5, UR7, RZ ;  /* 0x0000000705057c10 */ /* 0x000fe2000fffe0ff */
[----:B------:R-:W-:Y:S01]  /*1cf0*/  ULDC.64 UR6, c[0x0][0x200] ;  /* 0x0000800000067ab9 */ /* 0x000fe20000000a00 */
[----:B------:R-:W-:Y:S01]  /*1d00*/  LEA.HI.X.SX32 R9, R2, UR13, 0x1, P1 ;  /* 0x0000000d02097c11 */ /* 0x000fe200088f0eff */
[----:B------:R-:W-:Y:S01]  /*1d10*/  USEL UR15, URZ, UR4, !UP1 ;  /* 0x000000043f0f7287 */ /* 0x000fe2000c800000 */
[----:B------:R-:W-:Y:S01]  /*1d20*/  IMAD.U32 R2, RZ, RZ, UR35 ;  /* 0x00000023ff027e24 */ /* 0x000fe2000f8e00ff */
[----:B------:R-:W-:Y:S01]  /*1d30*/  LEA R190, P1, R8, c[0x0][0x350], 0x2 ;  /* 0x0000d40008be7a11 */ /* 0x000fe200078210ff */
[----:B------:R-:W-:-:S02]  /*1d40*/  UIMAD.WIDE UR12, UR12, UR31, UR6 ;  /* 0x0000001f0c0c72a5 */ /* 0x000fc4000f8e0206 */
[----:B------:R-:W-:Y:S01]  /*1d50*/  UISETP.GT.AND UP1, UPT, UR34, UR15, UPT ;  /* 0x0000000f2200728c */ /* 0x000fe2000bf24270 */
[----:B------:R-:W-:Y:S01]  /*1d60*/  IMAD.WIDE.U32 R4, R2, c[0x0][0x378], R4 ;  /* 0x0000de0002047a25 */ /* 0x000fe200078e0004 */
[----:B------:R-:W-:-:S03]  /*1d70*/  LEA.HI.X R191, R8, c[0x0][0x354], R9, 0x2, P1 ;  /* 0x0000d50008bf7a11 */ /* 0x000fc600008f1409 */
[----:B------:R-:W-:Y:S01]  /*1d80*/  IMAD.WIDE.U32 R6, R2, c[0x0][0x1a8], R6 ;  /* 0x00006a0002067a25 */ /* 0x000fe200078e0006 */
[----:B------:R-:W-:Y:S02]  /*1d90*/  PLOP3.LUT P1, PT, PT, PT, UP1, 0x80, 0x0 ;  /* 0x000000000000781c */ /* 0x000fe40003f2f018 */
[----:B------:R-:W-:Y:S01]  /*1da0*/  IADD3 R5, R5, UR8, RZ ;  /* 0x0000000805057c10 */ /* 0x000fe2000fffe0ff */
[----:B------:R-:W-:Y:S01]  /*1db0*/  IMAD R2, R18, c[0x0][0x370], RZ ;  /* 0x0000dc0012027a24 */ /* 0x000fe200078e02ff */
[----:B------:R-:W-:Y:S01]  /*1dc0*/  IADD3 R7, R7, UR9, RZ ;  /* 0x0000000907077c10 */ /* 0x000fe2000fffe0ff */
[----:B------:R-:W-:Y:S01]  /*1dd0*/  UIADD3 UR8, UR34, -0x1, URZ ;  /* 0xffffffff22087890 */ /* 0x000fe2000fffe03f */
[----:B------:R-:W-:Y:S01]  /*1de0*/  LEA R242, P3, R6, c[0x0][0x160], 0x1 ;  /* 0x0000580006f27a11 */ /* 0x000fe200078608ff */
[C---:B------:R-:W-:Y:S02]  /*1df0*/  IMAD R2, R0.reuse, c[0x0][0x374], R2 ;  /* 0x0000dd0000027a24 */ /* 0x040fe400078e0202 */
[----:B------:R-:W-:Y:S01]  /*1e00*/  IMAD.WIDE.U32 R4, R0, c[0x0][0x370], R4 ;  /* 0x0000dc0000047a25 */ /* 0x000fe200078e0004 */
[----:B------:R-:W-:-:S03]  /*1e10*/  LEA.HI.X R239, R6, c[0x0][0x164], R7, 0x1, P3 ;  /* 0x0000590006ef7a11 */ /* 0x000fc600018f0c07 */
[----:B------:R-:W-:Y:S01]  /*1e20*/  IMAD.IADD R2, R5, 0x1, R2 ;  /* 0x0000000105027824 */ /* 0x000fe200078e0202 */
[----:B------:R-:W-:-:S04]  /*1e30*/  LEA R244, P2, R4, c[0x0][0x330], 0x1 ;  /* 0x0000cc0004f47a11 */ /* 0x000fc800078408ff */
[----:B------:R-:W-:Y:S01]  /*1e40*/  LEA.HI.X R243, R4, c[0x0][0x334], R2, 0x1, P2 ;  /* 0x0000cd0004f37a11 */ /* 0x000fe200010f0c02 */
[----:B------:R-:W-:Y:S05]  /*1e50*/  @P1 BRA `(.L_x_827) ;  /* 0x00000b1000001947 */ /* 0x000fea0003800000 */
        /* <DEDUP_REMOVED lines=18> */
.L_x_828:
        /* <DEDUP_REMOVED lines=18> */
.L_x_829:
        /* <DEDUP_REMOVED lines=28> */
.L_x_831:
[----:B------:R-:W-:Y:S05]  /*2260*/  BSYNC B0 ;  /* 0x0000000000007941 */ /* 0x000fea0003800000 */
.L_x_830:
        /* <DEDUP_REMOVED lines=15> */
.L_x_833:
[----:B------:R-:W-:Y:S05]  /*2360*/  BSYNC B0 ;  /* 0x0000000000007941 */ /* 0x000fea0003800000 */
.L_x_832:
        /* <DEDUP_REMOVED lines=15> */
.L_x_835:
[----:B------:R-:W-:Y:S05]  /*2460*/  BSYNC B0 ;  /* 0x0000000000007941 */ /* 0x000fea0003800000 */
.L_x_834:
        /* <DEDUP_REMOVED lines=14> */
.L_x_837:
[----:B------:R-:W-:Y:S05]  /*2550*/  BSYNC B0 ;  /* 0x0000000000007941 */ /* 0x000fea0003800000 */
.L_x_836:
        /* <DEDUP_REMOVED lines=24> */
.L_x_839:
[----:B------:R-:W-:Y:S05]  /*26e0*/  BSYNC B0 ;  /* 0x0000000000007941 */ /* 0x000fea0003800000 */
.L_x_838:
        /* <DEDUP_REMOVED lines=13> */
.L_x_841:
[----:B------:R-:W-:Y:S05]  /*27c0*/  BSYNC B0 ;  /* 0x0000000000007941 */ /* 0x000fea0003800000 */
.L_x_840:
        /* <DEDUP_REMOVED lines=13> */
.L_x_843:
[----:B------:R-:W-:Y:S05]  /*28a0*/  BSYNC B0 ;  /* 0x0000000000007941 */ /* 0x000fea0003800000 */
.L_x_842:
        /* <DEDUP_REMOVED lines=12> */
.L_x_827:
        /* <DEDUP_REMOVED lines=22> */
.L_x_846:
[----:B------:R-:W-:Y:S05]  /*2ad0*/  BSYNC B0 ;  /* 0x0000000000007941 */ /* 0x000fea0003800000 */
.L_x_845:
        /* <DEDUP_REMOVED lines=16> */
.L_x_848:
[----:B------:R-:W-:Y:S05]  /*2be0*/  BSYNC B0 ;  /* 0x0000000000007941 */ /* 0x000fea0003800000 */
.L_x_847:
        /* <DEDUP_REMOVED lines=16> */
.L_x_850:
[----:B------:R-:W-:Y:S05]  /*2cf0*/  BSYNC B0 ;  /* 0x0000000000007941 */ /* 0x000fea0003800000 */
.L_x_849:
        /* <DEDUP_REMOVED lines=17> */
.L_x_852:
[----:B------:R-:W-:Y:S05]  /*2e10*/  BSYNC B0 ;  /* 0x0000000000007941 */ /* 0x000fea0003800000 */
.L_x_851:
        /* <DEDUP_REMOVED lines=22> */
.L_x_854:
[----:B------:R-:W-:Y:S05]  /*2f80*/  BSYNC B0 ;  /* 0x0000000000007941 */ /* 0x000fea0003800000 */
.L_x_853:
        /* <DEDUP_REMOVED lines=20> */
.L_x_856:
[----:B------:R-:W-:Y:S05]  /*30d0*/  BSYNC B0 ;  /* 0x0000000000007941 */ /* 0x000fea0003800000 */
.L_x_855:
        /* <DEDUP_REMOVED lines=20> */
.L_x_858:
[----:B------:R-:W-:Y:S05]  /*3220*/  BSYNC B0 ;  /* 0x0000000000007941 */ /* 0x000fea0003800000 */
.L_x_857:
        /* <DEDUP_REMOVED lines=21> */
.L_x_860:
[----:B------:R-:W-:Y:S05]  /*3380*/  BSYNC B0 ;  /* 0x0000000000007941 */ /* 0x000fea0003800000 */
.L_x_859:
[C---:B------:R-:W-:Y:S01]  /*3390*/  IADD3 R6, R245.reuse, 0x48, RZ ;  /* 0x00000048f5067810 */ /* 0x040fe20007ffe0ff */
[----:B------:R-:W-:Y:S01]  /*33a0*/  ULDC.64 UR6, c[0x0][0x198] ;  /* 0x0000660000067ab9 */ /* 0x000fe20000000a00 */
[C---:B-1----:R-:W-:Y:S01]  /*33b0*/  IADD3 R5, R245.reuse, 0x8, RZ ;  /* 0x00000008f5057810 */ /* 0x042fe20007ffe0ff */
[----:B------:R-:W-:Y:S01]  /*33c0*/  IMAD.MOV.U32 R251, RZ, RZ, 0x7f800000 ;  /* 0x7f800000fffb7424 */ /* 0x000fe200078e00ff */
[----:B------:R-:W-:Y:S01]  /*33d0*/  IADD3 R4, R245, 0x40, RZ ;  /* 0x00000040f5047810 */ /* 0x000fe20007ffe0ff */
[----:B------:R-:W-:Y:S01]  /*33e0*/  UIMAD UR5, UR22, UR6, URZ ;  /* 0x00000006160572a4 */ /* 0x000fe2000f8e023f */
[----:B------:R-:W-:Y:S01]  /*33f0*/  ISETP.GE.AND P0, PT, R6, UR4, PT ;  /* 0x0000000406007c0c */ /* 0x000fe2000bf06270 */
[----:B------:R-:W-:Y:S01]  /*3400*/  IMAD.MOV.U32 R249, RZ, RZ, 0x7f800000 ;  /* 0x7f800000fff97424 */ /* 0x000fe200078e00ff */
[----:B------:R-:W-:Y:S02]  /*3410*/  ISETP.GE.AND P3, PT, R5, UR4, PT ;  /* 0x0000000405007c0c */ /* 0x000fe4000bf66270 */
[----:B------:R-:W-:-:S02]  /*3420*/  ISETP.GE.AND P4, PT, R245, UR4, PT ;  /* 0x00000004f5007c0c */ /* 0x000fc4000bf86270 */
[----:B------:R-:W-:Y:S02]  /*3430*/  MOV R250, 0x7f800000 ;  /* 0x7f80000000fa7802 */ /* 0x000fe40000000f00 */
[----:B------:R-:W-:Y:S02]  /*3440*/  MOV R248, 0x7f800000 ;  /* 0x7f80000000f87802 */ /* 0x000fe40000000f00 */
[----:B------:R-:W-:Y:S01]  /*3450*/  MOV R7, 0x4 ;  /* 0x0000000400077802 */ /* 0x000fe20000000f00 */
[----:B------:R-:W-:Y:S01]  /*3460*/  IMAD.U32 R13, RZ, RZ, UR23 ;  /* 0x00000017ff0d7e24 */ /* 0x000fe2000f8e00ff */
[----:B------:R-:W-:Y:S01]  /*3470*/  ISETP.GE.AND P2, PT, R4, UR4, PT ;  /* 0x0000000404007c0c */ /* 0x000fe2000bf46270 */
[----:B------:R-:W-:Y:S01]  /*3480*/  UIMAD UR4, UR18, -0x80, UR16 ;  /* 0xffffff80120478a4 */ /* 0x000fe2000f8e0210 */
[----:B------:R-:W-:Y:S01]  /*3490*/  IMAD.MOV.U32 R4, RZ, RZ, 0x4 ;  /* 0x00000004ff047424 */ /* 0x000fe200078e00ff */
[----:B------:R-:W-:Y:S01]  /*34a0*/  UIMAD UR5, UR23, UR7, UR5 ;  /* 0x00000007170572a4 */ /* 0x000fe2000f8e0205 */
[----:B------:R-:W-:-:S03]  /*34b0*/  @!P0 IMAD.WIDE R6, R6, R7, UR12 ;  /* 0x0000000c06068e25 */ /* 0x000fc6000f8e0207 */
[----:B------:R-:W-:Y:S01]  /*34c0*/  ISETP.GE.AND P5, PT, R0, UR4, PT ;  /* 0x0000000400007c0c */ /* 0x000fe2000bfa6270 */
[----:B------:R-:W-:Y:S01]  /*34d0*/  IMAD.WIDE R4, R245, R4, UR12 ;  /* 0x0000000cf5047e25 */ /* 0x000fe2000f8e0204 */
[----:B------:R1:W5:Y:S03]  /*34e0*/  @!P0 LDG.E R249, [R6.64] ;  /* 0x0000001406f98981 */ /* 0x000366000c1e1900 */
[----:B------:R-:W-:Y:S01]  /*34f0*/  IMAD.U32 R8, RZ, RZ, UR5 ;  /* 0x00000005ff087e24 */ /* 0x000fe2000f8e00ff */
[----:B------:R2:W5:Y:S04]  /*3500*/  @!P4 LDG.E R250, [R4.64] ;  /* 0x0000001404fac981 */ /* 0x000568000c1e1900 */
[----:B------:R2:W5:Y:S04]  /*3510*/  @!P3 LDG.E R251, [R4.64+0x20] ;  /* 0x0000201404fbb981 */ /* 0x000568000c1e1900 */
[----:B------:R2:W5:Y:S04]  /*3520*/  @!P2 LDG.E R248, [R4.64+0x100] ;  /* 0x0001001404f8a981 */ /* 0x000568000c1e1900 */
[----:B------:R3:W-:Y:S01]  /*3530*/  @P5 STS.128 [R2+0xc000], RZ ;  /* 0x00c000ff02005388 */ /* 0x0007e20000000c00 */
[----:B------:R-:W-:Y:S01]  /*3540*/  BSSY B0, `(.L_x_861) ;  /* 0x0000018000007945 */ /* 0x000fe20003800000 */
[----:B-1----:R-:W-:-:S02]  /*3550*/  IMAD R6, R15, c[0x0][0x1b0], RZ ;  /* 0x00006c000f067a24 */ /* 0x002fc400078e02ff */
[----:B--2---:R-:W-:-:S05]  /*3560*/  IMAD.WIDE.U32 R4, R13, c[0x0][0x198], R240 ;  /* 0x000066000d047a25 */ /* 0x004fca00078e00f0 */
[----:B------:R-:W-:-:S04]  /*3570*/  IADD3 R4, P0, R4, UR28, RZ ;  /* 0x0000001c04047c10 */ /* 0x000fc8000ff1e0ff */
[----:B------:R-:W-:Y:S01]  /*3580*/  IADD3.X R5, R5, UR29, R8, P0, !PT ;  /* 0x0000001d05057c10 */ /* 0x000fe200087fe408 */
[----:B------:R-:W-:-:S04]  /*3590*/  IMAD R6, R12, c[0x0][0x1b4], R6 ;  /* 0x00006d000c067a24 */ /* 0x000fc800078e0206 */
[----:B------:R-:W-:-:S05]  /*35a0*/  IMAD.WIDE.U32 R4, R12, c[0x0][0x1b0], R4 ;  /* 0x00006c000c047a25 */ /* 0x000fca00078e0004 */
[----:B------:R-:W-:Y:S01]  /*35b0*/  IADD3 R10, R5, R6, RZ ;  /* 0x00000006050a7210 */ /* 0x000fe20007ffe0ff */
        /* <DEDUP_REMOVED lines=16> */
.L_x_862:
[----:B---3--:R-:W-:Y:S05]  /*36c0*/  BSYNC B0 ;  /* 0x0000000000007941 */ /* 0x008fea0003800000 */
.L_x_861:
        /* <DEDUP_REMOVED lines=21> */
.L_x_864:
[----:B------:R-:W-:Y:S05]  /*3820*/  BSYNC B0 ;  /* 0x0000000000007941 */ /* 0x000fea0003800000 */
.L_x_863:
        /* <DEDUP_REMOVED lines=21> */
.L_x_866:
[----:B------:R-:W-:Y:S05]  /*3980*/  BSYNC B0 ;  /* 0x0000000000007941 */ /* 0x000fea0003800000 */
.L_x_865:
        /* <DEDUP_REMOVED lines=21> */
.L_x_868:
[----:B------:R-:W-:Y:S05]  /*3ae0*/  BSYNC B0 ;  /* 0x0000000000007941 */ /* 0x000fea0003800000 */
.L_x_867:
        /* <DEDUP_REMOVED lines=29> */
.L_x_870:
[----:B------:R-:W-:Y:S05]  /*3cc0*/  BSYNC B0 ;  /* 0x0000000000007941 */ /* 0x000fea0003800000 */
.L_x_869:
        /* <DEDUP_REMOVED lines=20> */
.L_x_872:
[----:B------:R-:W-:Y:S05]  /*3e10*/  BSYNC B0 ;  /* 0x0000000000007941 */ /* 0x000fea0003800000 */
.L_x_871:
        /* <DEDUP_REMOVED lines=20> */
.L_x_874:
[----:B------:R-:W-:Y:S05]  /*3f60*/  BSYNC B0 ;  /* 0x0000000000007941 */ /* 0x000fea0003800000 */
.L_x_873:
        /* <DEDUP_REMOVED lines=19> */
.L_x_876:
[----:B------:R-:W-:Y:S05]  /*40a0*/  BSYNC B0 ;  /* 0x0000000000007941 */ /* 0x000fea0003800000 */
.L_x_875:
[----:B------:R-:W-:Y:S02]  /*40b0*/  IMAD.MOV.U32 R6, RZ, RZ, c[0x0][0x308] ;  /* 0x0000c200ff067624 */ /* 0x000fe400078e00ff */
[----:B------:R-:W-:Y:S01]  /*40c0*/  IMAD.MOV.U32 R7, RZ, RZ, c[0x0][0x30c] ;  /* 0x0000c300ff077624 */ /* 0x000fe200078e00ff */
[----:B------:R-:W-:Y:S01]  /*40d0*/  LEA.HI R0, R20, R19, RZ, 0x4 ;  /* 0x0000001314007211 */ /* 0x000fe200078f20ff */
[----:B------:R-:W0:Y:S04]  /*40e0*/  LDGDEPBAR ;  /* 0x00000000000079af */ /* 0x000e280000000000 */
[----:B--23--:R2:W3:Y:S04]  /*40f0*/  LDG.E.64 R4, [R6.64+0x8] ;  /* 0x0000081406047981 */ /* 0x00c4e8000c1e1b00 */
[----:B--2---:R-:W2:Y:S01]  /*4100*/  LDG.E.64 R6, [R6.64] ;  /* 0x0000001406067981 */ /* 0x004ea2000c1e1b00 */
[----:B------:R-:W-:Y:S01]  /*4110*/  LOP3.LUT R0, R0, 0xfffffff0, RZ, 0xc0, !PT ;  /* 0xfffffff000007812 */ /* 0x000fe200078ec0ff */
[----:B------:R-:W-:Y:S01]  /*4120*/  IMAD.MOV.U32 R177, RZ, RZ, 0x40 ;  /* 0x00000040ffb17424 */ /* 0x000fe200078e00ff */
[----:B------:R-:W-:Y:S01]  /*4130*/  MOV R185, 0x20 ;  /* 0x0000002000b97802 */ /* 0x000fe20000000f00 */
[----:B------:R-:W-:Y:S01]  /*4140*/  IMAD.MOV.U32 R230, RZ, RZ, R229 ;  /* 0x000000ffffe67224 */ /* 0x000fe200078e00e5 */
[----:B------:R-:W-:Y:S01]  /*4150*/  CS2R R126, SRZ ;  /* 0x00000000007e7805 */ /* 0x000fe2000001ff00 */
[----:B------:R-:W-:Y:S01]  /*4160*/  IMAD.IADD R0, R19, 0x1, -R0 ;  /* 0x0000000113007824 */ /* 0x000fe200078e0a00 */
[----:B------:R-:W-:Y:S01]  /*4170*/  CS2R R124, SRZ ;  /* 0x00000000007c7805 */ /* 0x000fe2000001ff00 */
[----:B------:R-:W-:Y:S01]  /*4180*/  CS2R R130, SRZ ;  /* 0x0000000000827805 */ /* 0x000fe2000001ff00 */
[----:B------:R-:W-:Y:S01]  /*4190*/  CS2R R128, SRZ ;  /* 0x0000000000807805 */ /* 0x000fe2000001ff00 */
[----:B------:R-:W-:Y:S01]  /*41a0*/  CS2R R122, SRZ ;  /* 0x00000000007a7805 */ /* 0x000fe2000001ff00 */
[----:B-1--4-:R-:W-:Y:S01]  /*41b0*/  SHF.R.S32.HI R2, RZ, 0x1f, R0 ;  /* 0x0000001fff027819 */ /* 0x012fe20000011400 */
        /* <DEDUP_REMOVED lines=13> */
[----:B------:R-:W-:Y:S01]  /*4290*/  SHF.R.S32.HI R2, RZ, 0x1f, R14 ;  /* 0x0000001fff027819 */ /* 0x000fe2000001140e */
[----:B------:R-:W-:Y:S01]  /*42a0*/  CS2R R100, SRZ ;  /* 0x0000000000647805 */ /* 0x000fe2000001ff00 */
[----:B------:R-:W-:Y:S01]  /*42b0*/  CS2R R94, SRZ ;  /* 0x00000000005e7805 */ /* 0x000fe2000001ff00 */
[----:B------:R-:W-:Y:S01]  /*42c0*/  CS2R R92, SRZ ;  /* 0x00000000005c7805 */ /* 0x000fe2000001ff00 */
[C---:B------:R-:W-:Y:S01]  /*42d0*/  LOP3.LUT P0, RZ, R0.reuse, 0x2, RZ, 0xc0, !PT ;  /* 0x0000000200ff7812 */ /* 0x040fe2000780c0ff */
[----:B------:R-:W-:Y:S01]  /*42e0*/  CS2R R98, SRZ ;  /* 0x0000000000627805 */ /* 0x000fe2000001ff00 */
[----:B------:R-:W-:Y:S01]  /*42f0*/  LOP3.LUT P4, RZ, R0, 0x4, RZ, 0xc0, !PT ;  /* 0x0000000400ff7812 */ /* 0x000fe2000788c0ff */
        /* <DEDUP_REMOVED lines=15> */
[C---:B------:R-:W-:Y:S01]  /*43f0*/  IMAD.IADD R184, R182.reuse, 0x1, R185 ;  /* 0x00000001b6b87824 */ /* 0x040fe200078e02b9 */
[----:B------:R-:W-:-:S02]  /*4400*/  IADD3 R186, R182, R185, RZ ;  /* 0x000000b9b6ba7210 */ /* 0x000fc40007ffe0ff */
[----:B---3--:R-:W-:Y:S01]  /*4410*/  IADD3 R246, P3, P2, R4, UR44, R14 ;  /* 0x0000002c04f67c10 */ /* 0x008fe2000fa7e00e */
[----:B------:R-:W-:-:S03]  /*4420*/  IMAD.MOV.U32 R4, RZ, RZ, 0x40 ;  /* 0x00000040ff047424 */ /* 0x000fc600078e00ff */
[----:B------:R-:W-:Y:S01]  /*4430*/  IADD3.X R0, R5, UR48, R2, P3, P2 ;  /* 0x0000003005007c10 */ /* 0x000fe20009fe4402 */
[----:B------:R-:W-:Y:S01]  /*4440*/  IMAD.WIDE.U32 R246, R246, -0x2daee0ad, RZ ;  /* 0xd2511f53f6f67825 */ /* 0x000fe200078e00ff */
[----:B------:R-:W-:-:S03]  /*4450*/  IADD3 R2, R188, 0x2000, RZ ;  /* 0x00002000bc027810 */ /* 0x000fc60007ffe0ff */
[----:B------:R1:W-:Y:S01]  /*4460*/  STL [R1+0x24], R0 ;  /* 0x0000240001007387 */ /* 0x0003e20000100800 */
[----:B------:R-:W-:-:S04]  /*4470*/  SEL R2, R2, R188, !P1 ;  /* 0x000000bc02027207 */ /* 0x000fc80004800000 */
[----:B------:R-:W-:Y:S02]  /*4480*/  SHF.L.U32 R183, R2, 0x1, RZ ;  /* 0x0000000102b77819 */ /* 0x000fe400000006ff */
[----:B------:R-:W-:-:S05]  /*4490*/  SEL R2, R4, 0xffffffc0, !P4 ;  /* 0xffffffc004027807 */ /* 0x000fca0006000000 */
[----:B------:R3:W-:Y:S01]  /*44a0*/  STL [R1+0x20], R2 ;  /* 0x0000200201007387 */ /* 0x0007e20000100800 */
[----:B--2---:R2:W4:Y:S08]  /*44b0*/  R2UR UR9, R7 ;  /* 0x00000000070973c2 */ /* 0x00453000000e0000 */
[----:B------:R2:W2:Y:S01]  /*44c0*/  R2UR UR10, R6 ;  /* 0x00000000060a73c2 */ /* 0x0004a200000e0000 */
[----:B-1----:R-:W-:-:S04]  /*44d0*/  IADD3 R0, R187, 0x2000, RZ ;  /* 0x00002000bb007810 */ /* 0x002fc80007ffe0ff */
[----:B------:R-:W-:-:S05]  /*44e0*/  SEL R0, R0, R187, !P1 ;  /* 0x000000bb00007207 */ /* 0x000fca0004800000 */
[----:B------:R-:W-:Y:S02]  /*44f0*/  IMAD.SHL.U32 R176, R0, 0x2, RZ ;  /* 0x0000000200b07824 */ /* 0x000fe400078e00ff */
[----:B------:R-:W-:-:S04]  /*4500*/  IMAD.MOV.U32 R0, RZ, RZ, c[0x0][0x22c] ;  /* 0x00008b00ff007624 */ /* 0x000fc800078e00ff */
[----:B------:R-:W-:-:S04]  /*4510*/  IMAD R0, R0, c[0x0][0x1c0], RZ ;  /* 0x0000700000007a24 */ /* 0x000fc800078e02ff */
[C---:B------:R-:W-:Y:S01]  /*4520*/  IMAD.SHL.U32 R5, R0.reuse, 0x10, RZ ;  /* 0x0000001000057824 */ /* 0x040fe200078e00ff */
[----:B---3--:R-:W-:-:S04]  /*4530*/  SHF.L.U32 R2, R0, 0x3, RZ ;  /* 0x0000000300027819 */ /* 0x008fc800000006ff */
[----:B------:R-:W-:-:S05]  /*4540*/  IADD3 R4, R5, 0x20, RZ ;  /* 0x0000002005047810 */ /* 0x000fca0007ffe0ff */
[----:B------:R-:W-:-:S04]  /*4550*/  IMAD.IADD R0, R2, 0x1, R4 ;  /* 0x0000000102007824 */ /* 0x000fc800078e0204 */
[----:B------:R-:W-:-:S04]  /*4560*/  IMAD.IADD R0, R2, 0x1, R0 ;  /* 0x0000000102007824 */ /* 0x000fc800078e0200 */
[----:B------:R-:W-:-:S05]  /*4570*/  IMAD.IADD R0, R2, 0x1, R0 ;  /* 0x0000000102007824 */ /* 0x000fca00078e0200 */
[----:B------:R-:W-:-:S05]  /*4580*/  IADD3 R0, R2, R0, RZ ;  /* 0x0000000002007210 */ /* 0x000fca0007ffe0ff */
[----:B------:R1:W-:Y:S02]  /*4590*/  STL [R1+0x1c], R0 ;  /* 0x00001c0001007387 */ /* 0x0003e40000100800 */
[----:B-1----:R-:W-:-:S05]  /*45a0*/  IMAD.IADD R0, R2, 0x1, R0 ;  /* 0x0000000102007824 */ /* 0x002fca00078e0200 */
[----:B------:R1:W-:Y:S02]  /*45b0*/  STL [R1+0x18], R0 ;  /* 0x0000180001007387 */ /* 0x0003e40000100800 */
[----:B-1----:R-:W-:-:S05]  /*45c0*/  IMAD.IADD R0, R2, 0x1, R0 ;  /* 0x0000000102007824 */ /* 0x002fca00078e0200 */
[----:B------:R1:W-:Y:S02]  /*45d0*/  STL [R1+0x14], R0 ;  /* 0x0000140001007387 */ /* 0x0003e40000100800 */
[----:B-1----:R-:W-:-:S04]  /*45e0*/  IMAD.IADD R0, R2, 0x1, R0 ;  /* 0x0000000102007824 */ /* 0x002fc800078e0200 */
[C---:B------:R-:W-:Y:S01]  /*45f0*/  IMAD.IADD R4, R2.reuse, 0x1, R0 ;  /* 0x0000000102047824 */ /* 0x040fe200078e0200 */
[----:B------:R-:W-:Y:S04]  /*4600*/  STL [R1+0x10], R0 ;  /* 0x0000100001007387 */ /* 0x000fe80000100800 */
[----:B------:R1:W-:Y:S02]  /*4610*/  STL [R1+0xc], R4 ;  /* 0x00000c0401007387 */ /* 0x0003e40000100800 */
[----:B-1----:R-:W-:-:S05]  /*4620*/  IADD3 R4, R2, R4, RZ ;  /* 0x0000000402047210 */ /* 0x002fca0007ffe0ff */
[----:B------:R1:W-:Y:S02]  /*4630*/  STL [R1+0x8], R4 ;  /* 0x0000080401007387 */ /* 0x0003e40000100800 */
[----:B-1----:R-:W-:-:S05]  /*4640*/  IMAD.IADD R4, R2, 0x1, R4 ;  /* 0x0000000102047824 */ /* 0x002fca00078e0204 */
[----:B------:R1:W-:Y:S02]  /*4650*/  STL [R1+0x4], R4 ;  /* 0x0000040401007387 */ /* 0x0003e40000100800 */
[----:B-1----:R-:W-:-:S05]  /*4660*/  IMAD.IADD R4, R2, 0x1, R4 ;  /* 0x0000000102047824 */ /* 0x002fca00078e0204 */
[----:B------:R1:W-:Y:S01]  /*4670*/  STL [R1], R4 ;  /* 0x0000000401007387 */ /* 0x0003e20000100800 */
[----:B------:R-:W-:-:S05]  /*4680*/  IADD3 R252, R2, R4, RZ ;  /* 0x0000000402fc7210 */ /* 0x000fca0007ffe0ff */
[----:B--2-4-:R-:W-:Y:S02]  /*4690*/  IMAD.IADD R0, R2, 0x1, R252 ;  /* 0x0000000102007824 */ /* 0x014fe400078e02fc */
.L_x_879:
[----:B-----5:R-:W-:Y:S01]  /*46a0*/  FSETP.NEU.FTZ.AND P0, PT, R250, -INF , PT ;  /* 0xff800000fa00780b */ /* 0x020fe20003f1d000 */
[----:B------:R-:W0:Y:S01]  /*46b0*/  LDGDEPBAR ;  /* 0x00000000000079af */ /* 0x000e220000000000 */
[C---:B------:R-:W-:Y:S01]  /*46c0*/  IMAD.IADD R0, R183.reuse, 0x1, R185 ;  /* 0x00000001b7007824 */ /* 0x040fe200078e02b9 */
[----:B------:R-:W-:Y:S01]  /*46d0*/  USHF.L.U32 UR4, UR18, 0x7, URZ ;  /* 0x0000000712047899 */ /* 0x000fe2000800063f */
[----:B------:R-:W-:Y:S01]  /*46e0*/  IMAD.IADD R168, R183, 0x1, R177 ;  /* 0x00000001b7a87824 */ /* 0x000fe200078e02b1 */
[----:B------:R-:W-:Y:S01]  /*46f0*/  USHF.L.U32 UR6, UR8, 0x7, URZ ;  /* 0x0000000708067899 */ /* 0x000fe2000800063f */
[----:B------:R-:W-:Y:S01]  /*4700*/  IMAD.U32 R2, RZ, RZ, UR18 ;  /* 0x00000012ff027e24 */ /* 0x000fe2000f8e00ff */
[----:B------:R-:W-:Y:S02]  /*4710*/  UIADD3 UR5, UR17, 0x80, UR4 ;  /* 0x0000008011057890 */ /* 0x000fe4000fffe004 */
[----:B------:R-:W2:Y:S01]  /*4720*/  LDL R194, [R1+0x2c] ;  /* 0x00002c0001c27983 */ /* 0x000ea20000100800 */
[----:B------:R-:W-:Y:S02]  /*4730*/  UIADD3 UR4, UR4, 0x80, URZ ;  /* 0x0000008004047890 */ /* 0x000fe4000fffe03f */
[----:B------:R-:W-:Y:S01]  /*4740*/  UIADD3 UR5, UR5, -UR16, URZ ;  /* 0x8000001005057290 */ /* 0x000fe2000fffe03f */
[----:B------:R-:W3:Y:S01]  /*4750*/  LDL R193, [R1+0x24] ;  /* 0x0000240001c17983 */ /* 0x000ee20000100800 */
[----:B------:R-:W-:Y:S02]  /*4760*/  UISETP.GT.AND UP3, UPT, UR8, UR15, UPT ;  /* 0x0000000f0800728c */ /* 0x000fe4000bf64270 */
[----:B------:R-:W-:Y:S01]  /*4770*/  UISETP.GE.AND UP0, UPT, UR6, UR5, UPT ;  /* 0x000000050600728c */ /* 0x000fe2000bf06270 */
[----:B------:R-:W4:Y:S01]  /*4780*/  S2R R189, SR_TID.X ;  /* 0x0000000000bd7919 */ /* 0x000f220000002100 */
[----:B------:R-:W-:Y:S02]  /*4790*/  UIADD3 UR5, UR9, -0x4498517b, URZ ;  /* 0xbb67ae8509057890 */ /* 0x000fe4000fffe03f */
[----:B------:R-:W-:Y:S02]  /*47a0*/  UISETP.LT.AND UP0, UPT, UR4, UR16, UP0 ;  /* 0x000000100400728c */ /* 0x000fe40008701270 */
[----:B------:R-:W-:Y:S03]  /*47b0*/  UIADD3 UR4, UR10, -0x61c88647, URZ ;  /* 0x9e3779b90a047890 */ /* 0x000fe6000fffe03f */
[----:B------:R-:W1:Y:S01]  /*47c0*/  S2R R192, SR_TID.X ;  /* 0x0000000000c07919 */ /* 0x000e620000002100 */
[----:B------:R-:W-:Y:S02]  /*47d0*/  PLOP3.LUT P1, PT, PT, PT, UP0, 0x80, 0x0 ;  /* 0x000000000000781c */ /* 0x000fe40003f2f008 */
[----:B----4-:R-:W-:Y:S01]  /*47e0*/  SHF.R.S32.HI R189, RZ, 0x1f, R189 ;  /* 0x0000001fffbd7819 */ /* 0x010fe200000114bd */
[----:B------:R-:W-:Y:S04]  /*47f0*/  DEPBAR.LE SB0, 0x0 ;  /* 0x000080000000791a */ /* 0x000fe80000000000 */
[----:B------:R-:W-:Y:S01]  /*4800*/  BAR.SYNC.DEFER_BLOCKING 0x0 ;  /* 0x0000000000007b1d */ /* 0x000fe20000010000 */
[----:B-1----:R-:W-:Y:S04]  /*4810*/  LEA.HI R189, R189, R192, RZ, 0x7 ;  /* 0x000000c0bdbd7211 */ /* 0x002fe800078f38ff */
[----:B------:R-:W-:Y:S03]  /*4820*/  SHF.R.S32.HI R189, RZ, 0x7, R189 ;  /* 0x00000007ffbd7819 */ /* 0x000fe600000114bd */
        /* <DEDUP_REMOVED lines=11> */
[----:B------:R-:W4:Y:S01]  /*48e0*/  LDSM.16.M88.4 R144, [R0+0x2000] ;  /* 0x002000000090783b */ /* 0x000f220000000200 */
[C---:B------:R-:W-:Y:S07]  /*48f0*/  HMMA.16816.F32 R16, R64.reuse, R18, RZ ;  /* 0x000000124010723c */ /* 0x040fee00000018ff */
[----:B------:R-:W1:Y:S01]  /*4900*/  LDSM.16.M88.4 R148, [R181+0xc800] ;  /* 0x00c80000b594783b */ /* 0x000e620000000200 */
[-C--:B------:R-:W-:Y:S07]  /*4910*/  HMMA.16816.F32 R20, R64, R32.reuse, RZ ;  /* 0x000000204014723c */ /* 0x080fee00000018ff */
[----:B------:R-:W1:Y:S01]  /*4920*/  LDSM.16.M88.4 R152, [R181+0xd000] ;  /* 0x00d00000b598783b */ /* 0x000e620000000200 */
[C---:B------:R-:W-:Y:S07]  /*4930*/  HMMA.16816.F32 R24, R60.reuse, R32, RZ ;  /* 0x000000203c18723c */ /* 0x040fee00000018ff */
[----:B------:R-:W1:Y:S01]  /*4940*/  LDSM.16.M88.4 R156, [R181+0xd800] ;  /* 0x00d80000b59c783b */ /* 0x000e620000000200 */
[-C--:B------:R-:W-:Y:S07]  /*4950*/  HMMA.16816.F32 R28, R60, R34.reuse, RZ ;  /* 0x000000223c1c723c */ /* 0x080fee00000018ff */
[----:B------:R-:W-:Y:S01]  /*4960*/  LDSM.16.M88.4 R160, [R168] ;  /* 0x00000000a8a0783b */ /* 0x000fe20000000200 */
[C---:B------:R-:W-:Y:S07]  /*4970*/  HMMA.16816.F32 R32, R64.reuse, R34, RZ ;  /* 0x000000224020723c */ /* 0x040fee00000018ff */
[----:B------:R-:W1:Y:S01]  /*4980*/  LDSM.16.M88.4 R164, [R179+0xc000] ;  /* 0x00c00000b3a4783b */ /* 0x000e620000000200 */
[-C--:B------:R-:W-:Y:S07]  /*4990*/  HMMA.16816.F32 R36, R64, R48.reuse, RZ ;  /* 0x000000304024723c */ /* 0x080fee00000018ff */
[----:B------:R-:W1:Y:S01]  /*49a0*/  LDSM.16.M88.4 R168, [R168+0x2000] ;  /* 0x00200000a8a8783b */ /* 0x000e620000000200 */
[C---:B------:R-:W-:Y:S07]  /*49b0*/  HMMA.16816.F32 R40, R60.reuse, R48, RZ ;  /* 0x000000303c28723c */ /* 0x040fee00000018ff */
[----:B------:R-:W1:Y:S01]  /*49c0*/  LDSM.16.M88.4 R172, [R179+0xc800] ;  /* 0x00c80000b3ac783b */ /* 0x000e620000000200 */
        /* <DEDUP_REMOVED lines=8> */
[C---:B----4-:R-:W-:Y:S08]  /*4a50*/  HMMA.16816.F32 R8, R144.reuse, R140, R8 ;  /* 0x0000008c9008723c */ /* 0x050ff00000001808 */
[-C--:B------:R-:W-:Y:S08]  /*4a60*/  HMMA.16816.F32 R12, R144, R142.reuse, R12 ;  /* 0x0000008e900c723c */ /* 0x080ff0000000180c */
[C---:B------:R-:W-:Y:S01]  /*4a70*/  HMMA.16816.F32 R16, R136.reuse, R142, R16 ;  /* 0x0000008e8810723c */ /* 0x040fe20000001810 */
[----:B------:R-:W1:Y:S07]  /*4a80*/  LDSM.16.M88.4 R140, [R179+0xd800] ;  /* 0x00d80000b38c783b */ /* 0x000e6e0000000200 */
[-C--:B------:R-:W-:Y:S08]  /*4a90*/  HMMA.16816.F32 R20, R136, R148.reuse, R20 ;  /* 0x000000948814723c */ /* 0x080ff00000001814 */
[C---:B------:R-:W-:Y:S08]  /*4aa0*/  HMMA.16816.F32 R24, R144.reuse, R148, R24 ;  /* 0x000000949018723c */ /* 0x040ff00000001818 */
[-C--:B------:R-:W-:Y:S08]  /*4ab0*/  HMMA.16816.F32 R28, R144, R150.reuse, R28 ;  /* 0x00000096901c723c */ /* 0x080ff0000000181c */
[C---:B------:R-:W-:Y:S07]  /*4ac0*/  HMMA.16816.F32 R32, R136.reuse, R150, R32 ;  /* 0x000000968820723c */ /* 0x040fee0000001820 */
[----:B------:R-:W-:Y:S01]  /*4ad0*/  IMAD.U32 R150, RZ, RZ, UR8 ;  /* 0x00000008ff967e24 */ /* 0x000fe2000f8e00ff */
[-C--:B------:R-:W-:Y:S04]  /*4ae0*/  HMMA.16816.F32 R36, R136, R152.reuse, R36 ;  /* 0x000000988824723c */ /* 0x080fe80000001824 */
[----:B--2---:R-:W-:Y:S04]  /*4af0*/  IMAD R150, R150, 0x8, R194 ;  /* 0x0000000896967824 */ /* 0x004fe800078e02c2 */
[C---:B------:R-:W-:Y:S01]  /*4b00*/  HMMA.16816.F32 R40, R144.reuse, R152, R40 ;  /* 0x000000989028723c */ /* 0x040fe20000001828 */
[----:B------:R-:W2:Y:S07]  /*4b10*/  @!P1 S2R R153, SR_TID.X ;  /* 0x0000000000999919 */ /* 0x000eae0000002100 */
[-C--:B------:R-:W-:Y:S08]  /*4b20*/  HMMA.16816.F32 R44, R144, R154.reuse, R44 ;  /* 0x0000009a902c723c */ /* 0x080ff0000000182c */
[C---:B------:R-:W-:Y:S08]  /*4b30*/  HMMA.16816.F32 R48, R136.reuse, R154, R48 ;  /* 0x0000009a8830723c */ /* 0x040ff00000001830 */
[-C--:B------:R-:W-:Y:S08]  /*4b40*/  HMMA.16816.F32 R52, R136, R156.reuse, R52 ;  /* 0x0000009c8834723c */ /* 0x080ff00000001834 */
[C---:B------:R-:W-:Y:S08]  /*4b50*/  HMMA.16816.F32 R56, R144.reuse, R156, R56 ;  /* 0x0000009c9038723c */ /* 0x040ff00000001838 */
[-C--:B------:R-:W-:Y:S07]  /*4b60*/  HMMA.16816.F32 R60, R144, R158.reuse, R60 ;  /* 0x0000009e903c723c */ /* 0x080fee000000183c */
[----:B------:R-:W-:Y:S01]  /*4b70*/  IADD3 R146, R150, 0x4, RZ ;  /* 0x0000000496927810 */ /* 0x000fe20007ffe0ff */
[----:B------:R-:W-:Y:S01]  /*4b80*/  HMMA.16816.F32 R64, R136, R158, R64 ;  /* 0x0000009e8840723c */ /* 0x000fe20000001840 */
[----:B------:R-:W-:Y:S01]  /*4b90*/  IMAD.IADD R144, R0, 0x1, R177 ;  /* 0x0000000100907824 */ /* 0x000fe200078e02b1 */
[----:B------:R-:W-:Y:S02]  /*4ba0*/  LDSM.16.M88.4 R136, [R180+0xc000] ;  /* 0x00c00000b488783b */ /* 0x000fe40000000200 */
[----:B------:R-:W-:Y:S01]  /*4bb0*/  IMAD R0, R2, 0x2, R189 ;  /* 0x0000000202007824 */ /* 0x000fe200078e02bd */
[----:B---3--:R-:W-:Y:S01]  /*4bc0*/  LOP3.LUT R2, R193, UR10, RZ, 0x3c, !PT ;  /* 0x0000000ac1027c12 */ /* 0x008fe2000f8e3cff */
[----:B------:R-:W-:Y:S02]  /*4bd0*/  IMAD.WIDE.U32 R146, R146, -0x326172a9, RZ ;  /* 0xcd9e8d5792927825 */ /* 0x000fe400078e00ff */
[-C--:B------:R-:W-:Y:S04]  /*4be0*/  HMMA.16816.F32 R4, R160, R164.reuse, R4 ;  /* 0x000000a4a004723c */ /* 0x080fe80000001804 */
[-C--:B------:R-:W-:Y:S01]  /*4bf0*/  LOP3.LUT R154, R147, R2.reuse, RZ, 0x3c, !PT ;  /* 0x00000002939a7212 */ /* 0x080fe200078e3cff */
[----:B------:R-:W-:Y:S02]  /*4c00*/  IMAD.SHL.U32 R0, R0, 0x2, RZ ;  /* 0x0000000200007824 */ /* 0x000fe400078e00ff */
[----:B------:R-:W-:Y:S01]  /*4c10*/  IMAD.WIDE.U32 R150, R150, -0x326172a9, RZ ;  /* 0xcd9e8d5796967825 */ /* 0x000fe200078e00ff */
[C---:B------:R-:W-:Y:S04]  /*4c20*/  HMMA.16816.F32 R8, R168.reuse, R164, R8 ;  /* 0x000000a4a808723c */ /* 0x040fe80000001808 */
[----:B------:R-:W-:Y:S01]  /*4c30*/  LOP3.LUT R148, R247, UR9, R0, 0x96, !PT ;  /* 0x00000009f7947c12 */ /* 0x000fe2000f8e9600 */
[----:B------:R-:W-:Y:S03]  /*4c40*/  IMAD.WIDE.U32 R154, R154, -0x2daee0ad, RZ ;  /* 0xd2511f539a9a7825 */ /* 0x000fe600078e00ff */
[-C--:B------:R-:W-:Y:S01]  /*4c50*/  HMMA.16816.F32 R12, R168, R166.reuse, R12 ;  /* 0x000000a6a80c723c */ /* 0x080fe2000000180c */
[----:B------:R-:W-:Y:S05]  /*4c60*/  IMAD.WIDE.U32 R148, R148, -0x326172a9, RZ ;  /* 0xcd9e8d5794947825 */ /* 0x000fea00078e00ff */
[C---:B------:R-:W-:Y:S02]  /*4c70*/  LOP3.LUT R156, R149.reuse, UR4, R150, 0x96, !PT ;  /* 0x00000004959c7c12 */ /* 0x040fe4000f8e9696 */
[----:B------:R-:W-:Y:S01]  /*4c80*/  LOP3.LUT R157, R149, UR4, R146, 0x96, !PT ;  /* 0x00000004959d7c12 */ /* 0x000fe2000f8e9692 */
        /* <DEDUP_REMOVED lines=8> */
[C---:B------:R-:W-:Y:S01]  /*4d10*/  HMMA.16816.F32 R48, R160.reuse, R134, R48 ;  /* 0x00000086a030723c */ /* 0x040fe20000001830 */
[----:B------:R-:W3:Y:S07]  /*4d20*/  LDSM.16.M88.4 R132, [R144] ;  /* 0x000000009084783b */ /* 0x000eee0000000200 */
[-C--:B-1----:R-:W-:Y:S08]  /*4d30*/  HMMA.16816.F32 R52, R160, R140.reuse, R52 ;  /* 0x0000008ca034723c */ /* 0x082ff00000001834 */
[C---:B------:R-:W-:Y:S07]  /*4d40*/  HMMA.16816.F32 R56, R168.reuse, R140, R56 ;  /* 0x0000008ca838723c */ /* 0x040fee0000001838 */
[----:B------:R-:W-:Y:S01]  /*4d50*/  IADD3 R140, R0, 0x1, RZ ;  /* 0x00000001008c7810 */ /* 0x000fe20007ffe0ff */
[-C--:B------:R-:W-:Y:S01]  /*4d60*/  HMMA.16816.F32 R60, R168, R142.reuse, R60 ;  /* 0x0000008ea83c723c */ /* 0x080fe2000000183c */
[----:B------:R-:W-:Y:S03]  /*4d70*/  LOP3.LUT R0, R151, R2, RZ, 0x3c, !PT ;  /* 0x0000000297007212 */ /* 0x000fe600078e3cff */
[----:B------:R-:W-:Y:S01]  /*4d80*/  LOP3.LUT R140, R247, UR9, R140, 0x96, !PT ;  /* 0x00000009f78c7c12 */ /* 0x000fe2000f8e968c */
[----:B------:R-:W-:Y:S03]  /*4d90*/  IMAD.U32 R2, RZ, RZ, UR17 ;  /* 0x00000011ff027e24 */ /* 0x000fe6000f8e00ff */
[----:B------:R-:W-:Y:S01]  /*4da0*/  HMMA.16816.F32 R64, R160, R142, R64 ;  /* 0x0000008ea040723c */ /* 0x000fe20000001840 */
[----:B------:R-:W-:Y:S03]  /*4db0*/  IMAD.WIDE.U32 R140, R140, -0x326172a9, RZ ;  /* 0xcd9e8d578c8c7825 */ /* 0x000fe600078e00ff */
[----:B------:R-:W-:Y:S02]  /*4dc0*/  @!P1 IADD3 R2, -R2, 0x1, R245 ;  /* 0x0000000102029810 */ /* 0x000fe40007ffe1f5 */
[C---:B------:R-:W-:Y:S01]  /*4dd0*/  LOP3.LUT R149, R141.reuse, UR4, R146, 0x96, !PT ;  /* 0x000000048d957c12 */ /* 0x040fe2000f8e9692 */
[----:B------:R-:W-:Y:S01]  /*4de0*/  IMAD.WIDE.U32 R142, R0, -0x2daee0ad, RZ ;  /* 0xd2511f53008e7825 */ /* 0x000fe200078e00ff */
[----:B------:R-:W-:Y:S01]  /*4df0*/  LOP3.LUT R0, R246, UR5, RZ, 0x3c, !PT ;  /* 0x00000005f6007c12 */ /* 0x000fe2000f8e3cff */
[----:B------:R-:W1:Y:S01]  /*4e00*/  LDSM.16.M88.4 R144, [R144+0x2000] ;  /* 0x002000009090783b */ /* 0x000e620000000200 */
[-C--:B---3--:R-:W-:Y:S01]  /*4e10*/  HMMA.16816.F32 R4, R132, R136.reuse, R4 ;  /* 0x000000888404723c */ /* 0x088fe20000001804 */
[----:B------:R-:W-:Y:S01]  /*4e20*/  UIADD3 UR5, UR10, -0x255992d5, URZ ;  /* 0xdaa66d2b0a057890 */ /* 0x000fe2000fffe03f */
[----:B------:R-:W-:Y:S01]  /*4e30*/  LOP3.LUT R152, R0, R155, RZ, 0x3c, !PT ;  /* 0x0000009b00987212 */ /* 0x000fe200078e3cff */
[----:B------:R-:W-:Y:S01]  /*4e40*/  IMAD.WIDE.U32 R160, R156, -0x2daee0ad, RZ ;  /* 0xd2511f539ca07825 */ /* 0x000fe200078e00ff */
[----:B------:R-:W-:Y:S01]  /*4e50*/  LOP3.LUT R158, R141, UR4, R150, 0x96, !PT ;  /* 0x000000048d9e7c12 */ /* 0x000fe2000f8e9696 */
[----:B------:R-:W-:Y:S01]  /*4e60*/  UIADD3 UR4, UR10, 0x3c6ef372, URZ ;  /* 0x3c6ef3720a047890 */ /* 0x000fe2000fffe03f */
[----:B------:R-:W-:Y:S01]  /*4e70*/  LOP3.LUT R150, R0, R143, RZ, 0x3c, !PT ;  /* 0x0000008f00967212 */ /* 0x000fe200078e3cff */
[----:B--2---:R-:W-:Y:S02]  /*4e80*/  @!P1 IMAD.SHL.U32 R0, R153, 0x2, RZ ;  /* 0x0000000299009824 */ /* 0x004fe400078e00ff */
[----:B------:R-:W-:Y:S01]  /*4e90*/  IMAD.U32 R141, RZ, RZ, UR6 ;  /* 0x00000006ff8d7e24 */ /* 0x000fe2000f8e00ff */
[----:B------:R-:W-:Y:S02]  /*4ea0*/  UIADD3 UR6, UR10, -0x4ab325aa, URZ ;  /* 0xb54cda560a067890 */ /* 0x000fe4000fffe03f */
[----:B------:R-:W-:Y:S01]  /*4eb0*/  @!P1 LOP3.LUT R0, R0, 0x6, RZ, 0xc0, !PT ;  /* 0x0000000600009812 */ /* 0x000fe200078ec0ff */
[----:B------:R-:W-:Y:S01]  /*4ec0*/  IMAD.WIDE.U32 R152, R152, -0x326172a9, RZ ;  /* 0xcd9e8d5798987825 */ /* 0x000fe200078e00ff */
[----:B------:R-:W-:Y:S03]  /*4ed0*/  @!P1 IADD3 R2, R141, UR16, R2 ;  /* 0x000000108d029c10 */ /* 0x000fe6000fffe002 */
[----:B------:R-:W-:Y:S01]  /*4ee0*/  IMAD.WIDE.U32 R150, R150, -0x326172a9, RZ ;  /* 0xcd9e8d5796967825 */ /* 0x000fe200078e00ff */
[C---:B------:R-:W-:Y:S02]  /*4ef0*/  LOP3.LUT R164, R153.reuse, UR4, R148, 0x96, !PT ;  /* 0x0000000499a47c12 */ /* 0x040fe4000f8e9694 */
[----:B------:R-:W-:Y:S01]  /*4f00*/  LOP3.LUT R168, R153, UR4, R140, 0x96, !PT ;  /* 0x0000000499a87c12 */ /* 0x000fe2000f8e968c */
[----:B------:R-:W-:Y:S01]  /*4f10*/  IMAD.WIDE.U32 R158, R158, -0x2daee0ad, RZ ;  /* 0xd2511f539e9e7825 */ /* 0x000fe200078e00ff */
[C---:B------:R-:W-:Y:S02]  /*4f20*/  LOP3.LUT R166, R151.reuse, UR4, R148, 0x96, !PT ;  /* 0x0000000497a67c12 */ /* 0x040fe4000f8e9694 */
[----:B------:R-:W-:Y:S01]  /*4f30*/  LOP3.LUT R151, R151, UR4, R140, 0x96, !PT ;  /* 0x0000000497977c12 */ /* 0x000fe2000f8e968c */
[----:B------:R-:W-:Y:S01]  /*4f40*/  UIADD3 UR4, UR9, 0x76cf5d0a, URZ ;  /* 0x76cf5d0a09047890 */ /* 0x000fe2000fffe03f */
[C---:B------:R-:W-:Y:S01]  /*4f50*/  @!P1 IADD3 R140, R2.reuse, 0x8, RZ ;  /* 0x00000008028c9810 */ /* 0x040fe20007ffe0ff */
[----:B------:R-:W-:Y:S01]  /*4f60*/  IMAD.U32 R141, RZ, RZ, UR18 ;  /* 0x00000012ff8d7e24 */ /* 0x000fe2000f8e00ff */
[----:B------:R-:W-:Y:S01]  /*4f70*/  @!P1 IMNMX R143, R2, UR16, PT ;  /* 0x00000010028f9c17 */ /* 0x000fe2000b800200 */
[----:B------:R-:W-:Y:S01]  /*4f80*/  @!P1 IMAD R0, R189, 0x40, R0 ;  /* 0x00000040bd009824 */ /* 0x000fe200078e0200 */
[----:B------:R-:W-:Y:S01]  /*4f90*/  @!P1 IMNMX R140, R140, UR16, PT ;  /* 0x000000108c8c9c17 */ /* 0x000fe2000b800200 */
[----:B------:R-:W-:Y:S01]  /*4fa0*/  FMUL.FTZ R148, R250, 1.4426950216293334961 ;  /* 0x3fb8aa3bfa947820 */ /* 0x000fe20000410000 */
[----:B------:R-:W-:Y:S01]  /*4fb0*/  LOP3.LUT R155, R161, UR4, R142, 0x96, !PT ;  /* 0x00000004a19b7c12 */ /* 0x000fe2000f8e968e */
[----:B------:R-:W-:Y:S01]  /*4fc0*/  @!P1 IMAD R0, R141, 0x80, R0 ;  /* 0x000000808d009824 */ /* 0x000fe200078e0200 */
[----:B------:R-:W-:Y:S01]  /*4fd0*/  LOP3.LUT R153, R159, UR4, R142, 0x96, !PT ;  /* 0x000000049f997c12 */ /* 0x000fe2000f8e968e */
[C---:B------:R-:W-:Y:S01]  /*4fe0*/  FMUL.FTZ R142, R251.reuse, 1.4426950216293334961 ;  /* 0x3fb8aa3bfb8e7820 */ /* 0x040fe20000410000 */
[----:B------:R-:W-:Y:S01]  /*4ff0*/  FSEL R148, R148, RZ, P0 ;  /* 0x000000ff94947208 */ /* 0x000fe20000000000 */
[----:B------:R-:W-:Y:S01]  /*5000*/  IMAD.WIDE.U32 R166, R166, -0x2daee0ad, RZ ;  /* 0xd2511f53a6a67825 */ /* 0x000fe200078e00ff */
[----:B------:R-:W-:Y:S01]  /*5010*/  FSETP.NEU.FTZ.AND P0, PT, R251, -INF , PT ;  /* 0xff800000fb00780b */ /* 0x000fe20003f1d000 */
[C---:B-1----:R-:W-:Y:S01]  /*5020*/  HMMA.16816.F32 R8, R144.reuse, R136, R8 ;  /* 0x000000889008723c */ /* 0x042fe20000001808 */
[CC--:B------:R-:W-:Y:S01]  /*5030*/  @!P1 ISETP.GE.AND P2, PT, R0.reuse, R143.reuse, PT ;  /* 0x0000008f0000920c */ /* 0x0c0fe20003f46270 */
[----:B------:R-:W-:Y:S01]  /*5040*/  IMAD.WIDE.U32 R162, R149, -0x2daee0ad, RZ ;  /* 0xd2511f5395a27825 */ /* 0x000fe200078e00ff */
[----:B------:R-:W-:Y:S02]  /*5050*/  @!P1 IADD3 R149, R0, 0x1, RZ ;  /* 0x0000000100959810 */ /* 0x000fe40007ffe0ff */
[----:B------:R-:W-:Y:S01]  /*5060*/  FSEL R142, R142, RZ, P0 ;  /* 0x000000ff8e8e7208 */ /* 0x000fe20000000000 */
[----:B------:R-:W-:Y:S01]  /*5070*/  FMUL.FTZ R141, R248, 1.4426950216293334961 ;  /* 0x3fb8aa3bf88d7820 */ /* 0x000fe20000410000 */
[-C--:B------:R-:W-:Y:S01]  /*5080*/  @!P1 ISETP.GE.AND P0, PT, R0, R140.reuse, PT ;  /* 0x0000008c0000920c */ /* 0x080fe20003f06270 */
[-C--:B------:R-:W-:Y:S01]  /*5090*/  HMMA.16816.F32 R12, R144, R138.reuse, R12 ;  /* 0x0000008a900c723c */ /* 0x080fe2000000180c */
[----:B------:R-:W-:Y:S02]  /*50a0*/  @!P1 FSEL R4, R4, -INF , !P2 ;  /* 0xff80000004049808 */ /* 0x000fe40005000000 */
[C---:B------:R-:W-:Y:S01]  /*50b0*/  @!P1 ISETP.GE.AND P2, PT, R149.reuse, R143, PT ;  /* 0x0000008f9500920c */ /* 0x040fe20003f46270 */
[----:B------:R-:W-:Y:S01]  /*50c0*/  IMAD.WIDE.U32 R164, R164, -0x2daee0ad, RZ ;  /* 0xd2511f53a4a47825 */ /* 0x000fe200078e00ff */
[----:B------:R-:W-:Y:S02]  /*50d0*/  @!P1 FSEL R6, R6, -INF , !P0 ;  /* 0xff80000006069808 */ /* 0x000fe40004000000 */
[----:B------:R-:W-:Y:S01]  /*50e0*/  @!P1 ISETP.GE.AND P0, PT, R149, R140, PT ;  /* 0x0000008c9500920c */ /* 0x000fe20003f06270 */
[----:B------:R-:W-:Y:S01]  /*50f0*/  FFMA.FTZ R4, R4, c[0x0][0x23c], -R148 ;  /* 0x00008f0004047a23 */ /* 0x000fe20000010894 */
[----:B------:R-:W-:Y:S01]  /*5100*/  @!P1 FSEL R5, R5, -INF , !P2 ;  /* 0xff80000005059808 */ /* 0x000fe20005000000 */
[C---:B------:R-:W-:Y:S02]  /*5110*/  HMMA.16816.F32 R16, R132.reuse, R138, R16 ;  /* 0x0000008a8410723c */ /* 0x040fe40000001810 */
[----:B------:R-:W-:Y:S01]  /*5120*/  @!P1 FSEL R7, R7, -INF , !P0 ;  /* 0xff80000007079808 */ /* 0x000fe20004000000 */
[----:B------:R-:W-:Y:S01]  /*5130*/  FFMA.FTZ R6, R6, c[0x0][0x23c], -R142 ;  /* 0x00008f0006067a23 */ /* 0x000fe2000001088e */
[----:B------:R-:W-:Y:S01]  /*5140*/  @!P1 IADD3 R137, R2, 0x40, RZ ;  /* 0x0000004002899810 */ /* 0x000fe20007ffe0ff */
[----:B------:R-:W-:Y:S01]  /*5150*/  FFMA.FTZ R5, R5, c[0x0][0x23c], -R148 ;  /* 0x00008f0005057a23 */ /* 0x000fe20000010894 */
[----:B------:R-:W-:Y:S01]  /*5160*/  FSETP.NEU.FTZ.AND P0, PT, R248, -INF , PT ;  /* 0xff800000f800780b */ /* 0x000fe20003f1d000 */
[----:B------:R-:W-:Y:S01]  /*5170*/  FFMA.FTZ R7, R7, c[0x0][0x23c], -R142 ;  /* 0x00008f0007077a23 */ /* 0x000fe2000001088e */
[----:B------:R-:W-:Y:S01]  /*5180*/  @!P1 IMNMX R137, R137, UR16, PT ;  /* 0x0000001089899c17 */ /* 0x000fe2000b800200 */
[----:B------:R-:W1:Y:S03]  /*5190*/  MUFU.EX2 R216, R4 ;  /* 0x0000000400d87308 */ /* 0x000e660000000800 */
[----:B------:R-:W-:Y:S01]  /*51a0*/  FSEL R141, R141, RZ, P0 ;  /* 0x000000ff8d8d7208 */ /* 0x000fe20000000000 */
[----:B------:R-:W-:Y:S01]  /*51b0*/  IMAD.WIDE.U32 R170, R151, -0x2daee0ad, RZ ;  /* 0xd2511f5397aa7825 */ /* 0x000fe200078e00ff */
[-C--:B------:R-:W-:Y:S02]  /*51c0*/  @!P1 ISETP.GE.AND P0, PT, R0, R137.reuse, PT ;  /* 0x000000890000920c */ /* 0x080fe40003f06270 */
[----:B------:R-:W-:Y:S01]  /*51d0*/  @!P1 IADD3 R136, R2, 0x48, RZ ;  /* 0x0000004802889810 */ /* 0x000fe20007ffe0ff */
[----:B------:R-:W-:Y:S01]  /*51e0*/  FMUL.FTZ R2, R249, 1.4426950216293334961 ;  /* 0x3fb8aa3bf9027820 */ /* 0x000fe20000410000 */
[----:B------:R-:W-:Y:S01]  /*51f0*/  @!P1 FSEL R8, R8, -INF , !P0 ;  /* 0xff80000008089808 */ /* 0x000fe20004000000 */
[----:B------:R-:W-:Y:S01]  /*5200*/  MUFU.EX2 R212, R5 ;  /* 0x0000000500d47308 */ /* 0x000fe20000000800 */
[-C--:B------:R-:W-:Y:S01]  /*5210*/  @!P1 ISETP.GE.AND P0, PT, R149, R137.reuse, PT ;  /* 0x000000899500920c */ /* 0x080fe20003f06270 */
[----:B------:R-:W-:Y:S01]  /*5220*/  IMAD.WIDE.U32 R168, R168, -0x2daee0ad, RZ ;  /* 0xd2511f53a8a87825 */ /* 0x000fe200078e00ff */
[----:B------:R-:W-:Y:S02]  /*5230*/  @!P1 IMNMX R136, R136, UR16, PT ;  /* 0x0000001088889c17 */ /* 0x000fe4000b800200 */
[----:B------:R-:W-:Y:S01]  /*5240*/  @!P1 FSEL R9, R9, -INF , !P0 ;  /* 0xff80000009099808 */ /* 0x000fe20004000000 */
[--C-:B------:R-:W-:Y:S01]  /*5250*/  FFMA.FTZ R8, R8, c[0x0][0x23c], -R141.reuse ;  /* 0x00008f0008087a23 */ /* 0x100fe2000001088d */
[-C--:B------:R-:W-:Y:S01]  /*5260*/  @!P1 ISETP.GE.AND P2, PT, R149, R136.reuse, PT ;  /* 0x000000889500920c */ /* 0x080fe20003f46270 */
[----:B------:R-:W-:Y:S01]  /*5270*/  IMAD.WIDE.U32 R156, R157, -0x2daee0ad, RZ ;  /* 0xd2511f539d9c7825 */ /* 0x000fe200078e00ff */
[----:B------:R-:W-:Y:S01]  /*5280*/  FSETP.NEU.FTZ.AND P0, PT, R249, -INF , PT ;  /* 0xff800000f900780b */ /* 0x000fe20003f1d000 */
[----:B------:R-:W-:Y:S01]  /*5290*/  MUFU.EX2 R207, R6 ;  /* 0x0000000600cf7308 */ /* 0x000fe20000000800 */
[-C--:B------:R-:W-:Y:S01]  /*52a0*/  @!P1 ISETP.GE.AND P3, PT, R0, R136.reuse, PT ;  /* 0x000000880000920c */ /* 0x080fe20003f66270 */
[--C-:B------:R-:W-:Y:S01]  /*52b0*/  FFMA.FTZ R9, R9, c[0x0][0x23c], -R141.reuse ;  /* 0x00008f0009097a23 */ /* 0x100fe2000001088d */
[----:B------:R-:W-:Y:S02]  /*52c0*/  FSEL R2, R2, RZ, P0 ;  /* 0x000000ff02027208 */ /* 0x000fe40000000000 */
[----:B------:R-:W-:Y:S02]  /*52d0*/  @!P1 FSEL R10, R10, -INF , !P3 ;  /* 0xff8000000a0a9808 */ /* 0x000fe40005800000 */
[----:B------:R-:W-:Y:S02]  /*52e0*/  @!P1 FSEL R11, R11, -INF , !P2 ;  /* 0xff8000000b0b9808 */ /* 0x000fe40005000000 */
[--C-:B------:R-:W-:Y:S01]  /*52f0*/  LOP3.LUT R161, R157, UR4, R154.reuse, 0x96, !PT ;  /* 0x000000049da17c12 */ /* 0x100fe2000f8e969a */
[----:B------:R2:W3:Y:S01]  /*5300*/  MUFU.EX2 R221, R7 ;  /* 0x0000000700dd7308 */ /* 0x0004e20000000800 */
[----:B------:R-:W-:Y:S01]  /*5310*/  LOP3.LUT R159, R163, UR4, R154, 0x96, !PT ;  /* 0x00000004a39f7c12 */ /* 0x000fe2000f8e969a */
[--C-:B------:R-:W-:Y:S01]  /*5320*/  FFMA.FTZ R10, R10, c[0x0][0x23c], -R2.reuse ;  /* 0x00008f000a0a7a23 */ /* 0x100fe20000010802 */
[----:B------:R-:W-:Y:S01]  /*5330*/  UIADD3 UR4, UR9, 0x32370b8f, URZ ;  /* 0x32370b8f09047890 */ /* 0x000fe2000fffe03f */
[----:B------:R-:W-:Y:S02]  /*5340*/  FFMA.FTZ R11, R11, c[0x0][0x23c], -R2 ;  /* 0x00008f000b0b7a23 */ /* 0x000fe40000010802 */
[----:B------:R-:W-:Y:S03]  /*5350*/  IMAD.WIDE.U32 R154, R155, -0x326172a9, RZ ;  /* 0xcd9e8d579b9a7825 */ /* 0x000fe600078e00ff */
[----:B------:R-:W-:Y:S01]  /*5360*/  LOP3.LUT R165, R165, UR4, R156, 0x96, !PT ;  /* 0x00000004a5a57c12 */ /* 0x000fe2000f8e969c */
[----:B------:R4:W-:Y:S01]  /*5370*/  MUFU.EX2 R225, R9 ;  /* 0x0000000900e17308 */ /* 0x0009e20000000800 */
[----:B------:R-:W-:Y:S01]  /*5380*/  LOP3.LUT R155, R155, UR5, R150, 0x96, !PT ;  /* 0x000000059b9b7c12 */ /* 0x000fe2000f8e9696 */
[----:B------:R-:W-:Y:S01]  /*5390*/  IMAD.WIDE.U32 R156, R153, -0x326172a9, RZ ;  /* 0xcd9e8d57999c7825 */ /* 0x000fe200078e00ff */
[----:B------:R-:W-:Y:S02]  /*53a0*/  LOP3.LUT R160, R167, UR4, R160, 0x96, !PT ;  /* 0x00000004a7a07c12 */ /* 0x000fe4000f8e96a0 */
[----:B------:R-:W-:Y:S01]  /*53b0*/  LOP3.LUT R163, R171, UR4, R158, 0x96, !PT ;  /* 0x00000004aba37c12 */ /* 0x000fe2000f8e969e */
[----:B------:R-:W-:Y:S01]  /*53c0*/  IMAD.WIDE.U32 R138, R155, -0x2daee0ad, RZ ;  /* 0xd2511f539b8a7825 */ /* 0x000fe200078e00ff */
[----:B------:R-:W-:Y:S02]  /*53d0*/  LOP3.LUT R157, R157, UR5, R150, 0x96, !PT ;  /* 0x000000059d9d7c12 */ /* 0x000fe4000f8e9696 */
[----:B------:R-:W-:Y:S01]  /*53e0*/  LOP3.LUT R162, R169, UR4, R162, 0x96, !PT ;  /* 0x00000004a9a27c12 */ /* 0x000fe2000f8e96a2 */
[----:B------:R1:W-:Y:S01]  /*53f0*/  MUFU.EX2 R224, R8 ;  /* 0x0000000800e07308 */ /* 0x0003e20000000800 */
[----:B------:R-:W-:Y:S01]  /*5400*/  IMAD.WIDE.U32 R150, R161, -0x326172a9, RZ ;  /* 0xcd9e8d57a1967825 */ /* 0x000fe200078e00ff */
[----:B------:R-:W-:Y:S01]  /*5410*/  UIADD3 UR4, UR10, 0x78dde6e4, URZ ;  /* 0x78dde6e40a047890 */ /* 0x000fe2000fffe03f */
[----:B--2---:R-:W2:Y:S02]  /*5420*/  LDSM.16.M88.4 R4, [R180+0xc800] ;  /* 0x00c80000b404783b */ /* 0x004ea40000000200 */
[----:B------:R-:W-:Y:S01]  /*5430*/  IMAD.WIDE.U32 R160, R160, -0x326172a9, RZ ;  /* 0xcd9e8d57a0a07825 */ /* 0x000fe200078e00ff */
[----:B------:R-:W-:Y:S03]  /*5440*/  LOP3.LUT R153, R151, UR5, R152, 0x96, !PT ;  /* 0x0000000597997c12 */ /* 0x000fe6000f8e9698 */
[----:B------:R-:W-:Y:S01]  /*5450*/  IMAD.WIDE.U32 R158, R159, -0x326172a9, RZ ;  /* 0xcd9e8d579f9e7825 */ /* 0x000fe200078e00ff */
[----:B------:R-:W-:Y:S01]  /*5460*/  LOP3.LUT R151, R161, UR4, R154, 0x96, !PT ;  /* 0x00000004a1977c12 */ /* 0x000fe2000f8e969a */
[----:B------:R-:W-:Y:S02]  /*5470*/  MUFU.EX2 R228, R10 ;  /* 0x0000000a00e47308 */ /* 0x000fe40000000800 */
[----:B------:R-:W-:Y:S01]  /*5480*/  IMAD.WIDE.U32 R154, R163, -0x326172a9, RZ ;  /* 0xcd9e8d57a39a7825 */ /* 0x000fe200078e00ff */
[----:B------:R-:W-:Y:S01]  /*5490*/  LOP3.LUT R149, R159, UR5, R152, 0x96, !PT ;  /* 0x000000059f957c12 */ /* 0x000fe2000f8e9698 */
[----:B------:R-:W-:Y:S01]  /*54a0*/  UIADD3 UR5, UR9, -0x126145ec, URZ ;  /* 0xed9eba1409057890 */ /* 0x000fe2000fffe03f */
[C---:B----4-:R-:W-:Y:S01]  /*54b0*/  @!P1 IADD3 R9, R0.reuse, 0x8, RZ ;  /* 0x0000000800099810 */ /* 0x050fe20007ffe0ff */
[----:B------:R-:W-:Y:S01]  /*54c0*/  IMAD.WIDE.U32 R152, R153, -0x2daee0ad, RZ ;  /* 0xd2511f5399987825 */ /* 0x000fe200078e00ff */
[----:B------:R-:W-:Y:S02]  /*54d0*/  LOP3.LUT R156, R155, UR4, R156, 0x96, !PT ;  /* 0x000000049b9c7c12 */ /* 0x000fe4000f8e969c */
[CC--:B------:R-:W-:Y:S01]  /*54e0*/  @!P1 ISETP.GE.AND P0, PT, R9.reuse, R137.reuse, PT ;  /* 0x000000890900920c */ /* 0x0c0fe20003f06270 */
[----:B------:R4:W-:Y:S01]  /*54f0*/  MUFU.EX2 R227, R11 ;  /* 0x0000000b00e37308 */ /* 0x0009e20000000800 */
[C---:B------:R-:W-:Y:S02]  /*5500*/  @!P1 ISETP.GE.AND P5, PT, R9.reuse, R136, PT ;  /* 0x000000880900920c */ /* 0x040fe40003fa6270 */
[----:B-1----:R-:W-:Y:S02]  /*5510*/  @!P1 IADD3 R8, R0, 0x9, RZ ;  /* 0x0000000900089810 */ /* 0x002fe40007ffe0ff */
[----:B------:R-:W-:Y:S02]  /*5520*/  @!P1 FSEL R12, R12, -INF , !P0 ;  /* 0xff8000000c0c9808 */ /* 0x000fe40004000000 */
[----:B------:R-:W-:Y:S02]  /*5530*/  @!P1 ISETP.GE.AND P0, PT, R8, R137, PT ;  /* 0x000000890800920c */ /* 0x000fe40003f06270 */
[-C--:B------:R-:W-:Y:S01]  /*5540*/  @!P1 ISETP.GE.AND P6, PT, R9, R143.reuse, PT ;  /* 0x0000008f0900920c */ /* 0x080fe20003fc6270 */
[--C-:B------:R-:W-:Y:S01]  /*5550*/  FFMA.FTZ R12, R12, c[0x0][0x23c], -R141.reuse ;  /* 0x00008f000c0c7a23 */ /* 0x100fe2000001088d */
[----:B------:R-:W-:Y:S02]  /*5560*/  @!P1 FSEL R13, R13, -INF , !P0 ;  /* 0xff8000000d0d9808 */ /* 0x000fe40004000000 */
[----:B------:R-:W-:Y:S01]  /*5570*/  @!P1 ISETP.GE.AND P3, PT, R9, R140, PT ;  /* 0x0000008c0900920c */ /* 0x000fe20003f66270 */
[----:B------:R-:W1:Y:S01]  /*5580*/  MUFU.EX2 R222, R12 ;  /* 0x0000000c00de7308 */ /* 0x000e620000000800 */
[C---:B------:R-:W-:Y:S01]  /*5590*/  @!P1 ISETP.GE.AND P2, PT, R8.reuse, R136, PT ;  /* 0x000000880800920c */ /* 0x040fe20003f46270 */
[--C-:B------:R-:W-:Y:S01]  /*55a0*/  FFMA.FTZ R13, R13, c[0x0][0x23c], -R141.reuse ;  /* 0x00008f000d0d7a23 */ /* 0x100fe2000001088d */
[CC--:B------:R-:W-:Y:S02]  /*55b0*/  @!P1 ISETP.GE.AND P0, PT, R8.reuse, R143.reuse, PT ;  /* 0x0000008f0800920c */ /* 0x0c0fe40003f06270 */
[-C--:B------:R-:W-:Y:S02]  /*55c0*/  @!P1 ISETP.GE.AND P4, PT, R8, R140.reuse, PT ;  /* 0x0000008c0800920c */ /* 0x080fe40003f86270 */
[----:B------:R-:W-:Y:S02]  /*55d0*/  @!P1 FSEL R14, R14, -INF , !P5 ;  /* 0xff8000000e0e9808 */ /* 0x000fe40006800000 */
[----:B------:R-:W-:Y:S01]  /*55e0*/  @!P1 FSEL R18, R18, -INF , !P3 ;  /* 0xff80000012129808 */ /* 0x000fe20005800000 */
[-C--:B--2---:R-:W-:Y:S01]  /*55f0*/  HMMA.16816.F32 R20, R132, R4.reuse, R20 ;  /* 0x000000048414723c */ /* 0x084fe20000001814 */
[----:B------:R-:W-:Y:S01]  /*5600*/  @!P1 FSEL R15, R15, -INF , !P2 ;  /* 0xff8000000f0f9808 */ /* 0x000fe20005000000 */
[----:B----4-:R-:W2:Y:S01]  /*5610*/  LDSM.16.M88.4 R8, [R180+0xd000] ;  /* 0x00d00000b408783b */ /* 0x010ea20000000200 */
[----:B------:R-:W-:Y:S01]  /*5620*/  @!P1 FSEL R16, R16, -INF , !P6 ;  /* 0xff80000010109808 */ /* 0x000fe20007000000 */
[--C-:B------:R-:W-:Y:S01]  /*5630*/  FFMA.FTZ R14, R14, c[0x0][0x23c], -R2.reuse ;  /* 0x00008f000e0e7a23 */ /* 0x100fe20000010802 */
[----:B------:R-:W-:Y:S01]  /*5640*/  @!P1 FSEL R17, R17, -INF , !P0 ;  /* 0xff80000011119808 */ /* 0x000fe20004000000 */
[----:B------:R-:W-:Y:S01]  /*5650*/  FFMA.FTZ R15, R15, c[0x0][0x23c], -R2 ;  /* 0x00008f000f0f7a23 */ /* 0x000fe20000010802 */
[----:B------:R-:W-:Y:S01]  /*5660*/  @!P1 FSEL R19, R19, -INF , !P4 ;  /* 0xff80000013139808 */ /* 0x000fe20006000000 */
[C---:B------:R-:W-:Y:S01]  /*5670*/  HMMA.16816.F32 R24, R144.reuse, R4, R24 ;  /* 0x000000049018723c */ /* 0x040fe20000001818 */
[----:B------:R-:W-:Y:S01]  /*5680*/  LOP3.LUT R166, R139, UR5, R166, 0x96, !PT ;  /* 0x000000058ba67c12 */ /* 0x000fe2000f8e96a6 */
[----:B------:R-:W-:Y:S02]  /*5690*/  MUFU.EX2 R226, R14 ;  /* 0x0000000e00e27308 */ /* 0x000fe40000000800 */
[----:B------:R-:W-:Y:S01]  /*56a0*/  LOP3.LUT R164, R153, UR5, R164, 0x96, !PT ;  /* 0x0000000599a47c12 */ /* 0x000fe2000f8e96a4 */
[----:B------:R-:W-:Y:S02]  /*56b0*/  FFMA.FTZ R16, R16, c[0x0][0x23c], -R148 ;  /* 0x00008f0010107a23 */ /* 0x000fe40000010894 */
[C---:B------:R-:W-:Y:S01]  /*56c0*/  @!P1 IADD3 R4, R0.reuse, 0x10, RZ ;  /* 0x0000001000049810 */ /* 0x040fe20007ffe0ff */
[-C--:B------:R-:W-:Y:S01]  /*56d0*/  HMMA.16816.F32 R28, R144, R6.reuse, R28 ;  /* 0x00000006901c723c */ /* 0x080fe2000000181c */
[----:B------:R-:W-:Y:S02]  /*56e0*/  @!P1 IADD3 R5, R0, 0x11, RZ ;  /* 0x0000001100059810 */ /* 0x000fe40007ffe0ff */
[-C--:B------:R-:W-:Y:S01]  /*56f0*/  @!P1 ISETP.GE.AND P5, PT, R4, R143.reuse, PT ;  /* 0x0000008f0400920c */ /* 0x080fe20003fa6270 */
[--C-:B------:R-:W-:Y:S01]  /*5700*/  FFMA.FTZ R18, R18, c[0x0][0x23c], -R142.reuse ;  /* 0x00008f0012127a23 */ /* 0x100fe2000001088e */
[----:B------:R-:W-:Y:S01]  /*5710*/  @!P1 ISETP.GE.AND P3, PT, R5, R143, PT ;  /* 0x0000008f0500920c */ /* 0x000fe20003f66270 */
[----:B------:R-:W-:Y:S01]  /*5720*/  FFMA.FTZ R19, R19, c[0x0][0x23c], -R142 ;  /* 0x00008f0013137a23 */ /* 0x000fe2000001088e */
[C---:B------:R-:W-:Y:S01]  /*5730*/  @!P1 ISETP.GE.AND P2, PT, R4.reuse, R140, PT ;  /* 0x0000008c0400920c */ /* 0x040fe20003f46270 */
[C---:B------:R-:W-:Y:S01]  /*5740*/  HMMA.16816.F32 R32, R132.reuse, R6, R32 ;  /* 0x000000068420723c */ /* 0x040fe20000001820 */
[CC--:B------:R-:W-:Y:S01]  /*5750*/  @!P1 ISETP.GE.AND P6, PT, R4.reuse, R137.reuse, PT ;  /* 0x000000890400920c */ /* 0x0c0fe20003fc6270 */
[----:B------:R4:W-:Y:S01]  /*5760*/  MUFU.EX2 R220, R13 ;  /* 0x0000000d00dc7308 */ /* 0x0009e20000000800 */
[----:B------:R-:W-:Y:S01]  /*5770*/  @!P1 ISETP.GE.AND P0, PT, R4, R136, PT ;  /* 0x000000880400920c */ /* 0x000fe20003f06270 */
[--C-:B------:R-:W-:Y:S01]  /*5780*/  FFMA.FTZ R17, R17, c[0x0][0x23c], -R148.reuse ;  /* 0x00008f0011117a23 */ /* 0x100fe20000010894 */
[C---:B------:R-:W-:Y:S02]  /*5790*/  @!P1 ISETP.GE.AND P4, PT, R5.reuse, R140, PT ;  /* 0x0000008c0500920c */ /* 0x040fe40003f86270 */
[----:B------:R-:W-:Y:S02]  /*57a0*/  @!P1 FSEL R20, R20, -INF , !P5 ;  /* 0xff80000014149808 */ /* 0x000fe40006800000 */
[-C--:B------:R-:W-:Y:S03]  /*57b0*/  @!P1 ISETP.GE.AND P5, PT, R5, R137.reuse, PT ;  /* 0x000000890500920c */ /* 0x080fe60003fa6270 */
[----:B------:R-:W-:Y:S01]  /*57c0*/  @!P1 FSEL R21, R21, -INF , !P3 ;  /* 0xff80000015159808 */ /* 0x000fe20005800000 */
[--C-:B------:R-:W-:Y:S01]  /*57d0*/  FFMA.FTZ R20, R20, c[0x0][0x23c], -R148.reuse ;  /* 0x00008f0014147a23 */ /* 0x100fe20000010894 */
[-C--:B------:R-:W-:Y:S01]  /*57e0*/  @!P1 ISETP.GE.AND P3, PT, R5, R136.reuse, PT ;  /* 0x000000880500920c */ /* 0x080fe20003f66270 */
[----:B------:R-:W1:Y:S01]  /*57f0*/  MUFU.EX2 R209, R16 ;  /* 0x0000001000d17308 */ /* 0x000e620000000800 */
[C---:B------:R-:W-:Y:S01]  /*5800*/  @!P1 IADD3 R4, R0.reuse, 0x18, RZ ;  /* 0x0000001800049810 */ /* 0x040fe20007ffe0ff */
[----:B------:R-:W-:Y:S01]  /*5810*/  FFMA.FTZ R21, R21, c[0x0][0x23c], -R148 ;  /* 0x00008f0015157a23 */ /* 0x000fe20000010894 */
[----:B------:R-:W-:Y:S01]  /*5820*/  @!P1 IADD3 R5, R0, 0x19, RZ ;  /* 0x0000001900059810 */ /* 0x000fe20007ffe0ff */
[-C--:B--2---:R-:W-:Y:S01]  /*5830*/  HMMA.16816.F32 R36, R132, R8.reuse, R36 ;  /* 0x000000088424723c */ /* 0x084fe20000001824 */
[----:B------:R-:W-:Y:S02]  /*5840*/  @!P1 FSEL R22, R22, -INF , !P2 ;  /* 0xff80000016169808 */ /* 0x000fe40005000000 */
[-C--:B------:R-:W-:Y:S02]  /*5850*/  @!P1 ISETP.GE.AND P2, PT, R4, R137.reuse, PT ;  /* 0x000000890400920c */ /* 0x080fe40003f46270 */
[----:B------:R-:W-:Y:S01]  /*5860*/  @!P1 FSEL R26, R26, -INF , !P0 ;  /* 0xff8000001a1a9808 */ /* 0x000fe20004000000 */
[--C-:B------:R-:W-:Y:S01]  /*5870*/  FFMA.FTZ R22, R22, c[0x0][0x23c], -R142.reuse ;  /* 0x00008f0016167a23 */ /* 0x100fe2000001088e */
[----:B------:R-:W-:Y:S01]  /*5880*/  @!P1 ISETP.GE.AND P0, PT, R5, R137, PT ;  /* 0x000000890500920c */ /* 0x000fe20003f06270 */
[C---:B------:R-:W-:Y:S01]  /*5890*/  HMMA.16816.F32 R40, R144.reuse, R8, R40 ;  /* 0x000000089028723c */ /* 0x040fe20000001828 */
[----:B------:R-:W-:Y:S01]  /*58a0*/  @!P1 FSEL R23, R23, -INF , !P4 ;  /* 0xff80000017179808 */ /* 0x000fe20006000000 */
[----:B------:R-:W-:Y:S01]  /*58b0*/  MUFU.EX2 R202, R20 ;  /* 0x0000001400ca7308 */ /* 0x000fe20000000800 */
[----:B------:R-:W-:Y:S01]  /*58c0*/  @!P1 ISETP.GE.AND P4, PT, R4, R136, PT ;  /* 0x000000880400920c */ /* 0x000fe20003f86270 */
[----:B----4-:R-:W-:Y:S01]  /*58d0*/  IMAD.WIDE.U32 R12, R149, -0x2daee0ad, RZ ;  /* 0xd2511f53950c7825 */ /* 0x010fe200078e00ff */
[----:B------:R-:W-:Y:S02]  /*58e0*/  @!P1 FSEL R24, R24, -INF , !P6 ;  /* 0xff80000018189808 */ /* 0x000fe40007000000 */
[CC--:B------:R-:W-:Y:S01]  /*58f0*/  @!P1 ISETP.GE.AND P6, PT, R4.reuse, R143.reuse, PT ;  /* 0x0000008f0400920c */ /* 0x0c0fe20003fc6270 */
[-C--:B------:R-:W-:Y:S01]  /*5900*/  HMMA.16816.F32 R44, R144, R10.reuse, R44 ;  /* 0x0000000a902c723c */ /* 0x080fe2000000182c */
[----:B------:R-:W-:Y:S02]  /*5910*/  @!P1 FSEL R25, R25, -INF , !P5 ;  /* 0xff80000019199808 */ /* 0x000fe40006800000 */
[----:B------:R-:W-:Y:S01]  /*5920*/  @!P1 ISETP.GE.AND P5, PT, R4, R140, PT ;  /* 0x0000008c0400920c */ /* 0x000fe20003fa6270 */
[--C-:B------:R-:W-:Y:S01]  /*5930*/  FFMA.FTZ R24, R24, c[0x0][0x23c], -R141.reuse ;  /* 0x00008f0018187a23 */ /* 0x100fe2000001088d */
[----:B------:R-:W-:Y:S01]  /*5940*/  @!P1 FSEL R27, R27, -INF , !P3 ;  /* 0xff8000001b1b9808 */ /* 0x000fe20005800000 */
[--C-:B------:R-:W-:Y:S01]  /*5950*/  FFMA.FTZ R25, R25, c[0x0][0x23c], -R141.reuse ;  /* 0x00008f0019197a23 */ /* 0x100fe2000001088d */
[C---:B------:R-:W-:Y:S01]  /*5960*/  @!P1 ISETP.GE.AND P3, PT, R5.reuse, R136, PT ;  /* 0x000000880500920c */ /* 0x040fe20003f66270 */
[C---:B------:R-:W-:Y:S01]  /*5970*/  HMMA.16816.F32 R48, R132.reuse, R10, R48 ;  /* 0x0000000a8430723c */ /* 0x040fe20000001830 */
[----:B------:R-:W-:Y:S01]  /*5980*/  @!P1 FSEL R28, R28, -INF , !P2 ;  /* 0xff8000001c1c9808 */ /* 0x000fe20005000000 */
[----:B------:R-:W-:Y:S01]  /*5990*/  MUFU.EX2 R215, R24 ;  /* 0x0000001800d77308 */ /* 0x000fe20000000800 */
[-C--:B------:R-:W-:Y:S01]  /*59a0*/  @!P1 ISETP.GE.AND P2, PT, R5, R143.reuse, PT ;  /* 0x0000008f0500920c */ /* 0x080fe20003f46270 */
[----:B------:R-:W-:Y:S01]  /*59b0*/  FFMA.FTZ R23, R23, c[0x0][0x23c], -R142 ;  /* 0x00008f0017177a23 */ /* 0x000fe2000001088e */
[----:B------:R-:W-:Y:S01]  /*59c0*/  @!P1 FSEL R29, R29, -INF , !P0 ;  /* 0xff8000001d1d9808 */ /* 0x000fe20004000000 */
[--C-:B------:R-:W-:Y:S01]  /*59d0*/  FFMA.FTZ R26, R26, c[0x0][0x23c], -R2.reuse ;  /* 0x00008f001a1a7a23 */ /* 0x100fe20000010802 */
[-C--:B------:R-:W-:Y:S01]  /*59e0*/  @!P1 ISETP.GE.AND P0, PT, R5, R140.reuse, PT ;  /* 0x0000008c0500920c */ /* 0x080fe20003f06270 */
[--C-:B------:R-:W-:Y:S01]  /*59f0*/  FFMA.FTZ R27, R27, c[0x0][0x23c], -R2.reuse ;  /* 0x00008f001b1b7a23 */ /* 0x100fe20000010802 */
[C---:B------:R-:W-:Y:S01]  /*5a00*/  @!P1 IADD3 R8, R0.reuse, 0x20, RZ ;  /* 0x0000002000089810 */ /* 0x040fe20007ffe0ff */
[----:B------:R-:W2:Y:S02]  /*5a10*/  LDSM.16.M88.4 R4, [R180+0xd800] ;  /* 0x00d80000b404783b */ /* 0x000ea40000000200 */
[----:B------:R-:W-:Y:S01]  /*5a20*/  @!P1 IADD3 R9, R0, 0x21, RZ ;  /* 0x0000002100099810 */ /* 0x000fe20007ffe0ff */
[--C-:B------:R-:W-:Y:S01]  /*5a30*/  FFMA.FTZ R28, R28, c[0x0][0x23c], -R141.reuse ;  /* 0x00008f001c1c7a23 */ /* 0x100fe2000001088d */
[----:B------:R-:W-:Y:S01]  /*5a40*/  @!P1 FSEL R30, R30, -INF , !P4 ;  /* 0xff8000001e1e9808 */ /* 0x000fe20006000000 */
[--C-:B------:R-:W-:Y:S01]  /*5a50*/  FFMA.FTZ R29, R29, c[0x0][0x23c], -R141.reuse ;  /* 0x00008f001d1d7a23 */ /* 0x100fe2000001088d */
[----:B------:R-:W-:Y:S01]  /*5a60*/  @!P1 ISETP.GE.AND P4, PT, R8, R143, PT ;  /* 0x0000008f0800920c */ /* 0x000fe20003f86270 */
[----:B------:R-:W-:Y:S01]  /*5a70*/  MUFU.EX2 R206, R22 ;  /* 0x0000001600ce7308 */ /* 0x000fe20000000800 */
[----:B------:R-:W-:Y:S01]  /*5a80*/  @!P1 FSEL R31, R31, -INF , !P3 ;  /* 0xff8000001f1f9808 */ /* 0x000fe20005800000 */
[--C-:B------:R-:W-:Y:S01]  /*5a90*/  FFMA.FTZ R30, R30, c[0x0][0x23c], -R2.reuse ;  /* 0x00008f001e1e7a23 */ /* 0x100fe20000010802 */
[----:B------:R-:W-:Y:S01]  /*5aa0*/  @!P1 ISETP.GE.AND P3, PT, R8, R140, PT ;  /* 0x0000008c0800920c */ /* 0x000fe20003f66270 */
[----:B------:R-:W-:Y:S01]  /*5ab0*/  IMAD.WIDE.U32 R10, R165, -0x326172a9, RZ ;  /* 0xcd9e8d57a50a7825 */ /* 0x000fe200078e00ff */
[----:B------:R-:W-:Y:S02]  /*5ac0*/  @!P1 FSEL R32, R32, -INF , !P6 ;  /* 0xff80000020209808 */ /* 0x000fe40007000000 */
[-C--:B------:R-:W-:Y:S01]  /*5ad0*/  @!P1 ISETP.GE.AND P6, PT, R8, R137.reuse, PT ;  /* 0x000000890800920c */ /* 0x080fe20003fc6270 */
[----:B------:R-:W-:Y:S01]  /*5ae0*/  FFMA.FTZ R31, R31, c[0x0][0x23c], -R2 ;  /* 0x00008f001f1f7a23 */ /* 0x000fe20000010802 */
[----:B------:R-:W-:Y:S01]  /*5af0*/  @!P1 FSEL R33, R33, -INF , !P2 ;  /* 0xff80000021219808 */ /* 0x000fe20005000000 */
[--C-:B------:R-:W-:Y:S01]  /*5b00*/  FFMA.FTZ R32, R32, c[0x0][0x23c], -R148.reuse ;  /* 0x00008f0020207a23 */ /* 0x100fe20000010894 */
[----:B------:R-:W-:Y:S01]  /*5b10*/  @!P1 ISETP.GE.AND P2, PT, R8, R136, PT ;  /* 0x000000880800920c */ /* 0x000fe20003f46270 */
[----:B------:R4:W-:Y:S01]  /*5b20*/  MUFU.EX2 R210, R25 ;  /* 0x0000001900d27308 */ /* 0x0009e20000000800 */
[----:B------:R-:W-:Y:S01]  /*5b30*/  @!P1 FSEL R35, R35, -INF , !P0 ;  /* 0xff80000023239808 */ /* 0x000fe20004000000 */
[----:B------:R-:W-:Y:S01]  /*5b40*/  FFMA.FTZ R33, R33, c[0x0][0x23c], -R148 ;  /* 0x00008f0021217a23 */ /* 0x000fe20000010894 */
[----:B------:R-:W-:Y:S02]  /*5b50*/  @!P1 ISETP.GE.AND P0, PT, R9, R140, PT ;  /* 0x0000008c0900920c */ /* 0x000fe40003f06270 */
[----:B------:R-:W-:Y:S01]  /*5b60*/  @!P1 FSEL R36, R36, -INF , !P4 ;  /* 0xff80000024249808 */ /* 0x000fe20006000000 */
[----:B------:R-:W-:Y:S01]  /*5b70*/  FFMA.FTZ R35, R35, c[0x0][0x23c], -R142 ;  /* 0x00008f0023237a23 */ /* 0x000fe2000001088e */
[C---:B------:R-:W-:Y:S02]  /*5b80*/  @!P1 ISETP.GE.AND P4, PT, R9.reuse, R137, PT ;  /* 0x000000890900920c */ /* 0x040fe40003f86270 */
[----:B------:R-:W-:Y:S01]  /*5b90*/  @!P1 IADD3 R8, R0, 0x28, RZ ;  /* 0x0000002800089810 */ /* 0x000fe20007ffe0ff */
[----:B------:R-:W-:Y:S01]  /*5ba0*/  MUFU.EX2 R193, R35 ;  /* 0x0000002300c17308 */ /* 0x000fe20000000800 */
[----:B------:R-:W-:Y:S01]  /*5bb0*/  @!P1 FSEL R34, R34, -INF , !P5 ;  /* 0xff80000022229808 */ /* 0x000fe20006800000 */
[----:B------:R-:W-:Y:S01]  /*5bc0*/  FFMA.FTZ R36, R36, c[0x0][0x23c], -R148 ;  /* 0x00008f0024247a23 */ /* 0x000fe20000010894 */
[----:B------:R-:W-:Y:S02]  /*5bd0*/  @!P1 ISETP.GE.AND P5, PT, R9, R143, PT ;  /* 0x0000008f0900920c */ /* 0x000fe40003fa6270 */
[----:B------:R-:W-:Y:S01]  /*5be0*/  @!P1 FSEL R38, R38, -INF , !P3 ;  /* 0xff80000026269808 */ /* 0x000fe20005800000 */
[--C-:B------:R-:W-:Y:S01]  /*5bf0*/  FFMA.FTZ R34, R34, c[0x0][0x23c], -R142.reuse ;  /* 0x00008f0022227a23 */ /* 0x100fe2000001088e */
[C---:B------:R-:W-:Y:S02]  /*5c00*/  @!P1 ISETP.GE.AND P3, PT, R8.reuse, R137, PT ;  /* 0x000000890800920c */ /* 0x040fe40003f66270 */
[----:B------:R-:W-:Y:S01]  /*5c10*/  @!P1 FSEL R39, R39, -INF , !P0 ;  /* 0xff80000027279808 */ /* 0x000fe20004000000 */
[----:B------:R-:W-:Y:S01]  /*5c20*/  MUFU.EX2 R195, R34 ;  /* 0x0000002200c37308 */ /* 0x000fe20000000800 */
[----:B------:R-:W-:Y:S01]  /*5c30*/  @!P1 ISETP.GE.AND P0, PT, R8, R136, PT ;  /* 0x000000880800920c */ /* 0x000fe20003f06270 */
[-C--:B--2---:R-:W-:Y:S01]  /*5c40*/  HMMA.16816.F32 R52, R132, R4.reuse, R52 ;  /* 0x000000048434723c */ /* 0x084fe20000001834 */
[----:B------:R-:W-:Y:S01]  /*5c50*/  @!P1 FSEL R40, R40, -INF , !P6 ;  /* 0xff80000028289808 */ /* 0x000fe20007000000 */
[--C-:B------:R-:W-:Y:S01]  /*5c60*/  FFMA.FTZ R38, R38, c[0x0][0x23c], -R142.reuse ;  /* 0x00008f0026267a23 */ /* 0x100fe2000001088e */
[----:B------:R-:W-:Y:S01]  /*5c70*/  @!P1 ISETP.GE.AND P6, PT, R8, R143, PT ;  /* 0x0000008f0800920c */ /* 0x000fe20003fc6270 */
[----:B------:R-:W-:Y:S01]  /*5c80*/  FFMA.FTZ R39, R39, c[0x0][0x23c], -R142 ;  /* 0x00008f0027277a23 */ /* 0x000fe2000001088e */
[----:B------:R-:W-:Y:S01]  /*5c90*/  @!P1 FSEL R41, R41, -INF , !P4 ;  /* 0xff80000029299808 */ /* 0x000fe20006000000 */
[--C-:B------:R-:W-:Y:S01]  /*5ca0*/  FFMA.FTZ R40, R40, c[0x0][0x23c], -R141.reuse ;  /* 0x00008f0028287a23 */ /* 0x100fe2000001088d */
[----:B------:R-:W-:Y:S01]  /*5cb0*/  @!P1 ISETP.GE.AND P4, PT, R8, R140, PT ;  /* 0x0000008c0800920c */ /* 0x000fe20003f86270 */
[C---:B------:R-:W-:Y:S01]  /*5cc0*/  HMMA.16816.F32 R56, R144.reuse, R4, R56 ;  /* 0x000000049038723c */ /* 0x040fe20000001838 */
[----:B------:R-:W-:Y:S01]  /*5cd0*/  @!P1 IADD3 R8, R0, 0x29, RZ ;  /* 0x0000002900089810 */ /* 0x000fe20007ffe0ff */
[----:B------:R2:W1:Y:S02]  /*5ce0*/  MUFU.EX2 R223, R15 ;  /* 0x0000000f00df7308 */ /* 0x0004640000000800 */
[----:B------:R-:W-:Y:S01]  /*5cf0*/  @!P1 FSEL R37, R37, -INF , !P5 ;  /* 0xff80000025259808 */ /* 0x000fe20006800000 */
[--C-:B------:R-:W-:Y:S01]  /*5d00*/  FFMA.FTZ R41, R41, c[0x0][0x23c], -R141.reuse ;  /* 0x00008f0029297a23 */ /* 0x100fe2000001088d */
[-C--:B------:R-:W-:Y:S01]  /*5d10*/  @!P1 ISETP.GE.AND P5, PT, R9, R136.reuse, PT ;  /* 0x000000880900920c */ /* 0x080fe20003fa6270 */
[----:B----4-:R-:W-:Y:S01]  /*5d20*/  IMAD.WIDE.U32 R24, R164, -0x326172a9, RZ ;  /* 0xcd9e8d57a4187825 */ /* 0x010fe200078e00ff */
[----:B------:R-:W-:Y:S01]  /*5d30*/  @!P1 FSEL R42, R42, -INF , !P2 ;  /* 0xff8000002a2a9808 */ /* 0x000fe20005000000 */
[-C--:B------:R-:W-:Y:S01]  /*5d40*/  HMMA.16816.F32 R60, R144, R6.reuse, R60 ;  /* 0x00000006903c723c */ /* 0x080fe2000000183c */
[C---:B------:R-:W-:Y:S02]  /*5d50*/  @!P1 ISETP.GE.AND P2, PT, R8.reuse, R137, PT ;  /* 0x000000890800920c */ /* 0x040fe40003f46270 */
[----:B------:R-:W-:Y:S01]  /*5d60*/  @!P1 FSEL R43, R43, -INF , !P5 ;  /* 0xff8000002b2b9808 */ /* 0x000fe20006800000 */
[----:B------:R-:W-:Y:S01]  /*5d70*/  MUFU.EX2 R214, R18 ;  /* 0x0000001200d67308 */ /* 0x000fe20000000800 */
[----:B------:R-:W-:Y:S01]  /*5d80*/  @!P1 ISETP.GE.AND P5, PT, R8, R136, PT ;  /* 0x000000880800920c */ /* 0x000fe20003fa6270 */
[----:B------:R-:W-:Y:S01]  /*5d90*/  FFMA.FTZ R37, R37, c[0x0][0x23c], -R148 ;  /* 0x00008f0025257a23 */ /* 0x000fe20000010894 */
[----:B------:R-:W-:Y:S01]  /*5da0*/  @!P1 FSEL R44, R44, -INF , !P3 ;  /* 0xff8000002c2c9808 */ /* 0x000fe20005800000 */
[----:B------:R-:W-:Y:S01]  /*5db0*/  HMMA.16816.F32 R64, R132, R6, R64 ;  /* 0x000000068440723c */ /* 0x000fe20000001840 */
[-C--:B------:R-:W-:Y:S03]  /*5dc0*/  @!P1 ISETP.GE.AND P3, PT, R8, R143.reuse, PT ;  /* 0x0000008f0800920c */ /* 0x080fe60003f66270 */
[----:B------:R-:W-:Y:S01]  /*5dd0*/  @!P1 FSEL R45, R45, -INF , !P2 ;  /* 0xff8000002d2d9808 */ /* 0x000fe20005000000 */
[--C-:B------:R-:W-:Y:S01]  /*5de0*/  FFMA.FTZ R42, R42, c[0x0][0x23c], -R2.reuse ;  /* 0x00008f002a2a7a23 */ /* 0x100fe20000010802 */
[-C--:B------:R-:W-:Y:S01]  /*5df0*/  @!P1 ISETP.GE.AND P2, PT, R8, R140.reuse, PT ;  /* 0x0000008c0800920c */ /* 0x080fe20003f46270 */
[----:B------:R4:W1:Y:S01]  /*5e00*/  MUFU.EX2 R213, R19 ;  /* 0x0000001300d57308 */ /* 0x0008620000000800 */
[----:B------:R-:W-:Y:S01]  /*5e10*/  @!P1 IADD3 R8, R0, 0x30, RZ ;  /* 0x0000003000089810 */ /* 0x000fe20007ffe0ff */
[----:B--2---:R-:W-:Y:S03]  /*5e20*/  IMAD.WIDE.U32 R14, R166, -0x326172a9, RZ ;  /* 0xcd9e8d57a60e7825 */ /* 0x004fe600078e00ff */
[----:B------:R-:W-:Y:S01]  /*5e30*/  @!P1 FSEL R47, R47, -INF , !P5 ;  /* 0xff8000002f2f9808 */ /* 0x000fe20006800000 */
[--C-:B------:R-:W-:Y:S01]  /*5e40*/  FFMA.FTZ R43, R43, c[0x0][0x23c], -R2.reuse ;  /* 0x00008f002b2b7a23 */ /* 0x100fe20000010802 */
[----:B------:R-:W-:Y:S01]  /*5e50*/  @!P1 ISETP.GE.AND P5, PT, R8, R140, PT ;  /* 0x0000008c0800920c */ /* 0x000fe20003fa6270 */
[--C-:B------:R-:W-:Y:S01]  /*5e60*/  FFMA.FTZ R44, R44, c[0x0][0x23c], -R141.reuse ;  /* 0x00008f002c2c7a23 */ /* 0x100fe2000001088d */
[C---:B------:R-:W-:Y:S01]  /*5e70*/  @!P1 IADD3 R5, R0.reuse, 0x31, RZ ;  /* 0x0000003100059810 */ /* 0x040fe20007ffe0ff */
[----:B------:R-:W-:Y:S01]  /*5e80*/  MUFU.EX2 R201, R21 ;  /* 0x0000001500c97308 */ /* 0x000fe20000000800 */
[----:B------:R-:W-:Y:S01]  /*5e90*/  @!P1 IADD3 R4, R0, 0x38, RZ ;  /* 0x0000003800049810 */ /* 0x000fe20007ffe0ff */
[--C-:B------:R-:W-:Y:S01]  /*5ea0*/  FFMA.FTZ R47, R47, c[0x0][0x23c], -R2.reuse ;  /* 0x00008f002f2f7a23 */ /* 0x100fe20000010802 */
[----:B------:R-:W-:Y:S01]  /*5eb0*/  @!P1 FSEL R46, R46, -INF , !P0 ;  /* 0xff8000002e2e9808 */ /* 0x000fe20004000000 */
[--C-:B------:R-:W-:Y:S01]  /*5ec0*/  FFMA.FTZ R45, R45, c[0x0][0x23c], -R141.reuse ;  /* 0x00008f002d2d7a23 */ /* 0x100fe2000001088d */
[----:B------:R-:W-:Y:S02]  /*5ed0*/  @!P1 ISETP.GE.AND P0, PT, R8, R143, PT ;  /* 0x0000008f0800920c */ /* 0x000fe40003f06270 */
[----:B------:R-:W-:Y:S01]  /*5ee0*/  @!P1 FSEL R48, R48, -INF , !P6 ;  /* 0xff80000030309808 */ /* 0x000fe20007000000 */
[----:B------:R-:W-:Y:S01]  /*5ef0*/  FFMA.FTZ R46, R46, c[0x0][0x23c], -R2 ;  /* 0x00008f002e2e7a23 */ /* 0x000fe20000010802 */
[----:B------:R-:W-:Y:S01]  /*5f00*/  @!P1 ISETP.GE.AND P6, PT, R8, R137, PT ;  /* 0x000000890800920c */ /* 0x000fe20003fc6270 */
[----:B------:R-:W-:Y:S01]  /*5f10*/  MUFU.EX2 R203, R23 ;  /* 0x0000001700cb7308 */ /* 0x000fe20000000800 */
[----:B------:R-:W-:Y:S01]  /*5f20*/  @!P1 FSEL R49, R49, -INF , !P3 ;  /* 0xff80000031319808 */ /* 0x000fe20005800000 */
[--C-:B------:R-:W-:Y:S01]  /*5f30*/  FFMA.FTZ R48, R48, c[0x0][0x23c], -R148.reuse ;  /* 0x00008f0030307a23 */ /* 0x100fe20000010894 */
[----:B------:R-:W-:Y:S01]  /*5f40*/  @!P1 ISETP.GE.AND P3, PT, R8, R136, PT ;  /* 0x000000880800920c */ /* 0x000fe20003f66270 */
[----:B------:R-:W-:Y:S01]  /*5f50*/  IMAD.WIDE.U32 R8, R162, -0x326172a9, RZ ;  /* 0xcd9e8d57a2087825 */ /* 0x000fe200078e00ff */
[----:B------:R-:W-:Y:S02]  /*5f60*/  @!P1 FSEL R50, R50, -INF , !P4 ;  /* 0xff80000032329808 */ /* 0x000fe40006000000 */
[----:B------:R-:W-:Y:S01]  /*5f70*/  @!P1 ISETP.GE.AND P4, PT, R5, R143, PT ;  /* 0x0000008f0500920c */ /* 0x000fe20003f86270 */
[----:B------:R-:W-:Y:S01]  /*5f80*/  FFMA.FTZ R49, R49, c[0x0][0x23c], -R148 ;  /* 0x00008f0031317a23 */ /* 0x000fe20000010894 */
[----:B------:R-:W-:Y:S01]  /*5f90*/  @!P1 FSEL R54, R54, -INF , !P5 ;  /* 0xff80000036369808 */ /* 0x000fe20006800000 */
[----:B------:R-:W-:Y:S01]  /*5fa0*/  MUFU.EX2 R219, R26 ;  /* 0x0000001a00db7308 */ /* 0x000fe20000000800 */
[-C--:B------:R-:W-:Y:S01]  /*5fb0*/  @!P1 ISETP.GE.AND P5, PT, R4, R137.reuse, PT ;  /* 0x000000890400920c */ /* 0x080fe20003fa6270 */
[--C-:B------:R-:W-:Y:S01]  /*5fc0*/  FFMA.FTZ R50, R50, c[0x0][0x23c], -R142.reuse ;  /* 0x00008f0032327a23 */ /* 0x100fe2000001088e */
[----:B------:R-:W-:Y:S01]  /*5fd0*/  @!P1 FSEL R51, R51, -INF , !P2 ;  /* 0xff80000033339808 */ /* 0x000fe20005000000 */
[----:B----4-:R-:W-:Y:S01]  /*5fe0*/  IMAD.WIDE.U32 R18, R151, -0x2daee0ad, RZ ;  /* 0xd2511f5397127825 */ /* 0x010fe200078e00ff */
[----:B------:R-:W-:Y:S02]  /*5ff0*/  @!P1 ISETP.GE.AND P2, PT, R5, R140, PT ;  /* 0x0000008c0500920c */ /* 0x000fe40003f46270 */
[----:B------:R-:W-:Y:S01]  /*6000*/  @!P1 IADD3 R0, R0, 0x39, RZ ;  /* 0x0000003900009810 */ /* 0x000fe20007ffe0ff */
[--C-:B------:R-:W-:Y:S01]  /*6010*/  FFMA.FTZ R51, R51, c[0x0][0x23c], -R142.reuse ;  /* 0x00008f0033337a23 */ /* 0x100fe2000001088e */
[----:B------:R-:W-:Y:S01]  /*6020*/  @!P1 FSEL R52, R52, -INF , !P0 ;  /* 0xff80000034349808 */ /* 0x000fe20004000000 */
[----:B------:R-:W2:Y:S01]  /*6030*/  MUFU.EX2 R208, R17 ;  /* 0x0000001100d07308 */ /* 0x000ea20000000800 */
[----:B------:R-:W-:Y:S01]  /*6040*/  @!P1 ISETP.GE.AND P0, PT, R5, R137, PT ;  /* 0x000000890500920c */ /* 0x000fe20003f06270 */
[----:B------:R-:W-:Y:S01]  /*6050*/  FFMA.FTZ R54, R54, c[0x0][0x23c], -R142 ;  /* 0x00008f0036367a23 */ /* 0x000fe2000001088e */
[----:B------:R-:W-:Y:S01]  /*6060*/  @!P1 FSEL R53, R53, -INF , !P4 ;  /* 0xff80000035359808 */ /* 0x000fe20006000000 */
[--C-:B------:R-:W-:Y:S01]  /*6070*/  FFMA.FTZ R52, R52, c[0x0][0x23c], -R148.reuse ;  /* 0x00008f0034347a23 */ /* 0x100fe20000010894 */
[-C--:B------:R-:W-:Y:S02]  /*6080*/  @!P1 ISETP.GE.AND P4, PT, R5, R136.reuse, PT ;  /* 0x000000880500920c */ /* 0x080fe40003f86270 */
[----:B------:R-:W-:Y:S01]  /*6090*/  @!P1 FSEL R56, R56, -INF , !P6 ;  /* 0xff80000038389808 */ /* 0x000fe20007000000 */
[----:B------:R-:W-:Y:S01]  /*60a0*/  FFMA.FTZ R53, R53, c[0x0][0x23c], -R148 ;  /* 0x00008f0035357a23 */ /* 0x000fe20000010894 */
[----:B------:R-:W-:Y:S01]  /*60b0*/  @!P1 ISETP.GE.AND P6, PT, R4, R136, PT ;  /* 0x000000880400920c */ /* 0x000fe20003fc6270 */
[----:B------:R4:W-:Y:S01]  /*60c0*/  MUFU.EX2 R218, R27 ;  /* 0x0000001b00da7308 */ /* 0x0009e20000000800 */
[----:B------:R-:W-:Y:S01]  /*60d0*/  @!P1 FSEL R58, R58, -INF , !P3 ;  /* 0xff8000003a3a9808 */ /* 0x000fe20005800000 */
[--C-:B------:R-:W-:Y:S01]  /*60e0*/  FFMA.FTZ R56, R56, c[0x0][0x23c], -R141.reuse ;  /* 0x00008f0038387a23 */ /* 0x100fe2000001088d */
[----:B------:R-:W-:Y:S02]  /*60f0*/  @!P1 ISETP.GE.AND P3, PT, R4, R143, PT ;  /* 0x0000008f0400920c */ /* 0x000fe40003f66270 */
[----:B------:R-:W-:Y:S01]  /*6100*/  @!P1 FSEL R60, R60, -INF , !P5 ;  /* 0xff8000003c3c9808 */ /* 0x000fe20006800000 */
[----:B------:R-:W-:Y:S01]  /*6110*/  FFMA.FTZ R58, R58, c[0x0][0x23c], -R2 ;  /* 0x00008f003a3a7a23 */ /* 0x000fe20000010802 */
[----:B------:R-:W-:Y:S01]  /*6120*/  @!P1 ISETP.GE.AND P5, PT, R4, R140, PT ;  /* 0x0000008c0400920c */ /* 0x000fe20003fa6270 */
[----:B------:R-:W-:Y:S01]  /*6130*/  IMAD.WIDE.U32 R4, R157, -0x2daee0ad, RZ ;  /* 0xd2511f539d047825 */ /* 0x000fe200078e00ff */
[----:B------:R-:W-:Y:S01]  /*6140*/  @!P1 FSEL R55, R55, -INF , !P2 ;  /* 0xff80000037379808 */ /* 0x000fe20005000000 */
[----:B------:R-:W1:Y:S01]  /*6150*/  MUFU.EX2 R205, R28 ;  /* 0x0000001c00cd7308 */ /* 0x000e620000000800 */
[----:B------:R-:W-:Y:S01]  /*6160*/  @!P1 ISETP.GE.AND P2, PT, R0, R137, PT ;  /* 0x000000890000920c */ /* 0x000fe20003f46270 */
[--C-:B------:R-:W-:Y:S01]  /*6170*/  FFMA.FTZ R60, R60, c[0x0][0x23c], -R141.reuse ;  /* 0x00008f003c3c7a23 */ /* 0x100fe2000001088d */
[----:B------:R-:W-:Y:S01]  /*6180*/  @!P1 FSEL R57, R57, -INF , !P0 ;  /* 0xff80000039399808 */ /* 0x000fe20004000000 */
[----:B------:R-:W-:Y:S01]  /*6190*/  FFMA.FTZ R55, R55, c[0x0][0x23c], -R142 ;  /* 0x00008f0037377a23 */ /* 0x000fe2000001088e */
[C---:B------:R-:W-:Y:S02]  /*61a0*/  @!P1 ISETP.GE.AND P0, PT, R0.reuse, R136, PT ;  /* 0x000000880000920c */ /* 0x040fe40003f06270 */
[----:B------:R-:W-:Y:S01]  /*61b0*/  @!P1 FSEL R59, R59, -INF , !P4 ;  /* 0xff8000003b3b9808 */ /* 0x000fe20006000000 */
[--C-:B------:R-:W-:Y:S01]  /*61c0*/  FFMA.FTZ R57, R57, c[0x0][0x23c], -R141.reuse ;  /* 0x00008f0039397a23 */ /* 0x100fe2000001088d */
[C---:B------:R-:W-:Y:S01]  /*61d0*/  @!P1 ISETP.GE.AND P4, PT, R0.reuse, R143, PT ;  /* 0x0000008f0000920c */ /* 0x040fe20003f86270 */
[----:B------:R1:W-:Y:S01]  /*61e0*/  MUFU.EX2 R204, R29 ;  /* 0x0000001d00cc7308 */ /* 0x0003e20000000800 */
[----:B------:R-:W-:Y:S01]  /*61f0*/  @!P1 FSEL R61, R61, -INF , !P2 ;  /* 0xff8000003d3d9808 */ /* 0x000fe20005000000 */
[----:B------:R-:W-:Y:S01]  /*6200*/  FFMA.FTZ R59, R59, c[0x0][0x23c], -R2 ;  /* 0x00008f003b3b7a23 */ /* 0x000fe20000010802 */
[----:B------:R-:W-:Y:S01]  /*6210*/  @!P1 ISETP.GE.AND P2, PT, R0, R140, PT ;  /* 0x0000008c0000920c */ /* 0x000fe20003f46270 */
[----:B----4-:R-:W-:Y:S01]  /*6220*/  IMAD.WIDE.U32 R26, R156, -0x2daee0ad, RZ ;  /* 0xd2511f539c1a7825 */ /* 0x010fe200078e00ff */
[----:B------:R-:W-:Y:S02]  /*6230*/  LOP3.LUT R16, R11, UR4, R150, 0x96, !PT ;  /* 0x000000040b107c12 */ /* 0x000fe4000f8e9696 */
[----:B------:R-:W-:Y:S01]  /*6240*/  LOP3.LUT R0, R9, UR4, R158, 0x96, !PT ;  /* 0x0000000409007c12 */ /* 0x000fe2000f8e969e */
[----:B------:R-:W-:Y:S01]  /*6250*/  FFMA.FTZ R141, R61, c[0x0][0x23c], -R141 ;  /* 0x00008f003d8d7a23 */ /* 0x000fe2000001088d */
[----:B------:R-:W-:Y:S01]  /*6260*/  LOP3.LUT R20, R5, UR5, R170, 0x96, !PT ;  /* 0x0000000505147c12 */ /* 0x000fe2000f8e96aa */
[----:B------:R-:W4:Y:S01]  /*6270*/  MUFU.EX2 R196, R32 ;  /* 0x0000002000c47308 */ /* 0x000f220000000800 */
[----:B------:R-:W-:Y:S01]  /*6280*/  LOP3.LUT R22, R13, UR5, R168, 0x96, !PT ;  /* 0x000000050d167c12 */ /* 0x000fe2000f8e96a8 */
[----:B------:R-:W-:Y:S01]  /*6290*/  UIADD3 UR5, UR10, 0x1715609d, URZ ;  /* 0x1715609d0a057890 */ /* 0x000fe2000fffe03f */
[----:B------:R-:W-:Y:S01]  /*62a0*/  @!P1 FSEL R64, R64, -INF , !P3 ;  /* 0xff80000040409808 */ /* 0x000fe20005800000 */
[----:B------:R-:W-:Y:S01]  /*62b0*/  UIADD3 UR4, UR9, -0x56f99767, URZ ;  /* 0xa906689909047890 */ /* 0x000fe2000fffe03f */
[----:B------:R-:W-:Y:S01]  /*62c0*/  @!P1 FSEL R66, R66, -INF , !P5 ;  /* 0xff80000042429808 */ /* 0x000fe20006800000 */
[----:B------:R-:W-:Y:S01]  /*62d0*/  IMAD.WIDE.U32 R22, R22, -0x326172a9, RZ ;  /* 0xcd9e8d5716167825 */ /* 0x000fe200078e00ff */
[----:B------:R-:W-:Y:S02]  /*62e0*/  @!P1 FSEL R67, R67, -INF , !P2 ;  /* 0xff80000043439808 */ /* 0x000fe40005000000 */
[----:B------:R-:W-:Y:S01]  /*62f0*/  LOP3.LUT R9, R15, UR5, R160, 0x96, !PT ;  /* 0x000000050f097c12 */ /* 0x000fe2000f8e96a0 */
[----:B------:R2:W-:Y:S01]  /*6300*/  MUFU.EX2 R211, R31 ;  /* 0x0000001f00d37308 */ /* 0x0005e20000000800 */
[----:B------:R-:W-:Y:S01]  /*6310*/  LOP3.LUT R11, R19, UR4, R138, 0x96, !PT ;  /* 0x00000004130b7c12 */ /* 0x000fe2000f8e968a */
[----:B------:R-:W-:Y:S01]  /*6320*/  IMAD.WIDE.U32 R20, R20, -0x326172a9, RZ ;  /* 0xcd9e8d5714147825 */ /* 0x000fe200078e00ff */
[----:B------:R-:W-:Y:S02]  /*6330*/  LOP3.LUT R5, R25, UR5, R10, 0x96, !PT ;  /* 0x0000000519057c12 */ /* 0x000fe4000f8e960a */
[----:B------:R-:W-:Y:S01]  /*6340*/  LOP3.LUT R137, R23, UR5, R8, 0x96, !PT ;  /* 0x0000000517897c12 */ /* 0x000fe2000f8e9608 */
[----:B------:R-:W-:Y:S01]  /*6350*/  IMAD.WIDE.U32 R16, R16, -0x2daee0ad, RZ ;  /* 0xd2511f5310107825 */ /* 0x000fe200078e00ff */
[----:B------:R-:W-:Y:S01]  /*6360*/  LOP3.LUT R154, R21, UR5, R154, 0x96, !PT ;  /* 0x00000005159a7c12 */ /* 0x000fe2000f8e969a */
[----:B------:R-:W-:Y:S01]  /*6370*/  UIADD3 UR5, UR9, 0x646e171e, URZ ;  /* 0x646e171e09057890 */ /* 0x000fe2000fffe03f */
[----:B------:R-:W-:Y:S01]  /*6380*/  LOP3.LUT R19, R27, UR4, R4, 0x96, !PT ;  /* 0x000000041b137c12 */ /* 0x000fe2000f8e9604 */
[----:B------:R-:W-:Y:S01]  /*6390*/  MUFU.EX2 R189, R33 ;  /* 0x0000002100bd7308 */ /* 0x000fe20000000800 */
[----:B------:R-:W-:Y:S01]  /*63a0*/  @!P1 FSEL R62, R62, -INF , !P6 ;  /* 0xff8000003e3e9808 */ /* 0x000fe20007000000 */
[----:B------:R-:W-:Y:S01]  /*63b0*/  IMAD.WIDE.U32 R8, R9, -0x2daee0ad, RZ ;  /* 0xd2511f5309087825 */ /* 0x000fe200078e00ff */
[----:B------:R-:W-:Y:S02]  /*63c0*/  @!P1 FSEL R63, R63, -INF , !P0 ;  /* 0xff8000003f3f9808 */ /* 0x000fe40004000000 */
[----:B------:R-:W-:Y:S01]  /*63d0*/  @!P1 FSEL R65, R65, -INF , !P4 ;  /* 0xff80000041419808 */ /* 0x000fe20006000000 */
[----:B------:R-:W-:Y:S01]  /*63e0*/  IMAD.WIDE.U32 R4, R5, -0x2daee0ad, RZ ;  /* 0xd2511f5305047825 */ /* 0x000fe200078e00ff */
[----:B------:R-:W-:Y:S02]  /*63f0*/  LOP3.LUT R13, R9, UR5, R18, 0x96, !PT ;  /* 0x00000005090d7c12 */ /* 0x000fe4000f8e9612 */
[----:B------:R-:W-:Y:S01]  /*6400*/  LOP3.LUT R136, R8, 0xffff, RZ, 0xc0, !PT ;  /* 0x0000ffff08887812 */ /* 0x000fe200078ec0ff */
[----:B------:R3:W3:Y:S01]  /*6410*/  MUFU.EX2 R217, R30 ;  /* 0x0000001e00d97308 */ /* 0x0006e20000000800 */
[----:B------:R-:W-:Y:S01]  /*6420*/  LOP3.LUT R15, R5, UR5, R16, 0x96, !PT ;  /* 0x00000005050f7c12 */ /* 0x000fe2000f8e9610 */
[----:B-1----:R-:W-:Y:S01]  /*6430*/  IMAD.WIDE.U32 R28, R0, -0x2daee0ad, RZ ;  /* 0xd2511f53001c7825 */ /* 0x002fe200078e00ff */
[----:B------:R-:W-:Y:S02]  /*6440*/  LOP3.LUT R0, R17, UR4, R152, 0x96, !PT ;  /* 0x0000000411007c12 */ /* 0x000fe4000f8e9698 */
[C---:B------:R-:W-:Y:S01]  /*6450*/  LOP3.LUT R18, R4.reuse, 0xff, RZ, 0xc0, !PT ;  /* 0x000000ff04127812 */ /* 0x040fe200078ec0ff */
[----:B------:R-:W-:Y:S01]  /*6460*/  IMAD.WIDE.U32 R10, R11, -0x326172a9, RZ ;  /* 0xcd9e8d570b0a7825 */ /* 0x000fe200078e00ff */
[----:B--2---:R-:W-:Y:S02]  /*6470*/  LOP3.LUT R31, R4, 0xffff, RZ, 0xc0, !PT ;  /* 0x0000ffff041f7812 */ /* 0x004fe400078ec0ff */
[----:B------:R-:W-:Y:S01]  /*6480*/  SHF.R.U32.HI R23, RZ, 0x18, R4 ;  /* 0x00000018ff177819 */ /* 0x000fe20000011604 */
[----:B------:R-:W1:Y:S01]  /*6490*/  MUFU.EX2 R160, R48 ;  /* 0x0000003000a07308 */ /* 0x000e620000000800 */
[----:B------:R-:W-:Y:S01]  /*64a0*/  LOP3.LUT R25, R10, 0xffff, RZ, 0xc0, !PT ;  /* 0x0000ffff0a197812 */ /* 0x000fe200078ec0ff */
[----:B------:R-:W-:Y:S01]  /*64b0*/  FFMA.FTZ R64, R64, c[0x0][0x23c], -R148 ;  /* 0x00008f0040407a23 */ /* 0x000fe20000010894 */
[----:B------:R-:W-:Y:S01]  /*64c0*/  LOP3.LUT R14, R11, UR6, R14, 0x96, !PT ;  /* 0x000000060b0e7c12 */ /* 0x000fe2000f8e960e */
[----:B------:R-:W-:Y:S01]  /*64d0*/  FFMA.FTZ R148, R65, c[0x0][0x23c], -R148 ;  /* 0x00008f0041947a23 */ /* 0x000fe20000010894 */
[----:B------:R-:W-:Y:S01]  /*64e0*/  SHF.R.U32.HI R27, RZ, 0x10, R10 ;  /* 0x00000010ff1b7819 */ /* 0x000fe2000001160a */
[--C-:B------:R-:W-:Y:S01]  /*64f0*/  FFMA.FTZ R62, R62, c[0x0][0x23c], -R2.reuse ;  /* 0x00008f003e3e7a23 */ /* 0x100fe20000010802 */
[----:B------:R-:W-:Y:S01]  /*6500*/  LOP3.LUT R17, R10, 0xff, RZ, 0xc0, !PT ;  /* 0x000000ff0a117812 */ /* 0x000fe200078ec0ff */
[----:B------:R-:W-:Y:S01]  /*6510*/  FFMA.FTZ R2, R63, c[0x0][0x23c], -R2 ;  /* 0x00008f003f027a23 */ /* 0x000fe20000010802 */
[----:B------:R-:W-:Y:S01]  /*6520*/  SHF.R.U32.HI R21, RZ, 0x18, R10 ;  /* 0x00000018ff157819 */ /* 0x000fe2000001160a */
[----:B------:R-:W-:Y:S01]  /*6530*/  MUFU.EX2 R167, R50 ;  /* 0x0000003200a77308 */ /* 0x000fe20000000800 */
[----:B------:R-:W-:Y:S01]  /*6540*/  SHF.R.U32.HI R32, RZ, 0x10, R4 ;  /* 0x00000010ff207819 */ /* 0x000fe20000011604 */
[----:B------:R-:W-:Y:S01]  /*6550*/  IMAD.WIDE.U32 R10, R19, -0x326172a9, RZ ;  /* 0xcd9e8d57130a7825 */ /* 0x000fe200078e00ff */
[----:B------:R-:W-:Y:S02]  /*6560*/  LOP3.LUT R16, R8, 0xff, RZ, 0xc0, !PT ;  /* 0x000000ff08107812 */ /* 0x000fe400078ec0ff */
[----:B---3--:R-:W-:Y:S01]  /*6570*/  LOP3.LUT R30, R29, UR4, R12, 0x96, !PT ;  /* 0x000000041d1e7c12 */ /* 0x008fe2000f8e960c */
[----:B------:R-:W-:Y:S01]  /*6580*/  IMAD.WIDE.U32 R4, R0, -0x326172a9, RZ ;  /* 0xcd9e8d5700047825 */ /* 0x000fe200078e00ff */
[----:B------:R-:W-:Y:S01]  /*6590*/  SHF.R.U32.HI R19, RZ, 0x18, R8 ;  /* 0x00000018ff137819 */ /* 0x000fe20000011608 */
[----:B------:R-:W-:Y:S01]  /*65a0*/  ULDC.U8 UR4, c[0x0][0x2d8] ;  /* 0x0000b60000047ab9 */ /* 0x000fe20000000000 */
[----:B------:R-:W-:Y:S01]  /*65b0*/  SHF.R.U32.HI R29, RZ, 0x18, R10 ;  /* 0x00000018ff1d7819 */ /* 0x000fe2000001160a */
[----:B------:R-:W-:Y:S01]  /*65c0*/  FFMA.FTZ R66, R66, c[0x0][0x23c], -R142 ;  /* 0x00008f0042427a23 */ /* 0x000fe2000001088e */
[----:B------:R-:W-:Y:S01]  /*65d0*/  SHF.R.U32.HI R138, RZ, 0x10, R8 ;  /* 0x00000010ff8a7819 */ /* 0x000fe20000011608 */
[----:B------:R-:W-:Y:S01]  /*65e0*/  MUFU.EX2 R162, R49 ;  /* 0x0000003100a27308 */ /* 0x000fe20000000800 */
[----:B------:R-:W-:Y:S01]  /*65f0*/  SHF.R.U32.HI R8, RZ, 0x18, R4 ;  /* 0x00000018ff087819 */ /* 0x000fe20000011604 */
[----:B------:R-:W-:Y:S01]  /*6600*/  FFMA.FTZ R142, R67, c[0x0][0x23c], -R142 ;  /* 0x00008f00438e7a23 */ /* 0x000fe2000001088e */
[----:B------:R-:W-:Y:S02]  /*6610*/  LOP3.LUT R12, R11, UR6, R20, 0x96, !PT ;  /* 0x000000060b0c7c12 */ /* 0x000fe4000f8e9614 */
[----:B------:R-:W-:Y:S02]  /*6620*/  LOP3.LUT R0, R5, UR6, R24, 0x96, !PT ;  /* 0x0000000605007c12 */ /* 0x000fe4000f8e9618 */
[C---:B------:R-:W-:Y:S02]  /*6630*/  LOP3.LUT R20, R10.reuse, 0xff, RZ, 0xc0, !PT ;  /* 0x000000ff0a147812 */ /* 0x040fe400078ec0ff */
[----:B------:R-:W-:Y:S01]  /*6640*/  SHF.R.U32.HI R132, RZ, 0x10, R10 ;  /* 0x00000010ff847819 */ /* 0x000fe2000001160a */
[----:B------:R-:W-:Y:S01]  /*6650*/  MUFU.EX2 R153, R64 ;  /* 0x0000004000997308 */ /* 0x000fe20000000800 */
[----:B------:R-:W-:Y:S02]  /*6660*/  LOP3.LUT R33, R10, 0xffff, RZ, 0xc0, !PT ;  /* 0x0000ffff0a217812 */ /* 0x000fe400078ec0ff */
[C---:B------:R-:W-:Y:S02]  /*6670*/  LOP3.LUT R10, R4.reuse, 0xff, RZ, 0xc0, !PT ;  /* 0x000000ff040a7812 */ /* 0x040fe400078ec0ff */
[----:B------:R-:W-:Y:S02]  /*6680*/  LOP3.LUT R7, R4, 0xffff, RZ, 0xc0, !PT ;  /* 0x0000ffff04077812 */ /* 0x000fe400078ec0ff */
[----:B------:R-:W-:Y:S02]  /*6690*/  SHF.R.U32.HI R9, RZ, 0x10, R4 ;  /* 0x00000010ff097819 */ /* 0x000fe40000011604 */
[C---:B------:R-:W-:Y:S01]  /*66a0*/  LOP3.LUT R4, R14.reuse, 0xffff, RZ, 0xc0, !PT ;  /* 0x0000ffff0e047812 */ /* 0x040fe200078ec0ff */
[----:B------:R-:W-:Y:S01]  /*66b0*/  MUFU.EX2 R166, R51 ;  /* 0x0000003300a67308 */ /* 0x000fe20000000800 */
[----:B------:R-:W-:Y:S02]  /*66c0*/  LOP3.LUT R5, R14, 0xff, RZ, 0xc0, !PT ;  /* 0x000000ff0e057812 */ /* 0x000fe400078ec0ff */
[----:B------:R-:W-:Y:S02]  /*66d0*/  SHF.R.U32.HI R4, RZ, 0x8, R4 ;  /* 0x00000008ff047819 */ /* 0x000fe40000011604 */
[----:B------:R-:W-:Y:S02]  /*66e0*/  ISETP.LE.U32.AND P3, PT, R5, UR4, PT ;  /* 0x0000000405007c0c */ /* 0x000fe4000bf63070 */
[--C-:B------:R-:W-:Y:S02]  /*66f0*/  SHF.R.U32.HI R5, RZ, 0x18, R14.reuse ;  /* 0x00000018ff057819 */ /* 0x100fe4000001160e */
[----:B------:R-:W-:Y:S01]  /*6700*/  SHF.R.U32.HI R14, RZ, 0x10, R14 ;  /* 0x00000010ff0e7819 */ /* 0x000fe2000001160e */
[----:B------:R-:W-:Y:S01]  /*6710*/  MUFU.EX2 R151, R66 ;  /* 0x0000004200977308 */ /* 0x000fe20000000800 */
[----:B------:R-:W-:Y:S02]  /*6720*/  ISETP.LE.U32.AND P4, PT, R5, UR4, PT ;  /* 0x0000000405007c0c */ /* 0x000fe4000bf83070 */
[----:B------:R-:W-:Y:S02]  /*6730*/  LOP3.LUT R4, R4, 0xffff, RZ, 0xc0, !PT ;  /* 0x0000ffff04047812 */ /* 0x000fe400078ec0ff */
[----:B------:R-:W-:Y:S02]  /*6740*/  LOP3.LUT R14, R14, 0xff, RZ, 0xc0, !PT ;  /* 0x000000ff0e0e7812 */ /* 0x000fe400078ec0ff */
[----:B------:R-:W-:Y:S01]  /*6750*/  ISETP.LE.U32.AND P5, PT, R4, UR4, PT ;  /* 0x0000000404007c0c */ /* 0x000fe2000bfa3070 */
[----:B------:R-:W-:Y:S01]  /*6760*/  @!P3 FADD.FTZ R216, -R216, -RZ ;  /* 0x800000ffd8d8b221 */ /* 0x000fe20000010100 */
[----:B------:R-:W-:Y:S01]  /*6770*/  ISETP.LE.U32.AND P2, PT, R14, UR4, PT ;  /* 0x000000040e007c0c */ /* 0x000fe2000bf43070 */
[----:B------:R-:W-:Y:S01]  /*6780*/  MUFU.EX2 R150, R142 ;  /* 0x0000008e00967308 */ /* 0x000fe20000000800 */
[C---:B------:R-:W-:Y:S02]  /*6790*/  LOP3.LUT R4, R0.reuse, 0xffff, RZ, 0xc0, !PT ;  /* 0x0000ffff00047812 */ /* 0x040fe400078ec0ff */
[----:B------:R-:W-:Y:S01]  /*67a0*/  LOP3.LUT R6, R0, 0xff, RZ, 0xc0, !PT ;  /* 0x000000ff00067812 */ /* 0x000fe200078ec0ff */
[----:B------:R-:W-:Y:S01]  /*67b0*/  @!P4 FADD.FTZ R221, -R221, -RZ ;  /* 0x800000ffddddc221 */ /* 0x000fe20000010100 */
[----:B------:R-:W-:Y:S02]  /*67c0*/  ISETP.LE.U32.AND P4, PT, R10, UR4, PT ;  /* 0x000000040a007c0c */ /* 0x000fe4000bf83070 */
[----:B------:R-:W-:Y:S02]  /*67d0*/  SHF.R.U32.HI R4, RZ, 0x8, R4 ;  /* 0x00000008ff047819 */ /* 0x000fe40000011604 */
[----:B------:R-:W-:Y:S01]  /*67e0*/  SHF.R.U32.HI R10, RZ, 0x8, R31 ;  /* 0x00000008ff0a7819 */ /* 0x000fe2000001161f */
[----:B------:R-:W-:Y:S01]  /*67f0*/  MUFU.EX2 R155, R60 ;  /* 0x0000003c009b7308 */ /* 0x000fe20000000800 */
[----:B------:R-:W-:Y:S01]  /*6800*/  LOP3.LUT R4, R4, 0xffff, RZ, 0xc0, !PT ;  /* 0x0000ffff04047812 */ /* 0x000fe200078ec0ff */
[----:B------:R-:W-:Y:S01]  /*6810*/  @!P5 FADD.FTZ R212, -R212, -RZ ;  /* 0x800000ffd4d4d221 */ /* 0x000fe20000010100 */
[----:B------:R-:W-:Y:S01]  /*6820*/  ISETP.LE.U32.AND P1, PT, R6, UR4, PT ;  /* 0x0000000406007c0c */ /* 0x000fe2000bf23070 */
[----:B------:R-:W-:Y:S01]  /*6830*/  @!P2 FADD.FTZ R207, -R207, -RZ ;  /* 0x800000ffcfcfa221 */ /* 0x000fe20000010100 */
[----:B------:R-:W-:Y:S02]  /*6840*/  ISETP.LE.U32.AND P5, PT, R4, UR4, PT ;  /* 0x0000000404007c0c */ /* 0x000fe4000bfa3070 */
[--C-:B------:R-:W-:Y:S01]  /*6850*/  SHF.R.U32.HI R4, RZ, 0x18, R0.reuse ;  /* 0x00000018ff047819 */ /* 0x100fe20000011600 */
[----:B------:R-:W-:Y:S01]  /*6860*/  @!P4 FADD.FTZ R222, -R222, -RZ ;  /* 0x800000ffdedec221 */ /* 0x000fe20000010100 */
[----:B------:R-:W-:Y:S01]  /*6870*/  SHF.R.U32.HI R5, RZ, 0x10, R0 ;  /* 0x00000010ff057819 */ /* 0x000fe20000011600 */
[----:B------:R-:W-:Y:S01]  /*6880*/  MUFU.EX2 R163, R62 ;  /* 0x0000003e00a37308 */ /* 0x000fe20000000800 */
[----:B------:R-:W-:Y:S02]  /*6890*/  ISETP.LE.U32.AND P2, PT, R4, UR4, PT ;  /* 0x0000000404007c0c */ /* 0x000fe4000bf43070 */
[----:B------:R-:W-:Y:S02]  /*68a0*/  LOP3.LUT R4, R9, 0xff, RZ, 0xc0, !PT ;  /* 0x000000ff09047812 */ /* 0x000fe400078ec0ff */
[----:B------:R-:W-:Y:S01]  /*68b0*/  SHF.R.U32.HI R0, RZ, 0x8, R7 ;  /* 0x00000008ff007819 */ /* 0x000fe20000011607 */
[----:B------:R-:W-:Y:S01]  /*68c0*/  @!P1 FADD.FTZ R224, -R224, -RZ ;  /* 0x800000ffe0e09221 */ /* 0x000fe20000010100 */
[----:B------:R-:W-:Y:S01]  /*68d0*/  ISETP.LE.U32.AND P6, PT, R17, UR4, PT ;  /* 0x0000000411007c0c */ /* 0x000fe2000bfc3070 */
[----:B------:R-:W-:Y:S01]  /*68e0*/  @!P5 FADD.FTZ R225, -R225, -RZ ;  /* 0x800000ffe1e1d221 */ /* 0x000fe20000010100 */
[----:B------:R-:W-:Y:S01]  /*68f0*/  LOP3.LUT R0, R0, 0xffff, RZ, 0xc0, !PT ;  /* 0x0000ffff00007812 */ /* 0x000fe200078ec0ff */
[----:B------:R-:W-:Y:S01]  /*6900*/  MUFU.EX2 R152, R148 ;  /* 0x0000009400987308 */ /* 0x000fe20000000800 */
[----:B------:R-:W-:Y:S02]  /*6910*/  ISETP.LE.U32.AND P5, PT, R4, UR4, PT ;  /* 0x0000000404007c0c */ /* 0x000fe4000bfa3070 */
[----:B------:R-:W-:Y:S01]  /*6920*/  ISETP.LE.U32.AND P1, PT, R0, UR4, PT ;  /* 0x0000000400007c0c */ /* 0x000fe2000bf23070 */
[----:B------:R-:W-:Y:S01]  /*6930*/  @!P2 FADD.FTZ R227, -R227, -RZ ;  /* 0x800000ffe3e3a221 */ /* 0x000fe20000010100 */
[----:B------:R-:W-:Y:S02]  /*6940*/  ISETP.LE.U32.AND P2, PT, R8, UR4, PT ;  /* 0x0000000408007c0c */ /* 0x000fe4000bf43070 */
[----:B------:R-:W-:Y:S02]  /*6950*/  ISETP.LE.U32.AND P0, PT, R21, UR4, PT ;  /* 0x0000000415007c0c */ /* 0x000fe4000bf03070 */
[----:B------:R-:W-:Y:S01]  /*6960*/  SHF.R.U32.HI R0, RZ, 0x8, R25 ;  /* 0x00000008ff007819 */ /* 0x000fe20000011619 */
[----:B------:R-:W-:Y:S01]  /*6970*/  MUFU.EX2 R157, R52 ;  /* 0x00000034009d7308 */ /* 0x000fe20000000800 */
[----:B------:R-:W-:Y:S01]  /*6980*/  LOP3.LUT R7, R15, 0xff, RZ, 0xc0, !PT ;  /* 0x000000ff0f077812 */ /* 0x000fe200078ec0ff */
[----:B------:R-:W-:Y:S01]  /*6990*/  @!P6 FADD.FTZ R209, -R209, -RZ ;  /* 0x800000ffd1d1e221 */ /* 0x000fe20000010100 */
[----:B------:R-:W-:Y:S01]  /*69a0*/  LOP3.LUT R0, R0, 0xffff, RZ, 0xc0, !PT ;  /* 0x0000ffff00007812 */ /* 0x000fe200078ec0ff */
[----:B------:R-:W-:Y:S01]  /*69b0*/  @!P5 FADD.FTZ R226, -R226, -RZ ;  /* 0x800000ffe2e2d221 */ /* 0x000fe20000010100 */
[----:B------:R-:W-:Y:S01]  /*69c0*/  LOP3.LUT R6, R13, 0xff, RZ, 0xc0, !PT ;  /* 0x000000ff0d067812 */ /* 0x000fe200078ec0ff */
[----:B------:R-:W-:Y:S01]  /*69d0*/  @!P1 FADD.FTZ R220, -R220, -RZ ;  /* 0x800000ffdcdc9221 */ /* 0x000fe20000010100 */
[----:B------:R-:W-:Y:S01]  /*69e0*/  ISETP.LE.U32.AND P5, PT, R0, UR4, PT ;  /* 0x0000000400007c0c */ /* 0x000fe2000bfa3070 */
[----:B------:R-:W-:Y:S01]  /*69f0*/  @!P2 FADD.FTZ R223, -R223, -RZ ;  /* 0x800000ffdfdfa221 */ /* 0x000fe20000010100 */
[----:B------:R-:W-:Y:S01]  /*6a00*/  LOP3.LUT R5, R5, 0xff, RZ, 0xc0, !PT ;  /* 0x000000ff05057812 */ /* 0x000fe200078ec0ff */
[----:B------:R-:W-:Y:S01]  /*6a10*/  MUFU.EX2 R158, R2 ;  /* 0x00000002009e7308 */ /* 0x000fe20000000800 */
[----:B------:R-:W-:Y:S01]  /*6a20*/  LOP3.LUT R0, R27, 0xff, RZ, 0xc0, !PT ;  /* 0x000000ff1b007812 */ /* 0x000fe200078ec0ff */
[----:B------:R-:W-:Y:S01]  /*6a30*/  @!P0 FADD.FTZ R213, -R213, -RZ ;  /* 0x800000ffd5d58221 */ /* 0x000fe20000010100 */
[----:B------:R-:W-:Y:S02]  /*6a40*/  ISETP.LE.U32.AND P6, PT, R6, UR4, PT ;  /* 0x0000000406007c0c */ /* 0x000fe4000bfc3070 */
[----:B------:R-:W-:Y:S02]  /*6a50*/  ISETP.LE.U32.AND P2, PT, R0, UR4, PT ;  /* 0x0000000400007c0c */ /* 0x000fe4000bf43070 */
[----:B------:R-:W-:Y:S02]  /*6a60*/  LOP3.LUT R0, R13, 0xffff, RZ, 0xc0, !PT ;  /* 0x0000ffff0d007812 */ /* 0x000fe400078ec0ff */
[--C-:B------:R-:W-:Y:S01]  /*6a70*/  SHF.R.U32.HI R6, RZ, 0x10, R13.reuse ;  /* 0x00000010ff067819 */ /* 0x100fe2000001160d */
[----:B------:R-:W-:Y:S01]  /*6a80*/  MUFU.EX2 R156, R53 ;  /* 0x00000035009c7308 */ /* 0x000fe20000000800 */
[----:B------:R-:W-:Y:S01]  /*6a90*/  SHF.R.U32.HI R0, RZ, 0x8, R0 ;  /* 0x00000008ff007819 */ /* 0x000fe20000011600 */
[----:B------:R-:W-:Y:S01]  /*6aa0*/  @!P5 FADD.FTZ R208, -R208, -RZ ;  /* 0x800000ffd0d0d221 */ /* 0x000fe20000010100 */
[----:B------:R-:W-:Y:S01]  /*6ab0*/  ISETP.LE.U32.AND P3, PT, R5, UR4, PT ;  /* 0x0000000405007c0c */ /* 0x000fe2000bf63070 */
[----:B------:R-:W-:Y:S01]  /*6ac0*/  IMAD.WIDE.U32 R4, R30, -0x326172a9, RZ ;  /* 0xcd9e8d571e047825 */ /* 0x000fe200078e00ff */
        /* <DEDUP_REMOVED lines=10> */
[----:B------:R-:W-:Y:S02]  /*6b70*/  LOP3.LUT R0, R15, 0xffff, RZ, 0xc0, !PT ;  /* 0x0000ffff0f007812 */ /* 0x000fe400078ec0ff */
[--C-:B------:R-:W-:Y:S02]  /*6b80*/  SHF.R.U32.HI R6, RZ, 0x10, R15.reuse ;  /* 0x00000010ff067819 */ /* 0x100fe4000001160f */
[----:B------:R-:W-:Y:S01]  /*6b90*/  SHF.R.U32.HI R0, RZ, 0x8, R0 ;  /* 0x00000008ff007819 */ /* 0x000fe20000011600 */
[----:B------:R-:W-:Y:S01]  /*6ba0*/  @!P5 FADD.FTZ R201, -R201, -RZ ;  /* 0x800000ffc9c9d221 */ /* 0x000fe20000010100 */
[----:B------:R-:W-:Y:S01]  /*6bb0*/  ISETP.LE.U32.AND P5, PT, R7, UR4, PT ;  /* 0x0000000407007c0c */ /* 0x000fe2000bfa3070 */
[----:B------:R-:W-:Y:S01]  /*6bc0*/  MUFU.EX2 R165, R56 ;  /* 0x0000003800a57308 */ /* 0x000fe20000000800 */
[----:B------:R-:W-:Y:S01]  /*6bd0*/  LOP3.LUT R0, R0, 0xffff, RZ, 0xc0, !PT ;  /* 0x0000ffff00007812 */ /* 0x000fe200078ec0ff */
[----:B------:R-:W-:Y:S01]  /*6be0*/  @!P2 FADD.FTZ R203, -R203, -RZ ;  /* 0x800000ffcbcba221 */ /* 0x000fe20000010100 */
[----:B------:R-:W-:Y:S01]  /*6bf0*/  SHF.R.U32.HI R15, RZ, 0x18, R15 ;  /* 0x00000018ff0f7819 */ /* 0x000fe2000001160f */
[----:B------:R-:W-:Y:S01]  /*6c00*/  @!P0 FADD.FTZ R206, -R206, -RZ ;  /* 0x800000ffcece8221 */ /* 0x000fe20000010100 */
[----:B------:R-:W-:Y:S02]  /*6c10*/  ISETP.LE.U32.AND P2, PT, R0, UR4, PT ;  /* 0x0000000400007c0c */ /* 0x000fe4000bf43070 */
[----:B------:R-:W-:Y:S02]  /*6c20*/  ISETP.LE.U32.AND P3, PT, R18, UR4, PT ;  /* 0x0000000412007c0c */ /* 0x000fe4000bf63070 */
[----:B------:R-:W-:Y:S01]  /*6c30*/  LOP3.LUT R10, R10, 0xffff, RZ, 0xc0, !PT ;  /* 0x0000ffff0a0a7812 */ /* 0x000fe200078ec0ff */
[----:B------:R-:W-:Y:S01]  /*6c40*/  MUFU.EX2 R164, R57 ;  /* 0x0000003900a47308 */ /* 0x000fe20000000800 */
[----:B------:R-:W-:Y:S01]  /*6c50*/  LOP3.LUT R6, R6, 0xff, RZ, 0xc0, !PT ;  /* 0x000000ff06067812 */ /* 0x000fe200078ec0ff */
[----:B------:R-:W-:Y:S01]  /*6c60*/  @!P5 FADD.FTZ R215, -R215, -RZ ;  /* 0x800000ffd7d7d221 */ /* 0x000fe20000010100 */
[----:B------:R-:W-:Y:S02]  /*6c70*/  ISETP.LE.U32.AND P5, PT, R15, UR4, PT ;  /* 0x000000040f007c0c */ /* 0x000fe4000bfa3070 */
[----:B------:R-:W-:Y:S01]  /*6c80*/  ISETP.LE.U32.AND P0, PT, R6, UR4, PT ;  /* 0x0000000406007c0c */ /* 0x000fe2000bf03070 */
[----:B------:R-:W-:Y:S01]  /*6c90*/  IMAD.WIDE.U32 R6, R154, -0x2daee0ad, RZ ;  /* 0xd2511f539a067825 */ /* 0x000fe200078e00ff */
[----:B------:R-:W-:Y:S02]  /*6ca0*/  ISETP.LE.U32.AND P1, PT, R16, UR4, PT ;  /* 0x0000000410007c0c */ /* 0x000fe4000bf23070 */
[----:B------:R-:W-:Y:S01]  /*6cb0*/  LOP3.LUT R9, R5, UR6, R22, 0x96, !PT ;  /* 0x0000000605097c12 */ /* 0x000fe2000f8e9616 */
[----:B------:R-:W-:Y:S01]  /*6cc0*/  @!P3 FADD.FTZ R205, -R205, -RZ ;  /* 0x800000ffcdcdb221 */ /* 0x000fe20000010100 */
[----:B------:R-:W-:Y:S01]  /*6cd0*/  LOP3.LUT R8, R7, UR5, R26, 0x96, !PT ;  /* 0x0000000507087c12 */ /* 0x000fe2000f8e961a */
[----:B------:R-:W-:Y:S01]  /*6ce0*/  @!P2 FADD.FTZ R210, -R210, -RZ ;  /* 0x800000ffd2d2a221 */ /* 0x000fe20000010100 */
[----:B------:R-:W-:Y:S01]  /*6cf0*/  LOP3.LUT R17, R4, 0xff, RZ, 0xc0, !PT ;  /* 0x000000ff04117812 */ /* 0x000fe200078ec0ff */
[----:B------:R-:W-:Y:S01]  /*6d00*/  MUFU.EX2 R170, R37 ;  /* 0x0000002500aa7308 */ /* 0x000fe20000000800 */
[--C-:B------:R-:W-:Y:S01]  /*6d10*/  SHF.R.U32.HI R16, RZ, 0x10, R4.reuse ;  /* 0x00000010ff107819 */ /* 0x100fe20000011604 */
[----:B------:R-:W-:Y:S01]  /*6d20*/  @!P5 FADD.FTZ R218, -R218, -RZ ;  /* 0x800000ffdadad221 */ /* 0x000fe20000010100 */
[----:B------:R-:W-:Y:S01]  /*6d30*/  ISETP.LE.U32.AND P5, PT, R10, UR4, PT ;  /* 0x000000040a007c0c */ /* 0x000fe2000bfa3070 */
[----:B------:R-:W-:Y:S01]  /*6d40*/  @!P0 FADD.FTZ R219, -R219, -RZ ;  /* 0x800000ffdbdb8221 */ /* 0x000fe20000010100 */
[----:B------:R-:W-:Y:S01]  /*6d50*/  LOP3.LUT R10, R32, 0xff, RZ, 0xc0, !PT ;  /* 0x000000ff200a7812 */ /* 0x000fe200078ec0ff */
[----:B----4-:R-:W-:Y:S01]  /*6d60*/  @!P1 FADD.FTZ R196, -R196, -RZ ;  /* 0x800000ffc4c49221 */ /* 0x010fe20000010100 */
[----:B------:R-:W-:Y:S02]  /*6d70*/  SHF.R.U32.HI R18, RZ, 0x18, R4 ;  /* 0x00000018ff127819 */ /* 0x000fe40000011604 */
[----:B------:R-:W-:Y:S01]  /*6d80*/  ISETP.LE.U32.AND P3, PT, R10, UR4, PT ;  /* 0x000000040a007c0c */ /* 0x000fe2000bf63070 */
[----:B------:R-:W-:Y:S01]  /*6d90*/  MUFU.EX2 R175, R38 ;  /* 0x0000002600af7308 */ /* 0x000fe20000000800 */
[----:B------:R-:W-:Y:S01]  /*6da0*/  LOP3.LUT R14, R4, 0xffff, RZ, 0xc0, !PT ;  /* 0x0000ffff040e7812 */ /* 0x000fe200078ec0ff */
[----:B------:R-:W-:Y:S01]  /*6db0*/  IMAD.WIDE.U32 R4, R137, -0x2daee0ad, RZ ;  /* 0xd2511f5389047825 */ /* 0x000fe200078e00ff */
[----:B------:R-:W-:Y:S02]  /*6dc0*/  LOP3.LUT R11, R6, 0xff, RZ, 0xc0, !PT ;  /* 0x000000ff060b7812 */ /* 0x000fe400078ec0ff */
[--C-:B------:R-:W-:Y:S01]  /*6dd0*/  SHF.R.U32.HI R13, RZ, 0x18, R6.reuse ;  /* 0x00000018ff0d7819 */ /* 0x100fe20000011606 */
[----:B------:R-:W-:Y:S01]  /*6de0*/  @!P5 FADD.FTZ R204, -R204, -RZ ;  /* 0x800000ffccccd221 */ /* 0x000fe20000010100 */
[----:B------:R-:W-:Y:S02]  /*6df0*/  SHF.R.U32.HI R21, RZ, 0x10, R6 ;  /* 0x00000010ff157819 */ /* 0x000fe40000011606 */
[----:B------:R-:W-:Y:S01]  /*6e00*/  ISETP.LE.U32.AND P4, PT, R23, UR4, PT ;  /* 0x0000000417007c0c */ /* 0x000fe2000bf83070 */
[----:B------:R-:W2:Y:S01]  /*6e10*/  MUFU.EX2 R171, R36 ;  /* 0x0000002400ab7308 */ /* 0x000ea20000000800 */
[----:B------:R-:W-:Y:S01]  /*6e20*/  ISETP.LE.U32.AND P2, PT, R20, UR4, PT ;  /* 0x0000000414007c0c */ /* 0x000fe2000bf43070 */
[----:B------:R-:W-:Y:S01]  /*6e30*/  @!P3 FADD.FTZ R217, -R217, -RZ ;  /* 0x800000ffd9d9b221 */ /* 0x000fe20000010100 */
[----:B------:R-:W-:Y:S02]  /*6e40*/  LOP3.LUT R20, R6, 0xffff, RZ, 0xc0, !PT ;  /* 0x0000ffff06147812 */ /* 0x000fe400078ec0ff */
[----:B------:R-:W-:Y:S02]  /*6e50*/  SHF.R.U32.HI R6, RZ, 0x8, R136 ;  /* 0x00000008ff067819 */ /* 0x000fe40000011688 */
[----:B------:R-:W-:Y:S02]  /*6e60*/  ISETP.LE.U32.AND P6, PT, R19, UR4, PT ;  /* 0x0000000413007c0c */ /* 0x000fe4000bfc3070 */
[C---:B------:R-:W-:Y:S01]  /*6e70*/  LOP3.LUT R19, R4.reuse, 0xffff, RZ, 0xc0, !PT ;  /* 0x0000ffff04137812 */ /* 0x040fe200078ec0ff */
[----:B------:R-:W3:Y:S01]  /*6e80*/  MUFU.EX2 R194, R40 ;  /* 0x0000002800c27308 */ /* 0x000ee20000000800 */
[----:B------:R-:W-:Y:S01]  /*6e90*/  LOP3.LUT R7, R4, 0xff, RZ, 0xc0, !PT ;  /* 0x000000ff04077812 */ /* 0x000fe200078ec0ff */
[----:B------:R-:W-:Y:S01]  /*6ea0*/  @!P4 FADD.FTZ R211, -R211, -RZ ;  /* 0x800000ffd3d3c221 */ /* 0x000fe20000010100 */
[--C-:B------:R-:W-:Y:S01]  /*6eb0*/  SHF.R.U32.HI R10, RZ, 0x18, R4.reuse ;  /* 0x00000018ff0a7819 */ /* 0x100fe20000011604 */
[----:B-1----:R-:W-:Y:S01]  /*6ec0*/  @!P2 FADD.FTZ R160, -R160, -RZ ;  /* 0x800000ffa0a0a221 */ /* 0x002fe20000010100 */
[----:B------:R-:W-:Y:S02]  /*6ed0*/  SHF.R.U32.HI R15, RZ, 0x10, R4 ;  /* 0x00000010ff0f7819 */ /* 0x000fe40000011604 */
[----:B------:R-:W-:Y:S02]  /*6ee0*/  LOP3.LUT R4, R138, 0xff, RZ, 0xc0, !PT ;  /* 0x000000ff8a047812 */ /* 0x000fe400078ec0ff */
[----:B------:R-:W-:Y:S01]  /*6ef0*/  LOP3.LUT R6, R6, 0xffff, RZ, 0xc0, !PT ;  /* 0x0000ffff06067812 */ /* 0x000fe200078ec0ff */
[----:B------:R-:W-:Y:S01]  /*6f00*/  MUFU.EX2 R192, R41 ;  /* 0x0000002900c07308 */ /* 0x000fe20000000800 */
[----:B------:R-:W-:Y:S01]  /*6f10*/  ISETP.LE.U32.AND P3, PT, R4, UR4, PT ;  /* 0x0000000404007c0c */ /* 0x000fe2000bf63070 */
[----:B------:R-:W-:Y:S01]  /*6f20*/  @!P6 FADD.FTZ R193, -R193, -RZ ;  /* 0x800000ffc1c1e221 */ /* 0x000fe20000010100 */
[----:B------:R-:W-:Y:S02]  /*6f30*/  ISETP.LE.U32.AND P5, PT, R6, UR4, PT ;  /* 0x0000000406007c0c */ /* 0x000fe4000bfa3070 */
[----:B------:R-:W-:Y:S02]  /*6f40*/  LOP3.LUT R0, R5, UR5, R28, 0x96, !PT ;  /* 0x0000000505007c12 */ /* 0x000fe4000f8e961c */
[C---:B------:R-:W-:Y:S02]  /*6f50*/  LOP3.LUT R6, R12.reuse, 0xffff, RZ, 0xc0, !PT ;  /* 0x0000ffff0c067812 */ /* 0x040fe400078ec0ff */
[----:B------:R-:W-:Y:S01]  /*6f60*/  LOP3.LUT R5, R12, 0xff, RZ, 0xc0, !PT ;  /* 0x000000ff0c057812 */ /* 0x000fe200078ec0ff */
[----:B------:R-:W1:Y:S01]  /*6f70*/  MUFU.EX2 R200, R42 ;  /* 0x0000002a00c87308 */ /* 0x000e620000000800 */
[----:B------:R-:W-:Y:S02]  /*6f80*/  SHF.R.U32.HI R4, RZ, 0x8, R6 ;  /* 0x00000008ff047819 */ /* 0x000fe40000011606 */
[----:B------:R-:W-:Y:S01]  /*6f90*/  ISETP.LE.U32.AND P4, PT, R5, UR4, PT ;  /* 0x0000000405007c0c */ /* 0x000fe2000bf83070 */
[----:B------:R-:W-:Y:S01]  /*6fa0*/  @!P3 FADD.FTZ R195, -R195, -RZ ;  /* 0x800000ffc3c3b221 */ /* 0x000fe20000010100 */
[--C-:B------:R-:W-:Y:S01]  /*6fb0*/  SHF.R.U32.HI R5, RZ, 0x18, R12.reuse ;  /* 0x00000018ff057819 */ /* 0x100fe2000001160c */
[----:B------:R-:W-:Y:S01]  /*6fc0*/  @!P5 FADD.FTZ R189, -R189, -RZ ;  /* 0x800000ffbdbdd221 */ /* 0x000fe20000010100 */
[----:B------:R-:W-:Y:S02]  /*6fd0*/  SHF.R.U32.HI R12, RZ, 0x10, R12 ;  /* 0x00000010ff0c7819 */ /* 0x000fe4000001160c */
[----:B------:R-:W-:Y:S01]  /*6fe0*/  LOP3.LUT R4, R4, 0xffff, RZ, 0xc0, !PT ;  /* 0x0000ffff04047812 */ /* 0x000fe200078ec0ff */
[----:B------:R-:W4:Y:S01]  /*6ff0*/  MUFU.EX2 R199, R43 ;  /* 0x0000002b00c77308 */ /* 0x000f220000000800 */
[----:B------:R-:W-:Y:S02]  /*7000*/  LOP3.LUT R12, R12, 0xff, RZ, 0xc0, !PT ;  /* 0x000000ff0c0c7812 */ /* 0x000fe400078ec0ff */
[----:B------:R-:W-:Y:S02]  /*7010*/  ISETP.LE.U32.AND P5, PT, R4, UR4, PT ;  /* 0x0000000404007c0c */ /* 0x000fe4000bfa3070 */
[----:B------:R-:W-:Y:S01]  /*7020*/  ISETP.LE.U32.AND P3, PT, R12, UR4, PT ;  /* 0x000000040c007c0c */ /* 0x000fe2000bf63070 */
[----:B--2---:R-:W-:Y:S01]  /*7030*/  @!P4 FADD.FTZ R171, -R171, -RZ ;  /* 0x800000ffababc221 */ /* 0x004fe20000010100 */
[----:B------:R-:W-:Y:S02]  /*7040*/  ISETP.LE.U32.AND P1, PT, R5, UR4, PT ;  /* 0x0000000405007c0c */ /* 0x000fe4000bf23070 */
[C---:B------:R-:W-:Y:S01]  /*7050*/  LOP3.LUT R5, R9.reuse, 0xff, RZ, 0xc0, !PT ;  /* 0x000000ff09057812 */ /* 0x040fe200078ec0ff */
[----:B------:R-:W2:Y:S01]  /*7060*/  MUFU.EX2 R198, R46 ;  /* 0x0000002e00c67308 */ /* 0x000ea20000000800 */
[----:B------:R-:W-:Y:S02]  /*7070*/  LOP3.LUT R4, R9, 0xffff, RZ, 0xc0, !PT ;  /* 0x0000ffff09047812 */ /* 0x000fe400078ec0ff */
[----:B------:R-:W-:Y:S02]  /*7080*/  ISETP.LE.U32.AND P6, PT, R5, UR4, PT ;  /* 0x0000000405007c0c */ /* 0x000fe4000bfc3070 */
[--C-:B------:R-:W-:Y:S01]  /*7090*/  SHF.R.U32.HI R5, RZ, 0x18, R9.reuse ;  /* 0x00000018ff057819 */ /* 0x100fe20000011609 */
[----:B------:R-:W-:Y:S01]  /*70a0*/  @!P5 FADD.FTZ R170, -R170, -RZ ;  /* 0x800000ffaaaad221 */ /* 0x000fe20000010100 */
[----:B------:R-:W-:Y:S01]  /*70b0*/  SHF.R.U32.HI R9, RZ, 0x10, R9 ;  /* 0x00000010ff097819 */ /* 0x000fe20000011609 */
[----:B------:R-:W-:Y:S01]  /*70c0*/  @!P3 FADD.FTZ R175, -R175, -RZ ;  /* 0x800000ffafafb221 */ /* 0x000fe20000010100 */
[----:B------:R-:W-:Y:S01]  /*70d0*/  SHF.R.U32.HI R4, RZ, 0x8, R4 ;  /* 0x00000008ff047819 */ /* 0x000fe20000011604 */
[----:B------:R-:W2:Y:S01]  /*70e0*/  MUFU.EX2 R197, R47 ;  /* 0x0000002f00c57308 */ /* 0x000ea20000000800 */
[----:B------:R-:W-:Y:S02]  /*70f0*/  LOP3.LUT R9, R9, 0xff, RZ, 0xc0, !PT ;  /* 0x000000ff09097812 */ /* 0x000fe400078ec0ff */
[----:B------:R-:W-:Y:S02]  /*7100*/  LOP3.LUT R4, R4, 0xffff, RZ, 0xc0, !PT ;  /* 0x0000ffff04047812 */ /* 0x000fe400078ec0ff */
[----:B------:R-:W-:Y:S01]  /*7110*/  ISETP.LE.U32.AND P3, PT, R9, UR4, PT ;  /* 0x0000000409007c0c */ /* 0x000fe2000bf63070 */
[----:B---3--:R-:W-:Y:S01]  /*7120*/  @!P6 FADD.FTZ R194, -R194, -RZ ;  /* 0x800000ffc2c2e221 */ /* 0x008fe20000010100 */
[----:B------:R-:W-:Y:S02]  /*7130*/  ISETP.LE.U32.AND P5, PT, R4, UR4, PT ;  /* 0x0000000404007c0c */ /* 0x000fe4000bfa3070 */
[----:B------:R-:W-:Y:S01]  /*7140*/  ISETP.LE.U32.AND P4, PT, R5, UR4, PT ;  /* 0x0000000405007c0c */ /* 0x000fe2000bf83070 */
[----:B------:R-:W3:Y:S01]  /*7150*/  MUFU.EX2 R174, R39 ;  /* 0x0000002700ae7308 */ /* 0x000ee20000000800 */
[----:B------:R-:W-:Y:S02]  /*7160*/  SHF.R.U32.HI R4, RZ, 0x8, R14 ;  /* 0x00000008ff047819 */ /* 0x000fe4000001160e */
[----:B------:R-:W-:Y:S02]  /*7170*/  LOP3.LUT R5, R16, 0xff, RZ, 0xc0, !PT ;  /* 0x000000ff10057812 */ /* 0x000fe400078ec0ff */
[----:B------:R-:W-:Y:S02]  /*7180*/  LOP3.LUT R4, R4, 0xffff, RZ, 0xc0, !PT ;  /* 0x0000ffff04047812 */ /* 0x000fe400078ec0ff */
[----:B------:R-:W-:Y:S01]  /*7190*/  ISETP.LE.U32.AND P6, PT, R5, UR4, PT ;  /* 0x0000000405007c0c */ /* 0x000fe2000bfc3070 */
[----:B-1----:R-:W-:Y:S01]  /*71a0*/  @!P3 FADD.FTZ R200, -R200, -RZ ;  /* 0x800000ffc8c8b221 */ /* 0x002fe20000010100 */
[----:B------:R-:W-:Y:S01]  /*71b0*/  ISETP.LE.U32.AND P3, PT, R18, UR4, PT ;  /* 0x0000000412007c0c */ /* 0x000fe2000bf63070 */
[----:B------:R-:W-:Y:S01]  /*71c0*/  @!P5 FADD.FTZ R192, -R192, -RZ ;  /* 0x800000ffc0c0d221 */ /* 0x000fe20000010100 */
[----:B------:R-:W-:Y:S01]  /*71d0*/  ISETP.LE.U32.AND P5, PT, R4, UR4, PT ;  /* 0x0000000404007c0c */ /* 0x000fe2000bfa3070 */
[----:B----4-:R-:W-:Y:S01]  /*71e0*/  @!P4 FADD.FTZ R199, -R199, -RZ ;  /* 0x800000ffc7c7c221 */ /* 0x010fe20000010100 */
[----:B------:R-:W-:Y:S01]  /*71f0*/  LOP3.LUT R4, R132, 0xff, RZ, 0xc0, !PT ;  /* 0x000000ff84047812 */ /* 0x000fe200078ec0ff */
[----:B------:R-:W-:Y:S01]  /*7200*/  MUFU.EX2 R173, R44 ;  /* 0x0000002c00ad7308 */ /* 0x000fe20000000800 */
[----:B------:R-:W-:Y:S02]  /*7210*/  LOP3.LUT R5, R8, 0xffff, RZ, 0xc0, !PT ;  /* 0x0000ffff08057812 */ /* 0x000fe400078ec0ff */
[----:B------:R-:W-:Y:S02]  /*7220*/  ISETP.LE.U32.AND P4, PT, R4, UR4, PT ;  /* 0x0000000404007c0c */ /* 0x000fe4000bf83070 */
[----:B------:R-:W-:Y:S01]  /*7230*/  SHF.R.U32.HI R4, RZ, 0x8, R33 ;  /* 0x00000008ff047819 */ /* 0x000fe20000011621 */
[----:B--2---:R-:W-:Y:S01]  /*7240*/  @!P6 FADD.FTZ R198, -R198, -RZ ;  /* 0x800000ffc6c6e221 */ /* 0x004fe20000010100 */
[----:B------:R-:W-:Y:S01]  /*7250*/  SHF.R.U32.HI R6, RZ, 0x10, R8 ;  /* 0x00000010ff067819 */ /* 0x000fe20000011608 */
[----:B------:R-:W-:Y:S01]  /*7260*/  @!P3 FADD.FTZ R197, -R197, -RZ ;  /* 0x800000ffc5c5b221 */ /* 0x000fe20000010100 */
[----:B------:R-:W-:Y:S01]  /*7270*/  LOP3.LUT R4, R4, 0xffff, RZ, 0xc0, !PT ;  /* 0x0000ffff04047812 */ /* 0x000fe200078ec0ff */
[----:B------:R-:W-:Y:S01]  /*7280*/  MUFU.EX2 R169, R58 ;  /* 0x0000003a00a97308 */ /* 0x000fe20000000800 */
[----:B------:R-:W-:Y:S01]  /*7290*/  ISETP.LE.U32.AND P3, PT, R7, UR4, PT ;  /* 0x0000000407007c0c */ /* 0x000fe2000bf63070 */
[----:B---3--:R-:W-:Y:S01]  /*72a0*/  @!P1 FADD.FTZ R174, -R174, -RZ ;  /* 0x800000ffaeae9221 */ /* 0x008fe20000010100 */
[----:B------:R-:W-:Y:S02]  /*72b0*/  ISETP.LE.U32.AND P6, PT, R4, UR4, PT ;  /* 0x0000000404007c0c */ /* 0x000fe4000bfc3070 */
[----:B------:R-:W-:Y:S01]  /*72c0*/  LOP3.LUT R4, R8, 0xff, RZ, 0xc0, !PT ;  /* 0x000000ff08047812 */ /* 0x000fe200078ec0ff */
[----:B------:R-:W-:Y:S01]  /*72d0*/  @!P4 FADD.FTZ R167, -R167, -RZ ;  /* 0x800000ffa7a7c221 */ /* 0x000fe20000010100 */
[----:B------:R-:W-:Y:S02]  /*72e0*/  SHF.R.U32.HI R7, RZ, 0x8, R5 ;  /* 0x00000008ff077819 */ /* 0x000fe40000011605 */
[----:B------:R-:W-:Y:S01]  /*72f0*/  ISETP.LE.U32.AND P2, PT, R4, UR4, PT ;  /* 0x0000000404007c0c */ /* 0x000fe2000bf43070 */
[----:B------:R-:W1:Y:S01]  /*7300*/  MUFU.EX2 R172, R45 ;  /* 0x0000002d00ac7308 */ /* 0x000e620000000800 */
[----:B------:R-:W-:Y:S02]  /*7310*/  LOP3.LUT R4, R7, 0xffff, RZ, 0xc0, !PT ;  /* 0x0000ffff07047812 */ /* 0x000fe400078ec0ff */
[----:B------:R-:W-:Y:S01]  /*7320*/  LOP3.LUT R5, R6, 0xff, RZ, 0xc0, !PT ;  /* 0x000000ff06057812 */ /* 0x000fe200078ec0ff */
[----:B------:R-:W-:Y:S01]  /*7330*/  @!P3 FADD.FTZ R155, -R155, -RZ ;  /* 0x800000ff9b9bb221 */ /* 0x000fe20000010100 */
[----:B------:R-:W-:Y:S01]  /*7340*/  ISETP.LE.U32.AND P4, PT, R4, UR4, PT ;  /* 0x0000000404007c0c */ /* 0x000fe2000bf83070 */
[----:B------:R-:W-:Y:S01]  /*7350*/  @!P6 FADD.FTZ R162, -R162, -RZ ;  /* 0x800000ffa2a2e221 */ /* 0x000fe20000010100 */
[C---:B------:R-:W-:Y:S02]  /*7360*/  LOP3.LUT R4, R0.reuse, 0xffff, RZ, 0xc0, !PT ;  /* 0x0000ffff00047812 */ /* 0x040fe400078ec0ff */
[----:B------:R-:W-:Y:S01]  /*7370*/  ISETP.LE.U32.AND P6, PT, R5, UR4, PT ;  /* 0x0000000405007c0c */ /* 0x000fe2000bfc3070 */
[----:B------:R-:W-:Y:S01]  /*7380*/  MUFU.EX2 R159, R55 ;  /* 0x00000037009f7308 */ /* 0x000fe20000000800 */
[----:B------:R-:W-:Y:S01]  /*7390*/  LOP3.LUT R5, R0, 0xff, RZ, 0xc0, !PT ;  /* 0x000000ff00057812 */ /* 0x000fe200078ec0ff */
[----:B------:R-:W-:Y:S01]  /*73a0*/  @!P2 FADD.FTZ R157, -R157, -RZ ;  /* 0x800000ff9d9da221 */ /* 0x000fe20000010100 */
[----:B------:R-:W-:Y:S02]  /*73b0*/  SHF.R.U32.HI R4, RZ, 0x8, R4 ;  /* 0x00000008ff047819 */ /* 0x000fe40000011604 */
[----:B------:R-:W-:Y:S02]  /*73c0*/  ISETP.LE.U32.AND P1, PT, R17, UR4, PT ;  /* 0x0000000411007c0c */ /* 0x000fe4000bf23070 */
[----:B------:R-:W-:Y:S01]  /*73d0*/  ISETP.LE.U32.AND P2, PT, R5, UR4, PT ;  /* 0x0000000405007c0c */ /* 0x000fe2000bf43070 */
[----:B------:R-:W-:Y:S01]  /*73e0*/  @!P4 FADD.FTZ R156, -R156, -RZ ;  /* 0x800000ff9c9cc221 */ /* 0x000fe20000010100 */
[----:B------:R-:W-:Y:S01]  /*73f0*/  SHF.R.U32.HI R5, RZ, 0x10, R0 ;  /* 0x00000010ff057819 */ /* 0x000fe20000011600 */
[----:B------:R-:W2:Y:S01]  /*7400*/  MUFU.EX2 R168, R59 ;  /* 0x0000003b00a87308 */ /* 0x000ea20000000800 */
[----:B------:R-:W-:Y:S01]  /*7410*/  LOP3.LUT R4, R4, 0xffff, RZ, 0xc0, !PT ;  /* 0x0000ffff04047812 */ /* 0x000fe200078ec0ff */
[----:B------:R-:W-:Y:S01]  /*7420*/  @!P6 FADD.FTZ R161, -R161, -RZ ;  /* 0x800000ffa1a1e221 */ /* 0x000fe20000010100 */
[----:B------:R-:W-:Y:S01]  /*7430*/  LOP3.LUT R5, R5, 0xff, RZ, 0xc0, !PT ;  /* 0x000000ff05057812 */ /* 0x000fe200078ec0ff */
[----:B-1----:R-:W-:Y:S01]  /*7440*/  @!P5 FADD.FTZ R172, -R172, -RZ ;  /* 0x800000ffacacd221 */ /* 0x002fe20000010100 */
[----:B------:R-:W-:Y:S02]  /*7450*/  ISETP.LE.U32.AND P4, PT, R4, UR4, PT ;  /* 0x0000000404007c0c */ /* 0x000fe4000bf83070 */
[----:B------:R-:W-:Y:S01]  /*7460*/  SHF.R.U32.HI R4, RZ, 0x8, R20 ;  /* 0x00000008ff047819 */ /* 0x000fe20000011614 */
[----:B------:R-:W-:Y:S01]  /*7470*/  @!P1 FADD.FTZ R173, -R173, -RZ ;  /* 0x800000ffadad9221 */ /* 0x000fe20000010100 */
[----:B------:R-:W-:Y:S01]  /*7480*/  ISETP.LE.U32.AND P6, PT, R5, UR4, PT ;  /* 0x0000000405007c0c */ /* 0x000fe2000bfc3070 */
[----:B------:R-:W-:Y:S01]  /*7490*/  @!P2 FADD.FTZ R165, -R165, -RZ ;  /* 0x800000ffa5a5a221 */ /* 0x000fe20000010100 */
[----:B------:R-:W-:Y:S01]  /*74a0*/  LOP3.LUT R4, R4, 0xffff, RZ, 0xc0, !PT ;  /* 0x0000ffff04047812 */ /* 0x000fe200078ec0ff */
[----:B------:R-:W1:Y:S01]  /*74b0*/  MUFU.EX2 R154, R141 ;  /* 0x0000008d009a7308 */ /* 0x000e620000000800 */
[----:B------:R-:W-:Y:S02]  /*74c0*/  ISETP.LE.U32.AND P1, PT, R11, UR4, PT ;  /* 0x000000040b007c0c */ /* 0x000fe4000bf23070 */
[----:B------:R-:W-:Y:S02]  /*74d0*/  ISETP.LE.U32.AND P2, PT, R4, UR4, PT ;  /* 0x0000000404007c0c */ /* 0x000fe4000bf43070 */
[----:B------:R-:W-:Y:S01]  /*74e0*/  SHF.R.U32.HI R0, RZ, 0x18, R0 ;  /* 0x00000018ff007819 */ /* 0x000fe20000011600 */
[----:B------:R-:W-:Y:S01]  /*74f0*/  @!P4 FADD.FTZ R164, -R164, -RZ ;  /* 0x800000ffa4a4c221 */ /* 0x000fe20000010100 */
[----:B------:R-:W-:Y:S02]  /*7500*/  SHF.R.U32.HI R5, RZ, 0x8, R19 ;  /* 0x00000008ff057819 */ /* 0x000fe40000011613 */
[----:B------:R-:W-:Y:S01]  /*7510*/  ISETP.LE.U32.AND P4, PT, R0, UR4, PT ;  /* 0x0000000400007c0c */ /* 0x000fe2000bf83070 */
[----:B------:R-:W-:Y:S01]  /*7520*/  @!P6 FADD.FTZ R169, -R169, -RZ ;  /* 0x800000ffa9a9e221 */ /* 0x000fe20000010100 */
[----:B------:R-:W-:Y:S02]  /*7530*/  LOP3.LUT R0, R21, 0xff, RZ, 0xc0, !PT ;  /* 0x000000ff15007812 */ /* 0x000fe400078ec0ff */
[----:B------:R-:W-:Y:S01]  /*7540*/  F2FP.RELU.PACK_AB R6, R212, R216 ;  /* 0x000000d8d406723e */ /* 0x000fe200000008ff */
[----:B------:R-:W-:Y:S01]  /*7550*/  @!P1 FADD.FTZ R153, -R153, -RZ ;  /* 0x800000ff99999221 */ /* 0x000fe20000010100 */
[----:B------:R-:W-:Y:S01]  /*7560*/  LOP3.LUT R4, R15, 0xff, RZ, 0xc0, !PT ;  /* 0x000000ff0f047812 */ /* 0x000fe200078ec0ff */
[----:B------:R-:W-:Y:S01]  /*7570*/  @!P2 FADD.FTZ R152, -R152, -RZ ;  /* 0x800000ff9898a221 */ /* 0x000fe20000010100 */
[----:B------:R-:W-:Y:S01]  /*7580*/  ISETP.LE.U32.AND P6, PT, R0, UR4, PT ;  /* 0x0000000400007c0c */ /* 0x000fe2000bfc3070 */
[----:B------:R3:W-:Y:S01]  /*7590*/  STS [R231+0x1c000], R6 ;  /* 0x01c00006e7007388 */ /* 0x0007e20000000800 */
[----:B------:R-:W-:Y:S02]  /*75a0*/  LOP3.LUT R0, R5, 0xffff, RZ, 0xc0, !PT ;  /* 0x0000ffff05007812 */ /* 0x000fe400078ec0ff */
[----:B------:R-:W-:Y:S01]  /*75b0*/  F2FP.RELU.PACK_AB R5, R221, R207 ;  /* 0x000000cfdd05723e */ /* 0x000fe200000008ff */
[----:B--2---:R-:W-:Y:S01]  /*75c0*/  @!P4 FADD.FTZ R168, -R168, -RZ ;  /* 0x800000ffa8a8c221 */ /* 0x004fe20000010100 */
[----:B------:R-:W-:Y:S02]  /*75d0*/  ISETP.LE.U32.AND P1, PT, R4, UR4, PT ;  /* 0x0000000404007c0c */ /* 0x000fe4000bf23070 */
[----:B------:R-:W-:Y:S01]  /*75e0*/  F2FP.RELU.PACK_AB R4, R208, R209 ;  /* 0x000000d1d004723e */ /* 0x000fe200000008ff */
[----:B------:R2:W-:Y:S01]  /*75f0*/  STS [R231+0x1c400], R5 ;  /* 0x01c40005e7007388 */ /* 0x0005e20000000800 */
[----:B------:R-:W-:Y:S02]  /*7600*/  ISETP.LE.U32.AND P2, PT, R0, UR4, PT ;  /* 0x0000000400007c0c */ /* 0x000fe4000bf43070 */
[----:B------:R-:W-:Y:S01]  /*7610*/  F2FP.RELU.PACK_AB R0, R213, R214 ;  /* 0x000000d6d500723e */ /* 0x000fe200000008ff */
[----:B------:R4:W-:Y:S01]  /*7620*/  STS [R234+0x1c000], R4 ;  /* 0x01c00004ea007388 */ /* 0x0009e20000000800 */
[----:B------:R-:W-:Y:S01]  /*7630*/  F2FP.RELU.PACK_AB R7, R201, R202 ;  /* 0x000000cac907723e */ /* 0x000fe200000008ff */
[----:B------:R-:W-:Y:S01]  /*7640*/  @!P6 FADD.FTZ R151, -R151, -RZ ;  /* 0x800000ff9797e221 */ /* 0x000fe20000010100 */
[----:B------:R-:W-:Y:S01]  /*7650*/  ISETP.LE.U32.AND P0, PT, R29, UR4, PT ;  /* 0x000000041d007c0c */ /* 0x000fe2000bf03070 */
[----:B------:R4:W-:Y:S01]  /*7660*/  STS [R234+0x1c400], R0 ;  /* 0x01c40000ea007388 */ /* 0x0009e20000000800 */
[----:B------:R-:W-:Y:S01]  /*7670*/  F2FP.RELU.PACK_AB R2, R199, R200 ;  /* 0x000000c8c702723e */ /* 0x000fe200000008ff */
[----:B------:R-:W-:Y:S01]  /*7680*/  @!P1 FADD.FTZ R163, -R163, -RZ ;  /* 0x800000ffa3a39221 */ /* 0x000fe20000010100 */
[----:B------:R-:W-:Y:S02]  /*7690*/  SHF.R.U32.HI R8, RZ, 0x18, R8 ;  /* 0x00000018ff087819 */ /* 0x000fe40000011608 */
[----:B------:R-:W-:Y:S01]  /*76a0*/  ISETP.LE.U32.AND P5, PT, R13, UR4, PT ;  /* 0x000000040d007c0c */ /* 0x000fe2000bfa3070 */
[----:B-1----:R-:W-:Y:S01]  /*76b0*/  @!P2 FADD.FTZ R154, -R154, -RZ ;  /* 0x800000ff9a9aa221 */ /* 0x002fe20000010100 */
[----:B------:R-:W-:Y:S02]  /*76c0*/  FSETP.GE.FTZ.AND P2, PT, R216, RZ, PT ;  /* 0x000000ffd800720b */ /* 0x000fe40003f56000 */
[----:B---3--:R-:W-:Y:S02]  /*76d0*/  F2FP.RELU.PACK_AB R6, R225, R224 ;  /* 0x000000e0e106723e */ /* 0x008fe400000008ff */
[----:B------:R-:W-:Y:S01]  /*76e0*/  FSETP.GE.FTZ.AND P1, PT, R212, RZ, PT ;  /* 0x000000ffd400720b */ /* 0x000fe20003f36000 */
[----:B------:R-:W-:Y:S01]  /*76f0*/  @!P0 FADD.FTZ R166, -R166, -RZ ;  /* 0x800000ffa6a68221 */ /* 0x000fe20000010100 */
[----:B------:R-:W-:Y:S01]  /*7700*/  ISETP.LE.U32.AND P0, PT, R8, UR4, PT ;  /* 0x0000000408007c0c */ /* 0x000fe2000bf03070 */
[----:B------:R1:W-:Y:S01]  /*7710*/  STS [R231+0x1e000], R6 ;  /* 0x01e00006e7007388 */ /* 0x0003e20000000800 */
[----:B------:R-:W-:Y:S02]  /*7720*/  FSETP.GE.FTZ.AND P3, PT, R209, RZ, PT ;  /* 0x000000ffd100720b */ /* 0x000fe40003f76000 */
[----:B--2---:R-:W-:Y:S01]  /*7730*/  F2FP.RELU.PACK_AB R5, R227, R228 ;  /* 0x000000e4e305723e */ /* 0x004fe200000008ff */
[----:B------:R-:W-:Y:S01]  /*7740*/  @!P5 FADD.FTZ R150, -R150, -RZ ;  /* 0x800000ff9696d221 */ /* 0x000fe20000010100 */
[----:B------:R-:W-:Y:S02]  /*7750*/  FSETP.GE.FTZ.AND P4, PT, R196, RZ, PT ;  /* 0x000000ffc400720b */ /* 0x000fe40003f96000 */
[----:B----4-:R-:W-:Y:S01]  /*7760*/  F2FP.RELU.PACK_AB R4, R220, R222 ;  /* 0x000000dedc04723e */ /* 0x010fe200000008ff */
[----:B------:R2:W-:Y:S01]  /*7770*/  STS [R231+0x1e400], R5 ;  /* 0x01e40005e7007388 */ /* 0x0005e20000000800 */
[----:B------:R-:W-:Y:S03]  /*7780*/  F2FP.RELU.PACK_AB R0, R223, R226 ;  /* 0x000000e2df00723e */ /* 0x000fe600000008ff */
[----:B------:R3:W-:Y:S01]  /*7790*/  STS [R234+0x1e000], R4 ;  /* 0x01e00004ea007388 */ /* 0x0007e20000000800 */
[----:B------:R-:W-:Y:S01]  /*77a0*/  @!P0 FADD.FTZ R159, -R159, -RZ ;  /* 0x800000ff9f9f8221 */ /* 0x000fe20000010100 */
[----:B------:R-:W-:Y:S01]  /*77b0*/  ISETP.LE.U32.AND P0, PT, R10, UR4, PT ;  /* 0x000000040a007c0c */ /* 0x000fe2000bf03070 */
[----:B------:R-:W-:Y:S01]  /*77c0*/  ULDC.64 UR4, c[0x0][0x118] ;  /* 0x0000460000047ab9 */ /* 0x000fe20000000a00 */
[----:B------:R4:W-:Y:S04]  /*77d0*/  STS [R234+0x1e400], R0 ;  /* 0x01e40000ea007388 */ /* 0x0009e80000000800 */
[----:B------:R-:W-:Y:S01]  /*77e0*/  STS [R238+0x1c000], R7 ;  /* 0x01c00007ee007388 */ /* 0x000fe20000000800 */
[----:B-1----:R-:W-:Y:S06]  /*77f0*/  F2FP.RELU.PACK_AB R6, R203, R206 ;  /* 0x000000cecb06723e */ /* 0x002fec00000008ff */
[----:B------:R-:W-:Y:S01]  /*7800*/  @!P0 FADD.FTZ R158, -R158, -RZ ;  /* 0x800000ff9e9e8221 */ /* 0x000fe20000010100 */
[----:B------:R1:W-:Y:S01]  /*7810*/  STS [R238+0x1c400], R6 ;  /* 0x01c40006ee007388 */ /* 0x0003e20000000800 */
[----:B--2---:R-:W-:Y:S02]  /*7820*/  F2FP.RELU.PACK_AB R5, R210, R215 ;  /* 0x000000d7d205723e */ /* 0x004fe400000008ff */
[----:B---3--:R-:W-:Y:S02]  /*7830*/  F2FP.RELU.PACK_AB R4, R189, R196 ;  /* 0x000000c4bd04723e */ /* 0x008fe400000008ff */
[----:B----4-:R-:W-:Y:S03]  /*7840*/  F2FP.RELU.PACK_AB R0, R193, R195 ;  /* 0x000000c3c100723e */ /* 0x010fe600000008ff */
[----:B------:R2:W-:Y:S04]  /*7850*/  STS [R237+0x1c000], R4 ;  /* 0x01c00004ed007388 */ /* 0x0005e80000000800 */
[----:B------:R3:W-:Y:S04]  /*7860*/  STS [R237+0x1c400], R0 ;  /* 0x01c40000ed007388 */ /* 0x0007e80000000800 */
[----:B------:R4:W-:Y:S01]  /*7870*/  STS [R238+0x1e000], R5 ;  /* 0x01e00005ee007388 */ /* 0x0009e20000000800 */
[----:B-1----:R-:W-:Y:S05]  /*7880*/  F2FP.RELU.PACK_AB R6, R218, R219 ;  /* 0x000000dbda06723e */ /* 0x002fea00000008ff */
[----:B------:R1:W-:Y:S01]  /*7890*/  STS [R238+0x1e400], R6 ;  /* 0x01e40006ee007388 */ /* 0x0003e20000000800 */
[----:B--2---:R-:W-:Y:S02]  /*78a0*/  F2FP.RELU.PACK_AB R4, R211, R217 ;  /* 0x000000d9d304723e */ /* 0x004fe400000008ff */
[----:B---3--:R-:W-:Y:S03]  /*78b0*/  F2FP.RELU.PACK_AB R0, R170, R171 ;  /* 0x000000abaa00723e */ /* 0x008fe600000008ff */
[----:B------:R2:W-:Y:S01]  /*78c0*/  STS [R237+0x1e400], R4 ;  /* 0x01e40004ed007388 */ /* 0x0005e20000000800 */
[----:B----4-:R-:W-:Y:S05]  /*78d0*/  F2FP.RELU.PACK_AB R5, R204, R205 ;  /* 0x000000cdcc05723e */ /* 0x010fea00000008ff */
[----:B------:R3:W-:Y:S04]  /*78e0*/  STS [R237+0x1e000], R5 ;  /* 0x01e00005ed007388 */ /* 0x0007e80000000800 */
[----:B------:R4:W-:Y:S01]  /*78f0*/  STS [R232+0x1c000], R0 ;  /* 0x01c00000e8007388 */ /* 0x0009e20000000800 */
[----:B-1----:R-:W-:Y:S05]  /*7900*/  F2FP.RELU.PACK_AB R6, R174, R175 ;  /* 0x000000afae06723e */ /* 0x002fea00000008ff */
[----:B------:R1:W-:Y:S01]  /*7910*/  STS [R232+0x1c400], R6 ;  /* 0x01c40006e8007388 */ /* 0x0003e20000000800 */
[----:B--2---:R-:W-:Y:S05]  /*7920*/  F2FP.RELU.PACK_AB R4, R162, R160 ;  /* 0x000000a0a204723e */ /* 0x004fea00000008ff */
[----:B------:R2:W-:Y:S01]  /*7930*/  STS [R233+0x1c000], R4 ;  /* 0x01c00004e9007388 */ /* 0x0005e20000000800 */
[----:B---3--:R-:W-:Y:S02]  /*7940*/  F2FP.RELU.PACK_AB R5, R192, R194 ;  /* 0x000000c2c005723e */ /* 0x008fe400000008ff */
[----:B----4-:R-:W-:Y:S05]  /*7950*/  F2FP.RELU.PACK_AB R0, R166, R167 ;  /* 0x000000a7a600723e */ /* 0x010fea00000008ff */
[----:B------:R3:W-:Y:S01]  /*7960*/  STS [R233+0x1c400], R0 ;  /* 0x01c40000e9007388 */ /* 0x0007e20000000800 */
[----:B-1----:R-:W-:Y:S03]  /*7970*/  F2FP.RELU.PACK_AB R6, R172, R173 ;  /* 0x000000adac06723e */ /* 0x002fe600000008ff */
[----:B------:R1:W-:Y:S04]  /*7980*/  STS [R232+0x1e000], R5 ;  /* 0x01e00005e8007388 */ /* 0x0003e80000000800 */
[----:B------:R4:W-:Y:S04]  /*7990*/  STS [R232+0x1e400], R2 ;  /* 0x01e40002e8007388 */ /* 0x0009e80000000800 */
[----:B------:R4:W-:Y:S01]  /*79a0*/  STS [R233+0x1e000], R6 ;  /* 0x01e00006e9007388 */ /* 0x0009e20000000800 */
[----:B--2---:R-:W-:Y:S02]  /*79b0*/  F2FP.RELU.PACK_AB R4, R156, R157 ;  /* 0x0000009d9c04723e */ /* 0x004fe400000008ff */
[----:B---3--:R-:W-:Y:S02]  /*79c0*/  F2FP.RELU.PACK_AB R0, R152, R153 ;  /* 0x000000999800723e */ /* 0x008fe400000008ff */
[----:B-1----:R-:W-:Y:S02]  /*79d0*/  F2FP.RELU.PACK_AB R5, R197, R198 ;  /* 0x000000c6c505723e */ /* 0x002fe400000008ff */
[----:B----4-:R-:W-:Y:S03]  /*79e0*/  F2FP.RELU.PACK_AB R2, R159, R161 ;  /* 0x000000a19f02723e */ /* 0x010fe600000008ff */
[----:B------:R1:W-:Y:S01]  /*79f0*/  STS [R233+0x1e400], R5 ;  /* 0x01e40005e9007388 */ /* 0x0003e20000000800 */
[----:B------:R-:W-:Y:S03]  /*7a00*/  F2FP.RELU.PACK_AB R6, R164, R165 ;  /* 0x000000a5a406723e */ /* 0x000fe600000008ff */
        /* <DEDUP_REMOVED lines=11> */
[----:B------:R-:W-:Y:S04]  /*7ac0*/  STS [R235+0x1e400], R0 ;  /* 0x01e40000eb007388 */ /* 0x000fe80000000800 */
[----:B------:R-:W-:Y:S08]  /*7ad0*/  LDSM.16.M88.4 R64, [R182+0x8000] ;  /* 0x00800000b640783b */ /* 0x000ff00000000200 */
[----:B------:R-:W1:Y:S08]  /*7ae0*/  LDSM.16.M88.4 R16, [R178+0x10000] ;  /* 0x01000000b210783b */ /* 0x000e700000000200 */
[----:B------:R-:W2:Y:S08]  /*7af0*/  LDSM.16.M88.4 R60, [R182+0xa000] ;  /* 0x00a00000b63c783b */ /* 0x000eb00000000200 */
[----:B------:R-:W3:Y:S08]  /*7b00*/  LDSM.16.M88.4 R32, [R178+0x10800] ;  /* 0x01080000b220783b */ /* 0x000ef00000000200 */
[----:B------:R-:W4:Y:S08]  /*7b10*/  LDSM.16.M88.4 R48, [R178+0x11000] ;  /* 0x01100000b230783b */ /* 0x000f300000000200 */
[----:B------:R-:W3:Y:S01]  /*7b20*/  LDSM.16.M88.4 R132, [R178+0x11800] ;  /* 0x01180000b284783b */ /* 0x000ee20000000200 */
        /* <DEDUP_REMOVED lines=37> */
[----:B------:R-:W-:Y:S01]  /*7d80*/  IMAD.IADD R145, R182, 0x1, R177 ;  /* 0x00000001b6917824 */ /* 0x000fe200078e02b1 */
[----:B------:R-:W-:Y:S01]  /*7d90*/  HMMA.16816.F32 R64, R136, R134, R64 ;  /* 0x000000868840723c */ /* 0x000fe20000001840 */
[----:B------:R-:W-:Y:S01]  /*7da0*/  IMAD.U32 R146, RZ, RZ, UR14 ;  /* 0x0000000eff927e24 */ /* 0x000fe2000f8e00ff */
[----:B------:R-:W-:Y:S02]  /*7db0*/  LDSM.16.M88.4 R132, [R179+0x10000] ;  /* 0x01000000b384783b */ /* 0x000fe40000000200 */
[----:B------:R-:W-:Y:S02]  /*7dc0*/  IMAD.U32 R147, RZ, RZ, UR11 ;  /* 0x0000000bff937e24 */ /* 0x000fe4000f8e00ff */
[----:B------:R-:W-:Y:S01]  /*7dd0*/  IMAD.IADD R0, R185, 0x1, R145 ;  /* 0x00000001b9007824 */ /* 0x000fe200078e0291 */
[C---:B------:R-:W-:Y:S03]  /*7de0*/  LEA R148, P0, R245.reuse, R146, 0x2 ;  /* 0x00000092f5947211 */ /* 0x040fe600078010ff */
[----:B------:R-:W1:Y:S02]  /*7df0*/  LDSM.16.M88.4 R140, [R145+0x8000] ;  /* 0x00800000918c783b */ /* 0x000e640000000200 */
[----:B------:R-:W-:Y:S01]  /*7e00*/  LEA.HI.X.SX32 R149, R245, R147, 0x2, P0 ;  /* 0x00000093f5957211 */ /* 0x000fe200000f16ff */
[----:B------:R-:W-:Y:S01]  /*7e10*/  IMAD.MOV.U32 R147, RZ, RZ, c[0x0][0x22c] ;  /* 0x00008b00ff937624 */ /* 0x000fe200078e00ff */
[----:B------:R-:W-:Y:S03]  /*7e20*/  FSETP.GE.FTZ.AND P0, PT, R207, RZ, PT ;  /* 0x000000ffcf00720b */ /* 0x000fe60003f16000 */
[----:B------:R-:W-:Y:S01]  /*7e30*/  IMAD R147, R147, c[0x0][0x1c0], RZ ;  /* 0x0000700093937a24 */ /* 0x000fe200078e02ff */
[----:B------:R-:W2:Y:S03]  /*7e40*/  LDSM.16.M88.4 R136, [R145+0xa000] ;  /* 0x00a000009188783b */ /* 0x000ea60000000200 */
[----:B------:R-:W-:Y:S05]  /*7e50*/  IMAD.U32 R147, R147, -0x80, RZ ;  /* 0xffffff8093937824 */ /* 0x000fea00078e00ff */
[----:B------:R-:W3:Y:S04]  /*7e60*/  LDG.E R144, [R148.64+0x20] ;  /* 0x0000201494907981 */ /* 0x000ee8000c1e1900 */
[----:B------:R-:W4:Y:S01]  /*7e70*/  LDG.E R146, [R148.64] ;  /* 0x0000001494927981 */ /* 0x000f22000c1e1900 */
        /* <DEDUP_REMOVED lines=20> */
[----:B------:R-:W1:Y:S07]  /*7fc0*/  LDSM.16.M88.4 R132, [R0+0x8000] ;  /* 0x008000000084783b */ /* 0x000e6e0000000200 */
[-C--:B-1----:R-:W-:Y:S11]  /*7fd0*/  HMMA.16816.F32 R4, R132, R136.reuse, R4 ;  /* 0x000000888404723c */ /* 0x082ff60000001804 */
[----:B------:R-:W-:Y:S11]  /*7fe0*/  @!UPT UIADD3 URZ, URZ, URZ, URZ ;  /* 0x0000003f3f3ff290 */ /* 0x000ff6000fffe03f */
[----:B------:R-:W-:Y:S02]  /*7ff0*/  @!UPT UIADD3 URZ, URZ, URZ, URZ ;  /* 0x0000003f3f3ff290 */ /* 0x000fe4000fffe03f */
[----:B----4-:R-:W-:Y:S02]  /*8000*/  FADD.FTZ R140, -R146, R4 ;  /* 0x00000004928c7221 */ /* 0x010fe40000010100 */
[----:B---3--:R-:W-:Y:S02]  /*8010*/  FADD.FTZ R2, -R144, R6 ;  /* 0x0000000690027221 */ /* 0x008fe40000010100 */
[----:B------:R-:W-:Y:S01]  /*8020*/  FADD.FTZ R4, -R146, R5 ;  /* 0x0000000592047221 */ /* 0x000fe20000010100 */
[----:B------:R-:W-:Y:S01]  /*8030*/  FSEL R5, R140, R146, P2 ;  /* 0x000000928c057208 */ /* 0x000fe20001000000 */
[----:B------:R-:W-:Y:S01]  /*8040*/  FADD.FTZ R7, -R144, R7 ;  /* 0x0000000790077221 */ /* 0x000fe20000010100 */
[----:B------:R-:W-:Y:S01]  /*8050*/  FSEL R2, R2, R144, P0 ;  /* 0x0000009002027208 */ /* 0x000fe20000000000 */
[----:B------:R1:W2:Y:S01]  /*8060*/  LDSM.16.M88.4 R140, [R0+0xa000] ;  /* 0x00a00000008c783b */ /* 0x0002a20000000200 */
[----:B------:R-:W-:Y:S01]  /*8070*/  LEA R190, P0, R147, R190, 0x2 ;  /* 0x000000be93be7211 */ /* 0x000fe200078010ff */
[----:B------:R-:W-:Y:S01]  /*8080*/  FMUL.FTZ R216, R216, R5 ;  /* 0x00000005d8d87220 */ /* 0x000fe20000410000 */
[----:B------:R-:W-:Y:S01]  /*8090*/  FSEL R4, R4, R146, P1 ;  /* 0x0000009204047208 */ /* 0x000fe20000800000 */
[----:B------:R-:W-:Y:S01]  /*80a0*/  FMUL.FTZ R207, R207, R2 ;  /* 0x00000002cfcf7220 */ /* 0x000fe20000410000 */
[----:B------:R-:W-:Y:S02]  /*80b0*/  LEA.HI.X.SX32 R191, R147, R191, 0x2, P0 ;  /* 0x000000bf93bf7211 */ /* 0x000fe400000f16ff */
[----:B------:R-:W-:Y:S01]  /*80c0*/  FSETP.GE.FTZ.AND P0, PT, R201, RZ, PT ;  /* 0x000000ffc900720b */ /* 0x000fe20003f16000 */
[----:B------:R-:W-:Y:S01]  /*80d0*/  FMUL.FTZ R212, R212, R4 ;  /* 0x00000004d4d47220 */ /* 0x000fe20000410000 */
[----:B------:R-:W3:Y:S01]  /*80e0*/  LDG.E R2, [R148.64+0x100] ;  /* 0x0001001494027981 */ /* 0x000ee2000c1e1900 */
[----:B------:R-:W-:Y:S02]  /*80f0*/  FSETP.GE.FTZ.AND P2, PT, R208, RZ, PT ;  /* 0x000000ffd000720b */ /* 0x000fe40003f56000 */
[----:B------:R-:W-:Y:S01]  /*8100*/  FSETP.GE.FTZ.AND P1, PT, R202, RZ, PT ;  /* 0x000000ffca00720b */ /* 0x000fe20003f36000 */
[----:B-1----:R-:W4:Y:S01]  /*8110*/  LDG.E R0, [R148.64+0x120] ;  /* 0x0001201494007981 */ /* 0x002f22000c1e1900 */
[C---:B--2---:R-:W-:Y:S08]  /*8120*/  HMMA.16816.F32 R8, R140.reuse, R136, R8 ;  /* 0x000000888c08723c */ /* 0x044ff00000001808 */
[-C--:B------:R-:W-:Y:S08]  /*8130*/  HMMA.16816.F32 R12, R140, R138.reuse, R12 ;  /* 0x0000008a8c0c723c */ /* 0x080ff0000000180c */
[C---:B------:R-:W-:Y:S01]  /*8140*/  HMMA.16816.F32 R16, R132.reuse, R138, R16 ;  /* 0x0000008a8410723c */ /* 0x040fe20000001810 */
[----:B------:R-:W1:Y:S11]  /*8150*/  LDSM.16.M88.4 R136, [R180+0x10800] ;  /* 0x01080000b488783b */ /* 0x000e760000000200 */
[----:B------:R-:W-:Y:S11]  /*8160*/  @!UPT UIADD3 URZ, URZ, URZ, URZ ;  /* 0x0000003f3f3ff290 */ /* 0x000ff6000fffe03f */
[----:B------:R-:W-:Y:S01]  /*8170*/  @!UPT UIADD3 URZ, URZ, URZ, URZ ;  /* 0x0000003f3f3ff290 */ /* 0x000fe2000fffe03f */
[C---:B------:R-:W-:Y:S02]  /*8180*/  FADD.FTZ R16, -R146.reuse, R16 ;  /* 0x0000001092107221 */ /* 0x040fe40000010100 */
[----:B------:R-:W-:Y:S02]  /*8190*/  FADD.FTZ R17, -R146, R17 ;  /* 0x0000001192117221 */ /* 0x000fe40000010100 */
[----:B------:R-:W-:Y:S01]  /*81a0*/  FADD.FTZ R19, -R144, R19 ;  /* 0x0000001390137221 */ /* 0x000fe20000010100 */
[-C--:B------:R-:W-:Y:S01]  /*81b0*/  FSEL R16, R16, R146.reuse, P3 ;  /* 0x0000009210107208 */ /* 0x080fe20001800000 */
[----:B------:R-:W-:Y:S01]  /*81c0*/  FADD.FTZ R18, -R144, R18 ;  /* 0x0000001290127221 */ /* 0x000fe20000010100 */
[----:B------:R-:W-:Y:S02]  /*81d0*/  FSEL R17, R17, R146, P2 ;  /* 0x0000009211117208 */ /* 0x000fe40001000000 */
[----:B------:R-:W-:Y:S01]  /*81e0*/  FSETP.GE.FTZ.AND P2, PT, R171, RZ, PT ;  /* 0x000000ffab00720b */ /* 0x000fe20003f56000 */
[----:B------:R-:W-:Y:S01]  /*81f0*/  FMUL.FTZ R209, R209, R16 ;  /* 0x00000010d1d17220 */ /* 0x000fe20000410000 */
[----:B------:R-:W-:Y:S01]  /*8200*/  FSETP.GE.FTZ.AND P3, PT, R189, RZ, PT ;  /* 0x000000ffbd00720b */ /* 0x000fe20003f76000 */
[----:B------:R-:W-:Y:S01]  /*8210*/  FMUL.FTZ R208, R208, R17 ;  /* 0x00000011d0d07220 */ /* 0x000fe20000410000 */
[-C--:B-1----:R-:W-:Y:S08]  /*8220*/  HMMA.16816.F32 R20, R132, R136.reuse, R20 ;  /* 0x000000888414723c */ /* 0x082ff00000001814 */
[C---:B------:R-:W-:Y:S08]  /*8230*/  HMMA.16816.F32 R24, R140.reuse, R136, R24 ;  /* 0x000000888c18723c */ /* 0x040ff00000001818 */
[-C--:B------:R-:W-:Y:S08]  /*8240*/  HMMA.16816.F32 R28, R140, R138.reuse, R28 ;  /* 0x0000008a8c1c723c */ /* 0x080ff0000000181c */
[C---:B------:R-:W-:Y:S01]  /*8250*/  FADD.FTZ R21, -R146.reuse, R21 ;  /* 0x0000001592157221 */ /* 0x040fe20000010100 */
[C---:B------:R-:W-:Y:S01]  /*8260*/  HMMA.16816.F32 R32, R132.reuse, R138, R32 ;  /* 0x0000008a8420723c */ /* 0x040fe20000001820 */
[----:B------:R-:W1:Y:S02]  /*8270*/  LDSM.16.M88.4 R136, [R180+0x11000] ;  /* 0x01100000b488783b */ /* 0x000e640000000200 */
[----:B------:R-:W-:Y:S01]  /*8280*/  FADD.FTZ R20, -R146, R20 ;  /* 0x0000001492147221 */ /* 0x000fe20000010100 */
[-C--:B------:R-:W-:Y:S01]  /*8290*/  FSEL R21, R21, R146.reuse, P0 ;  /* 0x0000009215157208 */ /* 0x080fe20000000000 */
[----:B------:R-:W-:Y:S01]  /*82a0*/  FADD.FTZ R23, -R144, R23 ;  /* 0x0000001790177221 */ /* 0x000fe20000010100 */
[----:B------:R-:W-:Y:S01]  /*82b0*/  FSETP.GE.FTZ.AND P0, PT, R160, RZ, PT ;  /* 0x000000ffa000720b */ /* 0x000fe20003f16000 */
[----:B------:R-:W-:Y:S01]  /*82c0*/  FADD.FTZ R22, -R144, R22 ;  /* 0x0000001690167221 */ /* 0x000fe20000010100 */
[----:B------:R-:W-:Y:S01]  /*82d0*/  FSEL R20, R20, R146, P1 ;  /* 0x0000009214147208 */ /* 0x000fe20000800000 */
[----:B------:R-:W-:Y:S01]  /*82e0*/  FMUL.FTZ R201, R201, R21 ;  /* 0x00000015c9c97220 */ /* 0x000fe20000410000 */
[----:B------:R-:W-:Y:S03]  /*82f0*/  FSETP.GE.FTZ.AND P1, PT, R170, RZ, PT ;  /* 0x000000ffaa00720b */ /* 0x000fe60003f36000 */
[----:B------:R-:W-:Y:S11]  /*8300*/  FMUL.FTZ R202, R202, R20 ;  /* 0x00000014caca7220 */ /* 0x000ff60000410000 */
[C---:B------:R-:W-:Y:S02]  /*8310*/  FADD.FTZ R16, -R146.reuse, R33 ;  /* 0x0000002192107221 */ /* 0x040fe40000010100 */
[----:B------:R-:W-:Y:S02]  /*8320*/  FADD.FTZ R17, -R146, R32 ;  /* 0x0000002092117221 */ /* 0x000fe40000010100 */
[----:B------:R-:W-:Y:S01]  /*8330*/  FADD.FTZ R35, -R144, R35 ;  /* 0x0000002390237221 */ /* 0x000fe20000010100 */
[-C--:B------:R-:W-:Y:S01]  /*8340*/  FSEL R16, R16, R146.reuse, P3 ;  /* 0x0000009210107208 */ /* 0x080fe20001800000 */
[----:B------:R-:W-:Y:S01]  /*8350*/  FADD.FTZ R34, -R144, R34 ;  /* 0x0000002290227221 */ /* 0x000fe20000010100 */
[----:B------:R-:W-:Y:S02]  /*8360*/  FSETP.GE.FTZ.AND P3, PT, R162, RZ, PT ;  /* 0x000000ffa200720b */ /* 0x000fe40003f76000 */
[----:B------:R-:W-:Y:S01]  /*8370*/  FSEL R17, R17, R146, P4 ;  /* 0x0000009211117208 */ /* 0x000fe20002000000 */
[----:B------:R-:W-:Y:S01]  /*8380*/  FMUL.FTZ R189, R189, R16 ;  /* 0x00000010bdbd7220 */ /* 0x000fe20000410000 */
[----:B------:R-:W-:Y:S03]  /*8390*/  FSETP.GE.FTZ.AND P4, PT, R161, RZ, PT ;  /* 0x000000ffa100720b */ /* 0x000fe60003f96000 */
        /* <DEDUP_REMOVED lines=9> */
[C---:B------:R-:W-:Y:S01]  /*8430*/  FADD.FTZ R39, -R144.reuse, R39 ;  /* 0x0000002790277221 */ /* 0x040fe20000010100 */
        /* <DEDUP_REMOVED lines=19> */
[----:B------:R-:W-:Y:S01]  /*8570*/  HMMA.16816.F32 R64, R132, R138, R64 ;  /* 0x0000008a8440723c */ /* 0x000fe20000001840 */
[C---:B------:R-:W-:Y:S03]  /*8580*/  FADD.FTZ R52, -R146.reuse, R52 ;  /* 0x0000003492347221 */ /* 0x040fe60000010100 */
[----:B------:R-:W-:Y:S02]  /*8590*/  FADD.FTZ R53, -R146, R53 ;  /* 0x0000003592357221 */ /* 0x000fe40000010100 */
[-C--:B------:R-:W-:Y:S01]  /*85a0*/  FSEL R52, R52, R146.reuse, P2 ;  /* 0x0000009234347208 */ /* 0x080fe20001000000 */
[----:B------:R-:W-:Y:S01]  /*85b0*/  FADD.FTZ R6, -R144, R55 ;  /* 0x0000003790067221 */ /* 0x000fe20000010100 */
[----:B------:R-:W-:Y:S04]  /*85c0*/  FSETP.GE.FTZ.AND P2, PT, R153, RZ, PT ;  /* 0x000000ff9900720b */ /* 0x000fe80003f56000 */
[----:B------:R-:W-:Y:S01]  /*85d0*/  FSEL R53, R53, R146, P1 ;  /* 0x0000009235357208 */ /* 0x000fe20000800000 */
[----:B------:R-:W-:Y:S01]  /*85e0*/  FMUL.FTZ R52, R157, R52 ;  /* 0x000000349d347220 */ /* 0x000fe20000410000 */
[----:B------:R-:W-:Y:S02]  /*85f0*/  FSETP.GE.FTZ.AND P1, PT, R221, RZ, PT ;  /* 0x000000ffdd00720b */ /* 0x000fe40003f36000 */
[-C--:B------:R-:W-:Y:S01]  /*8600*/  FSEL R6, R6, R144.reuse, P3 ;  /* 0x0000009006067208 */ /* 0x080fe20001800000 */
[----:B------:R-:W-:Y:S01]  /*8610*/  FMUL.FTZ R53, R156, R53 ;  /* 0x000000359c357220 */ /* 0x000fe20000410000 */
[----:B------:R-:W-:Y:S02]  /*8620*/  FSEL R7, R7, R144, P1 ;  /* 0x0000009007077208 */ /* 0x000fe40000800000 */
[----:B------:R-:W-:Y:S01]  /*8630*/  FSETP.GE.FTZ.AND P1, PT, R214, RZ, PT ;  /* 0x000000ffd600720b */ /* 0x000fe20003f36000 */
[----:B------:R-:W-:Y:S01]  /*8640*/  FMUL.FTZ R159, R159, R6 ;  /* 0x000000069f9f7220 */ /* 0x000fe20000410000 */
[----:B------:R-:W-:Y:S01]  /*8650*/  FSETP.GE.FTZ.AND P3, PT, R222, RZ, PT ;  /* 0x000000ffde00720b */ /* 0x000fe20003f76000 */
[----:B------:R-:W-:Y:S01]  /*8660*/  FMUL.FTZ R221, R221, R7 ;  /* 0x00000007dddd7220 */ /* 0x000fe20000410000 */
[----:B------:R-:W-:Y:S01]  /*8670*/  FSEL R18, R18, R144, P1 ;  /* 0x0000009012127208 */ /* 0x000fe20000800000 */
[----:B------:R-:W-:Y:S01]  /*8680*/  FADD.FTZ R64, -R146, R64 ;  /* 0x0000004092407221 */ /* 0x000fe20000010100 */
[----:B------:R-:W-:Y:S01]  /*8690*/  FSETP.GE.FTZ.AND P1, PT, R206, RZ, PT ;  /* 0x000000ffce00720b */ /* 0x000fe20003f36000 */
[C---:B------:R-:W-:Y:S02]  /*86a0*/  FADD.FTZ R5, -R144.reuse, R66 ;  /* 0x0000004290057221 */ /* 0x040fe40000010100 */
[----:B------:R-:W-:Y:S01]  /*86b0*/  FADD.FTZ R7, -R144, R54 ;  /* 0x0000003690077221 */ /* 0x000fe20000010100 */
[----:B------:R-:W-:Y:S01]  /*86c0*/  FSEL R64, R64, R146, P2 ;  /* 0x0000009240407208 */ /* 0x000fe20001000000 */
[----:B------:R-:W-:Y:S01]  /*86d0*/  @P0 FADD.FTZ R146, -R146, R65 ;  /* 0x0000004192920221 */ /* 0x000fe20000010100 */
[----:B------:R-:W-:Y:S01]  /*86e0*/  FSETP.GE.FTZ.AND P0, PT, R213, RZ, PT ;  /* 0x000000ffd500720b */ /* 0x000fe20003f16000 */
[----:B------:R-:W-:Y:S01]  /*86f0*/  FMUL.FTZ R214, R214, R18 ;  /* 0x00000012d6d67220 */ /* 0x000fe20000410000 */
[----:B------:R-:W-:Y:S01]  /*8700*/  FSEL R22, R22, R144, P1 ;  /* 0x0000009016167208 */ /* 0x000fe20000800000 */
[----:B------:R-:W-:Y:S01]  /*8710*/  FMUL.FTZ R64, R153, R64 ;  /* 0x0000004099407220 */ /* 0x000fe20000410000 */
[----:B------:R-:W-:Y:S01]  /*8720*/  FSEL R19, R19, R144, P0 ;  /* 0x0000009013137208 */ /* 0x000fe20000000000 */
[----:B------:R-:W-:Y:S01]  /*8730*/  FMUL.FTZ R146, R152, R146 ;  /* 0x0000009298927220 */ /* 0x000fe20000410000 */
[----:B------:R-:W-:Y:S01]  /*8740*/  FSETP.GE.FTZ.AND P0, PT, R203, RZ, PT ;  /* 0x000000ffcb00720b */ /* 0x000fe20003f16000 */
[----:B------:R-:W-:Y:S01]  /*8750*/  FMUL.FTZ R206, R206, R22 ;  /* 0x00000016cece7220 */ /* 0x000fe20000410000 */
[----:B------:R-:W-:Y:S01]  /*8760*/  FSETP.GE.FTZ.AND P1, PT, R195, RZ, PT ;  /* 0x000000ffc300720b */ /* 0x000fe20003f36000 */
[----:B------:R-:W-:Y:S01]  /*8770*/  FMUL.FTZ R213, R213, R19 ;  /* 0x00000013d5d57220 */ /* 0x000fe20000410000 */
[-C--:B------:R-:W-:Y:S02]  /*8780*/  FSEL R23, R23, R144.reuse, P0 ;  /* 0x0000009017177208 */ /* 0x080fe40000000000 */
        /* <DEDUP_REMOVED lines=8> */
[-C--:B------:R-:W-:Y:S01]  /*8810*/  FSEL R39, R39, R144.reuse, P0 ;  /* 0x0000009027277208 */ /* 0x080fe20000000000 */
[----:B---3--:R-:W-:Y:S01]  /*8820*/  FADD.FTZ R4, -R2, R8 ;  /* 0x0000000802047221 */ /* 0x008fe20000010100 */
[----:B------:R-:W-:Y:S01]  /*8830*/  FSETP.GE.FTZ.AND P0, PT, R166, RZ, PT ;  /* 0x000000ffa600720b */ /* 0x000fe20003f16000 */
[----:B------:R-:W-:Y:S01]  /*8840*/  FADD.FTZ R6, -R2, R13 ;  /* 0x0000000d02067221 */ /* 0x000fe20000010100 */
[-C--:B------:R-:W-:Y:S01]  /*8850*/  FSEL R38, R38, R144.reuse, P1 ;  /* 0x0000009026267208 */ /* 0x080fe20000800000 */
[C---:B------:R-:W-:Y:S01]  /*8860*/  FADD.FTZ R8, -R2.reuse, R9 ;  /* 0x0000000902087221 */ /* 0x040fe20000010100 */
[----:B------:R-:W-:Y:S01]  /*8870*/  FSETP.GE.FTZ.AND P1, PT, R167, RZ, PT ;  /* 0x000000ffa700720b */ /* 0x000fe20003f36000 */
[C---:B------:R-:W-:Y:S01]  /*8880*/  FADD.FTZ R56, -R2.reuse, R56 ;  /* 0x0000003802387221 */ /* 0x040fe20000010100 */
        /* <DEDUP_REMOVED lines=10> */
[----:B------:R-:W-:Y:S01]  /*8930*/  FSETP.GE.FTZ.AND P2, PT, R151, RZ, PT ;  /* 0x000000ff9700720b */ /* 0x000fe20003f56000 */
[----:B----4-:R-:W-:Y:S01]  /*8940*/  FADD.FTZ R10, -R0, R10 ;  /* 0x0000000a000a7221 */ /* 0x010fe20000010100 */
[----:B------:R-:W-:Y:S01]  /*8950*/  FSETP.GE.FTZ.AND P0, PT, R210, RZ, PT ;  /* 0x000000ffd200720b */ /* 0x000fe20003f16000 */
[----:B------:R-:W-:Y:S01]  /*8960*/  FMUL.FTZ R51, R224, R4 ;  /* 0x00000004e0337220 */ /* 0x000fe20000410000 */
[-C--:B------:R-:W-:Y:S01]  /*8970*/  FSEL R5, R5, R144.reuse, P2 ;  /* 0x0000009005057208 */ /* 0x080fe20001000000 */
[----:B------:R-:W-:Y:S01]  /*8980*/  FADD.FTZ R4, -R2, R25 ;  /* 0x0000001902047221 */ /* 0x000fe20000010100 */
[----:B------:R-:W-:Y:S01]  /*8990*/  FSEL R7, R7, R144, P4 ;  /* 0x0000009007077208 */ /* 0x000fe20002000000 */
[----:B------:R-:W-:Y:S01]  /*89a0*/  FADD.FTZ R26, -R0, R26 ;  /* 0x0000001a001a7221 */ /* 0x000fe20000010100 */
[----:B------:R-:W-:Y:S01]  /*89b0*/  FSETP.GE.FTZ.AND P2, PT, R220, RZ, PT ;  /* 0x000000ffdc00720b */ /* 0x000fe20003f56000 */
[----:B------:R-:W-:Y:S01]  /*89c0*/  FMUL.FTZ R151, R151, R5 ;  /* 0x0000000597977220 */ /* 0x000fe20000410000 */
[-C--:B------:R-:W-:Y:S01]  /*89d0*/  FSEL R4, R4, R2.reuse, P0 ;  /* 0x0000000204047208 */ /* 0x080fe20000000000 */
[----:B------:R-:W-:Y:S01]  /*89e0*/  FADD.FTZ R5, -R2, R24 ;  /* 0x0000001802057221 */ /* 0x000fe20000010100 */
[-C--:B------:R-:W-:Y:S01]  /*89f0*/  FSEL R6, R6, R2.reuse, P2 ;  /* 0x0000000206067208 */ /* 0x080fe20001000000 */
        /* <DEDUP_REMOVED lines=34> */
[C---:B------:R-:W-:Y:S01]  /*8c20*/  FADD.FTZ R5, -R0.reuse, R11 ;  /* 0x0000000b00057221 */ /* 0x040fe20000010100 */
[----:B------:R-:W-:Y:S01]  /*8c30*/  FSETP.GE.FTZ.AND P4, PT, R205, RZ, PT ;  /* 0x000000ffcd00720b */ /* 0x000fe20003f96000 */
[----:B------:R-:W-:Y:S01]  /*8c40*/  FADD.FTZ R4, -R0, R14 ;  /* 0x0000000e00047221 */ /* 0x000fe20000010100 */
[-C--:B------:R-:W-:Y:S01]  /*8c50*/  FSEL R7, R7, R2.reuse, P3 ;  /* 0x0000000207077208 */ /* 0x080fe20001800000 */
[----:B------:R-:W-:Y:S01]  /*8c60*/  FMUL.FTZ R174, R174, R39 ;  /* 0x00000027aeae7220 */ /* 0x000fe20000410000 */
[----:B------:R-:W-:Y:S01]  /*8c70*/  FSETP.GE.FTZ.AND P3, PT, R172, RZ, PT ;  /* 0x000000ffac00720b */ /* 0x000fe20003f76000 */
[----:B------:R-:W-:Y:S01]  /*8c80*/  FADD.FTZ R42, -R0, R42 ;  /* 0x0000002a002a7221 */ /* 0x000fe20000010100 */
        /* <DEDUP_REMOVED lines=17> */
[----:B------:R-:W-:Y:S01]  /*8da0*/  FADD.FTZ R2, -R0, R27 ;  /* 0x0000001b00027221 */ /* 0x000fe20000010100 */
[-C--:B------:R-:W-:Y:S01]  /*8db0*/  FSEL R6, R6, R0.reuse, P2 ;  /* 0x0000000006067208 */ /* 0x080fe20001000000 */
[----:B------:R-:W-:Y:S01]  /*8dc0*/  FMUL.FTZ R45, R172, R45 ;  /* 0x0000002dac2d7220 */ /* 0x000fe20000410000 */
[----:B------:R-:W-:Y:S01]  /*8dd0*/  FSEL R5, R5, R0, P1 ;  /* 0x0000000005057208 */ /* 0x000fe20000800000 */
        /* <DEDUP_REMOVED lines=27> */
[----:B------:R-:W-:Y:S02]  /*8f90*/  FSETP.GE.FTZ.AND P0, PT, R197, RZ, PT ;  /* 0x000000ffc500720b */ /* 0x000fe40003f16000 */
        /* <DEDUP_REMOVED lines=8> */
[----:B------:R-:W-:Y:S01]  /*9020*/  PLOP3.LUT P0, PT, PT, PT, UP3, 0x80, 0x0 ;  /* 0x000000000000781c */ /* 0x000fe20003f0f038 */
[----:B------:R-:W-:Y:S01]  /*9030*/  FMUL.FTZ R37, R200, R5 ;  /* 0x00000005c8257220 */ /* 0x000fe20000410000 */
[----:B------:R-:W-:Y:S01]  /*9040*/  FSETP.GE.FTZ.AND P4, PT, R169, RZ, PT ;  /* 0x000000ffa900720b */ /* 0x000fe20003f96000 */
[----:B------:R-:W-:Y:S01]  /*9050*/  FADD.FTZ R5, -R0, R58 ;  /* 0x0000003a00057221 */ /* 0x000fe20000010100 */
[----:B------:R-:W-:Y:S01]  /*9060*/  FSETP.GE.FTZ.AND P3, PT, R168, RZ, PT ;  /* 0x000000ffa800720b */ /* 0x000fe20003f76000 */
[----:B------:R-:W-:Y:S01]  /*9070*/  FMUL.FTZ R29, R197, R6 ;  /* 0x00000006c51d7220 */ /* 0x000fe20000410000 */
[----:B------:R-:W-:Y:S02]  /*9080*/  FSETP.GE.FTZ.AND P2, PT, R163, RZ, PT ;  /* 0x000000ffa300720b */ /* 0x000fe40003f56000 */
        /* <DEDUP_REMOVED lines=112> */
.L_x_877:
        /* <DEDUP_REMOVED lines=212> */
.L_x_878:
[----:B------:R-:W-:Y:S01]  /*a4d0*/  LDSM.16.M88.4 R32, [R182+0x14000] ;  /* 0x01400000b620783b */ /* 0x000fe20000000200 */
[----:B------:R-:W-:Y:S01]  /*a4e0*/  IMAD.IADD R144, R177, 0x1, R184 ;  /* 0x00000001b1907824 */ /* 0x000fe200078e02b8 */
[----:B------:R-:W-:Y:S01]  /*a4f0*/  ULOP3.LUT UR6, UR8, 0x1, URZ, 0xc0, !UPT ;  /* 0x0000000108067892 */ /* 0x000fe2000f8ec03f */
[----:B------:R-:W-:Y:S01]  /*a500*/  IMAD.MOV.U32 R147, RZ, RZ, c[0x0][0x22c] ;  /* 0x00008b00ff937624 */ /* 0x000fe200078e00ff */
[----:B------:R-:W-:Y:S01]  /*a510*/  UISETP.GT.AND UP2, UPT, UR8, UR15, UPT ;  /* 0x0000000f0800728c */ /* 0x000fe2000bf44270 */
[----:B------:R-:W2:Y:S01]  /*a520*/  LDSM.16.MT88.4 R16, [R0+0xc000] ;  /* 0x00c000000010783b */ /* 0x000ea20000004200 */
[----:B------:R-:W-:Y:S01]  /*a530*/  IMAD.MOV.U32 R148, RZ, RZ, 0x4 ;  /* 0x00000004ff947424 */ /* 0x000fe200078e00ff */
[----:B------:R-:W-:Y:S01]  /*a540*/  UISETP.NE.U32.AND UP0, UPT, UR6, 0x1, UPT ;  /* 0x000000010600788c */ /* 0x000fe2000bf05070 */
[----:B------:R-:W-:Y:S01]  /*a550*/  IMAD R147, R147, c[0x0][0x1c0], RZ ;  /* 0x0000700093937a24 */ /* 0x000fe200078e02ff */
[----:B------:R-:W-:Y:S01]  /*a560*/  @UP3 UIADD3 UR7, UP1, UR12, -0x200, URZ ;  /* 0xfffffe000c073890 */ /* 0x000fe2000ff3e03f */
[----:B------:R-:W3:Y:S01]  /*a570*/  LDSM.16.M88.4 R28, [R182+0x16000] ;  /* 0x01600000b61c783b */ /* 0x000ee20000000200 */
[----:B------:R-:W-:Y:S01]  /*a580*/  IMAD.MOV.U32 R149, RZ, RZ, c[0x0][0x22c] ;  /* 0x00008b00ff957624 */ /* 0x000fe200078e00ff */
[----:B------:R-:W-:Y:S01]  /*a590*/  UIADD3 UR8, UR8, -0x1, URZ ;  /* 0xffffffff08087890 */ /* 0x000fe2000fffe03f */
[----:B------:R-:W-:Y:S01]  /*a5a0*/  IMAD.SHL.U32 R147, R147, 0x8, RZ ;  /* 0x0000000893937824 */ /* 0x000fe200078e00ff */
[----:B------:R-:W-:Y:S01]  /*a5b0*/  @UP3 UIADD3.X UR6, UR13, -0x1, URZ, UP1, !UPT ;  /* 0xffffffff0d063890 */ /* 0x000fe20008ffe43f */
[----:B------:R-:W4:Y:S01]  /*a5c0*/  LDSM.16.MT88.4 R36, [R2+0xc000] ;  /* 0x00c000000224783b */ /* 0x000f220000004200 */
[----:B------:R-:W-:Y:S02]  /*a5d0*/  IMAD R149, R149, c[0x0][0x1c0], RZ ;  /* 0x0000700095957a24 */ /* 0x000fe400078e02ff */
[----:B------:R-:W-:Y:S02]  /*a5e0*/  IMAD.MOV.U32 R150, RZ, RZ, c[0x0][0x22c] ;  /* 0x00008b00ff967624 */ /* 0x000fe400078e00ff */
[----:B------:R-:W-:Y:S01]  /*a5f0*/  LDSM.16.M88.4 R40, [R184+0x14000] ;  /* 0x01400000b828783b */ /* 0x000fe20000000200 */
[----:B------:R-:W-:Y:S02]  /*a600*/  IMAD.SHL.U32 R149, R149, 0x10, RZ ;  /* 0x0000001095957824 */ /* 0x000fe400078e00ff */
[----:B------:R-:W-:Y:S02]  /*a610*/  IMAD R150, R150, c[0x0][0x1c0], RZ ;  /* 0x0000700096967a24 */ /* 0x000fe400078e02ff */
[----:B------:R-:W1:Y:S01]  /*a620*/  LDSM.16.MT88.4 R44, [R0+0xc800] ;  /* 0x00c80000002c783b */ /* 0x000e620000004200 */
[----:B------:R-:W-:Y:S02]  /*a630*/  IMAD.MOV.U32 R151, RZ, RZ, c[0x0][0x22c] ;  /* 0x00008b00ff977624 */ /* 0x000fe400078e00ff */
[----:B------:R-:W-:Y:S02]  /*a640*/  IMAD.SHL.U32 R150, R150, 0x20, RZ ;  /* 0x0000002096967824 */ /* 0x000fe400078e00ff */
[----:B------:R-:W1:Y:S01]  /*a650*/  LDSM.16.M88.4 R48, [R184+0x16000] ;  /* 0x01600000b830783b */ /* 0x000e620000000200 */
[----:B------:R-:W-:Y:S04]  /*a660*/  IMAD R151, R151, c[0x0][0x1c0], RZ ;  /* 0x0000700097977a24 */ /* 0x000fe800078e02ff */
[----:B------:R-:W1:Y:S01]  /*a670*/  LDSM.16.MT88.4 R52, [R2+0xc800] ;  /* 0x00c800000234783b */ /* 0x000e620000004200 */
[----:B------:R-:W-:Y:S04]  /*a680*/  IMAD R151, R151, 0x30, RZ ;  /* 0x0000003097977824 */ /* 0x000fe800078e02ff */
[----:B------:R-:W-:Y:S01]  /*a690*/  LDSM.16.M88.4 R56, [R145+0x14000] ;  /* 0x014000009138783b */ /* 0x000fe20000000200 */
[-C--:B-12---:R-:W-:Y:S04]  /*a6a0*/  HMMA.16816.F32 R4, R32, R16.reuse, RZ ;  /* 0x000000102004723c */ /* 0x086fe800000018ff */
[----:B------:R-:W1:Y:S05]  /*a6b0*/  LDSM.16.MT88.4 R60, [R0+0xd000] ;  /* 0x00d00000003c783b */ /* 0x000e6a0000004200 */
[----:B------:R-:W2:Y:S01]  /*a6c0*/  LDSM.16.M88.4 R64, [R145+0x16000] ;  /* 0x016000009140783b */ /* 0x000ea20000000200 */
[C---:B---3--:R-:W-:Y:S04]  /*a6d0*/  HMMA.16816.F32 R8, R28.reuse, R16, RZ ;  /* 0x000000101c08723c */ /* 0x048fe800000018ff */
[----:B------:R-:W2:Y:S04]  /*a6e0*/  LDSM.16.MT88.4 R132, [R2+0xd000] ;  /* 0x00d000000284783b */ /* 0x000ea80000004200 */
[-C--:B------:R-:W-:Y:S01]  /*a6f0*/  HMMA.16816.F32 R12, R28, R18.reuse, RZ ;  /* 0x000000121c0c723c */ /* 0x080fe200000018ff */
[----:B------:R-:W-:Y:S05]  /*a700*/  LDSM.16.M88.4 R136, [R144+0x16000] ;  /* 0x016000009088783b */ /* 0x000fea0000000200 */
[----:B------:R-:W-:Y:S02]  /*a710*/  LDSM.16.MT88.4 R140, [R2+0xd800] ;  /* 0x00d80000028c783b */ /* 0x000fe40000004200 */
[C---:B------:R-:W-:Y:S03]  /*a720*/  HMMA.16816.F32 R16, R32.reuse, R18, RZ ;  /* 0x000000122010723c */ /* 0x040fe600000018ff */
[----:B------:R-:W3:Y:S05]  /*a730*/  LDL R177, [R1+0x20] ;  /* 0x0000200001b17983 */ /* 0x000eea0000100800 */
[-C--:B----4-:R-:W-:Y:S08]  /*a740*/  HMMA.16816.F32 R20, R32, R36.reuse, RZ ;  /* 0x000000242014723c */ /* 0x090ff000000018ff */
        /* <DEDUP_REMOVED lines=9> */
[-C--:B------:R-:W-:Y:S08]  /*a7e0*/  HMMA.16816.F32 R20, R40, R52.reuse, R20 ;  /* 0x000000342814723c */ /* 0x080ff00000001814 */
[C---:B------:R-:W-:Y:S08]  /*a7f0*/  HMMA.16816.F32 R24, R48.reuse, R52, R24 ;  /* 0x000000343018723c */ /* 0x040ff00000001818 */
[-C--:B------:R-:W-:Y:S01]  /*a800*/  HMMA.16816.F32 R28, R48, R54.reuse, R28 ;  /* 0x00000036301c723c */ /* 0x080fe2000000181c */
[----:B------:R-:W-:Y:S07]  /*a810*/  LDSM.16.MT88.4 R48, [R0+0xe000] ;  /* 0x00e000000030783b */ /* 0x000fee0000004200 */
[----:B------:R-:W-:Y:S01]  /*a820*/  HMMA.16816.F32 R32, R40, R54, R32 ;  /* 0x000000362820723c */ /* 0x000fe20000001820 */
[----:B------:R-:W4:Y:S05]  /*a830*/  LDSM.16.M88.4 R40, [R182+0x18000] ;  /* 0x01800000b628783b */ /* 0x000f2a0000000200 */
[----:B------:R-:W4:Y:S02]  /*a840*/  LDSM.16.M88.4 R52, [R182+0x1a000] ;  /* 0x01a00000b634783b */ /* 0x000f240000000200 */
        /* <DEDUP_REMOVED lines=10> */
[----:B------:R-:W-:Y:S05]  /*a8f0*/  LDSM.16.MT88.4 R56, [R0+0xe800] ;  /* 0x00e800000038783b */ /* 0x000fea0000004200 */
[----:B------:R-:W-:Y:S02]  /*a900*/  LDSM.16.MT88.4 R132, [R2+0xe800] ;  /* 0x00e800000284783b */ /* 0x000fe40000004200 */
[-C--:B----4-:R-:W-:Y:S08]  /*a910*/  HMMA.16816.F32 R4, R36, R44.reuse, R4 ;  /* 0x0000002c2404723c */ /* 0x090ff00000001804 */
[C---:B------:R-:W-:Y:S08]  /*a920*/  HMMA.16816.F32 R8, R136.reuse, R44, R8 ;  /* 0x0000002c8808723c */ /* 0x040ff00000001808 */
[-C--:B------:R-:W-:Y:S08]  /*a930*/  HMMA.16816.F32 R12, R136, R46.reuse, R12 ;  /* 0x0000002e880c723c */ /* 0x080ff0000000180c */
[C---:B------:R-:W-:Y:S01]  /*a940*/  HMMA.16816.F32 R16, R36.reuse, R46, R16 ;  /* 0x0000002e2410723c */ /* 0x040fe20000001810 */
[----:B------:R-:W2:Y:S07]  /*a950*/  LDSM.16.M88.4 R44, [R184+0x18000] ;  /* 0x01800000b82c783b */ /* 0x000eae0000000200 */
[-C--:B------:R-:W-:Y:S08]  /*a960*/  HMMA.16816.F32 R20, R36, R140.reuse, R20 ;  /* 0x0000008c2414723c */ /* 0x080ff00000001814 */
[C---:B------:R-:W-:Y:S08]  /*a970*/  HMMA.16816.F32 R24, R136.reuse, R140, R24 ;  /* 0x0000008c8818723c */ /* 0x040ff00000001818 */
[-C--:B------:R-:W-:Y:S01]  /*a980*/  HMMA.16816.F32 R28, R136, R142.reuse, R28 ;  /* 0x0000008e881c723c */ /* 0x080fe2000000181c */
[----:B------:R-:W-:Y:S07]  /*a990*/  LDSM.16.M88.4 R136, [R145+0x1a000] ;  /* 0x01a000009188783b */ /* 0x000fee0000000200 */
[----:B------:R-:W-:Y:S01]  /*a9a0*/  HMMA.16816.F32 R32, R36, R142, R32 ;  /* 0x0000008e2420723c */ /* 0x000fe20000001820 */
[----:B------:R-:W-:Y:S05]  /*a9b0*/  LDSM.16.M88.4 R36, [R145+0x18000] ;  /* 0x018000009124783b */ /* 0x000fea0000000200 */
[----:B------:R-:W-:Y:S02]  /*a9c0*/  LDSM.16.MT88.4 R140, [R2+0xf000] ;  /* 0x00f00000028c783b */ /* 0x000fe40000004200 */
        /* <DEDUP_REMOVED lines=8> */
[----:B------:R1:W-:Y:S07]  /*aa50*/  LDSM.16.MT88.4 R52, [R0+0xf800] ;  /* 0x00f800000034783b */ /* 0x0003ee0000004200 */
[----:B------:R-:W-:Y:S01]  /*aa60*/  HMMA.16816.F32 R32, R40, R62, R32 ;  /* 0x0000003e2820723c */ /* 0x000fe20000001820 */
[----:B------:R-:W3:Y:S05]  /*aa70*/  LDSM.16.M88.4 R40, [R144+0x18000] ;  /* 0x018000009028783b */ /* 0x000eea0000000200 */
[----:B------:R4:W-:Y:S02]  /*aa80*/  LDSM.16.MT88.4 R60, [R2+0xf800] ;  /* 0x00f80000023c783b */ /* 0x0009e40000004200 */
[-C--:B--2---:R-:W-:Y:S08]  /*aa90*/  HMMA.16816.F32 R4, R44, R56.reuse, R4 ;  /* 0x000000382c04723c */ /* 0x084ff00000001804 */
[C---:B------:R-:W-:Y:S01]  /*aaa0*/  HMMA.16816.F32 R8, R64.reuse, R56, R8 ;  /* 0x000000384008723c */ /* 0x040fe20000001808 */
[----:B-1----:R-:W-:Y:S04]  /*aab0*/  IMAD.MOV.U32 R0, RZ, RZ, c[0x0][0x22c] ;  /* 0x00008b00ff007624 */ /* 0x002fe800078e00ff */
[----:B------:R-:W-:Y:S03]  /*aac0*/  IMAD R0, R0, c[0x0][0x1c0], RZ ;  /* 0x0000700000007a24 */ /* 0x000fe600078e02ff */
[-C--:B------:R-:W-:Y:S04]  /*aad0*/  HMMA.16816.F32 R12, R64, R58.reuse, R12 ;  /* 0x0000003a400c723c */ /* 0x080fe8000000180c */
[----:B------:R-:W-:Y:S02]  /*aae0*/  IMAD R0, R0, 0x48, RZ ;  /* 0x0000004800007824 */ /* 0x000fe400078e02ff */
[----:B----4-:R-:W-:Y:S02]  /*aaf0*/  IMAD.MOV.U32 R2, RZ, RZ, c[0x0][0x22c] ;  /* 0x00008b00ff027624 */ /* 0x010fe400078e00ff */
        /* <DEDUP_REMOVED lines=9> */
[-C--:B------:R-:W-:Y:S05]  /*ab90*/  HMMA.16816.F32 R4, R36, R48.reuse, R4 ;  /* 0x000000302404723c */ /* 0x080fea0000001804 */
        /* <DEDUP_REMOVED lines=9> */
[C---:B------:R-:W-:Y:S01]  /*ac30*/  LEA R38, P1, R147.reuse, R190, 0x2 ;  /* 0x000000be93267211 */ /* 0x040fe200078210ff */
[-C--:B---3--:R-:W-:Y:S05]  /*ac40*/  HMMA.16816.F32 R4, R40, R52.reuse, R4 ;  /* 0x000000342804723c */ /* 0x088fea0000001804 */
[-C--:B------:R-:W-:Y:S02]  /*ac50*/  LEA.HI.X.SX32 R39, R147, R191.reuse, 0x2, P1 ;  /* 0x000000bf93277211 */ /* 0x080fe400008f16ff */
[----:B------:R-:W-:Y:S01]  /*ac60*/  @P0 IADD3 R36, R245, -0x80, RZ ;  /* 0xffffff80f5240810 */ /* 0x000fe20007ffe0ff */
[C---:B-1----:R-:W-:Y:S04]  /*ac70*/  HMMA.16816.F32 R8, R56.reuse, R52, R8 ;  /* 0x000000343808723c */ /* 0x042fe80000001808 */
[----:B------:R-:W-:Y:S01]  /*ac80*/  @P0 IMAD.WIDE R36, R36, R148, UR12 ;  /* 0x0000000c24240e25 */ /* 0x000fe2000f8e0294 */
[----:B------:R-:W-:Y:S02]  /*ac90*/  @UP3 UMOV UR12, UR7 ;  /* 0x00000007000c3c82 */ /* 0x000fe40008000000 */
[----:B------:R-:W-:Y:S01]  /*aca0*/  @UP3 UMOV UR13, UR6 ;  /* 0x00000006000d3c82 */ /* 0x000fe20008000000 */
[-C--:B------:R-:W-:Y:S01]  /*acb0*/  HMMA.16816.F32 R12, R56, R54.reuse, R12 ;  /* 0x00000036380c723c */ /* 0x080fe2000000180c */
[----:B------:R1:W5:Y:S03]  /*acc0*/  @P0 LDG.E R250, [R36.64] ;  /* 0x0000000424fa0981 */ /* 0x000366000c1e1900 */
[----:B------:R-:W-:Y:S02]  /*acd0*/  IMAD.MOV.U32 R148, RZ, RZ, c[0x0][0x22c] ;  /* 0x00008b00ff947624 */ /* 0x000fe400078e00ff */
[----:B------:R1:W5:Y:S02]  /*ace0*/  @P0 LDG.E R251, [R36.64+0x20] ;  /* 0x0000200424fb0981 */ /* 0x000364000c1e1900 */
[C---:B------:R-:W-:Y:S03]  /*acf0*/  HMMA.16816.F32 R16, R40.reuse, R54, R16 ;  /* 0x000000362810723c */ /* 0x040fe60000001810 */
[----:B------:R1:W5:Y:S01]  /*ad00*/  @P0 LDG.E R248, [R36.64+0x100] ;  /* 0x0001000424f80981 */ /* 0x000362000c1e1900 */
[----:B------:R-:W-:Y:S04]  /*ad10*/  IMAD R148, R148, c[0x0][0x1c0], RZ ;  /* 0x0000700094947a24 */ /* 0x000fe800078e02ff */
[-C--:B------:R-:W-:Y:S01]  /*ad20*/  HMMA.16816.F32 R20, R40, R60.reuse, R20 ;  /* 0x0000003c2814723c */ /* 0x080fe20000001814 */
[----:B------:R1:W5:Y:S03]  /*ad30*/  @P0 LDG.E R249, [R36.64+0x120] ;  /* 0x0001200424f90981 */ /* 0x000366000c1e1900 */
[CC--:B------:R-:W-:Y:S01]  /*ad40*/  LEA R44, P0, R149.reuse, R190.reuse, 0x2 ;  /* 0x000000be952c7211 */ /* 0x0c0fe200078010ff */
[----:B------:R-:W-:Y:S01]  /*ad50*/  IMAD R148, R148, 0x18, RZ ;  /* 0x0000001894947824 */ /* 0x000fe200078e02ff */
[----:B------:R2:W-:Y:S02]  /*ad60*/  RED.E.ADD.F32.FTZ.RN.STRONG.GPU [R190.64], R4 ;  /* 0x00000004be00798e */ /* 0x0005e4000c10e784 */
[C---:B------:R-:W-:Y:S03]  /*ad70*/  HMMA.16816.F32 R24, R56.reuse, R60, R24 ;  /* 0x0000003c3818723c */ /* 0x040fe60000001818 */
[----:B------:R3:W-:Y:S01]  /*ad80*/  RED.E.ADD.F32.FTZ.RN.STRONG.GPU [R38.64], R5 ;  /* 0x000000052600798e */ /* 0x0007e2000c10e784 */
[-C--:B------:R-:W-:Y:S04]  /*ad90*/  LEA.HI.X.SX32 R45, R149, R191.reuse, 0x2, P0 ;  /* 0x000000bf952d7211 */ /* 0x080fe800000f16ff */
[-C--:B------:R-:W-:Y:S01]  /*ada0*/  HMMA.16816.F32 R28, R56, R62.reuse, R28 ;  /* 0x0000003e381c723c */ /* 0x080fe2000000181c */
[----:B------:R4:W-:Y:S07]  /*adb0*/  RED.E.ADD.F32.FTZ.RN.STRONG.GPU [R44.64], R6 ;  /* 0x000000062c00798e */ /* 0x0009ee000c10e784 */
[----:B------:R-:W-:Y:S07]  /*adc0*/  HMMA.16816.F32 R32, R40, R62, R32 ;  /* 0x0000003e2820723c */ /* 0x000fee0000001820 */
[-C--:B------:R-:W-:Y:S01]  /*add0*/  LEA R40, P1, R148, R190.reuse, 0x2 ;  /* 0x000000be94287211 */ /* 0x080fe200078210ff */
[----:B------:R-:W-:Y:S01]  /*ade0*/  IMAD.MOV.U32 R42, RZ, RZ, c[0x0][0x22c] ;  /* 0x00008b00ff2a7624 */ /* 0x000fe200078e00ff */
[-C--:B--2---:R-:W-:Y:S03]  /*adf0*/  LEA R4, P0, R150, R190.reuse, 0x2 ;  /* 0x000000be96047211 */ /* 0x084fe600078010ff */
[-C--:B------:R-:W-:Y:S01]  /*ae00*/  LEA.HI.X.SX32 R41, R148, R191.reuse, 0x2, P1 ;  /* 0x000000bf94297211 */ /* 0x080fe200008f16ff */
[----:B------:R-:W-:Y:S01]  /*ae10*/  IMAD.MOV.U32 R148, RZ, RZ, c[0x0][0x22c] ;  /* 0x00008b00ff947624 */ /* 0x000fe200078e00ff */
[-C--:B---3--:R-:W-:Y:S01]  /*ae20*/  LEA.HI.X.SX32 R5, R150, R191.reuse, 0x2, P0 ;  /* 0x000000bf96057211 */ /* 0x088fe200000f16ff */
[----:B------:R-:W-:Y:S02]  /*ae30*/  IMAD.MOV.U32 R150, RZ, RZ, c[0x0][0x22c] ;  /* 0x00008b00ff967624 */ /* 0x000fe400078e00ff */
[----:B------:R2:W-:Y:S01]  /*ae40*/  RED.E.ADD.F32.FTZ.RN.STRONG.GPU [R40.64], R7 ;  /* 0x000000072800798e */ /* 0x0005e2000c10e784 */
[----:B------:R-:W-:Y:S01]  /*ae50*/  IMAD R148, R148, c[0x0][0x1c0], RZ ;  /* 0x0000700094947a24 */ /* 0x000fe200078e02ff */
[CC--:B----4-:R-:W-:Y:S01]  /*ae60*/  LEA R6, P0, R151.reuse, R190.reuse, 0x2 ;  /* 0x000000be97067211 */ /* 0x0d0fe200078010ff */
[----:B------:R-:W-:Y:S02]  /*ae70*/  IMAD R150, R150, c[0x0][0x1c0], RZ ;  /* 0x0000700096967a24 */ /* 0x000fe400078e02ff */
[----:B------:R3:W-:Y:S01]  /*ae80*/  RED.E.ADD.F32.FTZ.RN.STRONG.GPU [R4.64], R8 ;  /* 0x000000080400798e */ /* 0x0007e2000c10e784 */
[----:B------:R-:W-:Y:S02]  /*ae90*/  IMAD R148, R148, 0x28, RZ ;  /* 0x0000002894947824 */ /* 0x000fe400078e02ff */
[----:B------:R-:W-:Y:S02]  /*aea0*/  IMAD R150, R150, 0x38, RZ ;  /* 0x0000003896967824 */ /* 0x000fe400078e02ff */
[----:B------:R-:W-:Y:S01]  /*aeb0*/  IMAD R42, R42, c[0x0][0x1c0], RZ ;  /* 0x000070002a2a7a24 */ /* 0x000fe200078e02ff */
[-C--:B-1----:R-:W-:Y:S03]  /*aec0*/  LEA R36, P1, R148, R190.reuse, 0x2 ;  /* 0x000000be94247211 */ /* 0x082fe600078210ff */
[----:B------:R-:W-:Y:S01]  /*aed0*/  IMAD R42, R42, 0x68, RZ ;  /* 0x000000682a2a7824 */ /* 0x000fe200078e02ff */
[-C--:B------:R-:W-:Y:S01]  /*aee0*/  LEA.HI.X.SX32 R37, R148, R191.reuse, 0x2, P1 ;  /* 0x000000bf94257211 */ /* 0x080fe200008f16ff */
[----:B------:R-:W-:Y:S04]  /*aef0*/  IMAD.MOV.U32 R148, RZ, RZ, c[0x0][0x22c] ;  /* 0x00008b00ff947624 */ /* 0x000fe800078e00ff */
[----:B------:R1:W-:Y:S01]  /*af00*/  RED.E.ADD.F32.FTZ.RN.STRONG.GPU [R36.64], R9 ;  /* 0x000000092400798e */ /* 0x0003e2000c10e784 */
[----:B------:R-:W-:Y:S04]  /*af10*/  IMAD R148, R148, c[0x0][0x1c0], RZ ;  /* 0x0000700094947a24 */ /* 0x000fe800078e02ff */
[----:B------:R-:W-:Y:S01]  /*af20*/  IMAD.SHL.U32 R148, R148, 0x40, RZ ;  /* 0x0000004094947824 */ /* 0x000fe200078e00ff */
[-C--:B--2---:R-:W-:Y:S02]  /*af30*/  LEA.HI.X.SX32 R7, R151, R191.reuse, 0x2, P0 ;  /* 0x000000bf97077211 */ /* 0x084fe400000f16ff */
[C---:B------:R-:W-:Y:S02]  /*af40*/  IADD3 R41, R149.reuse, 0x20, RZ ;  /* 0x0000002095297810 */ /* 0x040fe40007ffe0ff */
[C---:B------:R-:W-:Y:S01]  /*af50*/  IADD3 R40, R149.reuse, 0x20, RZ ;  /* 0x0000002095287810 */ /* 0x040fe20007ffe0ff */
[----:B------:R2:W-:Y:S01]  /*af60*/  RED.E.ADD.F32.FTZ.RN.STRONG.GPU [R6.64], R10 ;  /* 0x0000000a0600798e */ /* 0x0005e2000c10e784 */
[-C--:B---3--:R-:W-:Y:S02]  /*af70*/  LEA R4, P1, R150, R190.reuse, 0x2 ;  /* 0x000000be96047211 */ /* 0x088fe400078210ff */
[-C--:B------:R-:W-:Y:S02]  /*af80*/  LEA R8, P0, R148, R190.reuse, 0x2 ;  /* 0x000000be94087211 */ /* 0x080fe400078010ff */
[-C--:B------:R-:W-:Y:S01]  /*af90*/  LEA.HI.X.SX32 R5, R150, R191.reuse, 0x2, P1 ;  /* 0x000000bf96057211 */ /* 0x080fe200008f16ff */
[----:B------:R-:W-:Y:S04]  /*afa0*/  IMAD.MOV.U32 R150, RZ, RZ, c[0x0][0x22c] ;  /* 0x00008b00ff967624 */ /* 0x000fe800078e00ff */
[----:B------:R3:W-:Y:S01]  /*afb0*/  RED.E.ADD.F32.FTZ.RN.STRONG.GPU [R4.64], R11 ;  /* 0x0000000b0400798e */ /* 0x0007e2000c10e784 */
[----:B------:R-:W-:Y:S01]  /*afc0*/  IMAD R150, R150, c[0x0][0x1c0], RZ ;  /* 0x0000700096967a24 */ /* 0x000fe200078e02ff */
[-C--:B-1----:R-:W-:Y:S03]  /*afd0*/  LEA.HI.X.SX32 R9, R148, R191.reuse, 0x2, P0 ;  /* 0x000000bf94097211 */ /* 0x082fe600000f16ff */
[----:B------:R-:W4:Y:S01]  /*afe0*/  LDL R37, [R1+0x1c] ;  /* 0x00001c0001257983 */ /* 0x000f220000100800 */
[----:B------:R-:W-:Y:S02]  /*aff0*/  IMAD.SHL.U32 R150, R150, 0x10, RZ ;  /* 0x0000001096967824 */ /* 0x000fe400078e00ff */
[----:B------:R-:W-:Y:S02]  /*b000*/  IMAD.MOV.U32 R148, RZ, RZ, c[0x0][0x22c] ;  /* 0x00008b00ff947624 */ /* 0x000fe400078e00ff */
[----:B------:R1:W-:Y:S02]  /*b010*/  RED.E.ADD.F32.FTZ.RN.STRONG.GPU [R8.64], R16 ;  /* 0x000000100800798e */ /* 0x0003e4000c10e784 */
[----:B------:R-:W-:Y:S03]  /*b020*/  IMAD R148, R148, c[0x0][0x1c0], RZ ;  /* 0x0000700094947a24 */ /* 0x000fe600078e02ff */
[----:B------:R-:W4:Y:S01]  /*b030*/  LDL R36, [R1+0x18] ;  /* 0x0000180001247983 */ /* 0x000f220000100800 */
[-C--:B--2---:R-:W-:Y:S01]  /*b040*/  LEA R6, P1, R0, R190.reuse, 0x2 ;  /* 0x000000be00067211 */ /* 0x084fe200078210ff */
[----:B------:R-:W-:Y:S03]  /*b050*/  IMAD.SHL.U32 R148, R148, 0x8, RZ ;  /* 0x0000000894947824 */ /* 0x000fe600078e00ff */
[-C--:B------:R-:W-:Y:S01]  /*b060*/  LEA.HI.X.SX32 R7, R0, R191.reuse, 0x2, P1 ;  /* 0x000000bf00077211 */ /* 0x080fe200008f16ff */
[----:B------:R-:W-:Y:S02]  /*b070*/  IMAD.MOV.U32 R0, RZ, RZ, c[0x0][0x22c] ;  /* 0x00008b00ff007624 */ /* 0x000fe400078e00ff */
[----:B------:R-:W-:Y:S02]  /*b080*/  IMAD.IADD R41, R148, 0x1, R41 ;  /* 0x0000000194297824 */ /* 0x000fe400078e0229 */
[----:B------:R2:W-:Y:S01]  /*b090*/  RED.E.ADD.F32.FTZ.RN.STRONG.GPU [R6.64], R17 ;  /* 0x000000110600798e */ /* 0x0005e2000c10e784 */
[-C--:B---3--:R-:W-:Y:S01]  /*b0a0*/  LEA R4, P0, R46, R190.reuse, 0x2 ;  /* 0x000000be2e047211 */ /* 0x088fe200078010ff */
[----:B------:R-:W-:Y:S02]  /*b0b0*/  IMAD R0, R0, c[0x0][0x1c0], RZ ;  /* 0x0000700000007a24 */ /* 0x000fe400078e02ff */
[----:B------:R-:W-:Y:S01]  /*b0c0*/  IMAD.IADD R41, R148, 0x1, R41 ;  /* 0x0000000194297824 */ /* 0x000fe200078e0229 */
[-C--:B------:R-:W-:Y:S01]  /*b0d0*/  LEA.HI.X.SX32 R5, R46, R191.reuse, 0x2, P0 ;  /* 0x000000bf2e057211 */ /* 0x080fe200000f16ff */
[----:B------:R-:W-:Y:S02]  /*b0e0*/  IMAD R0, R0, 0x60, RZ ;  /* 0x0000006000007824 */ /* 0x000fe400078e02ff */
[----:B------:R-:W-:Y:S02]  /*b0f0*/  IMAD.IADD R40, R148, 0x1, R40 ;  /* 0x0000000194287824 */ /* 0x000fe400078e0228 */
[----:B------:R3:W-:Y:S01]  /*b100*/  RED.E.ADD.F32.FTZ.RN.STRONG.GPU [R4.64], R18 ;  /* 0x000000120400798e */ /* 0x0007e2000c10e784 */
[-C--:B------:R-:W-:Y:S01]  /*b110*/  LEA R10, P0, R0, R190.reuse, 0x2 ;  /* 0x000000be000a7211 */ /* 0x080fe200078010ff */
[----:B------:R-:W-:Y:S01]  /*b120*/  IMAD.IADD R40, R148, 0x1, R40 ;  /* 0x0000000194287824 */ /* 0x000fe200078e0228 */
[-C--:B-1----:R-:W-:Y:S02]  /*b130*/  LEA R16, P1, R2, R190.reuse, 0x2 ;  /* 0x000000be02107211 */ /* 0x082fe400078210ff */
[-C--:B------:R-:W-:Y:S01]  /*b140*/  LEA.HI.X.SX32 R11, R0, R191.reuse, 0x2, P0 ;  /* 0x000000bf000b7211 */ /* 0x080fe200000f16ff */
[----:B------:R-:W-:Y:S01]  /*b150*/  IMAD.MOV.U32 R0, RZ, RZ, c[0x0][0x22c] ;  /* 0x00008b00ff007624 */ /* 0x000fe200078e00ff */
[-C--:B------:R-:W-:Y:S01]  /*b160*/  LEA R8, P2, R42, R190.reuse, 0x2 ;  /* 0x000000be2a087211 */ /* 0x080fe200078410ff */
[----:B------:R-:W-:Y:S02]  /*b170*/  IMAD.IADD R40, R148, 0x1, R40 ;  /* 0x0000000194287824 */ /* 0x000fe400078e0228 */
[----:B------:R-:W-:Y:S01]  /*b180*/  IMAD R0, R0, c[0x0][0x1c0], RZ ;  /* 0x0000700000007a24 */ /* 0x000fe200078e02ff */
[-C--:B------:R-:W-:Y:S02]  /*b190*/  LEA.HI.X.SX32 R9, R42, R191.reuse, 0x2, P2 ;  /* 0x000000bf2a097211 */ /* 0x080fe400010f16ff */
[----:B------:R-:W-:Y:S01]  /*b1a0*/  IADD3 R42, R149, 0x20, RZ ;  /* 0x00000020952a7810 */ /* 0x000fe20007ffe0ff */
[----:B------:R-:W-:Y:S01]  /*b1b0*/  IMAD R0, R0, 0x78, RZ ;  /* 0x0000007800007824 */ /* 0x000fe200078e02ff */
[-C--:B--2---:R-:W-:Y:S01]  /*b1c0*/  LEA.HI.X.SX32 R17, R2, R191.reuse, 0x2, P1 ;  /* 0x000000bf02117211 */ /* 0x084fe200008f16ff */
[----:B------:R-:W-:Y:S02]  /*b1d0*/  IMAD.MOV.U32 R2, RZ, RZ, c[0x0][0x22c] ;  /* 0x00008b00ff027624 */ /* 0x000fe400078e00ff */
[----:B------:R-:W-:Y:S02]  /*b1e0*/  IMAD.IADD R42, R148, 0x1, R42 ;  /* 0x00000001942a7824 */ /* 0x000fe400078e022a */
[----:B------:R1:W-:Y:S01]  /*b1f0*/  RED.E.ADD.F32.FTZ.RN.STRONG.GPU [R16.64], R19 ;  /* 0x000000131000798e */ /* 0x0003e2000c10e784 */
[----:B------:R-:W-:Y:S04]  /*b200*/  IMAD R2, R2, c[0x0][0x1c0], RZ ;  /* 0x0000700002027a24 */ /* 0x000fe800078e02ff */
[----:B------:R2:W-:Y:S01]  /*b210*/  RED.E.ADD.F32.FTZ.RN.STRONG.GPU [R10.64], R12 ;  /* 0x0000000c0a00798e */ /* 0x0005e2000c10e784 */
[----:B------:R-:W-:Y:S01]  /*b220*/  IMAD R2, R2, 0x70, RZ ;  /* 0x0000007002027824 */ /* 0x000fe200078e02ff */
[-C--:B---3--:R-:W-:Y:S03]  /*b230*/  LEA R4, P0, R0, R190.reuse, 0x2 ;  /* 0x000000be00047211 */ /* 0x088fe600078010ff */
[----:B------:R-:W3:Y:S01]  /*b240*/  LDL R18, [R1+0x14] ;  /* 0x0000140001127983 */ /* 0x000ee20000100800 */
[-C--:B------:R-:W-:Y:S02]  /*b250*/  LEA R6, P1, R2, R190.reuse, 0x2 ;  /* 0x000000be02067211 */ /* 0x080fe400078210ff */
[-C--:B------:R-:W-:Y:S02]  /*b260*/  LEA.HI.X.SX32 R5, R0, R191.reuse, 0x2, P0 ;  /* 0x000000bf00057211 */ /* 0x080fe400000f16ff */
[----:B------:R2:W-:Y:S01]  /*b270*/  RED.E.ADD.F32.FTZ.RN.STRONG.GPU [R8.64], R13 ;  /* 0x0000000d0800798e */ /* 0x0005e2000c10e784 */
[-C--:B------:R-:W-:Y:S02]  /*b280*/  LEA.HI.X.SX32 R7, R2, R191.reuse, 0x2, P1 ;  /* 0x000000bf02077211 */ /* 0x080fe400008f16ff */
[----:B------:R-:W-:Y:S02]  /*b290*/  IADD3 R2, R150, 0x20, RZ ;  /* 0x0000002096027810 */ /* 0x000fe40007ffe0ff */
[----:B------:R-:W3:Y:S05]  /*b2a0*/  LDL R0, [R1+0x8] ;  /* 0x0000080001007983 */ /* 0x000eea0000100800 */
[----:B------:R2:W-:Y:S05]  /*b2b0*/  RED.E.ADD.F32.FTZ.RN.STRONG.GPU [R6.64], R14 ;  /* 0x0000000e0600798e */ /* 0x0005ea000c10e784 */
[----:B-1----:R-:W3:Y:S05]  /*b2c0*/  LDL R17, [R1+0x10] ;  /* 0x0000100001117983 */ /* 0x002eea0000100800 */
[----:B--2---:R-:W2:Y:S05]  /*b2d0*/  LDL R10, [R1+0xc] ;  /* 0x00000c00010a7983 */ /* 0x004eaa0000100800 */
[----:B------:R-:W2:Y:S01]  /*b2e0*/  LDL R16, [R1+0x4] ;  /* 0x0000040001107983 */ /* 0x000ea20000100800 */
[CC--:B------:R-:W-:Y:S04]  /*b2f0*/  LEA R8, P1, R2.reuse, R190.reuse, 0x2 ;  /* 0x000000be02087211 */ /* 0x0c0fe800078210ff */
[----:B------:R1:W-:Y:S01]  /*b300*/  RED.E.ADD.F32.FTZ.RN.STRONG.GPU [R4.64], R15 ;  /* 0x0000000f0400798e */ /* 0x0003e2000c10e784 */
[-C--:B------:R-:W-:Y:S04]  /*b310*/  LEA.HI.X.SX32 R9, R2, R191.reuse, 0x2, P1 ;  /* 0x000000bf02097211 */ /* 0x080fe800008f16ff */
[----:B------:R-:W2:Y:S01]  /*b320*/  LDL R2, [R1] ;  /* 0x0000000001027983 */ /* 0x000ea20000100800 */
[CC--:B------:R-:W-:Y:S04]  /*b330*/  LEA R6, P0, R42.reuse, R190.reuse, 0x2 ;  /* 0x000000be2a067211 */ /* 0x0c0fe800078010ff */
[----:B------:R-:W-:Y:S01]  /*b340*/  RED.E.ADD.F32.FTZ.RN.STRONG.GPU [R190.64+0x80], R20 ;  /* 0x00008014be00798e */ /* 0x000fe2000c10e784 */
[-C--:B------:R-:W-:Y:S04]  /*b350*/  LEA.HI.X.SX32 R7, R42, R191.reuse, 0x2, P0 ;  /* 0x000000bf2a077211 */ /* 0x080fe800000f16ff */
[----:B------:R-:W-:Y:S05]  /*b360*/  RED.E.ADD.F32.FTZ.RN.STRONG.GPU [R38.64+0x80], R21 ;  /* 0x000080152600798e */ /* 0x000fea000c10e784 */
[----:B------:R1:W-:Y:S05]  /*b370*/  RED.E.ADD.F32.FTZ.RN.STRONG.GPU [R8.64], R22 ;  /* 0x000000160800798e */ /* 0x0003ea000c10e784 */
[----:B------:R4:W-:Y:S01]  /*b380*/  RED.E.ADD.F32.FTZ.RN.STRONG.GPU [R6.64], R23 ;  /* 0x000000170600798e */ /* 0x0009e2000c10e784 */
[CC--:B-1----:R-:W-:Y:S04]  /*b390*/  LEA R4, P1, R41.reuse, R190.reuse, 0x2 ;  /* 0x000000be29047211 */ /* 0x0c2fe800078210ff */
[----:B------:R-:W-:Y:S01]  /*b3a0*/  LDSM.16.MT88.4 R20, [R3+0x14800] ;  /* 0x014800000314783b */ /* 0x000fe20000004200 */
[-C--:B------:R-:W-:Y:S05]  /*b3b0*/  LEA.HI.X.SX32 R5, R41, R191.reuse, 0x2, P1 ;  /* 0x000000bf29057211 */ /* 0x080fea00008f16ff */
[----:B------:R1:W-:Y:S01]  /*b3c0*/  RED.E.ADD.F32.FTZ.RN.STRONG.GPU [R4.64], R24 ;  /* 0x000000180400798e */ /* 0x0003e2000c10e784 */
[CC--:B------:R-:W-:Y:S04]  /*b3d0*/  LEA R8, P0, R40.reuse, R190.reuse, 0x2 ;  /* 0x000000be28087211 */ /* 0x0c0fe800078010ff */
[-C--:B------:R-:W-:Y:S05]  /*b3e0*/  LEA.HI.X.SX32 R9, R40, R191.reuse, 0x2, P0 ;  /* 0x000000bf28097211 */ /* 0x080fea00000f16ff */
[----:B------:R3:W-:Y:S01]  /*b3f0*/  RED.E.ADD.F32.FTZ.RN.STRONG.GPU [R8.64], R25 ;  /* 0x000000190800798e */ /* 0x0007e2000c10e784 */
[CC--:B----4-:R-:W-:Y:S04]  /*b400*/  LEA R6, P1, R37.reuse, R190.reuse, 0x2 ;  /* 0x000000be25067211 */ /* 0x0d0fe800078210ff */
[-C--:B------:R-:W-:Y:S05]  /*b410*/  LEA.HI.X.SX32 R7, R37, R191.reuse, 0x2, P1 ;  /* 0x000000bf25077211 */ /* 0x080fea00008f16ff */
[----:B------:R4:W-:Y:S01]  /*b420*/  RED.E.ADD.F32.FTZ.RN.STRONG.GPU [R6.64], R26 ;  /* 0x0000001a0600798e */ /* 0x0009e2000c10e784 */
[CC--:B-1----:R-:W-:Y:S04]  /*b430*/  LEA R4, P0, R36.reuse, R190.reuse, 0x2 ;  /* 0x000000be24047211 */ /* 0x0c2fe800078010ff */
[-C--:B------:R-:W-:Y:S02]  /*b440*/  LEA.HI.X.SX32 R5, R36, R191.reuse, 0x2, P0 ;  /* 0x000000bf24057211 */ /* 0x080fe400000f16ff */
[----:B------:R-:W-:Y:S05]  /*b450*/  LDSM.16.MT88.4 R36, [R3+0x19000] ;  /* 0x019000000324783b */ /* 0x000fea0000004200 */
[----:B------:R2:W-:Y:S05]  /*b460*/  RED.E.ADD.F32.FTZ.RN.STRONG.GPU [R4.64], R27 ;  /* 0x0000001b0400798e */ /* 0x0005ea000c10e784 */
[----:B------:R-:W-:Y:S01]  /*b470*/  LDSM.16.MT88.4 R24, [R176+0x800] ;  /* 0x00080000b018783b */ /* 0x000fe20000004200 */
[CC--:B---3--:R-:W-:Y:S04]  /*b480*/  LEA R8, P1, R18.reuse, R190.reuse, 0x2 ;  /* 0x000000be12087211 */ /* 0x0c8fe800078210ff */
[-C--:B------:R-:W-:Y:S05]  /*b490*/  LEA.HI.X.SX32 R9, R18, R191.reuse, 0x2, P1 ;  /* 0x000000bf12097211 */ /* 0x080fea00008f16ff */
[----:B------:R1:W-:Y:S01]  /*b4a0*/  RED.E.ADD.F32.FTZ.RN.STRONG.GPU [R8.64], R32 ;  /* 0x000000200800798e */ /* 0x0003e2000c10e784 */
[CC--:B----4-:R-:W-:Y:S04]  /*b4b0*/  LEA R6, P0, R17.reuse, R190.reuse, 0x2 ;  /* 0x000000be11067211 */ /* 0x0d0fe800078010ff */
[-C--:B------:R-:W-:Y:S02]  /*b4c0*/  LEA.HI.X.SX32 R7, R17, R191.reuse, 0x2, P0 ;  /* 0x000000bf11077211 */ /* 0x080fe400000f16ff */
[-C--:B--2---:R-:W-:Y:S02]  /*b4d0*/  LEA R4, P1, R10, R190.reuse, 0x2 ;  /* 0x000000be0a047211 */ /* 0x084fe400078210ff */
[-C--:B------:R-:W-:Y:S01]  /*b4e0*/  LEA R12, P0, R0, R190.reuse, 0x2 ;  /* 0x000000be000c7211 */ /* 0x080fe200078010ff */
[----:B------:R2:W-:Y:S01]  /*b4f0*/  RED.E.ADD.F32.FTZ.RN.STRONG.GPU [R6.64], R33 ;  /* 0x000000210600798e */ /* 0x0005e2000c10e784 */
[-C--:B------:R-:W-:Y:S02]  /*b500*/  LEA.HI.X.SX32 R5, R10, R191.reuse, 0x2, P1 ;  /* 0x000000bf0a057211 */ /* 0x080fe400008f16ff */
[-C--:B------:R-:W-:Y:S01]  /*b510*/  LEA.HI.X.SX32 R13, R0, R191.reuse, 0x2, P0 ;  /* 0x000000bf000d7211 */ /* 0x080fe200000f16ff */
[----:B------:R-:W-:Y:S01]  /*b520*/  IMAD.IADD R0, R147, 0x1, R252 ;  /* 0x0000000193007824 */ /* 0x000fe200078e02fc */
[CC--:B------:R-:W-:Y:S01]  /*b530*/  LEA R10, P3, R16.reuse, R190.reuse, 0x2 ;  /* 0x000000be100a7211 */ /* 0x0c0fe200078610ff */
[----:B------:R3:W-:Y:S03]  /*b540*/  RED.E.ADD.F32.FTZ.RN.STRONG.GPU [R4.64], R34 ;  /* 0x000000220400798e */ /* 0x0007e6000c10e784 */
[-C--:B------:R-:W-:Y:S02]  /*b550*/  LEA.HI.X.SX32 R11, R16, R191.reuse, 0x2, P3 ;  /* 0x000000bf100b7211 */ /* 0x080fe400018f16ff */
[----:B------:R-:W-:Y:S01]  /*b560*/  RED.E.ADD.F32.FTZ.RN.STRONG.GPU [R12.64], R35 ;  /* 0x000000230c00798e */ /* 0x000fe2000c10e784 */
[CC--:B-1----:R-:W-:Y:S04]  /*b570*/  LEA R8, P2, R2.reuse, R190.reuse, 0x2 ;  /* 0x000000be02087211 */ /* 0x0c2fe800078410ff */
[----:B------:R-:W-:Y:S01]  /*b580*/  RED.E.ADD.F32.FTZ.RN.STRONG.GPU [R10.64], R28 ;  /* 0x0000001c0a00798e */ /* 0x000fe2000c10e784 */
[-C--:B------:R-:W-:Y:S04]  /*b590*/  LEA.HI.X.SX32 R9, R2, R191.reuse, 0x2, P2 ;  /* 0x000000bf02097211 */ /* 0x080fe800010f16ff */
[----:B------:R-:W-:Y:S05]  /*b5a0*/  LDSM.16.MT88.4 R12, [R3+0x18000] ;  /* 0x01800000030c783b */ /* 0x000fea0000004200 */
[----:B------:R-:W-:Y:S01]  /*b5b0*/  RED.E.ADD.F32.FTZ.RN.STRONG.GPU [R8.64], R29 ;  /* 0x0000001d0800798e */ /* 0x000fe2000c10e784 */
[CC--:B--2---:R-:W-:Y:S04]  /*b5c0*/  LEA R6, P1, R252.reuse, R190.reuse, 0x2 ;  /* 0x000000befc067211 */ /* 0x0c4fe800078210ff */
[-C--:B------:R-:W-:Y:S01]  /*b5d0*/  LEA.HI.X.SX32 R7, R252, R191.reuse, 0x2, P1 ;  /* 0x000000bffc077211 */ /* 0x080fe200008f16ff */
[----:B------:R-:W-:Y:S01]  /*b5e0*/  LDSM.16.MT88.4 R8, [R176] ;  /* 0x00000000b008783b */ /* 0x000fe20000004200 */
[C---:B---3--:R-:W-:Y:S02]  /*b5f0*/  LEA R4, P0, R0.reuse, R190, 0x2 ;  /* 0x000000be00047211 */ /* 0x048fe400078010ff */
[----:B------:R-:W-:Y:S01]  /*b600*/  PLOP3.LUT P1, PT, PT, PT, UP0, 0x80, 0x0 ;  /* 0x000000000000781c */ /* 0x000fe20003f2f008 */
[----:B------:R-:W-:Y:S01]  /*b610*/  @UP3 UIADD3 UR14, UP0, UR14, -0x200, URZ ;  /* 0xfffffe000e0e3890 */ /* 0x000fe2000ff1e03f */
[----:B------:R-:W-:Y:S01]  /*b620*/  LEA.HI.X.SX32 R5, R0, R191, 0x2, P0 ;  /* 0x000000bf00057211 */ /* 0x000fe200000f16ff */
[----:B------:R-:W-:Y:S01]  /*b630*/  RED.E.ADD.F32.FTZ.RN.STRONG.GPU [R6.64], R30 ;  /* 0x0000001e0600798e */ /* 0x000fe2000c10e784 */
[----:B------:R-:W-:Y:S01]  /*b640*/  IMAD.IADD R0, R177, 0x1, R176 ;  /* 0x00000001b1007824 */ /* 0x000fe200078e02b0 */
[----:B------:R-:W-:Y:S01]  /*b650*/  PLOP3.LUT P0, PT, PT, PT, UP2, 0x80, 0x0 ;  /* 0x000000000000781c */ /* 0x000fe20003f0f028 */
[----:B------:R-:W-:Y:S02]  /*b660*/  @UP3 UIADD3.X UR11, UR11, -0x1, URZ, UP0, !UPT ;  /* 0xffffffff0b0b3890 */ /* 0x000fe400087fe43f */
[----:B------:R-:W-:Y:S05]  /*b670*/  RED.E.ADD.F32.FTZ.RN.STRONG.GPU [R4.64], R31 ;  /* 0x0000001f0400798e */ /* 0x000fea000c10e784 */
[----:B------:R-:W1:Y:S05]  /*b680*/  LDSM.16.MT88.4 R4, [R3+0x14000] ;  /* 0x014000000304783b */ /* 0x000e6a0000004200 */
[----:B------:R-:W2:Y:S05]  /*b690*/  LDSM.16.MT88.4 R16, [R0] ;  /* 0x000000000010783b */ /* 0x000eaa0000004200 */
[----:B------:R-:W3:Y:S05]  /*b6a0*/  LDSM.16.MT88.4 R32, [R3+0x18800] ;  /* 0x018800000320783b */ /* 0x000eea0000004200 */
[----:B------:R-:W4:Y:S05]  /*b6b0*/  LDSM.16.MT88.4 R28, [R0+0x800] ;  /* 0x00080000001c783b */ /* 0x000f2a0000004200 */
        /* <DEDUP_REMOVED lines=14> */
[C---:B---3--:R-:W-:Y:S08]  /*b7a0*/  HMMA.16816.F32 R104, R32.reuse, R24, R104 ;  /* 0x000000182068723c */ /* 0x048ff00000001868 */
        /* <DEDUP_REMOVED lines=77> */
[----:B------:R-:W-:-:S02]  /*bc80*/  FMUL.FTZ R100, R100, c[0x0][0x2e0] ;  /* 0x0000b80064647a20 */ /* 0x000fc40000410000 */
[----:B------:R-:W-:Y:S01]  /*bc90*/  FMUL.FTZ R28, R101, c[0x0][0x2e0] ;  /* 0x0000b800651c7a20 */ /* 0x000fe20000410000 */
[----:B------:R-:W3:Y:S01]  /*bca0*/  LDL R40, [R1+0x5c] ;  /* 0x00005c0001287983 */ /* 0x000ee20000100800 */
[----:B------:R-:W-:Y:S02]  /*bcb0*/  FMUL.FTZ R102, R102, c[0x0][0x2e0] ;  /* 0x0000b80066667a20 */ /* 0x000fe40000410000 */
[----:B------:R-:W-:Y:S01]  /*bcc0*/  FMUL.FTZ R27, R103, c[0x0][0x2e0] ;  /* 0x0000b800671b7a20 */ /* 0x000fe20000410000 */
[----:B------:R-:W4:Y:S01]  /*bcd0*/  LDL R39, [R1+0x48] ;  /* 0x0000480001277983 */ /* 0x000f220000100800 */
[----:B------:R-:W-:Y:S01]  /*bce0*/  FMUL.FTZ R112, R112, c[0x0][0x2e0] ;  /* 0x0000b80070707a20 */ /* 0x000fe20000410000 */
[----:B------:R-:W-:Y:S01]  /*bcf0*/  F2FP.PACK_AB R28, R28, R100 ;  /* 0x000000641c1c723e */ /* 0x000fe200000000ff */
[----:B------:R-:W-:Y:S01]  /*bd00*/  FMUL.FTZ R24, R113, c[0x0][0x2e0] ;  /* 0x0000b80071187a20 */ /* 0x000fe20000410000 */
[----:B------:R-:W3:Y:S01]  /*bd10*/  LDL R38, [R1+0x30] ;  /* 0x0000300001267983 */ /* 0x000ee20000100800 */
        /* <DEDUP_REMOVED lines=11> */
[----:B------:R-:W4:Y:S01]  /*bdd0*/  LDL R35, [R1+0x34] ;  /* 0x0000340001237983 */ /* 0x000f220000100800 */
        /* <DEDUP_REMOVED lines=27> */
[----:B------:R-:W1:Y:S01]  /*bf90*/  S2R R44, SR_TID.X ;  /* 0x00000000002c7919 */ /* 0x000e620000002100 */
        /* <DEDUP_REMOVED lines=20> */
[----:B-1----:R-:W-:Y:S01]  /*c0e0*/  SHF.R.S32.HI R45, RZ, 0x1f, R44 ;  /* 0x0000001fff2d7819 */ /* 0x002fe2000001142c */
[----:B------:R-:W-:Y:S01]  /*c0f0*/  FMUL.FTZ R82, R82, c[0x0][0x2dc] ;  /* 0x0000b70052527a20 */ /* 0x000fe20000410000 */
[----:B------:R-:W-:Y:S01]  /*c100*/  F2FP.PACK_AB R17, R17, R70 ;  /* 0x000000461111723e */ /* 0x000fe200000000ff */
[----:B------:R-:W-:Y:S01]  /*c110*/  FMUL.FTZ R13, R83, c[0x0][0x2dc] ;  /* 0x0000b700530d7a20 */ /* 0x000fe20000410000 */
[----:B------:R-:W-:Y:S01]  /*c120*/  LEA.HI R2, R45, R44, RZ, 0x2 ;  /* 0x0000002c2d027211 */ /* 0x000fe200078f10ff */
[----:B------:R-:W-:Y:S01]  /*c130*/  FMUL.FTZ R72, R72, c[0x0][0x2dc] ;  /* 0x0000b70048487a20 */ /* 0x000fe20000410000 */
[----:B------:R-:W-:Y:S01]  /*c140*/  SHF.R.S32.HI R148, RZ, 0x1f, R148 ;  /* 0x0000001fff947819 */ /* 0x000fe20000011494 */
[----:B------:R-:W-:Y:S01]  /*c150*/  FMUL.FTZ R16, R73, c[0x0][0x2dc] ;  /* 0x0000b70049107a20 */ /* 0x000fe20000410000 */
[--C-:B------:R-:W-:Y:S01]  /*c160*/  SHF.R.S32.HI R4, RZ, 0x2, R2.reuse ;  /* 0x00000002ff047819 */ /* 0x100fe20000011402 */
[----:B------:R-:W-:Y:S01]  /*c170*/  FMUL.FTZ R74, R74, c[0x0][0x2dc] ;  /* 0x0000b7004a4a7a20 */ /* 0x000fe20000410000 */
[----:B------:R-:W-:Y:S01]  /*c180*/  SHF.R.S32.HI R0, RZ, 0x1f, R2 ;  /* 0x0000001fff007819 */ /* 0x000fe20000011402 */
[----:B------:R-:W-:Y:S01]  /*c190*/  FMUL.FTZ R15, R75, c[0x0][0x2dc] ;  /* 0x0000b7004b0f7a20 */ /* 0x000fe20000410000 */
[----:B------:R-:W-:Y:S01]  /*c1a0*/  LEA.HI R148, R148, R149, RZ, 0x7 ;  /* 0x0000009594947211 */ /* 0x000fe200078f38ff */
[----:B------:R-:W-:Y:S01]  /*c1b0*/  FMUL.FTZ R76, R76, c[0x0][0x2dc] ;  /* 0x0000b7004c4c7a20 */ /* 0x000fe20000410000 */
[----:B------:R-:W-:Y:S01]  /*c1c0*/  LEA.HI R0, R0, R4, RZ, 0x3 ;  /* 0x0000000400007211 */ /* 0x000fe200078f18ff */
[----:B------:R-:W-:Y:S01]  /*c1d0*/  FMUL.FTZ R12, R77, c[0x0][0x2dc] ;  /* 0x0000b7004d0c7a20 */ /* 0x000fe20000410000 */
[----:B------:R-:W-:Y:S01]  /*c1e0*/  SHF.R.S32.HI R148, RZ, 0x7, R148 ;  /* 0x00000007ff947819 */ /* 0x000fe20000011494 */
[----:B------:R-:W-:Y:S01]  /*c1f0*/  FMUL.FTZ R78, R78, c[0x0][0x2dc] ;  /* 0x0000b7004e4e7a20 */ /* 0x000fe20000410000 */
[----:B------:R-:W-:Y:S01]  /*c200*/  LOP3.LUT R0, R0, 0xfffffff8, RZ, 0xc0, !PT ;  /* 0xfffffff800007812 */ /* 0x000fe200078ec0ff */
[----:B------:R-:W-:Y:S01]  /*c210*/  FMUL.FTZ R11, R79, c[0x0][0x2dc] ;  /* 0x0000b7004f0b7a20 */ /* 0x000fe20000410000 */
[----:B------:R-:W-:Y:S01]  /*c220*/  LOP3.LUT R2, R2, 0x7ffffffc, RZ, 0xc0, !PT ;  /* 0x7ffffffc02027812 */ /* 0x000fe200078ec0ff */
[----:B------:R-:W-:Y:S01]  /*c230*/  FMUL.FTZ R84, R84, c[0x0][0x2dc] ;  /* 0x0000b70054547a20 */ /* 0x000fe20000410000 */
[----:B------:R-:W-:Y:S01]  /*c240*/  IADD3 R0, R4, -R0, RZ ;  /* 0x8000000004007210 */ /* 0x000fe20007ffe0ff */
[----:B------:R-:W-:Y:S01]  /*c250*/  FMUL.FTZ R10, R85, c[0x0][0x2dc] ;  /* 0x0000b700550a7a20 */ /* 0x000fe20000410000 */
[----:B------:R-:W-:Y:S01]  /*c260*/  SHF.L.U32 R4, R148, 0x3, RZ ;  /* 0x0000000394047819 */ /* 0x000fe200000006ff */
[----:B------:R-:W-:Y:S01]  /*c270*/  FMUL.FTZ R86, R86, c[0x0][0x2dc] ;  /* 0x0000b70056567a20 */ /* 0x000fe20000410000 */
[----:B------:R-:W-:Y:S01]  /*c280*/  SHF.L.U32 R0, R0, 0x6, RZ ;  /* 0x0000000600007819 */ /* 0x000fe200000006ff */
[----:B------:R-:W-:Y:S01]  /*c290*/  FMUL.FTZ R9, R87, c[0x0][0x2dc] ;  /* 0x0000b70057097a20 */ /* 0x000fe20000410000 */
[----:B------:R-:W-:Y:S01]  /*c2a0*/  IADD3 R2, -R2, R44, RZ ;  /* 0x0000002c02027210 */ /* 0x000fe20007ffe1ff */
[----:B------:R-:W-:Y:S01]  /*c2b0*/  FMUL.FTZ R96, R96, c[0x0][0x2dc] ;  /* 0x0000b70060607a20 */ /* 0x000fe20000410000 */
[----:B------:R-:W-:Y:S01]  /*c2c0*/  LOP3.LUT R0, R0, 0x1c0, RZ, 0xc0, !PT ;  /* 0x000001c000007812 */ /* 0x000fe200078ec0ff */
[----:B------:R-:W-:Y:S01]  /*c2d0*/  FMUL.FTZ R6, R97, c[0x0][0x2dc] ;  /* 0x0000b70061067a20 */ /* 0x000fe20000410000 */
[----:B------:R-:W-:Y:S01]  /*c2e0*/  LOP3.LUT R4, R4, 0x8, RZ, 0xc0, !PT ;  /* 0x0000000804047812 */ /* 0x000fe200078ec0ff */
[----:B------:R-:W-:Y:S01]  /*c2f0*/  FMUL.FTZ R98, R98, c[0x0][0x2dc] ;  /* 0x0000b70062627a20 */ /* 0x000fe20000410000 */
[----:B------:R-:W-:Y:S01]  /*c300*/  SHF.R.U32.HI R5, RZ, 0x3, R0 ;  /* 0x00000003ff057819 */ /* 0x000fe20000011600 */
[----:B------:R-:W-:Y:S01]  /*c310*/  FMUL.FTZ R99, R99, c[0x0][0x2dc] ;  /* 0x0000b70063637a20 */ /* 0x000fe20000410000 */
[----:B------:R-:W-:Y:S01]  /*c320*/  SHF.L.U32 R2, R2, 0x1, RZ ;  /* 0x0000000102027819 */ /* 0x000fe200000006ff */
[----:B------:R-:W-:Y:S01]  /*c330*/  FMUL.FTZ R88, R88, c[0x0][0x2dc] ;  /* 0x0000b70058587a20 */ /* 0x000fe20000410000 */
[----:B------:R-:W-:Y:S01]  /*c340*/  LOP3.LUT R4, R5, R0, R4, 0x1e, !PT ;  /* 0x0000000005047212 */ /* 0x000fe200078e1e04 */
        /* <DEDUP_REMOVED lines=19> */
[----:B------:R-:W-:Y:S02]  /*c480*/  F2FP.PACK_AB R8, R8, R88 ;  /* 0x000000580808723e */ /* 0x000fe400000000ff */
[----:B------:R-:W-:Y:S01]  /*c490*/  F2FP.PACK_AB R7, R7, R90 ;  /* 0x0000005a0707723e */ /* 0x000fe200000000ff */
[----:B------:R-:W-:Y:S01]  /*c4a0*/  BAR.SYNC.DEFER_BLOCKING 0x0 ;  /* 0x0000000000007b1d */ /* 0x000fe20000010000 */
[----:B------:R-:W-:Y:S01]  /*c4b0*/  PLOP3.LUT P0, PT, PT, PT, UP0, 0x80, 0x0 ;  /* 0x000000000000781c */ /* 0x000fe20003f0f008 */
[----:B------:R-:W-:-:S04]  /*c4c0*/  @UP0 UIADD3 UR8, UR19, UR24, URZ ;  /* 0x0000001813080290 */ /* 0x000fc8000fffe03f */
[----:B------:R-:W-:-:S04]  /*c4d0*/  @UP0 UIMAD.WIDE.U32 UR6, UR8, UR10, URZ ;  /* 0x0000000a080602a5 */ /* 0x000fc8000f8e003f */
[----:B------:R-:W-:-:S03]  /*c4e0*/  @UP0 UIMAD UR14, UR8, UR11, UR7 ;  /* 0x0000000b080e02a4 */ /* 0x000fc6000f8e0207 */
[----:B------:R-:W-:Y:S01]  /*c4f0*/  @UP0 UMOV UR13, UR6 ;  /* 0x00000006000d0c82 */ /* 0x000fe20008000000 */
[----:B--2---:R-:W-:-:S04]  /*c500*/  LEA R0, R147, R2, 0xa ;  /* 0x0000000293007211 */ /* 0x004fc800078e50ff */
[----:B------:R-:W-:-:S04]  /*c510*/  IADD3 R0, R0, R4, RZ ;  /* 0x0000000400007210 */ /* 0x000fc80007ffe0ff */
[----:B------:R-:W-:-:S05]  /*c520*/  LEA R0, R0, 0xc000, 0x1 ;  /* 0x0000c00000007811 */ /* 0x000fca00078e08ff */
[----:B------:R1:W-:Y:S04]  /*c530*/  STS [R0], R28 ;  /* 0x0000001c00007388 */ /* 0x0003e80000000800 */
        /* <DEDUP_REMOVED lines=20> */
[----:B------:R1:W-:Y:S01]  /*c680*/  STS [R0+0x6400], R15 ;  /* 0x0064000f00007388 */ /* 0x0003e20000000800 */
[----:B------:R-:W-:-:S03]  /*c690*/  F2FP.PACK_AB R4, R93, R92 ;  /* 0x0000005c5d04723e */ /* 0x000fc600000000ff */
[----:B------:R1:W-:Y:S01]  /*c6a0*/  STS [R38+0x4000], R12 ;  /* 0x0040000c26007388 */ /* 0x0003e20000000800 */
[----:B------:R-:W-:-:S03]  /*c6b0*/  F2FP.PACK_AB R2, R95, R94 ;  /* 0x0000005e5f02723e */ /* 0x000fc600000000ff */
        /* <DEDUP_REMOVED lines=23> */
.L_x_880:
        /* <DEDUP_REMOVED lines=19> */
.L_x_881:
[----:B------:R-:W-:Y:S01]  /*c960*/  BAR.SYNC.DEFER_BLOCKING 0x0 ;  /* 0x0000000000007b1d */ /* 0x000fe20000010000 */
[----:B------:R-:W-:Y:S01]  /*c970*/  USHF.L.U32 UR7, UR18, 0x7, URZ ;  /* 0x0000000712077899 */ /* 0x000fe2000800063f */
[--C-:B-1----:R-:W-:Y:S01]  /*c980*/  SHF.R.S32.HI R7, RZ, 0x1f, R240.reuse ;  /* 0x0000001fff077819 */ /* 0x102fe200000114f0 */
[----:B------:R-:W-:Y:S01]  /*c990*/  IMAD.MOV.U32 R6, RZ, RZ, R240 ;  /* 0x000000ffff067224 */ /* 0x000fe200078e00f0 */
[----:B------:R-:W-:Y:S01]  /*c9a0*/  LEA.HI R2, R45, R44, RZ, 0x3 ;  /* 0x0000002c2d027211 */ /* 0x000fe200078f18ff */
[----:B------:R-:W-:Y:S01]  /*c9b0*/  USHF.R.S32.HI UR10, URZ, 0x1f, UR7 ;  /* 0x0000001f3f0a7899 */ /* 0x000fe20008011407 */
[----:B------:R-:W-:Y:S01]  /*c9c0*/  ISETP.GE.AND P1, PT, R240, c[0x0][0x220], PT ;  /* 0x00008800f0007a0c */ /* 0x000fe20003f26270 */
[----:B------:R-:W-:Y:S01]  /*c9d0*/  ULDC.64 UR8, c[0x0][0x3a0] ;  /* 0x0000e80000087ab9 */ /* 0x000fe20000000a00 */
[----:B------:R-:W-:Y:S01]  /*c9e0*/  IMAD.U32 R13, RZ, RZ, UR7 ;  /* 0x00000007ff0d7e24 */ /* 0x000fe2000f8e00ff */
[----:B------:R-:W-:Y:S01]  /*c9f0*/  UIMAD UR6, UR10, UR8, URZ ;  /* 0x000000080a0672a4 */ /* 0x000fe2000f8e023f */
[----:B------:R-:W-:Y:S02]  /*ca00*/  BSSY B0, `(.L_x_882) ;  /* 0x0000022000007945 */ /* 0x000fe40003800000 */
        /* <DEDUP_REMOVED lines=8> */
[----:B------:R1:W2:Y:S01]  /*ca90*/  LDS.128 R16, [R146+0xd000] ;  /* 0x00d0000092107984 */ /* 0x0002a20000000c00 */
[----:B------:R-:W-:Y:S02]  /*caa0*/  IADD3.X R5, R5, UR14, R0, P0, !PT ;  /* 0x0000000e05057c10 */ /* 0x000fe400087fe400 */
[----:B------:R-:W-:Y:S01]  /*cab0*/  SHF.R.S32.HI R0, RZ, 0x3, R2 ;  /* 0x00000003ff007819 */ /* 0x000fe20000011402 */
[----:B------:R1:W3:Y:S01]  /*cac0*/  LDS.128 R20, [R146+0xe000] ;  /* 0x00e0000092147984 */ /* 0x0002e20000000c00 */
[----:B------:R-:W-:-:S02]  /*cad0*/  IMAD.U32 R2, RZ, RZ, UR35 ;  /* 0x00000023ff027e24 */ /* 0x000fc4000f8e00ff */
[----:B------:R-:W-:Y:S01]  /*cae0*/  ISETP.GE.OR P4, PT, R0, UR6, P1 ;  /* 0x0000000600007c0c */ /* 0x000fe20008f86670 */
[----:B------:R1:W4:Y:S01]  /*caf0*/  LDS.128 R24, [R146+0xf000] ;  /* 0x00f0000092187984 */ /* 0x0003220000000c00 */
[----:B------:R-:W-:Y:S01]  /*cb00*/  IMAD.WIDE.U32 R4, R2, c[0x0][0x3b8], R4 ;  /* 0x0000ee0002047a25 */ /* 0x000fe200078e0004 */
[----:B------:R-:W-:Y:S02]  /*cb10*/  SHF.R.S32.HI R14, RZ, 0x1f, R0 ;  /* 0x0000001fff0e7819 */ /* 0x000fe40000011400 */
[----:B------:R1:W1:Y:S02]  /*cb20*/  LDS.128 R28, [R146+0x10000] ;  /* 0x01000000921c7984 */ /* 0x0002640000000c00 */
[----:B------:R-:W-:Y:S02]  /*cb30*/  IADD3 R12, R5, UR8, RZ ;  /* 0x00000008050c7c10 */ /* 0x000fe4000fffe0ff */
        /* <DEDUP_REMOVED lines=14> */
.L_x_883:
[----:B------:R-:W-:Y:S05]  /*cc20*/  BSYNC B0 ;  /* 0x0000000000007941 */ /* 0x000fea0003800000 */
.L_x_882:
        /* <DEDUP_REMOVED lines=15> */
.L_x_885:
[----:B------:R-:W-:Y:S05]  /*cd20*/  BSYNC B0 ;  /* 0x0000000000007941 */ /* 0x000fea0003800000 */
.L_x_884:
        /* <DEDUP_REMOVED lines=15> */
.L_x_887:
[----:B------:R-:W-:Y:S05]  /*ce20*/  BSYNC B0 ;  /* 0x0000000000007941 */ /* 0x000fea0003800000 */
.L_x_886:
        /* <DEDUP_REMOVED lines=14> */
.L_x_889:
[----:B------:R-:W-:Y:S05]  /*cf10*/  BSYNC B0 ;  /* 0x0000000000007941 */ /* 0x000fea0003800000 */
.L_x_888:
[----:B------:R-:W-:Y:S01]  /*cf20*/  ULDC.64 UR8, c[0x0][0x3a8] ;  /* 0x0000ea0000087ab9 */ /* 0x000fe20000000a00 */
[----:B------:R-:W-:Y:S01]  /*cf30*/  IMAD.WIDE.U32 R6, R13, c[0x0][0x3a8], R6 ;  /* 0x0000ea000d067a25 */ /* 0x000fe200078e0006 */
[----:B------:R-:W-:Y:S01]  /*cf40*/  UIMAD UR6, UR10, UR8, URZ ;  /* 0x000000080a0672a4 */ /* 0x000fe2000f8e023f */
[----:B------:R-:W-:Y:S03]  /*cf50*/  BSSY B0, `(.L_x_890) ;  /* 0x0000015000007945 */ /* 0x000fe60003800000 */
        /* <DEDUP_REMOVED lines=20> */
.L_x_891:
[----:B------:R-:W-:Y:S05]  /*d0a0*/  BSYNC B0 ;  /* 0x0000000000007941 */ /* 0x000fea0003800000 */
.L_x_890:
        /* <DEDUP_REMOVED lines=13> */
.L_x_893:
[----:B------:R-:W-:Y:S05]  /*d180*/  BSYNC B0 ;  /* 0x0000000000007941 */ /* 0x000fea0003800000 */
.L_x_892:
        /* <DEDUP_REMOVED lines=13> */
.L_x_895:
[----:B------:R-:W-:Y:S05]  /*d260*/  BSYNC B0 ;  /* 0x0000000000007941 */ /* 0x000fea0003800000 */
.L_x_894:
        /* <DEDUP_REMOVED lines=11> */
.L_x_844:
[----:B------:R-:W-:Y:S05]  /*d320*/  BSYNC B1 ;  /* 0x0000000000017941 */ /* 0x000fea0003800000 */
.L_x_822:
        /* <DEDUP_REMOVED lines=11> */
.L_x_896:
[----:B------:R-:W-:Y:S05]  /*d3e0*/  EXIT ;  /* 0x000000000000794d */ /* 0x000fea0003800000 */
.L_x_898:
        /* <DEDUP_REMOVED lines=9> */
.L_x_1271:


//--------------------- .text._ZN5flash44flash_bwd_dq_dk_dv_loop_seqk_parallel_kernelI23Flash_bwd_kernel_traitsILi64ELi128ELi128ELi8ELi4ELi4ELi4ELb0ELb0EN7cutlass6half_tE19Flash_kernel_traitsILi64ELi128ELi128ELi8ES3_EELb0ELb1ELb0ELb0ELb0ELb0ELb1EEEvNS_16Flash_bwd_paramsE --------------------------
	.section	.text._ZN5flash44flash_bwd_dq_dk_dv_loop_seqk_parallel_kernelI23Flash_bwd_kernel_traitsILi64ELi128ELi128ELi8ELi4ELi4ELi4ELb0ELb0EN7cutlass6half_tE19Flash_kernel_traitsILi64ELi128ELi128ELi8ES3_EELb0ELb1ELb0ELb0ELb0ELb0ELb1EEEvNS_16Flash_bwd_paramsE,"ax",@progbits
	.sectioninfo	@"SHI_REGISTERS=255"
	.align	128
        .global         _ZN5flash44flash_bwd_dq_dk_dv_loop_seqk_parallel_kernelI23Flash_bwd_kernel_traitsILi64ELi128ELi128ELi8ELi4ELi4ELi4ELb0ELb0EN7cutlass6half_tE19Flash_kernel_traitsILi64ELi128ELi128ELi8ES3_EELb0ELb1ELb0ELb0ELb0ELb0ELb1EEEvNS_16Flash_bwd_paramsE
        .type           _ZN5flash44flash_bwd_dq_dk_dv_loop_seqk_parallel_kernelI23Flash_bwd_kernel_traitsILi64ELi128ELi128ELi8ELi4ELi4ELi4ELb0ELb0EN7cutlass6half_tE19Flash_kernel_traitsILi64ELi128ELi128ELi8ES3_EELb0ELb1ELb0ELb0ELb0ELb0ELb1EEEvNS_16Flash_bwd_paramsE,@function
        .size           _ZN5flash44flash_bwd_dq_dk_dv_loop_seqk_parallel_kernelI23Flash_bwd_kernel_traitsILi64ELi128ELi128ELi8ELi4ELi4ELi4ELb0ELb0EN7cutlass6half_tE19Flash_kernel_traitsILi64ELi128ELi128ELi8ES3_EELb0ELb1ELb0ELb0ELb0ELb0ELb1EEEvNS_16Flash_bwd_paramsE,(.L_x_1272 - _ZN5flash44flash_bwd_dq_dk_dv_loop_seqk_parallel_kernelI23Flash_bwd_kernel_traitsILi64ELi128ELi128ELi8ELi4ELi4ELi4ELb0ELb0EN7cutlass6half_tE19Flash_kernel_traitsILi64ELi128ELi128ELi8ES3_EELb0ELb1ELb0ELb0ELb0ELb0ELb1EEEvNS_16Flash_bwd_paramsE)
        .other          _ZN5flash44flash_bwd_dq_dk_dv_loop_seqk_parallel_kernelI23Flash_bwd_kernel_traitsILi64ELi128ELi128ELi8ELi4ELi4ELi4ELb0ELb0EN7cutlass6half_tE19Flash_kernel_traitsILi64ELi128ELi128ELi8ES3_EELb0ELb1ELb0ELb0ELb0ELb0ELb1EEEvNS_16Flash_bwd_paramsE,@"STO_CUDA_ENTRY STV_DEFAULT"
_ZN5flash44flash_bwd_dq_dk_dv_loop_seqk_parallel_kernelI23Flash_bwd_kernel_traitsILi64ELi128ELi128ELi8ELi4ELi4ELi4ELb0ELb0EN7cutlass6half_tE19Flash_kernel_traitsILi64ELi128ELi128ELi8ES3_EELb0ELb1ELb0ELb0ELb0ELb0ELb1EEEvNS_16Flash_bwd_paramsE:
.text._ZN5flash44flash_bwd_dq_dk_dv_loop_seqk_parallel_kernelI23Flash_bwd_kernel_traitsILi64ELi128ELi128ELi8ELi4ELi4ELi4ELb0ELb0EN7cutlass6half_tE19Flash_kernel_traitsILi64ELi128ELi128ELi8ES3_EELb0ELb1ELb0ELb0ELb0ELb0ELb1EEEvNS_16Flash_bwd_paramsE:
        /* <DEDUP_REMOVED lines=21> */
[----:B------:R-:W-:Y:S02]  /*0150*/  ULDC UR11, c[0x0][0x374] ;  /* 0x0000dd00000b7ab9 */ /* 0x000fe40000000800 */
[----:B------:R-:W-:Y:S02]  /*0160*/  UIMAD UR59, UR6, UR4, UR59 ;  /* 0x00000004063b72a4 */ /* 0x000fe4000f8e023b */
[----:B------:R-:W-:Y:S02]  /*0170*/  UIMAD UR6, UR11, 0xc0, URZ ;  /* 0x000000c00b0678a4 */ /* 0x000fe4000f8e023f */
[----:B------:R-:W-:Y:S02]  /*0180*/  ULDC.U8 UR7, c[0x0][0x328] ;  /* 0x0000ca0000077ab9 */ /* 0x000fe40000000000 */
[----:B------:R-:W-:Y:S02]  /*0190*/  ULDC UR14, c[0x0][0x194] ;  /* 0x00006500000e7ab9 */ /* 0x000fe40000000800 */
[----:B------:R-:W-:Y:S01]  /*01a0*/  UISETP.NE.AND UP5, UPT, UR7, URZ, UPT ;  /* 0x0000003f0700728c */ /* 0x000fe2000bfa5270 */
[----:B-1----:R-:W-:Y:S01]  /*01b0*/  SHF.R.S32.HI R12, RZ, 0x1f, R14 ;  /* 0x0000001fff0c7819 */ /* 0x002fe2000001140e */
[----:B--2---:R-:W-:-:S02]  /*01c0*/  UIMAD.WIDE.U32 UR48, UR36, UR17, URZ ;  /* 0x00000011243072a5 */ /* 0x004fc4000f8e003f */
[----:B------:R-:W-:Y:S01]  /*01d0*/  USHF.L.U32 UR17, UR36, 0x7, URZ ;  /* 0x0000000724117899 */ /* 0x000fe2000800063f */
[CC--:B------:R-:W-:Y:S01]  /*01e0*/  LEA.HI R8, R12.reuse, R14.reuse, RZ, 0x4 ;  /* 0x0000000e0c087211 */ /* 0x0c0fe200078f20ff */
[----:B------:R-:W-:Y:S01]  /*01f0*/  UIMAD UR7, UR14, 0xc0, URZ ;  /* 0x000000c00e0778a4 */ /* 0x000fe2000f8e023f */
[----:B------:R-:W-:Y:S01]  /*0200*/  LEA.HI R4, R12, R14, RZ, 0x5 ;  /* 0x0000000e0c047211 */ /* 0x000fe200078f28ff */
[----:B------:R-:W-:Y:S01]  /*0210*/  ULDC UR50, c[0x0][0x22c] ;  /* 0x00008b0000327ab9 */ /* 0x000fe20000000800 */
[----:B------:R-:W-:Y:S01]  /*0220*/  SHF.R.S32.HI R2, RZ, 0x4, R8 ;  /* 0x00000004ff027819 */ /* 0x000fe20000011408 */
[----:B------:R-:W-:Y:S01]  /*0230*/  ULDC UR40, c[0x0][0x1c0] ;  /* 0x0000700000287ab9 */ /* 0x000fe20000000800 */
[--C-:B------:R-:W-:Y:S01]  /*0240*/  SHF.R.S32.HI R6, RZ, 0x5, R4.reuse ;  /* 0x00000005ff067819 */ /* 0x100fe20000011404 */
[----:B------:R-:W-:Y:S01]  /*0250*/  ULDC UR10, c[0x0][0x1c0] ;  /* 0x00007000000a7ab9 */ /* 0x000fe20000000800 */
[----:B------:R-:W-:Y:S01]  /*0260*/  LEA.HI R0, R8, R2, RZ, 0x1 ;  /* 0x0000000208007211 */ /* 0x000fe200078f08ff */
[----:B------:R-:W-:Y:S01]  /*0270*/  UIMAD.WIDE UR40, UR50, UR40, URZ ;  /* 0x00000028322872a5 */ /* 0x000fe2000f8e023f */
[----:B------:R-:W-:Y:S01]  /*0280*/  SHF.R.S32.HI R3, RZ, 0x1f, R4 ;  /* 0x0000001fff037819 */ /* 0x000fe20000011404 */
[----:B---3--:R-:W-:Y:S01]  /*0290*/  UIMAD UR51, UR39, UR50, URZ ;  /* 0x00000032273372a4 */ /* 0x008fe2000f8e023f */
[----:B------:R-:W-:Y:S01]  /*02a0*/  LOP3.LUT R0, R0, 0xfffffffe, RZ, 0xc0, !PT ;  /* 0xfffffffe00007812 */ /* 0x000fe200078ec0ff */
[----:B------:R-:W-:Y:S01]  /*02b0*/  UIMAD UR50, UR50, UR10, URZ ;  /* 0x0000000a323272a4 */ /* 0x000fe2000f8e023f */
[CC--:B------:R-:W-:Y:S01]  /*02c0*/  LEA.HI R16, R12.reuse, R14.reuse, RZ, 0x2 ;  /* 0x0000000e0c107211 */ /* 0x0c0fe200078f10ff */
[----:B------:R-:W-:Y:S01]  /*02d0*/  ULDC UR15, c[0x0][0x1c0] ;  /* 0x00007000000f7ab9 */ /* 0x000fe20000000800 */
[----:B------:R-:W-:Y:S01]  /*02e0*/  LEA.HI R15, R12, R14, RZ, 0x3 ;  /* 0x0000000e0c0f7211 */ /* 0x000fe200078f18ff */
[----:B------:R-:W-:Y:S01]  /*02f0*/  IMAD.IADD R191, R2, 0x1, -R0 ;  /* 0x0000000102bf7824 */ /* 0x000fe200078e0a00 */
[----:B------:R-:W-:Y:S01]  /*0300*/  LEA.HI R0, R3, R6, RZ, 0x2 ;  /* 0x0000000603007211 */ /* 0x000fe200078f10ff */
[----:B------:R-:W-:Y:S01]  /*0310*/  ULDC UR9, c[0x0][0x1c0] ;  /* 0x0000700000097ab9 */ /* 0x000fe20000000800 */
[--C-:B------:R-:W-:Y:S01]  /*0320*/  SHF.R.S32.HI R5, RZ, 0x2, R16.reuse ;  /* 0x00000002ff057819 */ /* 0x100fe20000011410 */
[----:B------:R-:W-:Y:S01]  /*0330*/  UIMAD UR56, UR5, UR36, URZ ;  /* 0x00000024053872a4 */ /* 0x000fe2000f8e023f */
[----:B------:R-:W-:Y:S01]  /*0340*/  SHF.R.S32.HI R3, RZ, 0x1f, R16 ;  /* 0x0000001fff037819 */ /* 0x000fe20000011410 */
[----:B------:R-:W-:Y:S01]  /*0350*/  UIMAD UR4, UR36, UR9, UR39 ;  /* 0x00000009240472a4 */ /* 0x000fe2000f8e0227 */
[----:B------:R-:W-:Y:S01]  /*0360*/  LOP3.LUT R2, R0, 0xfffffffc, RZ, 0xc0, !PT ;  /* 0xfffffffc00027812 */ /* 0x000fe200078ec0ff */
[----:B------:R-:W-:Y:S01]  /*0370*/  @!UP5 UIMAD UR5, UR36, UR15, UR39 ;  /* 0x0000000f2405d2a4 */ /* 0x000fe2000f8e0227 */
[----:B------:R-:W-:Y:S01]  /*0380*/  LEA.HI R0, R3, R5, RZ, 0x3 ;  /* 0x0000000503007211 */ /* 0x000fe200078f18ff */
[----:B------:R-:W-:Y:S01]  /*0390*/  USHF.L.U32 UR45, UR50, 0x7, URZ ;  /* 0x00000007322d7899 */ /* 0x000fe2000800063f */
        /* <DEDUP_REMOVED lines=8> */
[----:B------:R-:W-:Y:S01]  /*0420*/  ULDC.U8 UR8, c[0x0][0x3d0] ;  /* 0x0000f40000087ab9 */ /* 0x000fe20000000000 */
[----:B------:R-:W-:Y:S01]  /*0430*/  IMAD.IADD R0, R14, 0x1, -R2 ;  /* 0x000000010e007824 */ /* 0x000fe200078e0a02 */
[----:B------:R-:W-:-:S02]  /*0440*/  ULDC UR54, c[0x0][0x224] ;  /* 0x0000890000367ab9 */ /* 0x000fc40000000800 */
[----:B------:R-:W-:Y:S02]  /*0450*/  @UP5 UIMAD UR58, UR36, UR53, URZ ;  /* 0x00000035243a52a4 */ /* 0x000fe4000f8e023f */
[----:B------:R-:W-:Y:S01]  /*0460*/  SHF.R.S32.HI R2, RZ, 0x1f, R0 ;  /* 0x0000001fff027819 */ /* 0x000fe20000011400 */
[----:B------:R-:W-:Y:S02]  /*0470*/  ULDC.64 UR12, c[0x0][0x118] ;  /* 0x00004600000c7ab9 */ /* 0x000fe40000000a00 */
[----:B------:R-:W-:Y:S01]  /*0480*/  ULOP3.LUT UR60, UR39, UR60, URZ, 0x3c, !UPT ;  /* 0x0000003c273c7292 */ /* 0x000fe2000f8e3c3f */
[----:B------:R-:W-:Y:S01]  /*0490*/  LEA.HI R11, R2, R0, RZ, 0x2 ;  /* 0x00000000020b7211 */ /* 0x000fe200078f10ff */
[----:B------:R-:W-:Y:S01]  /*04a0*/  IMAD.SHL.U32 R2, R3, 0x40, RZ ;  /* 0x0000004003027824 */ /* 0x000fe200078e00ff */
[----:B------:R-:W-:Y:S01]  /*04b0*/  LOP3.LUT R3, R8, 0xfffffff0, RZ, 0xc0, !PT ;  /* 0xfffffff008037812 */ /* 0x000fe200078ec0ff */
[C---:B------:R-:W-:Y:S01]  /*04c0*/  IMAD.IADD R0, R14.reuse, 0x1, -R4 ;  /* 0x000000010e007824 */ /* 0x040fe200078e0a04 */
[----:B------:R-:W-:Y:S01]  /*04d0*/  USHF.R.S32.HI UR61, URZ, 0x1f, UR39 ;  /* 0x0000001f3f3d7899 */ /* 0x000fe20008011427 */
[----:B------:R-:W-:Y:S01]  /*04e0*/  IMAD.SHL.U32 R8, R14, 0x2, RZ ;  /* 0x000000020e087824 */ /* 0x000fe200078e00ff */
[----:B------:R-:W-:Y:S01]  /*04f0*/  LOP3.LUT R2, R2, 0x1c0, RZ, 0xc0, !PT ;  /* 0x000001c002027812 */ /* 0x000fe200078ec0ff */
[C---:B------:R-:W-:Y:S01]  /*0500*/  IMAD.SHL.U32 R204, R0.reuse, 0x8, RZ ;  /* 0x0000000800cc7824 */ /* 0x040fe200078e00ff */
[----:B------:R-:W-:Y:S01]  /*0510*/  LOP3.LUT P4, RZ, R0, 0x2, RZ, 0xc0, !PT ;  /* 0x0000000200ff7812 */ /* 0x000fe2000788c0ff */
[----:B------:R-:W-:Y:S01]  /*0520*/  UISETP.NE.AND UP6, UPT, UR8, URZ, UPT ;  /* 0x0000003f0800728c */ /* 0x000fe2000bfc5270 */
[----:B------:R-:W-:Y:S01]  /*0530*/  SHF.R.U32.HI R5, RZ, 0x3, R2 ;  /* 0x00000003ff057819 */ /* 0x000fe20000011602 */
[----:B------:R-:W-:Y:S01]  /*0540*/  UIMAD.WIDE.U32 UR46, UR40, UR48, URZ ;  /* 0x00000030282e72a5 */ /* 0x000fe2000f8e003f */
[----:B------:R-:W-:Y:S01]  /*0550*/  LOP3.LUT R4, R2, 0x38, R204, 0xf8, !PT ;  /* 0x0000003802047812 */ /* 0x000fe200078ef8cc */
[----:B------:R-:W-:Y:S01]  /*0560*/  IMAD.IADD R2, R14, 0x1, -R3 ;  /* 0x000000010e027824 */ /* 0x000fe200078e0a03 */
[C---:B------:R-:W-:Y:S01]  /*0570*/  LOP3.LUT P3, RZ, R0.reuse, 0x4, RZ, 0xc0, !PT ;  /* 0x0000000400ff7812 */ /* 0x040fe2000786c0ff */
[----:B------:R-:W-:Y:S01]  /*0580*/  IMAD.SHL.U32 R0, R0, 0x40, RZ ;  /* 0x0000004000007824 */ /* 0x000fe200078e00ff */
[----:B------:R-:W-:Y:S01]  /*0590*/  LOP3.LUT R4, R4, R5, RZ, 0x3c, !PT ;  /* 0x0000000504047212 */ /* 0x000fe200078e3cff */
[----:B------:R-:W-:Y:S01]  /*05a0*/  UIMAD UR55, UR41, UR48, URZ ;  /* 0x00000030293772a4 */ /* 0x000fe2000f8e023f */
[----:B------:R-:W-:Y:S01]  /*05b0*/  SHF.R.S32.HI R3, RZ, 0x1f, R2 ;  /* 0x0000001fff037819 */ /* 0x000fe20000011402 */
[----:B------:R-:W-:Y:S01]  /*05c0*/  USHF.R.S32.HI UR57, URZ, 0x1f, UR51 ;  /* 0x0000001f3f397899 */ /* 0x000fe20008011433 */
[----:B------:R-:W-:Y:S01]  /*05d0*/  LEA.HI R5, R12, R14, RZ, 0x6 ;  /* 0x0000000e0c057211 */ /* 0x000fe200078f30ff */
[----:B------:R-:W-:Y:S01]  /*05e0*/  UIMAD UR54, UR4, UR54, URZ ;  /* 0x00000036043672a4 */ /* 0x000fe2000f8e023f */
[----:B------:R-:W-:Y:S01]  /*05f0*/  LEA.HI R10, R3, R2, RZ, 0x3 ;  /* 0x00000002030a7211 */ /* 0x000fe200078f18ff */
[----:B------:R-:W-:Y:S01]  /*0600*/  @!UP5 UIMAD UR53, UR5, UR53, URZ ;  /* 0x000000350535d2a4 */ /* 0x000fe2000f8e023f */
[----:B------:R-:W-:Y:S01]  /*0610*/  LOP3.LUT R0, R0, 0x1c0, RZ, 0xc0, !PT ;  /* 0x000001c000007812 */ /* 0x000fe200078ec0ff */
[----:B------:R-:W-:Y:S01]  /*0620*/  IMAD.SHL.U32 R5, R5, 0x8, RZ ;  /* 0x0000000805057824 */ /* 0x000fe200078e00ff */
[----:B------:R-:W-:Y:S01]  /*0630*/  LOP3.LUT R3, R10, 0xfffffff8, RZ, 0xc0, !PT ;  /* 0xfffffff80a037812 */ /* 0x000fe200078ec0ff */
[----:B------:R-:W-:Y:S01]  /*0640*/  USHF.R.S32.HI UR52, URZ, 0x1f, UR45 ;  /* 0x0000001f3f347899 */ /* 0x000fe2000801142d */
[----:B------:R-:W-:Y:S01]  /*0650*/  LOP3.LUT R182, R0, 0x8, R15, 0xf8, !PT ;  /* 0x0000000800b67812 */ /* 0x000fe200078ef80f */
[----:B------:R-:W-:Y:S01]  /*0660*/  UMOV UR44, 0xffffc000 ;  /* 0xffffc000002c7882 */ /* 0x000fe20000000000 */
[----:B------:R-:W-:Y:S01]  /*0670*/  LOP3.LUT R8, R8, 0x6, RZ, 0xc0, !PT ;  /* 0x0000000608087812 */ /* 0x000fe200078ec0ff */
[----:B------:R-:W-:Y:S01]  /*0680*/  IMAD.IADD R13, R2, 0x1, -R3 ;  /* 0x00000001020d7824 */ /* 0x000fe200078e0a03 */
[----:B------:R-:W-:Y:S01]  /*0690*/  LOP3.LUT R2, R4, 0xfffffe00, R5, 0xf8, !PT ;  /* 0xfffffe0004027812 */ /* 0x000fe200078ef805 */
[----:B------:R-:W-:Y:S01]  /*06a0*/  IMAD.SHL.U32 R5, R191, 0x200, RZ ;  /* 0x00000200bf057824 */ /* 0x000fe200078e00ff */
[----:B------:R-:W-:-:S02]  /*06b0*/  LEA.HI R4, R12, R14, RZ, 0x7 ;  /* 0x0000000e0c047211 */ /* 0x000fc400078f38ff */
[----:B------:R-:W-:Y:S01]  /*06c0*/  SHF.R.U32.HI R3, RZ, 0x3, R0 ;  /* 0x00000003ff037819 */ /* 0x000fe20000011600 */
[----:B------:R1:W-:Y:S01]  /*06d0*/  STL [R1+0x48], R2 ;  /* 0x0000480201007387 */ /* 0x0003e20000100800 */
[----:B------:R-:W-:Y:S02]  /*06e0*/  SHF.R.S32.HI R4, RZ, 0x7, R4 ;  /* 0x00000007ff047819 */ /* 0x000fe40000011404 */
[----:B------:R-:W-:Y:S02]  /*06f0*/  LOP3.LUT R182, R182, R3, RZ, 0x3c, !PT ;  /* 0x00000003b6b67212 */ /* 0x000fe400078e3cff */
[----:B------:R-:W-:Y:S01]  /*0700*/  SEL R184, R197, 0xffffffe0, !P4 ;  /* 0xffffffe0c5b87807 */ /* 0x000fe20006000000 */
[----:B------:R-:W-:Y:S01]  /*0710*/  IMAD R12, R4, 0x40, R8 ;  /* 0x00000040040c7824 */ /* 0x000fe200078e0208 */
[----:B-1----:R-:W-:-:S04]  /*0720*/  LOP3.LUT R2, R7, 0x1, RZ, 0xc0, !PT ;  /* 0x0000000107027812 */ /* 0x002fc800078ec0ff */
[----:B------:R-:W-:Y:S01]  /*0730*/  ISETP.NE.U32.AND P0, PT, R2, 0x1, PT ;  /* 0x000000010200780c */ /* 0x000fe20003f05070 */
[----:B------:R-:W-:-:S03]  /*0740*/  IMAD.SHL.U32 R2, R9, 0x10, RZ ;  /* 0x0000001009027824 */ /* 0x000fc600078e00ff */
[----:B------:R-:W-:Y:S02]  /*0750*/  R2P PR, R7, 0x6 ;  /* 0x0000000607007804 */ /* 0x000fe40000000000 */
[----:B------:R-:W-:Y:S01]  /*0760*/  LOP3.LUT R6, R0, 0x30, R2, 0xf8, !PT ;  /* 0x0000003000067812 */ /* 0x000fe200078ef802 */
[----:B------:R-:W-:Y:S01]  /*0770*/  IMAD R0, R4, 0x1000, R5 ;  /* 0x0000100004007824 */ /* 0x000fe200078e0205 */
[----:B------:R-:W-:Y:S02]  /*0780*/  LEA.HI.SX32 R11, R11, R2, 0x1e ;  /* 0x000000020b0b7211 */ /* 0x000fe400078ff2ff */
[----:B------:R-:W-:Y:S01]  /*0790*/  LOP3.LUT R2, R6, 0x8, R15, 0xf8, !PT ;  /* 0x0000000806027812 */ /* 0x000fe200078ef80f */
[----:B------:R-:W-:Y:S01]  /*07a0*/  IMAD.IADD R182, R0, 0x1, R182 ;  /* 0x0000000100b67824 */ /* 0x000fe200078e02b6 */
[----:B------:R-:W-:Y:S01]  /*07b0*/  LOP3.LUT R0, R16, 0x7ffffffc, RZ, 0xc0, !PT ;  /* 0x7ffffffc10007812 */ /* 0x000fe200078ec0ff */
[----:B------:R-:W-:Y:S01]  /*07c0*/  IMAD.U32 R6, RZ, RZ, UR17 ;  /* 0x00000011ff067e24 */ /* 0x000fe2000f8e00ff */
[----:B------:R-:W-:Y:S01]  /*07d0*/  LOP3.LUT R3, R5, R2, R3, 0xf6, !PT ;  /* 0x0000000205037212 */ /* 0x000fe200078ef603 */
[----:B------:R-:W-:Y:S01]  /*07e0*/  IMAD.SHL.U32 R2, R4, 0x8, RZ ;  /* 0x0000000804027824 */ /* 0x000fe200078e00ff */
[----:B------:R-:W-:Y:S01]  /*07f0*/  STL [R1+0x54], R11 ;  /* 0x0000540b01007387 */ /* 0x000fe20000100800 */
[----:B------:R-:W-:Y:S01]  /*0800*/  IMAD.IADD R6, R14, 0x1, -R0 ;  /* 0x000000010e067824 */ /* 0x000fe200078e0a00 */
[----:B------:R-:W-:Y:S01]  /*0810*/  SEL R197, R197, 0xffffffe0, !P1 ;  /* 0xffffffe0c5c57807 */ /* 0x000fe20004800000 */
[----:B------:R-:W-:Y:S01]  /*0820*/  IMAD.SHL.U32 R0, R7, 0x40, RZ ;  /* 0x0000004007007824 */ /* 0x000fe200078e00ff */
[----:B------:R-:W-:Y:S01]  /*0830*/  LOP3.LUT R2, R2, 0x8, RZ, 0xc0, !PT ;  /* 0x0000000802027812 */ /* 0x000fe200078ec0ff */
[----:B------:R-:W-:Y:S01]  /*0840*/  IMAD.SHL.U32 R6, R6, 0x2, RZ ;  /* 0x0000000206067824 */ /* 0x000fe200078e00ff */
[----:B------:R1:W-:Y:S01]  /*0850*/  STL [R1+0x50], R12 ;  /* 0x0000500c01007387 */ /* 0x0003e20000100800 */
[----:B------:R-:W-:Y:S01]  /*0860*/  IMAD.SHL.U32 R7, R191, 0x10, RZ ;  /* 0x00000010bf077824 */ /* 0x000fe200078e00ff */
[----:B------:R-:W-:Y:S01]  /*0870*/  LOP3.LUT R0, R0, 0x1c0, RZ, 0xc0, !PT ;  /* 0x000001c000007812 */ /* 0x000fe200078ec0ff */
[----:B------:R-:W-:Y:S01]  /*0880*/  IMAD R8, R4, 0x2000, R6 ;  /* 0x0000200004087824 */ /* 0x000fe200078e0206 */
[----:B------:R-:W-:Y:S01]  /*0890*/  SEL R195, R195, 0x10, !P0 ;  /* 0x00000010c3c37807 */ /* 0x000fe20004000000 */
[----:B------:R-:W-:Y:S01]  /*08a0*/  IMAD.SHL.U32 R191, R191, 0x8, RZ ;  /* 0x00000008bfbf7824 */ /* 0x000fe200078e00ff */
[----:B------:R-:W-:Y:S01]  /*08b0*/  SHF.R.U32.HI R5, RZ, 0x3, R0 ;  /* 0x00000003ff057819 */ /* 0x000fe20000011600 */
[----:B------:R-:W-:Y:S01]  /*08c0*/  IMAD.SHL.U32 R182, R182, 0x2, RZ ;  /* 0x00000002b6b67824 */ /* 0x000fe200078e00ff */
[----:B------:R-:W-:Y:S01]  /*08d0*/  LOP3.LUT R7, R2, 0x10, R7, 0xf8, !PT ;  /* 0x0000001002077812 */ /* 0x000fe200078ef807 */
[----:B------:R-:W-:Y:S01]  /*08e0*/  IMAD.SHL.U32 R3, R3, 0x2, RZ ;  /* 0x0000000203037824 */ /* 0x000fe200078e00ff */
[-C--:B------:R-:W-:Y:S01]  /*08f0*/  LOP3.LUT R4, R5, R0.reuse, R2, 0x1e, !PT ;  /* 0x0000000005047212 */ /* 0x080fe200078e1e02 */
[----:B------:R-:W-:Y:S01]  /*0900*/  IMAD R2, R9, 0x400, R8 ;  /* 0x0000040009027824 */ /* 0x000fe200078e0208 */
[----:B------:R-:W-:Y:S01]  /*0910*/  LOP3.LUT R5, R5, R0, RZ, 0xfc, !PT ;  /* 0x0000000005057212 */ /* 0x000fe200078efcff */
[----:B------:R-:W-:-:S02]  /*0920*/  IMAD R0, R9, 0x400, R6 ;  /* 0x0000040009007824 */ /* 0x000fc400078e0206 */
[----:B------:R-:W-:Y:S02]  /*0930*/  IMAD.IADD R185, R182, 0x1, R184 ;  /* 0x00000001b6b97824 */ /* 0x000fe400078e02b8 */
[----:B------:R-:W-:Y:S02]  /*0940*/  IMAD.IADD R193, R5, 0x1, R2 ;  /* 0x0000000105c17824 */ /* 0x000fe400078e0202 */
[----:B------:R-:W-:Y:S01]  /*0950*/  IMAD.U32 R2, RZ, RZ, UR6 ;  /* 0x00000006ff027e24 */ /* 0x000fe2000f8e00ff */
[----:B------:R-:W-:Y:S01]  /*0960*/  USHF.R.S32.HI UR6, URZ, 0x1f, UR36 ;  /* 0x0000001f3f067899 */ /* 0x000fe20008011424 */
[----:B------:R-:W-:Y:S02]  /*0970*/  IMAD.IADD R8, R0, 0x1, R4 ;  /* 0x0000000100087824 */ /* 0x000fe400078e0204 */
[----:B------:R-:W-:Y:S01]  /*0980*/  IMAD.U32 R4, RZ, RZ, UR7 ;  /* 0x00000007ff047e24 */ /* 0x000fe2000f8e00ff */
[----:B------:R2:W-:Y:S01]  /*0990*/  STL [R1+0x90], R2 ;  /* 0x0000900201007387 */ /* 0x0005e20000100800 */
[----:B------:R-:W-:Y:S01]  /*09a0*/  IMAD.SHL.U32 R0, R10, 0x40, RZ ;  /* 0x000000400a007824 */ /* 0x000fe200078e00ff */
[----:B------:R-:W-:Y:S01]  /*09b0*/  LEA R8, R8, 0xc000, 0x1 ;  /* 0x0000c00008087811 */ /* 0x000fe200078e08ff */
[----:B------:R-:W-:Y:S01]  /*09c0*/  IMAD.U32 R5, RZ, RZ, UR6 ;  /* 0x00000006ff057e24 */ /* 0x000fe2000f8e00ff */
[----:B------:R3:W-:Y:S01]  /*09d0*/  STL [R1+0x8c], R4 ;  /* 0x00008c0401007387 */ /* 0x0007e20000100800 */
[----:B------:R-:W-:Y:S01]  /*09e0*/  USHF.R.S32.HI UR6, URZ, 0x1f, UR39 ;  /* 0x0000001f3f067899 */ /* 0x000fe20008011427 */
[----:B------:R-:W-:Y:S01]  /*09f0*/  LOP3.LUT R0, R0, 0xfffffe00, RZ, 0xc0, !PT ;  /* 0xfffffe0000007812 */ /* 0x000fe200078ec0ff */
[----:B------:R-:W-:Y:S01]  /*0a00*/  IMAD.SHL.U32 R193, R193, 0x2, RZ ;  /* 0x00000002c1c17824 */ /* 0x000fe200078e00ff */
[----:B-1----:R-:W-:-:S02]  /*0a10*/  IADD3 R12, R8, 0x2420, RZ ;  /* 0x00002420080c7810 */ /* 0x002fc40007ffe0ff */
[C---:B------:R-:W-:Y:S01]  /*0a20*/  @P1 IADD3 R12, R8.reuse, 0x23e0, RZ ;  /* 0x000023e0080c1810 */ /* 0x040fe20007ffe0ff */
[----:B------:R-:W-:Y:S01]  /*0a30*/  IMAD.U32 R10, RZ, RZ, UR6 ;  /* 0x00000006ff0a7e24 */ /* 0x000fe2000f8e00ff */
[C---:B------:R-:W-:Y:S01]  /*0a40*/  IADD3 R10, R8.reuse, 0x2020, RZ ;  /* 0x00002020080a7810 */ /* 0x040fe20007ffe0ff */
[C---:B------:R-:W-:Y:S01]  /*0a50*/  IMAD.IADD R196, R193.reuse, 0x1, R195 ;  /* 0x00000001c1c47824 */ /* 0x040fe200078e02c3 */
[----:B------:R-:W-:Y:S01]  /*0a60*/  @P1 IADD3 R10, R8, 0x1fe0, RZ ;  /* 0x00001fe0080a1810 */ /* 0x000fe20007ffe0ff */
[--C-:B------:R-:W-:Y:S02]  /*0a70*/  IMAD.IADD R200, R193, 0x1, R197.reuse ;  /* 0x00000001c1c87824 */ /* 0x100fe400078e02c5 */
[----:B------:R-:W-:Y:S02]  /*0a80*/  IMAD.IADD R199, R196, 0x1, R197 ;  /* 0x00000001c4c77824 */ /* 0x000fe400078e02c5 */
[----:B--2---:R-:W-:Y:S01]  /*0a90*/  IMAD.SHL.U32 R2, R13, 0x40, RZ ;  /* 0x000000400d027824 */ /* 0x004fe200078e00ff */
[----:B------:R-:W-:-:S02]  /*0aa0*/  IADD3 R13, R8, 0x420, RZ ;  /* 0x00000420080d7810 */ /* 0x000fc40007ffe0ff */
[----:B------:R-:W-:Y:S02]  /*0ab0*/  @P1 IADD3 R13, R8, 0x3e0, RZ ;  /* 0x000003e0080d1810 */ /* 0x000fe40007ffe0ff */
[----:B------:R-:W-:Y:S02]  /*0ac0*/  LOP3.LUT R2, R2, 0x1c0, RZ, 0xc0, !PT ;  /* 0x000001c002027812 */ /* 0x000fe400078ec0ff */
[----:B---3--:R-:W-:Y:S02]  /*0ad0*/  IADD3 R4, R11, -0x80, RZ ;  /* 0xffffff800b047810 */ /* 0x008fe40007ffe0ff */
[----:B------:R-:W-:Y:S02]  /*0ae0*/  SHF.R.U32.HI R5, RZ, 0x3, R2 ;  /* 0x00000003ff057819 */ /* 0x000fe40000011602 */
[----:B------:R-:W-:Y:S02]  /*0af0*/  SHF.R.S32.HI R6, RZ, 0x1f, R4 ;  /* 0x0000001fff067819 */ /* 0x000fe40000011404 */
[----:B------:R-:W-:-:S02]  /*0b00*/  LOP3.LUT R191, R2, 0x8, R191, 0xf8, !PT ;  /* 0x0000000802bf7812 */ /* 0x000fc400078ef8bf */
[----:B------:R-:W-:Y:S02]  /*0b10*/  LOP3.LUT R2, R5, R7, R2, 0x1e, !PT ;  /* 0x0000000705027212 */ /* 0x000fe400078e1e02 */
[----:B------:R-:W-:Y:S01]  /*0b20*/  SHF.L.U64.HI R6, R4, 0x2, R6 ;  /* 0x0000000204067819 */ /* 0x000fe20000010206 */
[----:B------:R-:W-:Y:S01]  /*0b30*/  IMAD R4, R9, 0x400, R0 ;  /* 0x0000040009047824 */ /* 0x000fe200078e0200 */
[----:B------:R-:W-:Y:S01]  /*0b40*/  LOP3.LUT R190, R2, R0, RZ, 0xfc, !PT ;  /* 0x0000000002be7212 */ /* 0x000fe200078efcff */
[----:B------:R-:W-:Y:S01]  /*0b50*/  IMAD.MOV.U32 R0, RZ, RZ, 0x40 ;  /* 0x00000040ff007424 */ /* 0x000fe200078e00ff */
[----:B------:R-:W-:Y:S01]  /*0b60*/  LOP3.LUT R191, R191, R5, RZ, 0x3c, !PT ;  /* 0x00000005bfbf7212 */ /* 0x000fe200078e3cff */
[----:B------:R-:W-:Y:S01]  /*0b70*/  IMAD.MOV.U32 R2, RZ, RZ, 0x440 ;  /* 0x00000440ff027424 */ /* 0x000fe200078e00ff */
[----:B------:R1:W-:Y:S01]  /*0b80*/  STL [R1+0x4c], R6 ;  /* 0x00004c0601007387 */ /* 0x0003e20000100800 */
[----:B------:R-:W-:Y:S01]  /*0b90*/  IMAD.IADD R5, R197, 0x1, R8 ;  /* 0x00000001c5057824 */ /* 0x000fe200078e0208 */
[----:B------:R-:W-:Y:S01]  /*0ba0*/  SEL R183, R0, 0xffffffc0, !P3 ;  /* 0xffffffc000b77807 */ /* 0x000fe20005800000 */
[----:B------:R-:W-:Y:S01]  /*0bb0*/  IMAD.IADD R191, R4, 0x1, R191 ;  /* 0x0000000104bf7824 */ /* 0x000fe200078e02bf */
[----:B------:R-:W-:Y:S01]  /*0bc0*/  SEL R0, R0, 0xffffffc0, !P2 ;  /* 0xffffffc000007807 */ /* 0x000fe20005000000 */
[----:B------:R-:W-:Y:S01]  /*0bd0*/  STL [R1+0x58], R8 ;  /* 0x0000580801007387 */ /* 0x000fe20000100800 */
[----:B------:R-:W-:Y:S01]  /*0be0*/  SEL R2, R2, 0x3c0, !P2 ;  /* 0x000003c002027807 */ /* 0x000fe20005000000 */
[----:B------:R-:W-:-:S02]  /*0bf0*/  IMAD.IADD R183, R182, 0x1, R183 ;  /* 0x00000001b6b77824 */ /* 0x000fc400078e02b7 */
[----:B------:R-:W-:Y:S02]  /*0c00*/  IMAD.IADD R11, R0, 0x1, R8 ;  /* 0x00000001000b7824 */ /* 0x000fe400078e0208 */
[----:B------:R-:W-:Y:S02]  /*0c10*/  IMAD.IADD R4, R8, 0x1, R2 ;  /* 0x0000000108047824 */ /* 0x000fe400078e0202 */
[----:B------:R-:W-:Y:S01]  /*0c20*/  IMAD.IADD R194, R193, 0x1, R0 ;  /* 0x00000001c1c27824 */ /* 0x000fe200078e0200 */
[----:B------:R-:W-:Y:S01]  /*0c30*/  STL [R1+0x6c], R11 ;  /* 0x00006c0b01007387 */ /* 0x000fe20000100800 */
[----:B------:R-:W-:Y:S02]  /*0c40*/  IMAD.IADD R184, R184, 0x1, R183 ;  /* 0x00000001b8b87824 */ /* 0x000fe400078e02b7 */
[--C-:B------:R-:W-:Y:S01]  /*0c50*/  IMAD.IADD R195, R195, 0x1, R194.reuse ;  /* 0x00000001c3c37824 */ /* 0x100fe200078e02c2 */
[----:B------:R2:W-:Y:S01]  /*0c60*/  STL [R1+0x88], R5 ;  /* 0x0000880501007387 */ /* 0x0005e20000100800 */
[----:B------:R-:W-:-:S03]  /*0c70*/  IMAD.IADD R198, R197, 0x1, R194 ;  /* 0x00000001c5c67824 */ /* 0x000fc600078e02c2 */
[----:B------:R-:W-:Y:S01]  /*0c80*/  STL [R1+0x68], R4 ;  /* 0x0000680401007387 */ /* 0x000fe20000100800 */
[----:B-1----:R-:W-:-:S03]  /*0c90*/  IADD3 R6, R8, 0x2040, RZ ;  /* 0x0000204008067810 */ /* 0x002fc60007ffe0ff */
[----:B------:R-:W-:Y:S01]  /*0ca0*/  STL [R1+0x74], R13 ;  /* 0x0000740d01007387 */ /* 0x000fe20000100800 */
[----:B------:R-:W-:-:S03]  /*0cb0*/  @P2 IADD3 R6, R8, 0x1fc0, RZ ;  /* 0x00001fc008062810 */ /* 0x000fc60007ffe0ff */
[----:B------:R-:W-:Y:S04]  /*0cc0*/  STL [R1+0x5c], R10 ;  /* 0x00005c0a01007387 */ /* 0x000fe80000100800 */
[----:B------:R-:W-:Y:S04]  /*0cd0*/  STL [R1+0x70], R12 ;  /* 0x0000700c01007387 */ /* 0x000fe80000100800 */
[----:B------:R1:W-:Y:S01]  /*0ce0*/  STL [R1+0x64], R6 ;  /* 0x0000640601007387 */ /* 0x0003e20000100800 */
[C---:B--2---:R-:W-:Y:S02]  /*0cf0*/  IADD3 R5, R8.reuse, 0x2440, RZ ;  /* 0x0000244008057810 */ /* 0x044fe40007ffe0ff */
        /* <DEDUP_REMOVED lines=11> */
.L_x_975:
        /* <DEDUP_REMOVED lines=54> */
.L_x_899:
        /* <DEDUP_REMOVED lines=21> */
[----:B------:R-:W-:Y:S02]  /*1260*/  UIADD3 UR4, UR24, 0x7f, URZ ;  /* 0x0000007f18047890 */ /* 0x000fe4000fffe03f */
[----:B------:R-:W-:Y:S02]  /*1270*/  ULDC.64 UR8, c[0x0][0x178] ;  /* 0x00005e0000087ab9 */ /* 0x000fe40000000a00 */
[----:B-1----:R-:W-:Y:S02]  /*1280*/  UISETP.NE.AND UP0, UPT, UR25, -0x1, UPT ;  /* 0xffffffff1900788c */ /* 0x002fe4000bf05270 */
[----:B------:R-:W-:Y:S02]  /*1290*/  UIMAD UR5, UR43, UR8, URZ ;  /* 0x000000082b0572a4 */ /* 0x000fe4000f8e023f */
[----:B------:R-:W-:Y:S02]  /*12a0*/  UISETP.NE.AND UP2, UPT, UR11, -0x1, UPT ;  /* 0xffffffff0b00788c */ /* 0x000fe4000bf45270 */
[----:B------:R-:W-:Y:S01]  /*12b0*/  USHF.R.S32.HI UR10, URZ, 0x1f, UR4 ;  /* 0x0000001f3f0a7899 */ /* 0x000fe20008011404 */
[----:B------:R-:W-:Y:S01]  /*12c0*/  PLOP3.LUT P1, PT, PT, PT, UP0, 0x80, 0x0 ;  /* 0x000000000000781c */ /* 0x000fe20003f2f008 */
[----:B------:R-:W-:-:S02]  /*12d0*/  UIMAD.WIDE.U32 UR6, UR36, UR8, URZ ;  /* 0x00000008240672a5 */ /* 0x000fc4000f8e003f */
[----:B------:R-:W-:Y:S02]  /*12e0*/  UIMAD UR15, UR36, UR9, UR5 ;  /* 0x00000009240f72a4 */ /* 0x000fe4000f8e0205 */
[----:B------:R-:W-:Y:S02]  /*12f0*/  ULEA.HI UR10, UR10, UR4, URZ, 0x7 ;  /* 0x000000040a0a7291 */ /* 0x000fe4000f8f383f */
[----:B------:R-:W-:Y:S02]  /*1300*/  ULDC.64 UR8, c[0x0][0x190] ;  /* 0x0000640000087ab9 */ /* 0x000fe40000000a00 */
[----:B------:R-:W-:Y:S02]  /*1310*/  UIMAD.WIDE.U32 UR4, UR11, UR8, URZ ;  /* 0x000000080b0472a5 */ /* 0x000fe4000f8e003f */
[----:B------:R-:W-:Y:S02]  /*1320*/  UIMAD UR8, UR11, UR9, URZ ;  /* 0x000000090b0872a4 */ /* 0x000fe4000f8e023f */
[----:B------:R-:W-:-:S02]  /*1330*/  @UP0 UIADD3 UR9, UR17, UR25, URZ ;  /* 0x0000001911090290 */ /* 0x000fc4000fffe03f */
[----:B------:R-:W-:Y:S02]  /*1340*/  UIADD3 UR37, UR7, UR15, URZ ;  /* 0x0000000f07257290 */ /* 0x000fe4000fffe03f */
[----:B------:R-:W-:Y:S02]  /*1350*/  USEL UR42, UR6, UR4, !UP2 ;  /* 0x00000004062a7287 */ /* 0x000fe4000d000000 */
[----:B------:R-:W-:Y:S02]  /*1360*/  @UP2 UIADD3 UR37, UR5, UR8, URZ ;  /* 0x0000000805252290 */ /* 0x000fe4000fffe03f */
[----:B------:R-:W-:Y:S02]  /*1370*/  ULDC.64 UR6, c[0x0][0x198] ;  /* 0x0000660000067ab9 */ /* 0x000fe40000000a00 */
[----:B------:R-:W-:Y:S02]  /*1380*/  @UP0 UIMAD.WIDE.U32 UR4, UR9, UR6, URZ ;  /* 0x00000006090402a5 */ /* 0x000fe4000f8e003f */
[----:B------:R-:W-:-:S02]  /*1390*/  ULOP3.LUT UR6, UR10, 0xffffff80, URZ, 0xc0, !UPT ;  /* 0xffffff800a067892 */ /* 0x000fc4000f8ec03f */
        /* <DEDUP_REMOVED lines=18> */
.L_x_901:
        /* <DEDUP_REMOVED lines=18> */
.L_x_902:
        /* <DEDUP_REMOVED lines=71> */
.L_x_903:
[----:B------:R-:W-:Y:S02]  /*1a50*/  UMOV UR6, UR54 ;  /* 0x0000003600067c82 */ /* 0x000fe40008000000 */
.L_x_904:
[----:B------:R-:W-:Y:S01]  /*1a60*/  UIADD3 UR4, UP4, UP3, UR4, UR45, UR51 ;  /* 0x0000002d04047290 */ /* 0x000fe2000fb9e033 */
[----:B------:R-:W1:Y:S01]  /*1a70*/  S2R R21, SR_TID.X ;  /* 0x0000000000157919 */ /* 0x000e620000002100 */
[----:B------:R-:W-:Y:S01]  /*1a80*/  IMAD.U32 R10, RZ, RZ, UR13 ;  /* 0x0000000dff0a7e24 */ /* 0x000fe2000f8e00ff */
[----:B------:R-:W-:Y:S01]  /*1a90*/  UMOV UR11, 0x4 ;  /* 0x00000004000b7882 */ /* 0x000fe20000000000 */
[----:B------:R-:W-:Y:S01]  /*1aa0*/  IMAD.U32 R8, RZ, RZ, UR12 ;  /* 0x0000000cff087e24 */ /* 0x000fe2000f8e00ff */
[----:B------:R-:W-:Y:S01]  /*1ab0*/  UIADD3 UR33, UP2, UP1, UR15, UR4, UR19 ;  /* 0x000000040f217290 */ /* 0x000fe2000f95e013 */
[----:B------:R-:W-:Y:S01]  /*1ac0*/  SHF.R.S32.HI R205, RZ, 0x1f, R204 ;  /* 0x0000001fffcd7819 */ /* 0x000fe200000114cc */
[----:B------:R-:W-:Y:S01]  /*1ad0*/  UIADD3.X UR4, UR7, UR52, UR57, UP4, UP3 ;  /* 0x0000003407047290 */ /* 0x000fe2000a7e6439 */
[----:B------:R-:W-:Y:S01]  /*1ae0*/  IMAD.U32 R9, RZ, RZ, UR18 ;  /* 0x00000012ff097e24 */ /* 0x000fe2000f8e00ff */
[----:B------:R-:W-:Y:S01]  /*1af0*/  ULDC.64 UR12, c[0x0][0x200] ;  /* 0x00008000000c7ab9 */ /* 0x000fe20000000a00 */
[----:B------:R-:W-:Y:S01]  /*1b00*/  BSSY B1, `(.L_x_900) ;  /* 0x0000b51000017945 */ /* 0x000fe20003800000 */
[----:B------:R-:W-:-:S03]  /*1b10*/  UIADD3.X UR29, UR8, UR4, UR10, UP2, UP1 ;  /* 0x00000004081d7290 */ /* 0x000fc600097e240a */
[----:B------:R-:W-:Y:S02]  /*1b20*/  ULDC.64 UR4, c[0x0][0x1a8] ;  /* 0x00006a0000047ab9 */ /* 0x000fe40000000a00 */
[----:B------:R-:W-:-:S04]  /*1b30*/  UIMAD UR4, UR61, UR4, URZ ;  /* 0x000000043d0472a4 */ /* 0x000fc8000f8e023f */
        /* <DEDUP_REMOVED lines=16> */
[----:B------:R-:W-:-:S03]  /*1c40*/  ULDC.64 UR12, c[0x0][0x3c8] ;  /* 0x0000f200000c7ab9 */ /* 0x000fc60000000a00 */
[----:B------:R-:W-:Y:S01]  /*1c50*/  IMAD R7, R7, c[0x0][0x190], RZ ;  /* 0x0000640007077a24 */ /* 0x000fe200078e02ff */
[----:B------:R-:W-:Y:S01]  /*1c60*/  UMOV UR8, UR4 ;  /* 0x0000000400087c82 */ /* 0x000fe20008000000 */
[----:B------:R-:W-:Y:S01]  /*1c70*/  IADD3 R6, P0, R4, UR42, RZ ;  /* 0x0000002a04067c10 */ /* 0x000fe2000ff1e0ff */
[----:B------:R-:W-:Y:S01]  /*1c80*/  UIADD3 UR4, UR18, UR6, URZ ;  /* 0x0000000612047290 */ /* 0x000fe2000fffe03f */
[----:B------:R-:W-:Y:S01]  /*1c90*/  IMAD R2, R2, c[0x0][0x194], R7 ;  /* 0x0000650002027a24 */ /* 0x000fe200078e0207 */
[----:B------:R-:W-:Y:S02]  /*1ca0*/  UMOV UR7, UR5 ;  /* 0x0000000500077c82 */ /* 0x000fe40008000000 */
[----:B------:R-:W-:Y:S01]  /*1cb0*/  UIMAD.WIDE UR4, UR4, UR11, UR12 ;  /* 0x0000000b040472a5 */ /* 0x000fe2000f8e020c */
[----:B------:R1:W2:Y:S01]  /*1cc0*/  R2UR UR12, R8 ;  /* 0x00000000080c73c2 */ /* 0x0002a200000e0000 */
[----:B------:R-:W-:Y:S01]  /*1cd0*/  IADD3.X R7, R5, UR37, R2, P0, !PT ;  /* 0x0000002505077c10 */ /* 0x000fe200087fe402 */
[----:B------:R-:W-:Y:S01]  /*1ce0*/  ULDC UR11, c[0x0][0x2e8] ;  /* 0x0000ba00000b7ab9 */ /* 0x000fe20000000800 */
[----:B------:R-:W-:-:S03]  /*1cf0*/  IADD3 R4, P0, R204, UR31, RZ ;  /* 0x0000001fcc047c10 */ /* 0x000fc6000ff1e0ff */
[----:B------:R-:W-:Y:S01]  /*1d00*/  UMOV UR10, UR4 ;  /* 0x00000004000a7c82 */ /* 0x000fe20008000000 */
[----:B------:R-:W-:Y:S01]  /*1d10*/  IADD3.X R5, R205, UR34, RZ, P0, !PT ;  /* 0x00000022cd057c10 */ /* 0x000fe200087fe4ff */
[----:B------:R-:W-:Y:S01]  /*1d20*/  UIADD3 UR4, -UR14, UR24, UR22 ;  /* 0x000000180e047290 */ /* 0x000fe2000fffe116 */
[----:B------:R3:W4:Y:S01]  /*1d30*/  R2UR UR13, R10 ;  /* 0x000000000a0d73c2 */ /* 0x00072200000e0000 */
[----:B------:R-:W-:Y:S02]  /*1d40*/  UMOV UR9, UR5 ;  /* 0x0000000500097c82 */ /* 0x000fe40008000000 */
[----:B------:R-:W-:Y:S01]  /*1d50*/  UIADD3 UR4, UR4, -UR11, URZ ;  /* 0x8000000b04047290 */ /* 0x000fe2000fffe03f */
[----:B------:R-:W-:Y:S01]  /*1d60*/  IMAD.WIDE.U32 R4, R9, c[0x0][0x370], R4 ;  /* 0x0000dc0009047a25 */ /* 0x000fe200078e0004 */
[----:B------:R-:W-:Y:S02]  /*1d70*/  UIADD3 UR5, UR38, -0x1, URZ ;  /* 0xffffffff26057890 */ /* 0x000fe4000fffe03f */
[----:B------:R-:W-:-:S02]  /*1d80*/  USHF.R.S32.HI UR11, URZ, 0x1f, UR4 ;  /* 0x0000001f3f0b7899 */ /* 0x000fc40008011404 */
[----:B------:R-:W-:Y:S02]  /*1d90*/  IADD3 R5, R5, UR15, RZ ;  /* 0x0000000f05057c10 */ /* 0x000fe4000fffe0ff */
[----:B------:R-:W-:Y:S01]  /*1da0*/  ULEA.HI UR11, UR11, UR4, URZ, 0x7 ;  /* 0x000000040b0b7291 */ /* 0x000fe2000f8f383f */
[----:B-1----:R-:W-:-:S03]  /*1db0*/  LEA.HI R8, R22, R21, RZ, 0x5 ;  /* 0x0000001516087211 */ /* 0x002fc600078f28ff */
[----:B------:R-:W-:Y:S01]  /*1dc0*/  USHF.R.S32.HI UR11, URZ, 0x7, UR11 ;  /* 0x000000073f0b7899 */ /* 0x000fe2000801140b */
[----:B------:R-:W-:-:S03]  /*1dd0*/  LOP3.LUT R2, R8, 0xffffffe0, RZ, 0xc0, !PT ;  /* 0xffffffe008027812 */ /* 0x000fc600078ec0ff */
[----:B------:R-:W-:Y:S01]  /*1de0*/  UISETP.LT.AND UP1, UPT, URZ, UR11, UPT ;  /* 0x0000000b3f00728c */ /* 0x000fe2000bf21270 */
[----:B------:R-:W-:Y:S01]  /*1df0*/  SHF.R.S32.HI R8, RZ, 0x5, R8 ;  /* 0x00000005ff087819 */ /* 0x000fe20000011408 */
[----:B------:R-:W-:Y:S02]  /*1e00*/  IMAD.IADD R2, R21, 0x1, -R2 ;  /* 0x0000000115027824 */ /* 0x000fe400078e0a02 */
[----:B------:R-:W-:Y:S02]  /*1e10*/  USEL UR11, URZ, UR11, !UP1 ;  /* 0x0000000b3f0b7287 */ /* 0x000fe4000c800000 */
[----:B------:R-:W-:Y:S02]  /*1e20*/  IMAD R2, R8, UR50, R2 ;  /* 0x0000003208027c24 */ /* 0x000fe4000f8e0202 */
[----:B------:R-:W-:-:S03]  /*1e30*/  UISETP.GT.AND UP1, UPT, UR38, UR11, UPT ;  /* 0x0000000b2600728c */ /* 0x000fc6000bf24270 */
        /* <DEDUP_REMOVED lines=37> */
.L_x_906:
        /* <DEDUP_REMOVED lines=18> */
.L_x_907:
        /* <DEDUP_REMOVED lines=28> */
.L_x_909:
[----:B------:R-:W-:Y:S05]  /*2370*/  BSYNC B0 ;  /* 0x0000000000007941 */ /* 0x000fea0003800000 */
.L_x_908:
        /* <DEDUP_REMOVED lines=15> */
.L_x_911:
[----:B------:R-:W-:Y:S05]  /*2470*/  BSYNC B0 ;  /* 0x0000000000007941 */ /* 0x000fea0003800000 */
.L_x_910:
        /* <DEDUP_REMOVED lines=15> */
.L_x_913:
[----:B------:R-:W-:Y:S05]  /*2570*/  BSYNC B0 ;  /* 0x0000000000007941 */ /* 0x000fea0003800000 */
.L_x_912:
        /* <DEDUP_REMOVED lines=14> */
.L_x_915:
[----:B------:R-:W-:Y:S05]  /*2660*/  BSYNC B0 ;  /* 0x0000000000007941 */ /* 0x000fea0003800000 */
.L_x_914:
        /* <DEDUP_REMOVED lines=24> */
.L_x_917:
[----:B------:R-:W-:Y:S05]  /*27f0*/  BSYNC B0 ;  /* 0x0000000000007941 */ /* 0x000fea0003800000 */
.L_x_916:
        /* <DEDUP_REMOVED lines=13> */
.L_x_919:
[----:B------:R-:W-:Y:S05]  /*28d0*/  BSYNC B0 ;  /* 0x0000000000007941 */ /* 0x000fea0003800000 */
.L_x_918:
        /* <DEDUP_REMOVED lines=13> */
.L_x_921:
[----:B------:R-:W-:Y:S05]  /*29b0*/  BSYNC B0 ;  /* 0x0000000000007941 */ /* 0x000fea0003800000 */
.L_x_920:
        /* <DEDUP_REMOVED lines=12> */
.L_x_905:
        /* <DEDUP_REMOVED lines=22> */
.L_x_924:
[----:B------:R-:W-:Y:S05]  /*2be0*/  BSYNC B0 ;  /* 0x0000000000007941 */ /* 0x000fea0003800000 */
.L_x_923:
        /* <DEDUP_REMOVED lines=16> */
.L_x_926:
[----:B------:R-:W-:Y:S05]  /*2cf0*/  BSYNC B0 ;  /* 0x0000000000007941 */ /* 0x000fea0003800000 */
.L_x_925:
        /* <DEDUP_REMOVED lines=16> */
.L_x_928:
[----:B------:R-:W-:Y:S05]  /*2e00*/  BSYNC B0 ;  /* 0x0000000000007941 */ /* 0x000fea0003800000 */
.L_x_927:
        /* <DEDUP_REMOVED lines=8> */
[----:B---3--:R-:W3:Y:S01]  /*2e90*/  LDL R4, [R1+0x90] ;  /* 0x0000900001047983 */ /* 0x008ee20000100800 */
[----:B------:R-:W-:Y:S02]  /*2ea0*/  MOV R6, c[0x0][0x370] ;  /* 0x0000dc0000067a02 */ /* 0x000fe40000000f00 */
[----:B------:R-:W-:Y:S01]  /*2eb0*/  MOV R5, R211 ;  /* 0x000000d300057202 */ /* 0x000fe20000000f00 */
[----:B---3--:R3:W5:Y:S02]  /*2ec0*/  R2UR UR6, R4 ;  /* 0x00000000040673c2 */ /* 0x00876400000e0000 */
[----:B---3--:R-:W-:-:S05]  /*2ed0*/  MOV R4, R212 ;  /* 0x000000d400047202 */ /* 0x008fca0000000f00 */
[----:B------:R-:W-:-:S05]  /*2ee0*/  IMAD.WIDE.U32 R4, R6, 0xc0, R4 ;  /* 0x000000c006047825 */ /* 0x000fca00078e0004 */
[----:B-----5:R-:W-:-:S05]  /*2ef0*/  IADD3 R5, R5, UR6, RZ ;  /* 0x0000000605057c10 */ /* 0x020fca000fffe0ff */
[----:B------:R-:W-:Y:S01]  /*2f00*/  @!PT LDS RZ, [RZ] ;  /* 0x00000000fffff984 */ /* 0x000fe20000000800 */
[----:B------:R-:W-:Y:S01]  /*2f10*/  @!PT LDS RZ, [RZ] ;  /* 0x00000000fffff984 */ /* 0x000fe20000000800 */
[----:B------:R-:W-:Y:S01]  /*2f20*/  @!PT LDS RZ, [RZ] ;  /* 0x00000000fffff984 */ /* 0x000fe20000000800 */
[----:B------:R3:W-:Y:S02]  /*2f30*/  LDGSTS.E.BYPASS.LTC128B.128 [R2+0xb000], [R4.64] ;  /* 0x0b00000004027fae */ /* 0x0007e4000b901d54 */
.L_x_930:
[----:B------:R-:W-:Y:S05]  /*2f40*/  BSYNC B0 ;  /* 0x0000000000007941 */ /* 0x000fea0003800000 */
.L_x_929:
        /* <DEDUP_REMOVED lines=22> */
.L_x_932:
[----:B------:R-:W-:Y:S05]  /*30b0*/  BSYNC B0 ;  /* 0x0000000000007941 */ /* 0x000fea0003800000 */
.L_x_931:
        /* <DEDUP_REMOVED lines=20> */
.L_x_934:
[----:B------:R-:W-:Y:S05]  /*3200*/  BSYNC B0 ;  /* 0x0000000000007941 */ /* 0x000fea0003800000 */
.L_x_933:
        /* <DEDUP_REMOVED lines=20> */
.L_x_936:
[----:B------:R-:W-:Y:S05]  /*3350*/  BSYNC B0 ;  /* 0x0000000000007941 */ /* 0x000fea0003800000 */
.L_x_935:
        /* <DEDUP_REMOVED lines=12> */
[----:B-1----:R-:W5:Y:S01]  /*3420*/  LDL R4, [R1+0x8c] ;  /* 0x00008c0001047983 */ /* 0x002f620000100800 */
[----:B------:R-:W-:-:S02]  /*3430*/  MOV R6, c[0x0][0x190] ;  /* 0x0000640000067a02 */ /* 0x000fc40000000f00 */
[----:B------:R-:W-:Y:S01]  /*3440*/  MOV R5, R209 ;  /* 0x000000d100057202 */ /* 0x000fe20000000f00 */
[----:B-----5:R1:W5:Y:S02]  /*3450*/  R2UR UR6, R4 ;  /* 0x00000000040673c2 */ /* 0x02036400000e0000 */
[----:B-1----:R-:W-:-:S05]  /*3460*/  MOV R4, R210 ;  /* 0x000000d200047202 */ /* 0x002fca0000000f00 */
[----:B------:R-:W-:-:S05]  /*3470*/  IMAD.WIDE.U32 R4, R6, 0xc0, R4 ;  /* 0x000000c006047825 */ /* 0x000fca00078e0004 */
[----:B-----5:R-:W-:-:S05]  /*3480*/  IADD3 R5, R5, UR6, RZ ;  /* 0x0000000605057c10 */ /* 0x020fca000fffe0ff */
[----:B------:R-:W-:Y:S01]  /*3490*/  @!PT LDS RZ, [RZ] ;  /* 0x00000000fffff984 */ /* 0x000fe20000000800 */
[----:B------:R-:W-:Y:S01]  /*34a0*/  @!PT LDS RZ, [RZ] ;  /* 0x00000000fffff984 */ /* 0x000fe20000000800 */
[----:B------:R-:W-:Y:S01]  /*34b0*/  @!PT LDS RZ, [RZ] ;  /* 0x00000000fffff984 */ /* 0x000fe20000000800 */
[----:B------:R1:W-:Y:S02]  /*34c0*/  LDGSTS.E.BYPASS.LTC128B.128 [R192+0x3000], [R4.64] ;  /* 0x0300000004c07fae */ /* 0x0003e4000b901d54 */
.L_x_938:
[----:B------:R-:W-:Y:S05]  /*34d0*/  BSYNC B0 ;  /* 0x0000000000007941 */ /* 0x000fea0003800000 */
.L_x_937:
        /* <DEDUP_REMOVED lines=40> */
[----:B----4-:R1:W-:Y:S04]  /*3760*/  STL [R1+0x4], R24 ;  /* 0x0000041801007387 */ /* 0x0103e80000100800 */
[----:B-----5:R1:W-:Y:S04]  /*3770*/  STL [R1], R25 ;  /* 0x0000001901007387 */ /* 0x0203e80000100800 */
        /* <DEDUP_REMOVED lines=18> */
.L_x_940:
[----:B------:R-:W-:Y:S05]  /*38a0*/  BSYNC B0 ;  /* 0x0000000000007941 */ /* 0x000fea0003800000 */
.L_x_939:
        /* <DEDUP_REMOVED lines=21> */
.L_x_942:
[----:B------:R-:W-:Y:S05]  /*3a00*/  BSYNC B0 ;  /* 0x0000000000007941 */ /* 0x000fea0003800000 */
.L_x_941:
        /* <DEDUP_REMOVED lines=21> */
.L_x_944:
[----:B------:R-:W-:Y:S05]  /*3b60*/  BSYNC B0 ;  /* 0x0000000000007941 */ /* 0x000fea0003800000 */
.L_x_943:
        /* <DEDUP_REMOVED lines=21> */
.L_x_946:
[----:B------:R-:W-:Y:S05]  /*3cc0*/  BSYNC B0 ;  /* 0x0000000000007941 */ /* 0x000fea0003800000 */
.L_x_945:
        /* <DEDUP_REMOVED lines=29> */
.L_x_948:
[----:B------:R-:W-:Y:S05]  /*3ea0*/  BSYNC B0 ;  /* 0x0000000000007941 */ /* 0x000fea0003800000 */
.L_x_947:
        /* <DEDUP_REMOVED lines=20> */
.L_x_950:
[----:B------:R-:W-:Y:S05]  /*3ff0*/  BSYNC B0 ;  /* 0x0000000000007941 */ /* 0x000fea0003800000 */
.L_x_949:
        /* <DEDUP_REMOVED lines=20> */
.L_x_952:
[----:B------:R-:W-:Y:S05]  /*4140*/  BSYNC B0 ;  /* 0x0000000000007941 */ /* 0x000fea0003800000 */
.L_x_951:
        /* <DEDUP_REMOVED lines=19> */
.L_x_954:
[----:B------:R-:W-:Y:S05]  /*4280*/  BSYNC B0 ;  /* 0x0000000000007941 */ /* 0x000fea0003800000 */
.L_x_953:
[----:B------:R-:W-:Y:S01]  /*4290*/  LEA.HI R0, R22, R21, RZ, 0x4 ;  /* 0x0000001516007211 */ /* 0x000fe200078f20ff */
[----:B---3--:R-:W-:Y:S01]  /*42a0*/  IMAD.U32 R4, RZ, RZ, UR24 ;  /* 0x00000018ff047e24 */ /* 0x008fe2000f8e00ff */
[----:B------:R-:W-:Y:S01]  /*42b0*/  IADD3 R5, R23, 0x1, RZ ;  /* 0x0000000117057810 */ /* 0x000fe20007ffe0ff */
[----:B------:R-:W0:Y:S01]  /*42c0*/  LDGDEPBAR ;  /* 0x00000000000079af */ /* 0x000e220000000000 */
[----:B------:R-:W-:Y:S01]  /*42d0*/  LOP3.LUT R0, R0, 0xfffffff0, RZ, 0xc0, !PT ;  /* 0xfffffff000007812 */ /* 0x000fe200078ec0ff */
[----:B------:R-:W-:Y:S01]  /*42e0*/  IMAD.MOV.U32 R189, RZ, RZ, 0x20 ;  /* 0x00000020ffbd7424 */ /* 0x000fe200078e00ff */
[----:B------:R-:W-:Y:S01]  /*42f0*/  MOV R181, 0x40 ;  /* 0x0000004000b57802 */ /* 0x000fe20000000f00 */
[----:B------:R-:W-:Y:S01]  /*4300*/  IMAD.SHL.U32 R186, R191, 0x2, RZ ;  /* 0x00000002bfba7824 */ /* 0x000fe200078e00ff */
[----:B------:R-:W-:Y:S01]  /*4310*/  UIADD3 UR15, UR24, 0x80, UR22 ;  /* 0x00000080180f7890 */ /* 0x000fe2000fffe016 */
[----:B------:R-:W-:Y:S01]  /*4320*/  IMAD.IADD R0, R21, 0x1, -R0 ;  /* 0x0000000115007824 */ /* 0x000fe200078e0a00 */
[----:B------:R-:W-:Y:S01]  /*4330*/  CS2R R126, SRZ ;  /* 0x00000000007e7805 */ /* 0x000fe2000001ff00 */
        /* <DEDUP_REMOVED lines=18> */
[C---:B------:R-:W-:Y:S01]  /*4460*/  IMAD.SHL.U32 R4, R23.reuse, 0x4, RZ ;  /* 0x0000000417047824 */ /* 0x040fe200078e00ff */
[----:B------:R-:W-:Y:S01]  /*4470*/  SHF.L.U64.HI R5, R23, 0x2, R16 ;  /* 0x0000000217057819 */ /* 0x000fe20000010210 */
        /* <DEDUP_REMOVED lines=14> */
[----:B------:R-:W-:Y:S01]  /*4560*/  IMAD.SHL.U32 R180, R0, 0x2, RZ ;  /* 0x0000000200b47824 */ /* 0x000fe200078e00ff */
        /* <DEDUP_REMOVED lines=12> */
[----:B------:R-:W-:Y:S01]  /*4630*/  IMAD.IADD R187, R189, 0x1, R186 ;  /* 0x00000001bdbb7824 */ /* 0x000fe200078e02ba */
[----:B-1----:R-:W-:Y:S01]  /*4640*/  IADD3 R2, R191, 0x2000, RZ ;  /* 0x00002000bf027810 */ /* 0x002fe20007ffe0ff */
[----:B------:R-:W-:-:S03]  /*4650*/  UIADD3 UR15, UR15, -UR14, URZ ;  /* 0x8000000e0f0f7290 */ /* 0x000fc6000fffe03f */
[----:B------:R-:W-:-:S05]  /*4660*/  SEL R2, R2, R191, !P2 ;  /* 0x000000bf02027207 */ /* 0x000fca0005000000 */
[----:B------:R-:W-:Y:S01]  /*4670*/  IMAD.SHL.U32 R188, R2, 0x2, RZ ;  /* 0x0000000202bc7824 */ /* 0x000fe200078e00ff */
[----:B------:R-:W-:-:S05]  /*4680*/  MOV R2, c[0x0][0x22c] ;  /* 0x00008b0000027a02 */ /* 0x000fca0000000f00 */
[----:B------:R-:W-:-:S04]  /*4690*/  IMAD R2, R2, c[0x0][0x1c0], RZ ;  /* 0x0000700002027a24 */ /* 0x000fc800078e02ff */
[C---:B------:R-:W-:Y:S02]  /*46a0*/  IMAD.SHL.U32 R7, R2.reuse, 0x10, RZ ;  /* 0x0000001002077824 */ /* 0x040fe400078e00ff */
[----:B------:R-:W-:-:S03]  /*46b0*/  IMAD.SHL.U32 R6, R2, 0x8, RZ ;  /* 0x0000000802067824 */ /* 0x000fc600078e00ff */
[----:B------:R-:W-:-:S05]  /*46c0*/  IADD3 R0, R7, 0x20, RZ ;  /* 0x0000002007007810 */ /* 0x000fca0007ffe0ff */
[----:B------:R-:W-:-:S05]  /*46d0*/  IMAD.IADD R0, R6, 0x1, R0 ;  /* 0x0000000106007824 */ /* 0x000fca00078e0200 */
[----:B------:R-:W-:-:S05]  /*46e0*/  IADD3 R0, R6, R0, RZ ;  /* 0x0000000006007210 */ /* 0x000fca0007ffe0ff */
[----:B------:R-:W-:-:S04]  /*46f0*/  IMAD.IADD R0, R6, 0x1, R0 ;  /* 0x0000000106007824 */ /* 0x000fc800078e0200 */
[----:B------:R-:W-:-:S05]  /*4700*/  IMAD.IADD R0, R6, 0x1, R0 ;  /* 0x0000000106007824 */ /* 0x000fca00078e0200 */
[----:B------:R1:W-:Y:S02]  /*4710*/  STL [R1+0x30], R0 ;  /* 0x0000300001007387 */ /* 0x0003e40000100800 */
[----:B-1----:R-:W-:-:S05]  /*4720*/  IMAD.IADD R0, R6, 0x1, R0 ;  /* 0x0000000106007824 */ /* 0x002fca00078e0200 */
[----:B------:R-:W-:Y:S01]  /*4730*/  IADD3 R2, R6, R0, RZ ;  /* 0x0000000006027210 */ /* 0x000fe20007ffe0ff */
[----:B------:R1:W-:Y:S04]  /*4740*/  STL [R1+0x2c], R0 ;  /* 0x00002c0001007387 */ /* 0x0003e80000100800 */
[----:B------:R-:W-:Y:S04]  /*4750*/  STL [R1+0x40], R5 ;  /* 0x0000400501007387 */ /* 0x000fe80000100800 */
[----:B------:R2:W-:Y:S04]  /*4760*/  STL [R1+0x28], R2 ;  /* 0x0000280201007387 */ /* 0x0005e80000100800 */
[----:B------:R3:W-:Y:S01]  /*4770*/  STL [R1+0x3c], R4 ;  /* 0x00003c0401007387 */ /* 0x0007e20000100800 */
[----:B-1----:R-:W-:-:S04]  /*4780*/  IADD3 R0, R23, -0x80, RZ ;  /* 0xffffff8017007810 */ /* 0x002fc80007ffe0ff */
[----:B------:R-:W-:Y:S01]  /*4790*/  SHF.L.U32 R0, R0, 0x2, RZ ;  /* 0x0000000200007819 */ /* 0x000fe200000006ff */
[----:B--2---:R-:W-:-:S04]  /*47a0*/  IMAD.IADD R2, R6, 0x1, R2 ;  /* 0x0000000106027824 */ /* 0x004fc800078e0202 */
[C---:B---3--:R-:W-:Y:S01]  /*47b0*/  IMAD.IADD R4, R6.reuse, 0x1, R2 ;  /* 0x0000000106047824 */ /* 0x048fe200078e0202 */
[----:B------:R-:W-:Y:S04]  /*47c0*/  STL [R1+0x24], R2 ;  /* 0x0000240201007387 */ /* 0x000fe80000100800 */
[----:B------:R1:W-:Y:S04]  /*47d0*/  STL [R1+0x38], R0 ;  /* 0x0000380001007387 */ /* 0x0003e80000100800 */
[----:B------:R-:W-:Y:S01]  /*47e0*/  STL [R1+0x20], R4 ;  /* 0x0000200401007387 */ /* 0x000fe20000100800 */
[----:B-1----:R-:W-:-:S05]  /*47f0*/  IADD3 R0, R6, R4, RZ ;  /* 0x0000000406007210 */ /* 0x002fca0007ffe0ff */
[----:B------:R1:W-:Y:S02]  /*4800*/  STL [R1+0x1c], R0 ;  /* 0x00001c0001007387 */ /* 0x0003e40000100800 */
[----:B-1----:R-:W-:-:S05]  /*4810*/  IMAD.IADD R0, R6, 0x1, R0 ;  /* 0x0000000106007824 */ /* 0x002fca00078e0200 */
[----:B------:R1:W-:Y:S02]  /*4820*/  STL [R1+0x18], R0 ;  /* 0x0000180001007387 */ /* 0x0003e40000100800 */
[----:B-1----:R-:W-:-:S05]  /*4830*/  IMAD.IADD R0, R6, 0x1, R0 ;  /* 0x0000000106007824 */ /* 0x002fca00078e0200 */
[----:B------:R1:W-:Y:S02]  /*4840*/  STL [R1+0x14], R0 ;  /* 0x0000140001007387 */ /* 0x0003e40000100800 */
[----:B-1----:R-:W-:-:S05]  /*4850*/  IADD3 R0, R6, R0, RZ ;  /* 0x0000000006007210 */ /* 0x002fca0007ffe0ff */
[----:B------:R1:W-:Y:S02]  /*4860*/  STL [R1+0x10], R0 ;  /* 0x0000100001007387 */ /* 0x0003e40000100800 */
[----:B-1----:R-:W-:-:S05]  /*4870*/  IMAD.IADD R0, R6, 0x1, R0 ;  /* 0x0000000106007824 */ /* 0x002fca00078e0200 */
[----:B------:R1:W-:Y:S02]  /*4880*/  STL [R1+0x34], R0 ;  /* 0x0000340001007387 */ /* 0x0003e40000100800 */
.L_x_957:
[----:B------:R-:W0:Y:S01]  /*4890*/  LDGDEPBAR ;  /* 0x00000000000079af */ /* 0x000e220000000000 */
[C---:B-1----:R-:W-:Y:S01]  /*48a0*/  IADD3 R0, R188.reuse, R189, RZ ;  /* 0x000000bdbc007210 */ /* 0x042fe20007ffe0ff */
[----:B------:R-:W-:Y:S01]  /*48b0*/  USHF.L.U32 UR6, UR5, 0x7, URZ ;  /* 0x0000000705067899 */ /* 0x000fe2000800063f */
[-C--:B------:R-:W-:Y:S01]  /*48c0*/  IADD3 R164, R188, R181.reuse, RZ ;  /* 0x000000b5bca47210 */ /* 0x080fe20007ffe0ff */
[----:B------:R-:W-:Y:S02]  /*48d0*/  USHF.L.U32 UR4, UR16, 0x7, URZ ;  /* 0x0000000710047899 */ /* 0x000fe4000800063f */
[----:B------:R-:W-:Y:S02]  /*48e0*/  UISETP.GE.AND UP0, UPT, UR6, UR15, UPT ;  /* 0x0000000f0600728c */ /* 0x000fe4000bf06270 */
[----:B------:R-:W2:Y:S01]  /*48f0*/  LDL R208, [R1+0x50] ;  /* 0x0000500001d07983 */ /* 0x000ea20000100800 */
[----:B------:R-:W-:Y:S02]  /*4900*/  UIADD3 UR4, UR4, 0x80, URZ ;  /* 0x0000008004047890 */ /* 0x000fe4000fffe03f */
[----:B------:R-:W-:Y:S01]  /*4910*/  UISETP.GT.AND UP3, UPT, UR5, UR11, UPT ;  /* 0x0000000b0500728c */ /* 0x000fe2000bf64270 */
[----:B------:R-:W3:Y:S01]  /*4920*/  LDL R2, [R1+0x44] ;  /* 0x0000440001027983 */ /* 0x000ee20000100800 */
[----:B------:R-:W-:Y:S03]  /*4930*/  UISETP.LT.AND UP0, UPT, UR4, UR14, UP0 ;  /* 0x0000000e0400728c */ /* 0x000fe60008701270 */
[----:B------:R-:W4:Y:S03]  /*4940*/  LDL R206, [R1+0x8] ;  /* 0x0000080001ce7983 */ /* 0x000f260000100800 */
[----:B------:R-:W-:Y:S01]  /*4950*/  PLOP3.LUT P0, PT, PT, PT, UP0, 0x80, 0x0 ;  /* 0x000000000000781c */ /* 0x000fe20003f0f008 */
[----:B------:R-:W2:Y:S04]  /*4960*/  LDL R203, [R1+0xc] ;  /* 0x00000c0001cb7983 */ /* 0x000ea80000100800 */
[----:B------:R-:W-:Y:S04]  /*4970*/  STL [R1+0x16c], R121 ;  /* 0x00016c7901007387 */ /* 0x000fe80000100800 */
        /* <DEDUP_REMOVED lines=53> */
[----:B------:R-:W-:Y:S01]  /*4cd0*/  STL [R1+0x94], R3 ;  /* 0x0000940301007387 */ /* 0x000fe20000100800 */
[----:B------:R-:W-:Y:S04]  /*4ce0*/  DEPBAR.LE SB0, 0x0 ;  /* 0x000080000000791a */ /* 0x000fe80000000000 */
[----:B------:R-:W-:Y:S08]  /*4cf0*/  BAR.SYNC.DEFER_BLOCKING 0x0 ;  /* 0x0000000000007b1d */ /* 0x000ff00000010000 */
[----:B------:R-:W-:Y:S08]  /*4d00*/  LDSM.16.M88.4 R64, [R188] ;  /* 0x00000000bc40783b */ /* 0x000ff00000000200 */
[----:B------:R-:W1:Y:S08]  /*4d10*/  LDSM.16.M88.4 R16, [R182+0xc000] ;  /* 0x00c00000b610783b */ /* 0x000e700000000200 */
[----:B------:R-:W2:Y:S08]  /*4d20*/  LDSM.16.M88.4 R60, [R188+0x2000] ;  /* 0x00200000bc3c783b */ /* 0x000eb00000000200 */
[----:B------:R-:W2:Y:S08]  /*4d30*/  LDSM.16.M88.4 R32, [R182+0xc800] ;  /* 0x00c80000b620783b */ /* 0x000eb00000000200 */
[----:B------:R-:W2:Y:S08]  /*4d40*/  LDSM.16.M88.4 R48, [R182+0xd000] ;  /* 0x00d00000b630783b */ /* 0x000eb00000000200 */
[----:B------:R-:W2:Y:S01]  /*4d50*/  LDSM.16.M88.4 R132, [R182+0xd800] ;  /* 0x00d80000b684783b */ /* 0x000ea20000000200 */
[----:B---3--:R-:W-:Y:S02]  /*4d60*/  @!P0 IADD3 R2, R2, UR6, RZ ;  /* 0x0000000602028c10 */ /* 0x008fe4000fffe0ff */
[----:B----4-:R-:W-:Y:S01]  /*4d70*/  FSETP.NEU.FTZ.AND P2, PT, R206, -INF , PT ;  /* 0xff800000ce00780b */ /* 0x010fe20003f5d000 */
[-C--:B-1----:R-:W-:Y:S04]  /*4d80*/  HMMA.16816.F32 R4, R64, R16.reuse, RZ ;  /* 0x000000104004723c */ /* 0x082fe800000018ff */
[----:B------:R-:W-:Y:S04]  /*4d90*/  LDSM.16.M88.4 R136, [R0] ;  /* 0x000000000088783b */ /* 0x000fe80000000200 */
[C---:B--2---:R-:W-:Y:S04]  /*4da0*/  HMMA.16816.F32 R8, R60.reuse, R16, RZ ;  /* 0x000000103c08723c */ /* 0x044fe800000018ff */
[----:B------:R-:W1:Y:S04]  /*4db0*/  LDSM.16.M88.4 R140, [R185+0xc000] ;  /* 0x00c00000b98c783b */ /* 0x000e680000000200 */
[-C--:B------:R-:W-:Y:S04]  /*4dc0*/  HMMA.16816.F32 R12, R60, R18.reuse, RZ ;  /* 0x000000123c0c723c */ /* 0x080fe800000018ff */
[----:B------:R2:W3:Y:S04]  /*4dd0*/  LDSM.16.M88.4 R144, [R0+0x2000] ;  /* 0x002000000090783b */ /* 0x0004e80000000200 */
[C---:B------:R-:W-:Y:S04]  /*4de0*/  HMMA.16816.F32 R16, R64.reuse, R18, RZ ;  /* 0x000000124010723c */ /* 0x040fe800000018ff */
[----:B------:R-:W4:Y:S04]  /*4df0*/  LDSM.16.M88.4 R148, [R185+0xc800] ;  /* 0x00c80000b994783b */ /* 0x000f280000000200 */
[-C--:B------:R-:W-:Y:S04]  /*4e00*/  HMMA.16816.F32 R20, R64, R32.reuse, RZ ;  /* 0x000000204014723c */ /* 0x080fe800000018ff */
[----:B------:R-:W-:Y:S04]  /*4e10*/  LDSM.16.M88.4 R152, [R185+0xd800] ;  /* 0x00d80000b998783b */ /* 0x000fe80000000200 */
[C---:B------:R-:W-:Y:S04]  /*4e20*/  HMMA.16816.F32 R24, R60.reuse, R32, RZ ;  /* 0x000000203c18723c */ /* 0x040fe800000018ff */
[----:B------:R-:W-:Y:S01]  /*4e30*/  LDSM.16.M88.4 R156, [R164] ;  /* 0x00000000a49c783b */ /* 0x000fe20000000200 */
[----:B--2---:R-:W-:Y:S03]  /*4e40*/  IADD3 R0, R0, R181, RZ ;  /* 0x000000b500007210 */ /* 0x004fe60007ffe0ff */
[-C--:B------:R-:W-:Y:S04]  /*4e50*/  HMMA.16816.F32 R28, R60, R34.reuse, RZ ;  /* 0x000000223c1c723c */ /* 0x080fe800000018ff */
[----:B------:R-:W-:Y:S04]  /*4e60*/  LDSM.16.M88.4 R160, [R183+0xc000] ;  /* 0x00c00000b7a0783b */ /* 0x000fe80000000200 */
[C---:B------:R-:W-:Y:S04]  /*4e70*/  HMMA.16816.F32 R32, R64.reuse, R34, RZ ;  /* 0x000000224020723c */ /* 0x040fe800000018ff */
[----:B------:R-:W-:Y:S04]  /*4e80*/  LDSM.16.M88.4 R164, [R164+0x2000] ;  /* 0x00200000a4a4783b */ /* 0x000fe80000000200 */
[-C--:B------:R-:W-:Y:S04]  /*4e90*/  HMMA.16816.F32 R36, R64, R48.reuse, RZ ;  /* 0x000000304024723c */ /* 0x080fe800000018ff */
[----:B------:R-:W-:Y:S04]  /*4ea0*/  LDSM.16.M88.4 R168, [R183+0xd000] ;  /* 0x00d00000b7a8783b */ /* 0x000fe80000000200 */
[C---:B------:R-:W-:Y:S04]  /*4eb0*/  HMMA.16816.F32 R40, R60.reuse, R48, RZ ;  /* 0x000000303c28723c */ /* 0x040fe800000018ff */
[----:B------:R-:W-:Y:S04]  /*4ec0*/  LDSM.16.M88.4 R172, [R183+0xd800] ;  /* 0x00d80000b7ac783b */ /* 0x000fe80000000200 */
[-C--:B------:R-:W-:Y:S04]  /*4ed0*/  HMMA.16816.F32 R44, R60, R50.reuse, RZ ;  /* 0x000000323c2c723c */ /* 0x080fe800000018ff */
[----:B------:R-:W-:Y:S04]  /*4ee0*/  LDSM.16.M88.4 R176, [R184+0xc000] ;  /* 0x00c00000b8b0783b */ /* 0x000fe80000000200 */
[C---:B------:R-:W-:Y:S08]  /*4ef0*/  HMMA.16816.F32 R48, R64.reuse, R50, RZ ;  /* 0x000000324030723c */ /* 0x040ff000000018ff */
[-C--:B------:R-:W-:Y:S08]  /*4f00*/  HMMA.16816.F32 R52, R64, R132.reuse, RZ ;  /* 0x000000844034723c */ /* 0x080ff000000018ff */
[C---:B------:R-:W-:Y:S08]  /*4f10*/  HMMA.16816.F32 R56, R60.reuse, R132, RZ ;  /* 0x000000843c38723c */ /* 0x040ff000000018ff */
[-C--:B------:R-:W-:Y:S08]  /*4f20*/  HMMA.16816.F32 R60, R60, R134.reuse, RZ ;  /* 0x000000863c3c723c */ /* 0x080ff000000018ff */
[----:B------:R-:W-:Y:S01]  /*4f30*/  HMMA.16816.F32 R64, R64, R134, RZ ;  /* 0x000000864040723c */ /* 0x000fe200000018ff */
[----:B------:R-:W2:Y:S07]  /*4f40*/  LDSM.16.M88.4 R132, [R185+0xd000] ;  /* 0x00d00000b984783b */ /* 0x000eae0000000200 */
[-C--:B-1----:R-:W-:Y:S08]  /*4f50*/  HMMA.16816.F32 R4, R136, R140.reuse, R4 ;  /* 0x0000008c8804723c */ /* 0x082ff00000001804 */
[C---:B---3--:R-:W-:Y:S08]  /*4f60*/  HMMA.16816.F32 R8, R144.reuse, R140, R8 ;  /* 0x0000008c9008723c */ /* 0x048ff00000001808 */
[-C--:B------:R-:W-:Y:S08]  /*4f70*/  HMMA.16816.F32 R12, R144, R142.reuse, R12 ;  /* 0x0000008e900c723c */ /* 0x080ff0000000180c */
[C---:B------:R-:W-:Y:S01]  /*4f80*/  HMMA.16816.F32 R16, R136.reuse, R142, R16 ;  /* 0x0000008e8810723c */ /* 0x040fe20000001810 */
[----:B------:R-:W1:Y:S07]  /*4f90*/  LDSM.16.M88.4 R140, [R183+0xc800] ;  /* 0x00c80000b78c783b */ /* 0x000e6e0000000200 */
[-C--:B----4-:R-:W-:Y:S08]  /*4fa0*/  HMMA.16816.F32 R20, R136, R148.reuse, R20 ;  /* 0x000000948814723c */ /* 0x090ff00000001814 */
[C---:B------:R-:W-:Y:S08]  /*4fb0*/  HMMA.16816.F32 R24, R144.reuse, R148, R24 ;  /* 0x000000949018723c */ /* 0x040ff00000001818 */
[-C--:B------:R-:W-:Y:S08]  /*4fc0*/  HMMA.16816.F32 R28, R144, R150.reuse, R28 ;  /* 0x00000096901c723c */ /* 0x080ff0000000181c */
[C---:B------:R-:W-:Y:S01]  /*4fd0*/  HMMA.16816.F32 R32, R136.reuse, R150, R32 ;  /* 0x000000968820723c */ /* 0x040fe20000001820 */
[----:B------:R-:W3:Y:S07]  /*4fe0*/  LDSM.16.M88.4 R148, [R0] ;  /* 0x000000000094783b */ /* 0x000eee0000000200 */
[-C--:B--2---:R-:W-:Y:S08]  /*4ff0*/  HMMA.16816.F32 R36, R136, R132.reuse, R36 ;  /* 0x000000848824723c */ /* 0x084ff00000001824 */
[C---:B------:R-:W-:Y:S08]  /*5000*/  HMMA.16816.F32 R40, R144.reuse, R132, R40 ;  /* 0x000000849028723c */ /* 0x040ff00000001828 */
[-C--:B------:R-:W-:Y:S08]  /*5010*/  HMMA.16816.F32 R44, R144, R134.reuse, R44 ;  /* 0x00000086902c723c */ /* 0x080ff0000000182c */
[C---:B------:R-:W-:Y:S01]  /*5020*/  HMMA.16816.F32 R48, R136.reuse, R134, R48 ;  /* 0x000000868830723c */ /* 0x040fe20000001830 */
[----:B------:R2:W4:Y:S07]  /*5030*/  LDSM.16.M88.4 R132, [R0+0x2000] ;  /* 0x002000000084783b */ /* 0x00052e0000000200 */
[-C--:B------:R-:W-:Y:S08]  /*5040*/  HMMA.16816.F32 R52, R136, R152.reuse, R52 ;  /* 0x000000988834723c */ /* 0x080ff00000001834 */
[C---:B------:R-:W-:Y:S08]  /*5050*/  HMMA.16816.F32 R56, R144.reuse, R152, R56 ;  /* 0x000000989038723c */ /* 0x040ff00000001838 */
[-C--:B------:R-:W-:Y:S01]  /*5060*/  HMMA.16816.F32 R60, R144, R154.reuse, R60 ;  /* 0x0000009a903c723c */ /* 0x080fe2000000183c */
[----:B--2---:R-:W-:Y:S04]  /*5070*/  MOV R0, UR16 ;  /* 0x0000001000007c02 */ /* 0x004fe80008000f00 */
[----:B------:R-:W-:Y:S03]  /*5080*/  @!P0 LEA R0, R0, R208, 0x7 ;  /* 0x000000d000008211 */ /* 0x000fe600078e38ff */
[----:B------:R-:W-:Y:S08]  /*5090*/  HMMA.16816.F32 R64, R136, R154, R64 ;  /* 0x0000009a8840723c */ /* 0x000ff00000001840 */
[-C--:B------:R-:W-:Y:S08]  /*50a0*/  HMMA.16816.F32 R4, R156, R160.reuse, R4 ;  /* 0x000000a09c04723c */ /* 0x080ff00000001804 */
[C---:B------:R-:W-:Y:S08]  /*50b0*/  HMMA.16816.F32 R8, R164.reuse, R160, R8 ;  /* 0x000000a0a408723c */ /* 0x040ff00000001808 */
[-C--:B------:R-:W-:Y:S08]  /*50c0*/  HMMA.16816.F32 R12, R164, R162.reuse, R12 ;  /* 0x000000a2a40c723c */ /* 0x080ff0000000180c */
[C---:B------:R-:W-:Y:S08]  /*50d0*/  HMMA.16816.F32 R16, R156.reuse, R162, R16 ;  /* 0x000000a29c10723c */ /* 0x040ff00000001810 */
[-C--:B-1----:R-:W-:Y:S08]  /*50e0*/  HMMA.16816.F32 R20, R156, R140.reuse, R20 ;  /* 0x0000008c9c14723c */ /* 0x082ff00000001814 */
        /* <DEDUP_REMOVED lines=10> */
[----:B------:R-:W-:Y:S08]  /*5190*/  HMMA.16816.F32 R64, R156, R174, R64 ;  /* 0x000000ae9c40723c */ /* 0x000ff00000001840 */
[-C--:B---3--:R-:W-:Y:S08]  /*51a0*/  HMMA.16816.F32 R4, R148, R176.reuse, R4 ;  /* 0x000000b09404723c */ /* 0x088ff00000001804 */
[C---:B----4-:R-:W-:Y:S08]  /*51b0*/  HMMA.16816.F32 R8, R132.reuse, R176, R8 ;  /* 0x000000b08408723c */ /* 0x050ff00000001808 */
        /* <DEDUP_REMOVED lines=18> */
[----:B------:R-:W-:Y:S02]  /*52e0*/  FMUL.FTZ R11, R11, c[0x0][0x2ec] ;  /* 0x0000bb000b0b7a20 */ /* 0x000fe40000410000 */
[----:B------:R-:W-:Y:S02]  /*52f0*/  FMUL.FTZ R10, R10, c[0x0][0x2ec] ;  /* 0x0000bb000a0a7a20 */ /* 0x000fe40000410000 */
[----:B------:R-:W-:Y:S01]  /*5300*/  FMUL.FTZ R18, R18, c[0x0][0x2ec] ;  /* 0x0000bb0012127a20 */ /* 0x000fe20000410000 */
[----:B------:R-:W3:Y:S10]  /*5310*/  MUFU.TANH R246, R6 ;  /* 0x0000000600f67308 */ /* 0x000ef40000002400 */
[----:B------:R4:W-:Y:S01]  /*5320*/  MUFU.TANH R157, R17 ;  /* 0x00000011009d7308 */ /* 0x0009e20000002400 */
[----:B--2---:R-:W-:Y:S04]  /*5330*/  @!P0 IMNMX R14, R2, UR14, PT ;  /* 0x0000000e020e8c17 */ /* 0x004fe8000b800200 */
[-C--:B------:R-:W-:Y:S05]  /*5340*/  @!P0 ISETP.GE.AND P3, PT, R0, R14.reuse, PT ;  /* 0x0000000e0000820c */ /* 0x080fea0003f66270 */
[----:B------:R2:W1:Y:S10]  /*5350*/  MUFU.TANH R244, R7 ;  /* 0x0000000700f47308 */ /* 0x0004740000002400 */
[----:B------:R1:W-:Y:S01]  /*5360*/  MUFU.TANH R219, R16 ;  /* 0x0000001000db7308 */ /* 0x0003e20000002400 */
[----:B----4-:R-:W4:Y:S09]  /*5370*/  LDL R17, [R1] ;  /* 0x0000000001117983 */ /* 0x010f320000100800 */
[----:B------:R-:W-:Y:S01]  /*5380*/  MUFU.TANH R238, R19 ;  /* 0x0000001300ee7308 */ /* 0x000fe20000002400 */
[----:B--2---:R-:W2:Y:S09]  /*5390*/  LDSM.16.M88.4 R4, [R184+0xc800] ;  /* 0x00c80000b804783b */ /* 0x004eb20000000200 */
[----:B------:R3:W-:Y:S01]  /*53a0*/  MUFU.TANH R108, R12 ;  /* 0x0000000c006c7308 */ /* 0x0007e20000002400 */
[----:B-1----:R-:W4:Y:S09]  /*53b0*/  LDL R16, [R1+0x4] ;  /* 0x0000040001107983 */ /* 0x002f320000100800 */
[----:B------:R1:W-:Y:S10]  /*53c0*/  MUFU.TANH R87, R15 ;  /* 0x0000000f00577308 */ /* 0x0003f40000002400 */
[----:B------:R1:W-:Y:S01]  /*53d0*/  MUFU.TANH R110, R8 ;  /* 0x00000008006e7308 */ /* 0x0003e20000002400 */
[----:B---3--:R-:W-:Y:S05]  /*53e0*/  FMUL.FTZ R12, R206, 1.4426950216293334961 ;  /* 0x3fb8aa3bce0c7820 */ /* 0x008fea0000410000 */
[----:B------:R-:W-:Y:S04]  /*53f0*/  FSEL R12, R12, RZ, P2 ;  /* 0x000000ff0c0c7208 */ /* 0x000fe80001000000 */
[----:B------:R3:W3:Y:S01]  /*5400*/  MUFU.TANH R109, R9 ;  /* 0x00000009006d7308 */ /* 0x0006e20000002400 */
[-C--:B--2---:R-:W-:Y:S01]  /*5410*/  HMMA.16816.F32 R20, R148, R4.reuse, R20 ;  /* 0x000000049414723c */ /* 0x084fe20000001814 */
[----:B-1----:R-:W-:Y:S04]  /*5420*/  @!P0 IADD3 R15, R0, 0x1, RZ ;  /* 0x00000001000f8810 */ /* 0x002fe80007ffe0ff */
[----:B------:R-:W-:Y:S04]  /*5430*/  @!P0 ISETP.GE.AND P2, PT, R15, R14, PT ;  /* 0x0000000e0f00820c */ /* 0x000fe80003f46270 */
[----:B------:R1:W-:Y:S01]  /*5440*/  MUFU.TANH R107, R13 ;  /* 0x0000000d006b7308 */ /* 0x0003e20000002400 */
[C---:B------:R-:W-:Y:S02]  /*5450*/  HMMA.16816.F32 R24, R132.reuse, R4, R24 ;  /* 0x000000048418723c */ /* 0x040fe40000001818 */
[----:B------:R-:W-:Y:S02]  /*5460*/  MOV R8, R154 ;  /* 0x0000009a00087202 */ /* 0x000fe40000000f00 */
[----:B------:R-:W-:Y:S05]  /*5470*/  @!P0 FSEL R8, R154, -INF , !P3 ;  /* 0xff8000009a088808 */ /* 0x000fea0005800000 */
[----:B------:R2:W-:Y:S03]  /*5480*/  MUFU.TANH R89, R11 ;  /* 0x0000000b00597308 */ /* 0x0005e60000002400 */
[----:B------:R-:W-:Y:S01]  /*5490*/  MOV R4, R246 ;  /* 0x000000f600047202 */ /* 0x000fe20000000f00 */
[-C--:B------:R-:W-:Y:S01]  /*54a0*/  HMMA.16816.F32 R28, R132, R6.reuse, R28 ;  /* 0x00000006841c723c */ /* 0x080fe2000000181c */
[--C-:B---3--:R-:W-:Y:S01]  /*54b0*/  FFMA.FTZ R9, R8, c[0x0][0x23c], -R12.reuse ;  /* 0x00008f0008097a23 */ /* 0x108fe2000001080c */
[----:B------:R-:W-:Y:S02]  /*54c0*/  MOV R8, R158 ;  /* 0x0000009e00087202 */ /* 0x000fe40000000f00 */
[----:B------:R-:W-:Y:S01]  /*54d0*/  @!P0 FSEL R8, R158, -INF , !P2 ;  /* 0xff8000009e088808 */ /* 0x000fe20005000000 */
[----:B------:R-:W-:Y:S01]  /*54e0*/  FMUL.FTZ R20, R20, c[0x0][0x2ec] ;  /* 0x0000bb0014147a20 */ /* 0x000fe20000410000 */
[----:B------:R-:W-:Y:S01]  /*54f0*/  FSETP.NEU.FTZ.AND P2, PT, R203, -INF , PT ;  /* 0xff800000cb00780b */ /* 0x000fe20003f5d000 */
[----:B------:R3:W3:Y:S01]  /*5500*/  MUFU.TANH R90, R10 ;  /* 0x0000000a005a7308 */ /* 0x0006e20000002400 */
[C---:B------:R-:W-:Y:S01]  /*5510*/  HMMA.16816.F32 R32, R148.reuse, R6, R32 ;  /* 0x000000069420723c */ /* 0x040fe20000001820 */
[----:B------:R-:W-:Y:S03]  /*5520*/  FFMA.FTZ R5, R8, c[0x0][0x23c], -R12 ;  /* 0x00008f0008057a23 */ /* 0x000fe6000001080c */
[----:B-1----:R-:W-:Y:S01]  /*5530*/  @!P0 IADD3 R13, R2, 0x8, RZ ;  /* 0x00000008020d8810 */ /* 0x002fe20007ffe0ff */
[----:B------:R-:W-:Y:S02]  /*5540*/  FMUL.FTZ R24, R24, c[0x0][0x2ec] ;  /* 0x0000bb0018187a20 */ /* 0x000fe40000410000 */
[----:B------:R-:W-:Y:S01]  /*5550*/  FMUL.FTZ R25, R25, c[0x0][0x2ec] ;  /* 0x0000bb0019197a20 */ /* 0x000fe20000410000 */
[----:B------:R-:W-:Y:S01]  /*5560*/  @!P0 IMNMX R13, R13, UR14, PT ;  /* 0x0000000e0d0d8c17 */ /* 0x000fe2000b800200 */
[----:B------:R1:W-:Y:S03]  /*5570*/  MUFU.EX2 R159, R5 ;  /* 0x00000005009f7308 */ /* 0x0003e60000000800 */
[-C--:B------:R-:W-:Y:S01]  /*5580*/  @!P0 ISETP.GE.AND P3, PT, R0, R13.reuse, PT ;  /* 0x0000000d0000820c */ /* 0x080fe20003f66270 */
[----:B--2---:R-:W-:Y:S02]  /*5590*/  FMUL.FTZ R11, R203, 1.4426950216293334961 ;  /* 0x3fb8aa3bcb0b7820 */ /* 0x004fe40000410000 */
[----:B------:R-:W-:Y:S01]  /*55a0*/  FMUL.FTZ R26, R26, c[0x0][0x2ec] ;  /* 0x0000bb001a1a7a20 */ /* 0x000fe20000410000 */
[----:B------:R-:W-:Y:S01]  /*55b0*/  @!P0 FSEL R4, R246, -INF , !P3 ;  /* 0xff800000f6048808 */ /* 0x000fe20005800000 */
[----:B------:R-:W-:Y:S01]  /*55c0*/  FMUL.FTZ R27, R27, c[0x0][0x2ec] ;  /* 0x0000bb001b1b7a20 */ /* 0x000fe20000410000 */
[----:B------:R-:W-:Y:S01]  /*55d0*/  FSEL R11, R11, RZ, P2 ;  /* 0x000000ff0b0b7208 */ /* 0x000fe20001000000 */
[----:B------:R2:W-:Y:S01]  /*55e0*/  MUFU.EX2 R241, R9 ;  /* 0x0000000900f17308 */ /* 0x0005e20000000800 */
[----:B------:R-:W-:Y:S01]  /*55f0*/  @!P0 ISETP.GE.AND P2, PT, R15, R13, PT ;  /* 0x0000000d0f00820c */ /* 0x000fe20003f46270 */
[----:B------:R-:W-:Y:S01]  /*5600*/  FMUL.FTZ R30, R30, c[0x0][0x2ec] ;  /* 0x0000bb001e1e7a20 */ /* 0x000fe20000410000 */
[----:B---3--:R-:W-:Y:S02]  /*5610*/  @!P0 IADD3 R10, R2, 0x40, RZ ;  /* 0x00000040020a8810 */ /* 0x008fe40007ffe0ff */
[----:B------:R-:W-:Y:S02]  /*5620*/  FMUL.FTZ R32, R32, c[0x0][0x2ec] ;  /* 0x0000bb0020207a20 */ /* 0x000fe40000410000 */
[----:B------:R-:W-:Y:S01]  /*5630*/  FMUL.FTZ R33, R33, c[0x0][0x2ec] ;  /* 0x0000bb0021217a20 */ /* 0x000fe20000410000 */
[----:B------:R-:W-:Y:S01]  /*5640*/  @!P0 IMNMX R10, R10, UR14, PT ;  /* 0x0000000e0a0a8c17 */ /* 0x000fe2000b800200 */
[----:B------:R-:W-:Y:S01]  /*5650*/  FMUL.FTZ R34, R34, c[0x0][0x2ec] ;  /* 0x0000bb0022227a20 */ /* 0x000fe20000410000 */
[----:B------:R-:W-:Y:S01]  /*5660*/  MUFU.TANH R176, R32 ;  /* 0x0000002000b07308 */ /* 0x000fe20000002400 */
[----:B------:R-:W-:Y:S01]  /*5670*/  FMUL.FTZ R35, R35, c[0x0][0x2ec] ;  /* 0x0000bb0023237a20 */ /* 0x000fe20000410000 */
[----:B------:R-:W-:Y:S01]  /*5680*/  @!P0 ISETP.GE.AND P3, PT, R0, R10, PT ;  /* 0x0000000a0000820c */ /* 0x000fe20003f66270 */
[----:B------:R-:W-:Y:S02]  /*5690*/  FMUL.FTZ R31, R31, c[0x0][0x2ec] ;  /* 0x0000bb001f1f7a20 */ /* 0x000fe40000410000 */
[--C-:B-1----:R-:W-:Y:S01]  /*56a0*/  FFMA.FTZ R5, R4, c[0x0][0x23c], -R11.reuse ;  /* 0x00008f0004057a23 */ /* 0x102fe2000001080b */
[----:B------:R-:W-:Y:S01]  /*56b0*/  MOV R4, R244 ;  /* 0x000000f400047202 */ /* 0x000fe20000000f00 */
[----:B------:R-:W-:Y:S01]  /*56c0*/  FMUL.FTZ R21, R21, c[0x0][0x2ec] ;  /* 0x0000bb0015157a20 */ /* 0x000fe20000410000 */
[----:B------:R-:W-:Y:S01]  /*56d0*/  @!P0 FSEL R4, R244, -INF , !P2 ;  /* 0xff800000f4048808 */ /* 0x000fe20005000000 */
[----:B------:R-:W-:Y:S01]  /*56e0*/  FMUL.FTZ R28, R28, c[0x0][0x2ec] ;  /* 0x0000bb001c1c7a20 */ /* 0x000fe20000410000 */
[----:B------:R-:W1:Y:S01]  /*56f0*/  MUFU.TANH R239, R18 ;  /* 0x0000001200ef7308 */ /* 0x000e620000002400 */
[----:B------:R-:W-:Y:S02]  /*5700*/  FMUL.FTZ R22, R22, c[0x0][0x2ec] ;  /* 0x0000bb0016167a20 */ /* 0x000fe40000410000 */
[--C-:B------:R-:W-:Y:S01]  /*5710*/  FFMA.FTZ R4, R4, c[0x0][0x23c], -R11.reuse ;  /* 0x00008f0004047a23 */ /* 0x100fe2000001080b */
[----:B--2---:R-:W-:Y:S01]  /*5720*/  @!P0 IADD3 R9, R2, 0x48, RZ ;  /* 0x0000004802098810 */ /* 0x004fe20007ffe0ff */
[----:B------:R-:W-:Y:S01]  /*5730*/  FMUL.FTZ R23, R23, c[0x0][0x2ec] ;  /* 0x0000bb0017177a20 */ /* 0x000fe20000410000 */
[----:B------:R-:W-:Y:S01]  /*5740*/  MOV R2, R109 ;  /* 0x0000006d00027202 */ /* 0x000fe20000000f00 */
[----:B------:R-:W-:Y:S01]  /*5750*/  FMUL.FTZ R29, R29, c[0x0][0x2ec] ;  /* 0x0000bb001d1d7a20 */ /* 0x000fe20000410000 */
[----:B------:R-:W-:Y:S02]  /*5760*/  @!P0 IMNMX R9, R9, UR14, PT ;  /* 0x0000000e09098c17 */ /* 0x000fe4000b800200 */
[----:B------:R2:W-:Y:S10]  /*5770*/  MUFU.EX2 R121, R4 ;  /* 0x0000000400797308 */ /* 0x0005f40000000800 */
[----:B------:R-:W3:Y:S10]  /*5780*/  MUFU.TANH R156, R20 ;  /* 0x00000014009c7308 */ /* 0x000ef40000002400 */
[----:B------:R1:W-:Y:S01]  /*5790*/  MUFU.EX2 R3, R5 ;  /* 0x0000000500037308 */ /* 0x0003e20000000800 */
[----:B--2---:R-:W-:Y:S02]  /*57a0*/  MOV R4, R110 ;  /* 0x0000006e00047202 */ /* 0x004fe40000000f00 */
[----:B------:R-:W-:Y:S02]  /*57b0*/  @!P0 FSEL R4, R110, -INF , !P3 ;  /* 0xff8000006e048808 */ /* 0x000fe40005800000 */
[----:B------:R-:W-:Y:S05]  /*57c0*/  @!P0 ISETP.GE.AND P3, PT, R0, R9, PT ;  /* 0x000000090000820c */ /* 0x000fea0003f66270 */
[----:B------:R-:W2:Y:S10]  /*57d0*/  MUFU.TANH R155, R21 ;  /* 0x00000015009b7308 */ /* 0x000eb40000002400 */
[----:B------:R-:W-:Y:S10]  /*57e0*/  MUFU.TANH R175, R33 ;  /* 0x0000002100af7308 */ /* 0x000ff40000002400 */
[----:B------:R-:W1:Y:S10]  /*57f0*/  MUFU.TANH R237, R22 ;  /* 0x0000001600ed7308 */ /* 0x000e740000002400 */
[----:B------:R-:W-:Y:S10]  /*5800*/  MUFU.TANH R221, R34 ;  /* 0x0000002200dd7308 */ /* 0x000ff40000002400 */
[----:B------:R-:W1:Y:S10]  /*5810*/  MUFU.TANH R234, R23 ;  /* 0x0000001700ea7308 */ /* 0x000e740000002400 */
[----:B------:R-:W-:Y:S10]  /*5820*/  MUFU.TANH R220, R35 ;  /* 0x0000002300dc7308 */ /* 0x000ff40000002400 */
[----:B------:R-:W1:Y:S10]  /*5830*/  MUFU.TANH R102, R24 ;  /* 0x0000001800667308 */ /* 0x000e740000002400 */
[----:B------:R-:W1:Y:S10]  /*5840*/  MUFU.TANH R101, R25 ;  /* 0x0000001900657308 */ /* 0x000e740000002400 */
[----:B------:R-:W1:Y:S10]  /*5850*/  MUFU.TANH R82, R26 ;  /* 0x0000001a00527308 */ /* 0x000e740000002400 */
[----:B------:R-:W1:Y:S10]  /*5860*/  MUFU.TANH R81, R27 ;  /* 0x0000001b00517308 */ /* 0x000e740000002400 */
[----:B------:R-:W1:Y:S10]  /*5870*/  MUFU.TANH R250, R28 ;  /* 0x0000001c00fa7308 */ /* 0x000e740000002400 */
[----:B------:R-:W1:Y:S10]  /*5880*/  MUFU.TANH R249, R29 ;  /* 0x0000001d00f97308 */ /* 0x000e740000002400 */
[----:B------:R-:W1:Y:S10]  /*5890*/  MUFU.TANH R80, R30 ;  /* 0x0000001e00507308 */ /* 0x000e740000002400 */
[----:B------:R-:W1:Y:S01]  /*58a0*/  MUFU.TANH R79, R31 ;  /* 0x0000001f004f7308 */ /* 0x000e620000002400 */
[C---:B----4-:R-:W-:Y:S01]  /*58b0*/  FMUL.FTZ R8, R17.reuse, 1.4426950216293334961 ;  /* 0x3fb8aa3b11087820 */ /* 0x050fe20000410000 */
[----:B------:R-:W-:Y:S02]  /*58c0*/  FSETP.NEU.FTZ.AND P2, PT, R17, -INF , PT ;  /* 0xff8000001100780b */ /* 0x000fe40003f5d000 */
[----:B------:R-:W-:Y:S02]  /*58d0*/  MOV R17, R219 ;  /* 0x000000db00117202 */ /* 0x000fe40000000f00 */
[----:B------:R-:W-:Y:S02]  /*58e0*/  FSEL R8, R8, RZ, P2 ;  /* 0x000000ff08087208 */ /* 0x000fe40001000000 */
[----:B------:R-:W-:Y:S03]  /*58f0*/  @!P0 ISETP.GE.AND P2, PT, R15, R10, PT ;  /* 0x0000000a0f00820c */ /* 0x000fe60003f46270 */
[--C-:B------:R-:W-:Y:S01]  /*5900*/  FFMA.FTZ R4, R4, c[0x0][0x23c], -R8.reuse ;  /* 0x00008f0004047a23 */ /* 0x100fe20000010808 */
[----:B------:R-:W-:Y:S03]  /*5910*/  @!P0 FSEL R2, R109, -INF , !P2 ;  /* 0xff8000006d028808 */ /* 0x000fe60005000000 */
[----:B------:R4:W-:Y:S01]  /*5920*/  MUFU.EX2 R114, R4 ;  /* 0x0000000400727308 */ /* 0x0009e20000000800 */
[C---:B-1----:R-:W-:Y:S01]  /*5930*/  FMUL.FTZ R5, R16.reuse, 1.4426950216293334961 ;  /* 0x3fb8aa3b10057820 */ /* 0x042fe20000410000 */
[----:B------:R-:W-:Y:S01]  /*5940*/  FSETP.NEU.FTZ.AND P2, PT, R16, -INF , PT ;  /* 0xff8000001000780b */ /* 0x000fe20003f5d000 */
[----:B------:R-:W-:Y:S03]  /*5950*/  FFMA.FTZ R16, R2, c[0x0][0x23c], -R8 ;  /* 0x00008f0002107a23 */ /* 0x000fe60000010808 */
[----:B------:R-:W-:Y:S04]  /*5960*/  FSEL R2, R5, RZ, P2 ;  /* 0x000000ff05027208 */ /* 0x000fe80001000000 */
[----:B------:R1:W-:Y:S01]  /*5970*/  MUFU.EX2 R113, R16 ;  /* 0x0000001000717308 */ /* 0x0003e20000000800 */
[----:B------:R-:W-:Y:S02]  /*5980*/  @!P0 ISETP.GE.AND P2, PT, R15, R9, PT ;  /* 0x000000090f00820c */ /* 0x000fe40003f46270 */
[----:B------:R-:W-:Y:S02]  /*5990*/  @!P0 IADD3 R15, R0, 0x8, RZ ;  /* 0x00000008000f8810 */ /* 0x000fe40007ffe0ff */
[----:B----4-:R-:W-:Y:S02]  /*59a0*/  MOV R4, R90 ;  /* 0x0000005a00047202 */ /* 0x010fe40000000f00 */
[----:B------:R-:W-:Y:S05]  /*59b0*/  @!P0 FSEL R4, R90, -INF , !P3 ;  /* 0xff8000005a048808 */ /* 0x000fea0005800000 */
[--C-:B------:R-:W-:Y:S01]  /*59c0*/  FFMA.FTZ R5, R4, c[0x0][0x23c], -R2.reuse ;  /* 0x00008f0004057a23 */ /* 0x100fe20000010802 */
[----:B------:R-:W-:Y:S02]  /*59d0*/  MOV R4, R89 ;  /* 0x0000005900047202 */ /* 0x000fe40000000f00 */
[----:B------:R-:W-:Y:S01]  /*59e0*/  @!P0 FSEL R4, R89, -INF , !P2 ;  /* 0xff80000059048808 */ /* 0x000fe20005000000 */
[----:B------:R-:W-:Y:S01]  /*59f0*/  MUFU.EX2 R94, R5 ;  /* 0x00000005005e7308 */ /* 0x000fe20000000800 */
[----:B------:R-:W-:Y:S02]  /*5a00*/  @!P0 ISETP.GE.AND P2, PT, R15, R10, PT ;  /* 0x0000000a0f00820c */ /* 0x000fe40003f46270 */
[----:B-1----:R-:W-:Y:S01]  /*5a10*/  @!P0 IADD3 R16, R0, 0x9, RZ ;  /* 0x0000000900108810 */ /* 0x002fe20007ffe0ff */
[----:B------:R-:W-:Y:S06]  /*5a20*/  FFMA.FTZ R4, R4, c[0x0][0x23c], -R2 ;  /* 0x00008f0004047a23 */ /* 0x000fec0000010802 */
[----:B------:R1:W-:Y:S02]  /*5a30*/  MUFU.EX2 R93, R4 ;  /* 0x00000004005d7308 */ /* 0x0003e40000000800 */
[----:B-1----:R-:W-:Y:S02]  /*5a40*/  MOV R4, R108 ;  /* 0x0000006c00047202 */ /* 0x002fe40000000f00 */
[----:B------:R-:W-:Y:S02]  /*5a50*/  @!P0 FSEL R4, R108, -INF , !P2 ;  /* 0xff8000006c048808 */ /* 0x000fe40005000000 */
[----:B------:R-:W-:Y:S03]  /*5a60*/  @!P0 ISETP.GE.AND P2, PT, R16, R10, PT ;  /* 0x0000000a1000820c */ /* 0x000fe60003f46270 */
[--C-:B------:R-:W-:Y:S01]  /*5a70*/  FFMA.FTZ R5, R4, c[0x0][0x23c], -R8.reuse ;  /* 0x00008f0004057a23 */ /* 0x100fe20000010808 */
[----:B------:R-:W-:Y:S02]  /*5a80*/  MOV R4, R107 ;  /* 0x0000006b00047202 */ /* 0x000fe40000000f00 */
[----:B------:R-:W-:Y:S01]  /*5a90*/  @!P0 FSEL R4, R107, -INF , !P2 ;  /* 0xff8000006b048808 */ /* 0x000fe20005000000 */
[----:B------:R1:W-:Y:S01]  /*5aa0*/  MUFU.EX2 R112, R5 ;  /* 0x0000000500707308 */ /* 0x0003e20000000800 */
[-C--:B------:R-:W-:Y:S03]  /*5ab0*/  @!P0 ISETP.GE.AND P2, PT, R15, R9.reuse, PT ;  /* 0x000000090f00820c */ /* 0x080fe60003f46270 */
[----:B-1----:R-:W-:Y:S01]  /*5ac0*/  FFMA.FTZ R5, R4, c[0x0][0x23c], -R8 ;  /* 0x00008f0004057a23 */ /* 0x002fe20000010808 */
[----:B------:R-:W-:Y:S02]  /*5ad0*/  MOV R4, R88 ;  /* 0x0000005800047202 */ /* 0x000fe40000000f00 */
[----:B------:R-:W-:Y:S03]  /*5ae0*/  @!P0 FSEL R4, R88, -INF , !P2 ;  /* 0xff80000058048808 */ /* 0x000fe60005000000 */
[----:B------:R1:W-:Y:S01]  /*5af0*/  MUFU.EX2 R111, R5 ;  /* 0x00000005006f7308 */ /* 0x0003e20000000800 */
[----:B------:R-:W-:Y:S01]  /*5b00*/  @!P0 ISETP.GE.AND P2, PT, R16, R9, PT ;  /* 0x000000091000820c */ /* 0x000fe20003f46270 */
[--C-:B-1----:R-:W-:Y:S01]  /*5b10*/  FFMA.FTZ R5, R4, c[0x0][0x23c], -R2.reuse ;  /* 0x00008f0004057a23 */ /* 0x102fe20000010802 */
[----:B------:R-:W-:Y:S02]  /*5b20*/  MOV R4, R87 ;  /* 0x0000005700047202 */ /* 0x000fe40000000f00 */
[----:B------:R-:W-:Y:S05]  /*5b30*/  @!P0 FSEL R4, R87, -INF , !P2 ;  /* 0xff80000057048808 */ /* 0x000fea0005000000 */
[----:B------:R-:W-:Y:S01]  /*5b40*/  MUFU.EX2 R92, R5 ;  /* 0x00000005005c7308 */ /* 0x000fe20000000800 */
[-C--:B------:R-:W-:Y:S01]  /*5b50*/  @!P0 ISETP.GE.AND P2, PT, R15, R14.reuse, PT ;  /* 0x0000000e0f00820c */ /* 0x080fe20003f46270 */
[----:B------:R-:W-:Y:S03]  /*5b60*/  FFMA.FTZ R4, R4, c[0x0][0x23c], -R2 ;  /* 0x00008f0004047a23 */ /* 0x000fe60000010802 */
[----:B------:R-:W-:Y:S02]  /*5b70*/  @!P0 FSEL R17, R219, -INF , !P2 ;  /* 0xff800000db118808 */ /* 0x000fe40005000000 */
[C---:B------:R-:W-:Y:S03]  /*5b80*/  @!P0 ISETP.GE.AND P2, PT, R16.reuse, R14, PT ;  /* 0x0000000e1000820c */ /* 0x040fe60003f46270 */
[----:B------:R1:W-:Y:S01]  /*5b90*/  MUFU.EX2 R91, R4 ;  /* 0x00000004005b7308 */ /* 0x0003e20000000800 */
[--C-:B------:R-:W-:Y:S01]  /*5ba0*/  FFMA.FTZ R18, R17, c[0x0][0x23c], -R12.reuse ;  /* 0x00008f0011127a23 */ /* 0x100fe2000001080c */
[----:B------:R-:W-:Y:S02]  /*5bb0*/  MOV R17, R157 ;  /* 0x0000009d00117202 */ /* 0x000fe40000000f00 */
[----:B------:R-:W-:Y:S02]  /*5bc0*/  @!P0 FSEL R17, R157, -INF , !P2 ;  /* 0xff8000009d118808 */ /* 0x000fe40005000000 */
[----:B------:R-:W-:Y:S02]  /*5bd0*/  @!P0 ISETP.GE.AND P2, PT, R15, R13, PT ;  /* 0x0000000d0f00820c */ /* 0x000fe40003f46270 */
[----:B------:R-:W-:Y:S01]  /*5be0*/  MOV R15, R239 ;  /* 0x000000ef000f7202 */ /* 0x000fe20000000f00 */
[--C-:B------:R-:W-:Y:S01]  /*5bf0*/  FFMA.FTZ R17, R17, c[0x0][0x23c], -R12.reuse ;  /* 0x00008f0011117a23 */ /* 0x100fe2000001080c */
[----:B------:R-:W-:Y:S01]  /*5c00*/  MUFU.EX2 R252, R18 ;  /* 0x0000001200fc7308 */ /* 0x000fe20000000800 */
[----:B------:R-:W-:Y:S02]  /*5c10*/  @!P0 FSEL R15, R239, -INF , !P2 ;  /* 0xff800000ef0f8808 */ /* 0x000fe40005000000 */
[----:B------:R-:W-:Y:S03]  /*5c20*/  @!P0 ISETP.GE.AND P2, PT, R16, R13, PT ;  /* 0x0000000d1000820c */ /* 0x000fe60003f46270 */
[--C-:B------:R-:W-:Y:S01]  /*5c30*/  FFMA.FTZ R16, R15, c[0x0][0x23c], -R11.reuse ;  /* 0x00008f000f107a23 */ /* 0x100fe2000001080b */
[----:B------:R-:W-:Y:S02]  /*5c40*/  MOV R15, R238 ;  /* 0x000000ee000f7202 */ /* 0x000fe40000000f00 */
[----:B------:R-:W-:Y:S01]  /*5c50*/  @!P0 FSEL R15, R238, -INF , !P2 ;  /* 0xff800000ee0f8808 */ /* 0x000fe20005000000 */
[----:B------:R4:W-:Y:S01]  /*5c60*/  MUFU.EX2 R120, R16 ;  /* 0x0000001000787308 */ /* 0x0009e20000000800 */
[----:B-1----:R-:W1:Y:S03]  /*5c70*/  LDSM.16.M88.4 R4, [R184+0xd000] ;  /* 0x00d00000b804783b */ /* 0x002e660000000200 */
[--C-:B------:R-:W-:Y:S06]  /*5c80*/  FFMA.FTZ R15, R15, c[0x0][0x23c], -R11.reuse ;  /* 0x00008f000f0f7a23 */ /* 0x100fec000001080b */
[----:B------:R3:W-:Y:S10]  /*5c90*/  MUFU.EX2 R247, R17 ;  /* 0x0000001100f77308 */ /* 0x0007f40000000800 */
[----:B------:R1:W-:Y:S01]  /*5ca0*/  MUFU.EX2 R119, R15 ;  /* 0x0000000f00777308 */ /* 0x0003e20000000800 */
[C---:B----4-:R-:W-:Y:S02]  /*5cb0*/  @!P0 IADD3 R16, R0.reuse, 0x11, RZ ;  /* 0x0000001100108810 */ /* 0x050fe40007ffe0ff */
[----:B---3--:R-:W-:Y:S02]  /*5cc0*/  MOV R17, R156 ;  /* 0x0000009c00117202 */ /* 0x008fe40000000f00 */
[----:B-1----:R-:W-:Y:S01]  /*5cd0*/  @!P0 IADD3 R15, R0, 0x10, RZ ;  /* 0x00000010000f8810 */ /* 0x002fe20007ffe0ff */
[-C--:B------:R-:W-:Y:S03]  /*5ce0*/  HMMA.16816.F32 R36, R148, R4.reuse, R36 ;  /* 0x000000049424723c */ /* 0x080fe60000001824 */
[-C--:B------:R-:W-:Y:S04]  /*5cf0*/  @!P0 ISETP.GE.AND P2, PT, R15, R14.reuse, PT ;  /* 0x0000000e0f00820c */ /* 0x080fe80003f46270 */
[----:B------:R-:W-:Y:S01]  /*5d00*/  @!P0 FSEL R17, R156, -INF , !P2 ;  /* 0xff8000009c118808 */ /* 0x000fe20005000000 */
[C---:B------:R-:W-:Y:S01]  /*5d10*/  HMMA.16816.F32 R40, R132.reuse, R4, R40 ;  /* 0x000000048428723c */ /* 0x040fe20000001828 */
[----:B------:R-:W-:Y:S03]  /*5d20*/  @!P0 ISETP.GE.AND P2, PT, R16, R14, PT ;  /* 0x0000000e1000820c */ /* 0x000fe60003f46270 */
[--C-:B------:R-:W-:Y:S01]  /*5d30*/  FFMA.FTZ R18, R17, c[0x0][0x23c], -R12.reuse ;  /* 0x00008f0011127a23 */ /* 0x100fe2000001080c */
[----:B--2---:R-:W-:Y:S02]  /*5d40*/  MOV R17, R155 ;  /* 0x0000009b00117202 */ /* 0x004fe40000000f00 */
[----:B------:R-:W-:Y:S01]  /*5d50*/  @!P0 FSEL R17, R155, -INF , !P2 ;  /* 0xff8000009b118808 */ /* 0x000fe20005000000 */
[----:B------:R-:W-:Y:S01]  /*5d60*/  MUFU.EX2 R242, R18 ;  /* 0x0000001200f27308 */ /* 0x000fe20000000800 */
[-C--:B------:R-:W-:Y:S01]  /*5d70*/  HMMA.16816.F32 R44, R132, R6.reuse, R44 ;  /* 0x00000006842c723c */ /* 0x080fe2000000182c */
[----:B------:R-:W-:Y:S02]  /*5d80*/  @!P0 ISETP.GE.AND P2, PT, R15, R13, PT ;  /* 0x0000000d0f00820c */ /* 0x000fe40003f46270 */
[----:B------:R-:W-:Y:S01]  /*5d90*/  FFMA.FTZ R5, R17, c[0x0][0x23c], -R12 ;  /* 0x00008f0011057a23 */ /* 0x000fe2000001080c */
[----:B------:R-:W-:Y:S02]  /*5da0*/  MOV R4, R237 ;  /* 0x000000ed00047202 */ /* 0x000fe40000000f00 */
[----:B------:R-:W-:Y:S01]  /*5db0*/  @!P0 FSEL R4, R237, -INF , !P2 ;  /* 0xff800000ed048808 */ /* 0x000fe20005000000 */
[----:B------:R-:W-:Y:S01]  /*5dc0*/  FMUL.FTZ R36, R36, c[0x0][0x2ec] ;  /* 0x0000bb0024247a20 */ /* 0x000fe20000410000 */
[----:B------:R-:W-:Y:S01]  /*5dd0*/  @!P0 ISETP.GE.AND P2, PT, R16, R13, PT ;  /* 0x0000000d1000820c */ /* 0x000fe20003f46270 */
[----:B------:R-:W-:Y:S01]  /*5de0*/  FMUL.FTZ R37, R37, c[0x0][0x2ec] ;  /* 0x0000bb0025257a20 */ /* 0x000fe20000410000 */
[----:B------:R1:W-:Y:S01]  /*5df0*/  MUFU.EX2 R240, R5 ;  /* 0x0000000500f07308 */ /* 0x0003e20000000800 */
[C---:B------:R-:W-:Y:S01]  /*5e00*/  HMMA.16816.F32 R48, R148.reuse, R6, R48 ;  /* 0x000000069430723c */ /* 0x040fe20000001830 */
[----:B------:R-:W-:Y:S01]  /*5e10*/  FMUL.FTZ R38, R38, c[0x0][0x2ec] ;  /* 0x0000bb0026267a20 */ /* 0x000fe20000410000 */
[----:B------:R-:W-:Y:S01]  /*5e20*/  MOV R17, R176 ;  /* 0x000000b000117202 */ /* 0x000fe20000000f00 */
[----:B------:R-:W-:Y:S02]  /*5e30*/  FMUL.FTZ R39, R39, c[0x0][0x2ec] ;  /* 0x0000bb0027277a20 */ /* 0x000fe40000410000 */
[----:B------:R-:W-:Y:S02]  /*5e40*/  FMUL.FTZ R40, R40, c[0x0][0x2ec] ;  /* 0x0000bb0028287a20 */ /* 0x000fe40000410000 */
[----:B------:R-:W-:Y:S02]  /*5e50*/  FMUL.FTZ R41, R41, c[0x0][0x2ec] ;  /* 0x0000bb0029297a20 */ /* 0x000fe40000410000 */
[----:B------:R-:W-:Y:S01]  /*5e60*/  FMUL.FTZ R42, R42, c[0x0][0x2ec] ;  /* 0x0000bb002a2a7a20 */ /* 0x000fe20000410000 */
[----:B------:R-:W-:Y:S02]  /*5e70*/  MUFU.TANH R152, R37 ;  /* 0x0000002500987308 */ /* 0x000fe40000002400 */
[----:B------:R-:W-:Y:S02]  /*5e80*/  FMUL.FTZ R43, R43, c[0x0][0x2ec] ;  /* 0x0000bb002b2b7a20 */ /* 0x000fe40000410000 */
[----:B------:R-:W-:Y:S02]  /*5e90*/  FMUL.FTZ R44, R44, c[0x0][0x2ec] ;  /* 0x0000bb002c2c7a20 */ /* 0x000fe40000410000 */
[----:B------:R-:W-:Y:S02]  /*5ea0*/  FMUL.FTZ R45, R45, c[0x0][0x2ec] ;  /* 0x0000bb002d2d7a20 */ /* 0x000fe40000410000 */
[----:B------:R-:W-:Y:S02]  /*5eb0*/  FMUL.FTZ R46, R46, c[0x0][0x2ec] ;  /* 0x0000bb002e2e7a20 */ /* 0x000fe40000410000 */
[----:B------:R-:W-:Y:S01]  /*5ec0*/  FMUL.FTZ R47, R47, c[0x0][0x2ec] ;  /* 0x0000bb002f2f7a20 */ /* 0x000fe20000410000 */
[----:B------:R-:W-:Y:S01]  /*5ed0*/  MUFU.TANH R74, R42 ;  /* 0x0000002a004a7308 */ /* 0x000fe20000002400 */
[--C-:B-1----:R-:W-:Y:S01]  /*5ee0*/  FFMA.FTZ R5, R4, c[0x0][0x23c], -R11.reuse ;  /* 0x00008f0004057a23 */ /* 0x102fe2000001080b */
[----:B------:R-:W-:Y:S01]  /*5ef0*/  MOV R4, R234 ;  /* 0x000000ea00047202 */ /* 0x000fe20000000f00 */
[----:B------:R-:W-:Y:S01]  /*5f00*/  FMUL.FTZ R48, R48, c[0x0][0x2ec] ;  /* 0x0000bb0030307a20 */ /* 0x000fe20000410000 */
[----:B------:R-:W-:Y:S01]  /*5f10*/  @!P0 FSEL R4, R234, -INF , !P2 ;  /* 0xff800000ea048808 */ /* 0x000fe20005000000 */
[----:B------:R-:W-:Y:S01]  /*5f20*/  FMUL.FTZ R49, R49, c[0x0][0x2ec] ;  /* 0x0000bb0031317a20 */ /* 0x000fe20000410000 */
[----:B------:R-:W-:Y:S01]  /*5f30*/  @!P0 ISETP.GE.AND P2, PT, R15, R10, PT ;  /* 0x0000000a0f00820c */ /* 0x000fe20003f46270 */
[----:B------:R-:W-:Y:S02]  /*5f40*/  FMUL.FTZ R50, R50, c[0x0][0x2ec] ;  /* 0x0000bb0032327a20 */ /* 0x000fe40000410000 */
[--C-:B------:R-:W-:Y:S01]  /*5f50*/  FFMA.FTZ R4, R4, c[0x0][0x23c], -R11.reuse ;  /* 0x00008f0004047a23 */ /* 0x100fe2000001080b */
[----:B------:R-:W-:Y:S01]  /*5f60*/  MUFU.EX2 R118, R5 ;  /* 0x0000000500767308 */ /* 0x000fe20000000800 */
[----:B------:R-:W-:Y:S09]  /*5f70*/  FMUL.FTZ R51, R51, c[0x0][0x2ec] ;  /* 0x0000bb0033337a20 */ /* 0x000ff20000410000 */
[----:B------:R1:W-:Y:S10]  /*5f80*/  MUFU.EX2 R117, R4 ;  /* 0x0000000400757308 */ /* 0x0003f40000000800 */
[----:B------:R-:W2:Y:S10]  /*5f90*/  MUFU.TANH R153, R36 ;  /* 0x0000002400997308 */ /* 0x000eb40000002400 */
[----:B------:R-:W3:Y:S01]  /*5fa0*/  MUFU.TANH R217, R38 ;  /* 0x0000002600d97308 */ /* 0x000ee20000002400 */
[----:B-1----:R-:W-:Y:S02]  /*5fb0*/  MOV R4, R102 ;  /* 0x0000006600047202 */ /* 0x002fe40000000f00 */
[----:B------:R-:W-:Y:S02]  /*5fc0*/  @!P0 FSEL R4, R102, -INF , !P2 ;  /* 0xff80000066048808 */ /* 0x000fe40005000000 */
[----:B------:R-:W-:Y:S05]  /*5fd0*/  @!P0 ISETP.GE.AND P2, PT, R16, R10, PT ;  /* 0x0000000a1000820c */ /* 0x000fea0003f46270 */
[----:B------:R-:W-:Y:S01]  /*5fe0*/  MUFU.TANH R167, R48 ;  /* 0x0000003000a77308 */ /* 0x000fe20000002400 */
[--C-:B------:R-:W-:Y:S01]  /*5ff0*/  FFMA.FTZ R5, R4, c[0x0][0x23c], -R8.reuse ;  /* 0x00008f0004057a23 */ /* 0x100fe20000010808 */
[----:B------:R-:W-:Y:S02]  /*6000*/  MOV R4, R101 ;  /* 0x0000006500047202 */ /* 0x000fe40000000f00 */
[----:B------:R-:W-:Y:S02]  /*6010*/  @!P0 FSEL R4, R101, -INF , !P2 ;  /* 0xff80000065048808 */ /* 0x000fe40005000000 */
[-C--:B------:R-:W-:Y:S02]  /*6020*/  @!P0 ISETP.GE.AND P2, PT, R15, R9.reuse, PT ;  /* 0x000000090f00820c */ /* 0x080fe40003f46270 */
[----:B------:R-:W-:Y:S01]  /*6030*/  @!P0 IADD3 R15, R0, 0x18, RZ ;  /* 0x00000018000f8810 */ /* 0x000fe20007ffe0ff */
[----:B------:R-:W-:Y:S01]  /*6040*/  FFMA.FTZ R4, R4, c[0x0][0x23c], -R8 ;  /* 0x00008f0004047a23 */ /* 0x000fe20000010808 */
[----:B------:R1:W-:Y:S10]  /*6050*/  MUFU.EX2 R106, R5 ;  /* 0x00000005006a7308 */ /* 0x0003f40000000800 */
[----:B------:R4:W-:Y:S10]  /*6060*/  MUFU.EX2 R105, R4 ;  /* 0x0000000400697308 */ /* 0x0009f40000000800 */
[----:B------:R-:W-:Y:S01]  /*6070*/  MUFU.TANH R215, R39 ;  /* 0x0000002700d77308 */ /* 0x000fe20000002400 */
[----:B-1----:R-:W-:Y:S02]  /*6080*/  MOV R5, R82 ;  /* 0x0000005200057202 */ /* 0x002fe40000000f00 */
[----:B------:R-:W-:Y:S02]  /*6090*/  @!P0 FSEL R5, R82, -INF , !P2 ;  /* 0xff80000052058808 */ /* 0x000fe40005000000 */
[----:B------:R-:W-:Y:S05]  /*60a0*/  @!P0 ISETP.GE.AND P2, PT, R16, R9, PT ;  /* 0x000000091000820c */ /* 0x000fea0003f46270 */
[----:B------:R-:W-:Y:S01]  /*60b0*/  MUFU.TANH R166, R49 ;  /* 0x0000003100a67308 */ /* 0x000fe20000002400 */
[--C-:B------:R-:W-:Y:S01]  /*60c0*/  FFMA.FTZ R5, R5, c[0x0][0x23c], -R2.reuse ;  /* 0x00008f0005057a23 */ /* 0x100fe20000010802 */
[----:B------:R-:W-:Y:S02]  /*60d0*/  @!P0 IADD3 R16, R0, 0x19, RZ ;  /* 0x0000001900108810 */ /* 0x000fe40007ffe0ff */
[----:B----4-:R-:W-:Y:S02]  /*60e0*/  MOV R4, R81 ;  /* 0x0000005100047202 */ /* 0x010fe40000000f00 */
[----:B------:R-:W-:Y:S02]  /*60f0*/  @!P0 FSEL R4, R81, -INF , !P2 ;  /* 0xff80000051048808 */ /* 0x000fe40005000000 */
[----:B------:R-:W-:Y:S02]  /*6100*/  @!P0 ISETP.GE.AND P2, PT, R15, R10, PT ;  /* 0x0000000a0f00820c */ /* 0x000fe40003f46270 */
[----:B------:R-:W-:Y:S01]  /*6110*/  MUFU.TANH R73, R43 ;  /* 0x0000002b00497308 */ /* 0x000fe20000002400 */
[----:B------:R-:W-:Y:S09]  /*6120*/  FFMA.FTZ R4, R4, c[0x0][0x23c], -R2 ;  /* 0x00008f0004047a23 */ /* 0x000ff20000010802 */
[----:B------:R1:W-:Y:S10]  /*6130*/  MUFU.EX2 R85, R4 ;  /* 0x0000000400557308 */ /* 0x0003f40000000800 */
[----:B------:R4:W-:Y:S10]  /*6140*/  MUFU.EX2 R86, R5 ;  /* 0x0000000500567308 */ /* 0x0009f40000000800 */
[----:B------:R-:W-:Y:S01]  /*6150*/  MUFU.TANH R233, R40 ;  /* 0x0000002800e97308 */ /* 0x000fe20000002400 */
[----:B-1----:R-:W-:Y:S02]  /*6160*/  MOV R4, R250 ;  /* 0x000000fa00047202 */ /* 0x002fe40000000f00 */
[----:B------:R-:W-:Y:S02]  /*6170*/  @!P0 FSEL R4, R250, -INF , !P2 ;  /* 0xff800000fa048808 */ /* 0x000fe40005000000 */
[----:B------:R-:W-:Y:S05]  /*6180*/  @!P0 ISETP.GE.AND P2, PT, R16, R10, PT ;  /* 0x0000000a1000820c */ /* 0x000fea0003f46270 */
[----:B------:R-:W-:Y:S01]  /*6190*/  MUFU.TANH R178, R50 ;  /* 0x0000003200b27308 */ /* 0x000fe20000002400 */
[--C-:B----4-:R-:W-:Y:S01]  /*61a0*/  FFMA.FTZ R5, R4, c[0x0][0x23c], -R8.reuse ;  /* 0x00008f0004057a23 */ /* 0x110fe20000010808 */
[----:B------:R-:W-:Y:S02]  /*61b0*/  MOV R4, R249 ;  /* 0x000000f900047202 */ /* 0x000fe40000000f00 */
[----:B------:R-:W-:Y:S02]  /*61c0*/  @!P0 FSEL R4, R249, -INF , !P2 ;  /* 0xff800000f9048808 */ /* 0x000fe40005000000 */
[-C--:B------:R-:W-:Y:S04]  /*61d0*/  @!P0 ISETP.GE.AND P2, PT, R15, R9.reuse, PT ;  /* 0x000000090f00820c */ /* 0x080fe80003f46270 */
[----:B------:R1:W-:Y:S10]  /*61e0*/  MUFU.EX2 R104, R5 ;  /* 0x0000000500687308 */ /* 0x0003f40000000800 */
[----:B------:R-:W4:Y:S10]  /*61f0*/  MUFU.TANH R72, R46 ;  /* 0x0000002e00487308 */ /* 0x000f340000002400 */
[----:B------:R-:W-:Y:S01]  /*6200*/  MUFU.TANH R177, R51 ;  /* 0x0000003300b17308 */ /* 0x000fe20000002400 */
[----:B-1----:R-:W-:Y:S01]  /*6210*/  FFMA.FTZ R5, R4, c[0x0][0x23c], -R8 ;  /* 0x00008f0004057a23 */ /* 0x002fe20000010808 */
[----:B------:R-:W-:Y:S02]  /*6220*/  MOV R4, R80 ;  /* 0x0000005000047202 */ /* 0x000fe40000000f00 */
[----:B------:R-:W-:Y:S02]  /*6230*/  @!P0 FSEL R4, R80, -INF , !P2 ;  /* 0xff80000050048808 */ /* 0x000fe40005000000 */
[----:B------:R-:W-:Y:S04]  /*6240*/  @!P0 ISETP.GE.AND P2, PT, R16, R9, PT ;  /* 0x000000091000820c */ /* 0x000fe80003f46270 */
[----:B------:R1:W-:Y:S10]  /*6250*/  MUFU.EX2 R103, R5 ;  /* 0x0000000500677308 */ /* 0x0003f40000000800 */
[----:B------:R-:W-:Y:S10]  /*6260*/  MUFU.TANH R71, R47 ;  /* 0x0000002f00477308 */ /* 0x000ff40000002400 */
[----:B------:R-:W2:Y:S01]  /*6270*/  MUFU.TANH R232, R41 ;  /* 0x0000002900e87308 */ /* 0x000ea20000002400 */
[--C-:B-1----:R-:W-:Y:S01]  /*6280*/  FFMA.FTZ R5, R4, c[0x0][0x23c], -R2.reuse ;  /* 0x00008f0004057a23 */ /* 0x102fe20000010802 */
[----:B------:R-:W-:Y:S02]  /*6290*/  MOV R4, R79 ;  /* 0x0000004f00047202 */ /* 0x000fe40000000f00 */
[----:B------:R-:W-:Y:S02]  /*62a0*/  @!P0 FSEL R4, R79, -INF , !P2 ;  /* 0xff8000004f048808 */ /* 0x000fe40005000000 */
[-C--:B------:R-:W-:Y:S04]  /*62b0*/  @!P0 ISETP.GE.AND P2, PT, R15, R14.reuse, PT ;  /* 0x0000000e0f00820c */ /* 0x080fe80003f46270 */
[----:B------:R-:W-:Y:S01]  /*62c0*/  MUFU.EX2 R84, R5 ;  /* 0x0000000500547308 */ /* 0x000fe20000000800 */
[----:B------:R-:W-:Y:S01]  /*62d0*/  FFMA.FTZ R4, R4, c[0x0][0x23c], -R2 ;  /* 0x00008f0004047a23 */ /* 0x000fe20000010802 */
[----:B------:R-:W-:Y:S02]  /*62e0*/  @!P0 FSEL R17, R176, -INF , !P2 ;  /* 0xff800000b0118808 */ /* 0x000fe40005000000 */
[C---:B------:R-:W-:Y:S03]  /*62f0*/  @!P0 ISETP.GE.AND P2, PT, R16.reuse, R14, PT ;  /* 0x0000000e1000820c */ /* 0x040fe60003f46270 */
[--C-:B------:R-:W-:Y:S01]  /*6300*/  FFMA.FTZ R18, R17, c[0x0][0x23c], -R12.reuse ;  /* 0x00008f0011127a23 */ /* 0x100fe2000001080c */
[----:B------:R-:W-:Y:S02]  /*6310*/  MOV R17, R175 ;  /* 0x000000af00117202 */ /* 0x000fe40000000f00 */
[----:B------:R1:W-:Y:S01]  /*6320*/  MUFU.EX2 R83, R4 ;  /* 0x0000000400537308 */ /* 0x0003e20000000800 */
[----:B------:R-:W-:Y:S02]  /*6330*/  @!P0 FSEL R17, R175, -INF , !P2 ;  /* 0xff800000af118808 */ /* 0x000fe40005000000 */
[----:B------:R-:W-:Y:S02]  /*6340*/  @!P0 ISETP.GE.AND P2, PT, R15, R13, PT ;  /* 0x0000000d0f00820c */ /* 0x000fe40003f46270 */
[----:B------:R-:W-:Y:S01]  /*6350*/  MOV R15, R221 ;  /* 0x000000dd000f7202 */ /* 0x000fe20000000f00 */
[--C-:B------:R-:W-:Y:S01]  /*6360*/  FFMA.FTZ R17, R17, c[0x0][0x23c], -R12.reuse ;  /* 0x00008f0011117a23 */ /* 0x100fe2000001080c */
[----:B------:R-:W-:Y:S02]  /*6370*/  @!P0 FSEL R15, R221, -INF , !P2 ;  /* 0xff800000dd0f8808 */ /* 0x000fe40005000000 */
[----:B------:R-:W-:Y:S01]  /*6380*/  @!P0 ISETP.GE.AND P2, PT, R16, R13, PT ;  /* 0x0000000d1000820c */ /* 0x000fe20003f46270 */
[----:B------:R2:W-:Y:S02]  /*6390*/  MUFU.EX2 R222, R17 ;  /* 0x0000001100de7308 */ /* 0x0005e40000000800 */
[--C-:B------:R-:W-:Y:S01]  /*63a0*/  FFMA.FTZ R16, R15, c[0x0][0x23c], -R11.reuse ;  /* 0x00008f000f107a23 */ /* 0x100fe2000001080b */
[----:B------:R-:W-:Y:S02]  /*63b0*/  MOV R15, R220 ;  /* 0x000000dc000f7202 */ /* 0x000fe40000000f00 */
[----:B------:R-:W-:Y:S05]  /*63c0*/  @!P0 FSEL R15, R220, -INF , !P2 ;  /* 0xff800000dc0f8808 */ /* 0x000fea0005000000 */
[--C-:B------:R-:W-:Y:S01]  /*63d0*/  FFMA.FTZ R15, R15, c[0x0][0x23c], -R11.reuse ;  /* 0x00008f000f0f7a23 */ /* 0x100fe2000001080b */
[----:B------:R3:W-:Y:S01]  /*63e0*/  MUFU.EX2 R116, R16 ;  /* 0x0000001000747308 */ /* 0x0007e20000000800 */
[----:B-1----:R-:W1:Y:S09]  /*63f0*/  LDSM.16.M88.4 R4, [R184+0xd800] ;  /* 0x00d80000b804783b */ /* 0x002e720000000200 */
[----:B------:R4:W-:Y:S01]  /*6400*/  MUFU.EX2 R115, R15 ;  /* 0x0000000f00737308 */ /* 0x0009e20000000800 */
[----:B--2---:R-:W-:Y:S09]  /*6410*/  MOV R17, R153 ;  /* 0x0000009900117202 */ /* 0x004ff20000000f00 */
[----:B------:R2:W-:Y:S01]  /*6420*/  MUFU.EX2 R227, R18 ;  /* 0x0000001200e37308 */ /* 0x0005e20000000800 */
[C---:B---3--:R-:W-:Y:S09]  /*6430*/  @!P0 IADD3 R16, R0.reuse, 0x21, RZ ;  /* 0x0000002100108810 */ /* 0x048ff20007ffe0ff */
[----:B------:R-:W3:Y:S01]  /*6440*/  MUFU.TANH R229, R44 ;  /* 0x0000002c00e57308 */ /* 0x000ee20000002400 */
[----:B----4-:R-:W-:Y:S04]  /*6450*/  @!P0 IADD3 R15, R0, 0x20, RZ ;  /* 0x00000020000f8810 */ /* 0x010fe80007ffe0ff */
[-C--:B------:R-:W-:Y:S05]  /*6460*/  @!P0 ISETP.GE.AND P2, PT, R15, R14.reuse, PT ;  /* 0x0000000e0f00820c */ /* 0x080fea0003f46270 */
[----:B------:R-:W4:Y:S01]  /*6470*/  MUFU.TANH R228, R45 ;  /* 0x0000002d00e47308 */ /* 0x000f220000002400 */
[----:B------:R-:W-:Y:S01]  /*6480*/  @!P0 FSEL R17, R153, -INF , !P2 ;  /* 0xff80000099118808 */ /* 0x000fe20005000000 */
[-C--:B-1----:R-:W-:Y:S01]  /*6490*/  HMMA.16816.F32 R52, R148, R4.reuse, R52 ;  /* 0x000000049434723c */ /* 0x082fe20000001834 */
[----:B------:R-:W-:Y:S03]  /*64a0*/  @!P0 ISETP.GE.AND P2, PT, R16, R14, PT ;  /* 0x0000000e1000820c */ /* 0x000fe60003f46270 */
[--C-:B--2---:R-:W-:Y:S01]  /*64b0*/  FFMA.FTZ R18, R17, c[0x0][0x23c], -R12.reuse ;  /* 0x00008f0011127a23 */ /* 0x104fe2000001080c */
[----:B------:R-:W-:Y:S02]  /*64c0*/  MOV R17, R152 ;  /* 0x0000009800117202 */ /* 0x000fe40000000f00 */
[----:B------:R-:W-:Y:S01]  /*64d0*/  @!P0 FSEL R17, R152, -INF , !P2 ;  /* 0xff80000098118808 */ /* 0x000fe20005000000 */
[C---:B------:R-:W-:Y:S01]  /*64e0*/  HMMA.16816.F32 R56, R132.reuse, R4, R56 ;  /* 0x000000048438723c */ /* 0x040fe20000001838 */
[----:B------:R-:W-:Y:S01]  /*64f0*/  MUFU.EX2 R218, R18 ;  /* 0x0000001200da7308 */ /* 0x000fe20000000800 */
[----:B------:R-:W-:Y:S05]  /*6500*/  @!P0 ISETP.GE.AND P2, PT, R15, R13, PT ;  /* 0x0000000d0f00820c */ /* 0x000fea0003f46270 */
[----:B------:R-:W-:Y:S01]  /*6510*/  FFMA.FTZ R5, R17, c[0x0][0x23c], -R12 ;  /* 0x00008f0011057a23 */ /* 0x000fe2000001080c */
[----:B------:R-:W-:Y:S01]  /*6520*/  MOV R4, R217 ;  /* 0x000000d900047202 */ /* 0x000fe20000000f00 */
[-C--:B------:R-:W-:Y:S02]  /*6530*/  HMMA.16816.F32 R60, R132, R6.reuse, R60 ;  /* 0x00000006843c723c */ /* 0x080fe4000000183c */
[----:B------:R1:W-:Y:S01]  /*6540*/  MUFU.EX2 R213, R5 ;  /* 0x0000000500d57308 */ /* 0x0003e20000000800 */
[----:B------:R-:W-:Y:S02]  /*6550*/  @!P0 FSEL R4, R217, -INF , !P2 ;  /* 0xff800000d9048808 */ /* 0x000fe40005000000 */
[----:B------:R-:W-:Y:S02]  /*6560*/  @!P0 ISETP.GE.AND P2, PT, R16, R13, PT ;  /* 0x0000000d1000820c */ /* 0x000fe40003f46270 */
[----:B------:R-:W-:Y:S01]  /*6570*/  FMUL.FTZ R52, R52, c[0x0][0x2ec] ;  /* 0x0000bb0034347a20 */ /* 0x000fe20000410000 */
[----:B------:R-:W-:Y:S01]  /*6580*/  HMMA.16816.F32 R64, R148, R6, R64 ;  /* 0x000000069440723c */ /* 0x000fe20000001840 */
[----:B------:R-:W-:Y:S01]  /*6590*/  FMUL.FTZ R53, R53, c[0x0][0x2ec] ;  /* 0x0000bb0035357a20 */ /* 0x000fe20000410000 */
[----:B------:R-:W2:Y:S02]  /*65a0*/  LDL R150, [R1+0x3c] ;  /* 0x00003c0001967983 */ /* 0x000ea40000100800 */
[----:B------:R-:W-:Y:S01]  /*65b0*/  FMUL.FTZ R54, R54, c[0x0][0x2ec] ;  /* 0x0000bb0036367a20 */ /* 0x000fe20000410000 */
[----:B------:R-:W2:Y:S01]  /*65c0*/  MUFU.TANH R163, R52 ;  /* 0x0000003400a37308 */ /* 0x000ea20000002400 */
[----:B------:R-:W-:Y:S01]  /*65d0*/  FMUL.FTZ R55, R55, c[0x0][0x2ec] ;  /* 0x0000bb0037377a20 */ /* 0x000fe20000410000 */
[----:B------:R-:W2:Y:S01]  /*65e0*/  LDL R148, [R1+0x40] ;  /* 0x0000400001947983 */ /* 0x000ea20000100800 */
[----:B------:R-:W-:Y:S01]  /*65f0*/  FMUL.FTZ R56, R56, c[0x0][0x2ec] ;  /* 0x0000bb0038387a20 */ /* 0x000fe20000410000 */
[----:B------:R-:W-:Y:S03]  /*6600*/  MOV R6, R72 ;  /* 0x0000004800067202 */ /* 0x000fe60000000f00 */
[----:B------:R-:W-:Y:S01]  /*6610*/  FMUL.FTZ R57, R57, c[0x0][0x2ec] ;  /* 0x0000bb0039397a20 */ /* 0x000fe20000410000 */
[----:B------:R-:W-:Y:S01]  /*6620*/  MOV R151, R3 ;  /* 0x0000000300977202 */ /* 0x000fe20000000f00 */
[----:B------:R-:W-:Y:S01]  /*6630*/  FMUL.FTZ R58, R58, c[0x0][0x2ec] ;  /* 0x0000bb003a3a7a20 */ /* 0x000fe20000410000 */
[----:B------:R-:W2:Y:S01]  /*6640*/  MUFU.TANH R162, R53 ;  /* 0x0000003500a27308 */ /* 0x000ea20000002400 */
[----:B------:R-:W-:Y:S02]  /*6650*/  FMUL.FTZ R60, R60, c[0x0][0x2ec] ;  /* 0x0000bb003c3c7a20 */ /* 0x000fe40000410000 */
[--C-:B-1----:R-:W-:Y:S01]  /*6660*/  FFMA.FTZ R5, R4, c[0x0][0x23c], -R11.reuse ;  /* 0x00008f0004057a23 */ /* 0x102fe2000001080b */
[----:B------:R-:W-:Y:S01]  /*6670*/  MOV R4, R215 ;  /* 0x000000d700047202 */ /* 0x000fe20000000f00 */
[----:B------:R-:W-:Y:S01]  /*6680*/  FMUL.FTZ R59, R59, c[0x0][0x2ec] ;  /* 0x0000bb003b3b7a20 */ /* 0x000fe20000410000 */
[----:B------:R-:W-:Y:S01]  /*6690*/  @!P0 FSEL R4, R215, -INF , !P2 ;  /* 0xff800000d7048808 */ /* 0x000fe20005000000 */
[----:B------:R-:W-:Y:S01]  /*66a0*/  FMUL.FTZ R61, R61, c[0x0][0x2ec] ;  /* 0x0000bb003d3d7a20 */ /* 0x000fe20000410000 */
[-C--:B------:R-:W-:Y:S01]  /*66b0*/  @!P0 ISETP.GE.AND P2, PT, R15, R10.reuse, PT ;  /* 0x0000000a0f00820c */ /* 0x080fe20003f46270 */
[----:B------:R-:W-:Y:S01]  /*66c0*/  FMUL.FTZ R62, R62, c[0x0][0x2ec] ;  /* 0x0000bb003e3e7a20 */ /* 0x000fe20000410000 */
[----:B------:R-:W-:Y:S01]  /*66d0*/  MUFU.TANH R208, R60 ;  /* 0x0000003c00d07308 */ /* 0x000fe20000002400 */
[--C-:B------:R-:W-:Y:S02]  /*66e0*/  FFMA.FTZ R4, R4, c[0x0][0x23c], -R11.reuse ;  /* 0x00008f0004047a23 */ /* 0x100fe4000001080b */
[----:B------:R-:W-:Y:S02]  /*66f0*/  FMUL.FTZ R64, R64, c[0x0][0x2ec] ;  /* 0x0000bb0040407a20 */ /* 0x000fe40000410000 */
[----:B------:R-:W-:Y:S02]  /*6700*/  FMUL.FTZ R65, R65, c[0x0][0x2ec] ;  /* 0x0000bb0041417a20 */ /* 0x000fe40000410000 */
[----:B------:R-:W-:Y:S02]  /*6710*/  FMUL.FTZ R66, R66, c[0x0][0x2ec] ;  /* 0x0000bb0042427a20 */ /* 0x000fe40000410000 */
[----:B------:R-:W-:Y:S01]  /*6720*/  FMUL.FTZ R67, R67, c[0x0][0x2ec] ;  /* 0x0000bb0043437a20 */ /* 0x000fe20000410000 */
[----:B------:R1:W-:Y:S01]  /*6730*/  MUFU.EX2 R243, R4 ;  /* 0x0000000400f37308 */ /* 0x0003e20000000800 */
[----:B------:R-:W-:Y:S09]  /*6740*/  FMUL.FTZ R63, R63, c[0x0][0x2ec] ;  /* 0x0000bb003f3f7a20 */ /* 0x000ff20000410000 */
        /* <DEDUP_REMOVED lines=10> */
[----:B------:R1:W-:Y:S01]  /*67f0*/  MUFU.EX2 R100, R5 ;  /* 0x0000000500647308 */ /* 0x0003e20000000800 */
[----:B------:R-:W-:Y:S09]  /*6800*/  MOV R15, R229 ;  /* 0x000000e5000f7202 */ /* 0x000ff20000000f00 */
[----:B------:R-:W-:Y:S10]  /*6810*/  MUFU.TANH R231, R62 ;  /* 0x0000003e00e77308 */ /* 0x000ff40000002400 */
[----:B------:R-:W-:Y:S01]  /*6820*/  MUFU.TANH R161, R64 ;  /* 0x0000004000a17308 */ /* 0x000fe20000002400 */
[----:B-1----:R-:W-:Y:S01]  /*6830*/  FFMA.FTZ R5, R4, c[0x0][0x23c], -R8 ;  /* 0x00008f0004057a23 */ /* 0x002fe20000010808 */
[----:B------:R-:W-:Y:S02]  /*6840*/  MOV R4, R74 ;  /* 0x0000004a00047202 */ /* 0x000fe40000000f00 */
[----:B------:R-:W-:Y:S02]  /*6850*/  @!P0 FSEL R4, R74, -INF , !P2 ;  /* 0xff8000004a048808 */ /* 0x000fe40005000000 */
[----:B------:R-:W-:Y:S04]  /*6860*/  @!P0 ISETP.GE.AND P2, PT, R16, R9, PT ;  /* 0x000000091000820c */ /* 0x000fe80003f46270 */
[----:B------:R1:W-:Y:S10]  /*6870*/  MUFU.EX2 R99, R5 ;  /* 0x0000000500637308 */ /* 0x0003f40000000800 */
[----:B------:R-:W-:Y:S10]  /*6880*/  MUFU.TANH R160, R65 ;  /* 0x0000004100a07308 */ /* 0x000ff40000002400 */
[----:B------:R-:W-:Y:S01]  /*6890*/  MUFU.TANH R165, R66 ;  /* 0x0000004200a57308 */ /* 0x000fe20000002400 */
[--C-:B-1----:R-:W-:Y:S01]  /*68a0*/  FFMA.FTZ R5, R4, c[0x0][0x23c], -R2.reuse ;  /* 0x00008f0004057a23 */ /* 0x102fe20000010802 */
[----:B------:R-:W-:Y:S02]  /*68b0*/  MOV R4, R73 ;  /* 0x0000004900047202 */ /* 0x000fe40000000f00 */
[----:B------:R-:W-:Y:S06]  /*68c0*/  @!P0 FSEL R4, R73, -INF , !P2 ;  /* 0xff80000049048808 */ /* 0x000fec0005000000 */
[----:B------:R1:W-:Y:S01]  /*68d0*/  MUFU.EX2 R78, R5 ;  /* 0x00000005004e7308 */ /* 0x0003e20000000800 */
[----:B------:R-:W-:Y:S09]  /*68e0*/  FFMA.FTZ R4, R4, c[0x0][0x23c], -R2 ;  /* 0x00008f0004047a23 */ /* 0x000ff20000010802 */
[----:B------:R3:W-:Y:S10]  /*68f0*/  MUFU.EX2 R77, R4 ;  /* 0x00000004004d7308 */ /* 0x0007f40000000800 */
[----:B------:R-:W2:Y:S01]  /*6900*/  MUFU.TANH R173, R55 ;  /* 0x0000003700ad7308 */ /* 0x000ea20000002400 */
[C---:B-1----:R-:W-:Y:S04]  /*6910*/  @!P0 IADD3 R5, R0.reuse, 0x28, RZ ;  /* 0x0000002800058810 */ /* 0x042fe80007ffe0ff */
[-C--:B------:R-:W-:Y:S05]  /*6920*/  @!P0 ISETP.GE.AND P2, PT, R5, R10.reuse, PT ;  /* 0x0000000a0500820c */ /* 0x080fea0003f46270 */
[----:B------:R-:W1:Y:S01]  /*6930*/  MUFU.TANH R216, R56 ;  /* 0x0000003800d87308 */ /* 0x000e620000002400 */
[----:B------:R-:W-:Y:S02]  /*6940*/  @!P0 FSEL R15, R229, -INF , !P2 ;  /* 0xff800000e50f8808 */ /* 0x000fe40005000000 */
[----:B---3--:R-:W-:Y:S03]  /*6950*/  @!P0 IADD3 R4, R0, 0x29, RZ ;  /* 0x0000002900048810 */ /* 0x008fe60007ffe0ff */
[--C-:B------:R-:W-:Y:S01]  /*6960*/  FFMA.FTZ R16, R15, c[0x0][0x23c], -R8.reuse ;  /* 0x00008f000f107a23 */ /* 0x100fe20000010808 */
[----:B------:R-:W-:Y:S02]  /*6970*/  @!P0 ISETP.GE.AND P2, PT, R4, R10, PT ;  /* 0x0000000a0400820c */ /* 0x000fe40003f46270 */
[----:B----4-:R-:W-:Y:S01]  /*6980*/  MOV R15, R228 ;  /* 0x000000e4000f7202 */ /* 0x010fe20000000f00 */
[----:B------:R-:W3:Y:S01]  /*6990*/  MUFU.TANH R214, R57 ;  /* 0x0000003900d67308 */ /* 0x000ee20000002400 */
[----:B------:R-:W-:Y:S02]  /*69a0*/  @!P0 FSEL R15, R228, -INF , !P2 ;  /* 0xff800000e40f8808 */ /* 0x000fe40005000000 */
[-C--:B------:R-:W-:Y:S03]  /*69b0*/  @!P0 ISETP.GE.AND P2, PT, R5, R9.reuse, PT ;  /* 0x000000090500820c */ /* 0x080fe60003f46270 */
[----:B------:R-:W-:Y:S01]  /*69c0*/  FFMA.FTZ R7, R15, c[0x0][0x23c], -R8 ;  /* 0x00008f000f077a23 */ /* 0x000fe20000010808 */
[----:B------:R-:W-:Y:S02]  /*69d0*/  @!P0 FSEL R6, R72, -INF , !P2 ;  /* 0xff80000048068808 */ /* 0x000fe40005000000 */
[----:B------:R-:W-:Y:S01]  /*69e0*/  @!P0 ISETP.GE.AND P2, PT, R4, R9, PT ;  /* 0x000000090400820c */ /* 0x000fe20003f46270 */
[----:B------:R4:W-:Y:S10]  /*69f0*/  MUFU.EX2 R97, R7 ;  /* 0x0000000700617308 */ /* 0x0009f40000000800 */
[----:B------:R-:W-:Y:S10]  /*6a00*/  MUFU.TANH R164, R67 ;  /* 0x0000004300a47308 */ /* 0x000ff40000002400 */
[----:B------:R-:W-:Y:S01]  /*6a10*/  MUFU.TANH R230, R63 ;  /* 0x0000003f00e67308 */ /* 0x000fe20000002400 */
[--C-:B----4-:R-:W-:Y:S01]  /*6a20*/  FFMA.FTZ R7, R6, c[0x0][0x23c], -R2.reuse ;  /* 0x00008f0006077a23 */ /* 0x110fe20000010802 */
[----:B------:R-:W-:Y:S02]  /*6a30*/  MOV R6, R71 ;  /* 0x0000004700067202 */ /* 0x000fe40000000f00 */
[----:B------:R-:W-:Y:S02]  /*6a40*/  @!P0 FSEL R6, R71, -INF , !P2 ;  /* 0xff80000047068808 */ /* 0x000fe40005000000 */
[-C--:B------:R-:W-:Y:S04]  /*6a50*/  @!P0 ISETP.GE.AND P2, PT, R5, R14.reuse, PT ;  /* 0x0000000e0500820c */ /* 0x080fe80003f46270 */
[----:B------:R-:W-:Y:S01]  /*6a60*/  MUFU.EX2 R76, R7 ;  /* 0x00000007004c7308 */ /* 0x000fe20000000800 */
[----:B------:R-:W-:Y:S09]  /*6a70*/  FFMA.FTZ R6, R6, c[0x0][0x23c], -R2 ;  /* 0x00008f0006067a23 */ /* 0x000ff20000010802 */
[----:B------:R4:W-:Y:S10]  /*6a80*/  MUFU.EX2 R75, R6 ;  /* 0x00000006004b7308 */ /* 0x0009f40000000800 */
[----:B------:R-:W1:Y:S10]  /*6a90*/  MUFU.TANH R236, R58 ;  /* 0x0000003a00ec7308 */ /* 0x000e740000002400 */
[----:B------:R-:W1:Y:S01]  /*6aa0*/  MUFU.TANH R235, R59 ;  /* 0x0000003b00eb7308 */ /* 0x000e620000002400 */
[----:B----4-:R-:W-:Y:S02]  /*6ab0*/  MOV R6, R167 ;  /* 0x000000a700067202 */ /* 0x010fe40000000f00 */
[----:B------:R-:W-:Y:S02]  /*6ac0*/  @!P0 FSEL R6, R167, -INF , !P2 ;  /* 0xff800000a7068808 */ /* 0x000fe40005000000 */
[----:B------:R-:W-:Y:S05]  /*6ad0*/  @!P0 ISETP.GE.AND P2, PT, R4, R14, PT ;  /* 0x0000000e0400820c */ /* 0x000fea0003f46270 */
[----:B------:R-:W-:Y:S01]  /*6ae0*/  MUFU.EX2 R98, R16 ;  /* 0x0000001000627308 */ /* 0x000fe20000000800 */
[--C-:B------:R-:W-:Y:S01]  /*6af0*/  FFMA.FTZ R7, R6, c[0x0][0x23c], -R12.reuse ;  /* 0x00008f0006077a23 */ /* 0x100fe2000001080c */
[----:B------:R-:W-:Y:S02]  /*6b00*/  MOV R6, R166 ;  /* 0x000000a600067202 */ /* 0x000fe40000000f00 */
[----:B------:R-:W-:Y:S02]  /*6b10*/  @!P0 FSEL R6, R166, -INF , !P2 ;  /* 0xff800000a6068808 */ /* 0x000fe40005000000 */
[-C--:B------:R-:W-:Y:S02]  /*6b20*/  @!P0 ISETP.GE.AND P2, PT, R5, R13.reuse, PT ;  /* 0x0000000d0500820c */ /* 0x080fe40003f46270 */
[----:B------:R-:W-:Y:S01]  /*6b30*/  MOV R5, R178 ;  /* 0x000000b200057202 */ /* 0x000fe20000000f00 */
[--C-:B------:R-:W-:Y:S01]  /*6b40*/  FFMA.FTZ R6, R6, c[0x0][0x23c], -R12.reuse ;  /* 0x00008f0006067a23 */ /* 0x100fe2000001080c */
[----:B------:R4:W-:Y:S01]  /*6b50*/  MUFU.EX2 R172, R7 ;  /* 0x0000000700ac7308 */ /* 0x0009e20000000800 */
[----:B------:R-:W-:Y:S02]  /*6b60*/  @!P0 FSEL R5, R178, -INF , !P2 ;  /* 0xff800000b2058808 */ /* 0x000fe40005000000 */
[----:B------:R-:W-:Y:S02]  /*6b70*/  @!P0 ISETP.GE.AND P2, PT, R4, R13, PT ;  /* 0x0000000d0400820c */ /* 0x000fe40003f46270 */
[----:B------:R-:W-:Y:S02]  /*6b80*/  MOV R4, R177 ;  /* 0x000000b100047202 */ /* 0x000fe40000000f00 */
[----:B------:R-:W-:Y:S03]  /*6b90*/  @!P0 FSEL R4, R177, -INF , !P2 ;  /* 0xff800000b1048808 */ /* 0x000fe60005000000 */
[----:B------:R1:W1:Y:S02]  /*6ba0*/  MUFU.EX2 R171, R6 ;  /* 0x0000000600ab7308 */ /* 0x0002640000000800 */
[--C-:B----4-:R-:W-:Y:S01]  /*6bb0*/  FFMA.FTZ R7, R4, c[0x0][0x23c], -R11.reuse ;  /* 0x00008f0004077a23 */ /* 0x110fe2000001080b */
[C---:B------:R-:W-:Y:S07]  /*6bc0*/  @!P0 IADD3 R4, R0.reuse, 0x31, RZ ;  /* 0x0000003100048810 */ /* 0x040fee0007ffe0ff */
[----:B------:R-:W-:Y:S01]  /*6bd0*/  MUFU.EX2 R225, R7 ;  /* 0x0000000700e17308 */ /* 0x000fe20000000800 */
[--C-:B-1----:R-:W-:Y:S01]  /*6be0*/  FFMA.FTZ R6, R5, c[0x0][0x23c], -R11.reuse ;  /* 0x00008f0005067a23 */ /* 0x102fe2000001080b */
[----:B------:R-:W-:Y:S08]  /*6bf0*/  @!P0 IADD3 R5, R0, 0x30, RZ ;  /* 0x0000003000058810 */ /* 0x000ff00007ffe0ff */
[----:B------:R2:W1:Y:S01]  /*6c00*/  MUFU.EX2 R226, R6 ;  /* 0x0000000600e27308 */ /* 0x0004620000000800 */
[-C--:B------:R-:W-:Y:S02]  /*6c10*/  @!P0 ISETP.GE.AND P2, PT, R5, R14.reuse, PT ;  /* 0x0000000e0500820c */ /* 0x080fe40003f46270 */
[----:B--2---:R-:W-:Y:S02]  /*6c20*/  MOV R6, R163 ;  /* 0x000000a300067202 */ /* 0x004fe40000000f00 */
[----:B------:R-:W-:Y:S02]  /*6c30*/  @!P0 FSEL R6, R163, -INF , !P2 ;  /* 0xff800000a3068808 */ /* 0x000fe40005000000 */
[----:B------:R-:W-:Y:S03]  /*6c40*/  @!P0 ISETP.GE.AND P2, PT, R4, R14, PT ;  /* 0x0000000e0400820c */ /* 0x000fe60003f46270 */
[--C-:B------:R-:W-:Y:S01]  /*6c50*/  FFMA.FTZ R7, R6, c[0x0][0x23c], -R12.reuse ;  /* 0x00008f0006077a23 */ /* 0x100fe2000001080c */
[----:B------:R-:W-:Y:S02]  /*6c60*/  MOV R6, R162 ;  /* 0x000000a200067202 */ /* 0x000fe40000000f00 */
[----:B------:R-:W-:Y:S01]  /*6c70*/  @!P0 FSEL R6, R162, -INF , !P2 ;  /* 0xff800000a2068808 */ /* 0x000fe20005000000 */
[----:B------:R2:W-:Y:S01]  /*6c80*/  MUFU.EX2 R170, R7 ;  /* 0x0000000700aa7308 */ /* 0x0005e20000000800 */
[-C--:B------:R-:W-:Y:S03]  /*6c90*/  @!P0 ISETP.GE.AND P2, PT, R5, R13.reuse, PT ;  /* 0x0000000d0500820c */ /* 0x080fe60003f46270 */
[----:B--2---:R-:W-:Y:S01]  /*6ca0*/  FFMA.FTZ R7, R6, c[0x0][0x23c], -R12 ;  /* 0x00008f0006077a23 */ /* 0x004fe2000001080c */
[----:B------:R-:W-:Y:S02]  /*6cb0*/  MOV R6, R174 ;  /* 0x000000ae00067202 */ /* 0x000fe40000000f00 */
[----:B------:R-:W-:Y:S03]  /*6cc0*/  @!P0 FSEL R6, R174, -INF , !P2 ;  /* 0xff800000ae068808 */ /* 0x000fe60005000000 */
[----:B------:R2:W-:Y:S01]  /*6cd0*/  MUFU.EX2 R149, R7 ;  /* 0x0000000700957308 */ /* 0x0005e20000000800 */
[----:B------:R-:W-:Y:S01]  /*6ce0*/  @!P0 ISETP.GE.AND P2, PT, R4, R13, PT ;  /* 0x0000000d0400820c */ /* 0x000fe20003f46270 */
[--C-:B--2---:R-:W-:Y:S01]  /*6cf0*/  FFMA.FTZ R7, R6, c[0x0][0x23c], -R11.reuse ;  /* 0x00008f0006077a23 */ /* 0x104fe2000001080b */
[----:B------:R-:W-:Y:S02]  /*6d00*/  MOV R6, R173 ;  /* 0x000000ad00067202 */ /* 0x000fe40000000f00 */
[----:B------:R-:W-:Y:S05]  /*6d10*/  @!P0 FSEL R6, R173, -INF , !P2 ;  /* 0xff800000ad068808 */ /* 0x000fea0005000000 */
[----:B------:R2:W-:Y:S01]  /*6d20*/  MUFU.EX2 R224, R7 ;  /* 0x0000000700e07308 */ /* 0x0005e20000000800 */
[C---:B------:R-:W-:Y:S01]  /*6d30*/  @!P0 ISETP.GE.AND P2, PT, R5.reuse, R10, PT ;  /* 0x0000000a0500820c */ /* 0x040fe20003f46270 */
[--C-:B--2---:R-:W-:Y:S01]  /*6d40*/  FFMA.FTZ R7, R6, c[0x0][0x23c], -R11.reuse ;  /* 0x00008f0006077a23 */ /* 0x104fe2000001080b */
[----:B------:R-:W-:Y:S02]  /*6d50*/  MOV R6, R216 ;  /* 0x000000d800067202 */ /* 0x000fe40000000f00 */
[----:B------:R-:W-:Y:S05]  /*6d60*/  @!P0 FSEL R6, R216, -INF , !P2 ;  /* 0xff800000d8068808 */ /* 0x000fea0005000000 */
[----:B------:R2:W4:Y:S01]  /*6d70*/  MUFU.EX2 R223, R7 ;  /* 0x0000000700df7308 */ /* 0x0005220000000800 */
[----:B------:R-:W-:Y:S01]  /*6d80*/  @!P0 ISETP.GE.AND P2, PT, R4, R10, PT ;  /* 0x0000000a0400820c */ /* 0x000fe20003f46270 */
[--C-:B--2---:R-:W-:Y:S01]  /*6d90*/  FFMA.FTZ R7, R6, c[0x0][0x23c], -R8.reuse ;  /* 0x00008f0006077a23 */ /* 0x104fe20000010808 */
[----:B---3--:R-:W-:Y:S02]  /*6da0*/  MOV R6, R214 ;  /* 0x000000d600067202 */ /* 0x008fe40000000f00 */
        /* <DEDUP_REMOVED lines=10> */
[C---:B------:R-:W-:Y:S02]  /*6e50*/  @!P0 ISETP.GE.AND P3, PT, R4.reuse, R10, PT ;  /* 0x0000000a0400820c */ /* 0x040fe40003f66270 */
[CC--:B------:R-:W-:Y:S02]  /*6e60*/  @!P0 ISETP.GE.AND P6, PT, R4.reuse, R14.reuse, PT ;  /* 0x0000000e0400820c */ /* 0x0c0fe40003fc6270 */
[----:B------:R-:W-:Y:S02]  /*6e70*/  @!P0 ISETP.GE.AND P4, PT, R4, R13, PT ;  /* 0x0000000d0400820c */ /* 0x000fe40003f86270 */
[C---:B------:R-:W-:Y:S01]  /*6e80*/  @!P0 ISETP.GE.AND P5, PT, R0.reuse, R14, PT ;  /* 0x0000000e0000820c */ /* 0x040fe20003fa6270 */
[--C-:B--2---:R-:W-:Y:S01]  /*6e90*/  FFMA.FTZ R6, R5, c[0x0][0x23c], -R2.reuse ;  /* 0x00008f0005067a23 */ /* 0x104fe20000010802 */
[----:B------:R-:W-:Y:S02]  /*6ea0*/  MOV R5, R235 ;  /* 0x000000eb00057202 */ /* 0x000fe40000000f00 */
[----:B------:R-:W-:Y:S01]  /*6eb0*/  @!P0 FSEL R5, R235, -INF , !P2 ;  /* 0xff800000eb058808 */ /* 0x000fe20005000000 */
[----:B------:R2:W-:Y:S01]  /*6ec0*/  MUFU.EX2 R70, R6 ;  /* 0x0000000600467308 */ /* 0x0005e20000000800 */
[----:B------:R-:W-:Y:S03]  /*6ed0*/  @!P0 ISETP.GE.AND P2, PT, R0, R10, PT ;  /* 0x0000000a0000820c */ /* 0x000fe60003f46270 */
[----:B------:R-:W-:Y:S01]  /*6ee0*/  FFMA.FTZ R7, R5, c[0x0][0x23c], -R2 ;  /* 0x00008f0005077a23 */ /* 0x000fe20000010802 */
[----:B------:R-:W-:Y:S02]  /*6ef0*/  MOV R5, R206 ;  /* 0x000000ce00057202 */ /* 0x000fe40000000f00 */
[----:B------:R-:W-:Y:S02]  /*6f00*/  @!P0 FSEL R5, R206, -INF , !P2 ;  /* 0xff800000ce058808 */ /* 0x000fe40005000000 */
[----:B------:R-:W-:Y:S01]  /*6f10*/  @!P0 ISETP.GE.AND P2, PT, R4, R9, PT ;  /* 0x000000090400820c */ /* 0x000fe20003f46270 */
[----:B------:R-:W-:Y:S01]  /*6f20*/  MUFU.EX2 R69, R7 ;  /* 0x0000000700457308 */ /* 0x000fe20000000800 */
[----:B------:R-:W-:Y:S05]  /*6f30*/  F2FP.PACK_AB R4, R121, R151 ;  /* 0x000000977904723e */ /* 0x000fea00000000ff */
[----:B------:R3:W-:Y:S01]  /*6f40*/  STS [R193+0x1c400], R4 ;  /* 0x01c40004c1007388 */ /* 0x0007e20000000800 */
[----:B--2---:R-:W-:Y:S02]  /*6f50*/  MOV R6, R208 ;  /* 0x000000d000067202 */ /* 0x004fe40000000f00 */
[----:B------:R-:W-:Y:S02]  /*6f60*/  @!P0 FSEL R6, R208, -INF , !P3 ;  /* 0xff800000d0068808 */ /* 0x000fe40005800000 */
[----:B------:R-:W-:Y:S03]  /*6f70*/  @!P0 ISETP.GE.AND P3, PT, R0, R13, PT ;  /* 0x0000000d0000820c */ /* 0x000fe60003f66270 */
[--C-:B------:R-:W-:Y:S02]  /*6f80*/  FFMA.FTZ R6, R6, c[0x0][0x23c], -R8.reuse ;  /* 0x00008f0006067a23 */ /* 0x100fe40000010808 */
[----:B------:R-:W-:Y:S01]  /*6f90*/  FFMA.FTZ R8, R5, c[0x0][0x23c], -R8 ;  /* 0x00008f0005087a23 */ /* 0x000fe20000010808 */
[----:B------:R-:W-:Y:S01]  /*6fa0*/  F2FP.PACK_AB R5, R159, R241 ;  /* 0x000000f19f05723e */ /* 0x000fe200000000ff */
[----:B------:R2:W-:Y:S04]  /*6fb0*/  MUFU.EX2 R251, R6 ;  /* 0x0000000600fb7308 */ /* 0x0005e80000000800 */
[----:B------:R1:W-:Y:S01]  /*6fc0*/  STS [R193+0x1c000], R5 ;  /* 0x01c00005c1007388 */ /* 0x0003e20000000800 */
[----:B---3--:R-:W-:Y:S05]  /*6fd0*/  F2FP.PACK_AB R4, R93, R94 ;  /* 0x0000005e5d04723e */ /* 0x008fea00000000ff */
[----:B------:R-:W-:Y:S01]  /*6fe0*/  MUFU.EX2 R248, R8 ;  /* 0x0000000800f87308 */ /* 0x000fe20000000800 */
[----:B--2---:R-:W-:Y:S02]  /*6ff0*/  MOV R6, R231 ;  /* 0x000000e700067202 */ /* 0x004fe40000000f00 */
[----:B------:R-:W-:Y:S02]  /*7000*/  @!P0 FSEL R6, R231, -INF , !P2 ;  /* 0xff800000e7068808 */ /* 0x000fe40005000000 */
[----:B------:R-:W-:Y:S02]  /*7010*/  @!P0 ISETP.GE.AND P2, PT, R0, R9, PT ;  /* 0x000000090000820c */ /* 0x000fe40003f46270 */
[----:B------:R-:W-:Y:S01]  /*7020*/  F2FP.PACK_AB R0, R247, R252 ;  /* 0x000000fcf700723e */ /* 0x000fe200000000ff */
[----:B------:R-:W-:Y:S01]  /*7030*/  FFMA.FTZ R7, R6, c[0x0][0x23c], -R2 ;  /* 0x00008f0006077a23 */ /* 0x000fe20000010802 */
[----:B-1----:R-:W-:Y:S02]  /*7040*/  F2FP.PACK_AB R5, R113, R114 ;  /* 0x000000727105723e */ /* 0x002fe400000000ff */
[----:B------:R-:W-:Y:S01]  /*7050*/  MOV R6, R161 ;  /* 0x000000a100067202 */ /* 0x000fe20000000f00 */
[----:B------:R1:W-:Y:S01]  /*7060*/  STS [R196+0x1c000], R0 ;  /* 0x01c00000c4007388 */ /* 0x0003e20000000800 */
[----:B------:R-:W-:Y:S01]  /*7070*/  @!P0 FSEL R6, R161, -INF , !P6 ;  /* 0xff800000a1068808 */ /* 0x000fe20007000000 */
[----:B------:R2:W-:Y:S04]  /*7080*/  MUFU.EX2 R68, R7 ;  /* 0x0000000700447308 */ /* 0x0005e80000000800 */
[--C-:B------:R-:W-:Y:S06]  /*7090*/  FFMA.FTZ R6, R6, c[0x0][0x23c], -R12.reuse ;  /* 0x00008f0006067a23 */ /* 0x100fec000001080c */
[----:B------:R3:W-:Y:S01]  /*70a0*/  MUFU.EX2 R169, R6 ;  /* 0x0000000600a97308 */ /* 0x0007e20000000800 */
[----:B-1----:R-:W-:Y:S02]  /*70b0*/  F2FP.PACK_AB R0, R119, R120 ;  /* 0x000000787700723e */ /* 0x002fe400000000ff */
[----:B--2---:R-:W-:Y:S02]  /*70c0*/  MOV R7, R160 ;  /* 0x000000a000077202 */ /* 0x004fe40000000f00 */
[----:B------:R-:W-:Y:S01]  /*70d0*/  @!P0 FSEL R7, R160, -INF , !P5 ;  /* 0xff800000a0078808 */ /* 0x000fe20006800000 */
[----:B------:R1:W-:Y:S04]  /*70e0*/  STS [R196+0x1c400], R0 ;  /* 0x01c40000c4007388 */ /* 0x0003e80000000800 */
[----:B------:R-:W-:Y:S01]  /*70f0*/  FFMA.FTZ R12, R7, c[0x0][0x23c], -R12 ;  /* 0x00008f00070c7a23 */ /* 0x000fe2000001080c */
[----:B------:R2:W-:Y:S01]  /*7100*/  STS [R193+0x1e000], R5 ;  /* 0x01e00005c1007388 */ /* 0x0005e20000000800 */
[----:B---3--:R-:W-:Y:S02]  /*7110*/  F2FP.PACK_AB R6, R117, R118 ;  /* 0x000000767506723e */ /* 0x008fe400000000ff */
[----:B------:R-:W-:Y:S01]  /*7120*/  MOV R7, R165 ;  /* 0x000000a500077202 */ /* 0x000fe20000000f00 */
[----:B------:R3:W-:Y:S01]  /*7130*/  STS [R193+0x1e400], R4 ;  /* 0x01e40004c1007388 */ /* 0x0007e20000000800 */
[----:B------:R-:W-:Y:S01]  /*7140*/  @!P0 FSEL R7, R165, -INF , !P4 ;  /* 0xff800000a5078808 */ /* 0x000fe20006000000 */
[----:B------:R-:W4:Y:S04]  /*7150*/  MUFU.EX2 R168, R12 ;  /* 0x0000000c00a87308 */ /* 0x000f280000000800 */
[--C-:B------:R-:W-:Y:S01]  /*7160*/  FFMA.FTZ R8, R7, c[0x0][0x23c], -R11.reuse ;  /* 0x00008f0007087a23 */ /* 0x100fe2000001080b */
[----:B------:R-:W-:Y:S02]  /*7170*/  MOV R7, R164 ;  /* 0x000000a400077202 */ /* 0x000fe40000000f00 */
[----:B------:R-:W-:Y:S03]  /*7180*/  @!P0 FSEL R7, R164, -INF , !P3 ;  /* 0xff800000a4078808 */ /* 0x000fe60005800000 */
[----:B------:R-:W-:Y:S02]  /*7190*/  MUFU.EX2 R203, R8 ;  /* 0x0000000800cb7308 */ /* 0x000fe40000000800 */
[----:B------:R-:W-:Y:S01]  /*71a0*/  FFMA.FTZ R11, R7, c[0x0][0x23c], -R11 ;  /* 0x00008f00070b7a23 */ /* 0x000fe2000001080b */
[----:B------:R-:W-:Y:S02]  /*71b0*/  MOV R7, R230 ;  /* 0x000000e600077202 */ /* 0x000fe40000000f00 */
[----:B-1----:R-:W-:Y:S02]  /*71c0*/  F2FP.PACK_AB R0, R240, R242 ;  /* 0x000000f2f000723e */ /* 0x002fe400000000ff */
[----:B------:R-:W-:Y:S02]  /*71d0*/  @!P0 FSEL R7, R230, -INF , !P2 ;  /* 0xff800000e6078808 */ /* 0x000fe40005000000 */
[----:B--2---:R-:W-:Y:S01]  /*71e0*/  F2FP.PACK_AB R5, R111, R112 ;  /* 0x000000706f05723e */ /* 0x004fe200000000ff */
[----:B------:R-:W1:Y:S02]  /*71f0*/  MUFU.EX2 R179, R11 ;  /* 0x0000000b00b37308 */ /* 0x000e640000000800 */
[----:B------:R-:W-:Y:S01]  /*7200*/  FFMA.FTZ R2, R7, c[0x0][0x23c], -R2 ;  /* 0x00008f0007027a23 */ /* 0x000fe20000010802 */
[----:B---3--:R-:W-:Y:S01]  /*7210*/  F2FP.PACK_AB R4, R91, R92 ;  /* 0x0000005c5b04723e */ /* 0x008fe200000000ff */
[----:B------:R2:W-:Y:S04]  /*7220*/  STS [R196+0x1e000], R5 ;  /* 0x01e00005c4007388 */ /* 0x0005e80000000800 */
[----:B------:R3:W-:Y:S02]  /*7230*/  STS [R196+0x1e400], R4 ;  /* 0x01e40004c4007388 */ /* 0x0007e40000000800 */
[----:B------:R1:W1:Y:S02]  /*7240*/  MUFU.EX2 R3, R2 ;  /* 0x0000000200037308 */ /* 0x0002640000000800 */
[----:B------:R4:W-:Y:S04]  /*7250*/  STS [R200+0x1c000], R0 ;  /* 0x01c00000c8007388 */ /* 0x0009e80000000800 */
[----:B------:R4:W-:Y:S01]  /*7260*/  STS [R200+0x1c400], R6 ;  /* 0x01c40006c8007388 */ /* 0x0009e20000000800 */
[----:B--2---:R-:W-:Y:S02]  /*7270*/  F2FP.PACK_AB R5, R105, R106 ;  /* 0x0000006a6905723e */ /* 0x004fe400000000ff */
[----:B---3--:R-:W-:Y:S02]  /*7280*/  F2FP.PACK_AB R4, R222, R227 ;  /* 0x000000e3de04723e */ /* 0x008fe400000000ff */
[----:B-1----:R-:W-:Y:S02]  /*7290*/  F2FP.PACK_AB R2, R171, R172 ;  /* 0x000000acab02723e */ /* 0x002fe400000000ff */
[----:B----4-:R-:W-:Y:S01]  /*72a0*/  F2FP.PACK_AB R0, R115, R116 ;  /* 0x000000747300723e */ /* 0x010fe200000000ff */
[----:B------:R1:W-:Y:S01]  /*72b0*/  STS [R199+0x1c000], R4 ;  /* 0x01c00004c7007388 */ /* 0x0003e20000000800 */
[----:B------:R-:W-:Y:S03]  /*72c0*/  F2FP.PACK_AB R6, R85, R86 ;  /* 0x000000565506723e */ /* 0x000fe600000000ff */
[----:B------:R2:W-:Y:S04]  /*72d0*/  STS [R199+0x1c400], R0 ;  /* 0x01c40000c7007388 */ /* 0x0005e80000000800 */
[----:B------:R3:W-:Y:S04]  /*72e0*/  STS [R200+0x1e000], R5 ;  /* 0x01e00005c8007388 */ /* 0x0007e80000000800 */
[----:B------:R4:W-:Y:S01]  /*72f0*/  STS [R200+0x1e400], R6 ;  /* 0x01e40006c8007388 */ /* 0x0009e20000000800 */
[----:B-1----:R-:W-:Y:S02]  /*7300*/  F2FP.PACK_AB R4, R83, R84 ;  /* 0x000000545304723e */ /* 0x002fe400000000ff */
[----:B--2---:R-:W-:Y:S03]  /*7310*/  F2FP.PACK_AB R0, R213, R218 ;  /* 0x000000dad500723e */ /* 0x004fe600000000ff */
[----:B------:R1:W-:Y:S01]  /*7320*/  STS [R199+0x1e400], R4 ;  /* 0x01e40004c7007388 */ /* 0x0003e20000000800 */
[----:B---3--:R-:W-:Y:S02]  /*7330*/  F2FP.PACK_AB R5, R103, R104 ;  /* 0x000000686705723e */ /* 0x008fe400000000ff */
[----:B----4-:R-:W-:Y:S03]  /*7340*/  F2FP.PACK_AB R6, R243, R245 ;  /* 0x000000f5f306723e */ /* 0x010fe600000000ff */
[----:B------:R2:W-:Y:S04]  /*7350*/  STS [R199+0x1e000], R5 ;  /* 0x01e00005c7007388 */ /* 0x0005e80000000800 */
[----:B------:R3:W-:Y:S04]  /*7360*/  STS [R194+0x1c000], R0 ;  /* 0x01c00000c2007388 */ /* 0x0007e80000000800 */
[----:B------:R4:W-:Y:S04]  /*7370*/  STS [R194+0x1c400], R6 ;  /* 0x01c40006c2007388 */ /* 0x0009e80000000800 */
[----:B------:R4:W-:Y:S01]  /*7380*/  STS [R195+0x1c000], R2 ;  /* 0x01c00002c3007388 */ /* 0x0009e20000000800 */
[----:B-1----:R-:W-:Y:S02]  /*7390*/  F2FP.PACK_AB R4, R77, R78 ;  /* 0x0000004e4d04723e */ /* 0x002fe400000000ff */
[----:B--2---:R-:W-:Y:S02]  /*73a0*/  F2FP.PACK_AB R5, R99, R100 ;  /* 0x000000646305723e */ /* 0x004fe400000000ff */
[----:B---3--:R-:W-:Y:S02]  /*73b0*/  F2FP.PACK_AB R0, R225, R226 ;  /* 0x000000e2e100723e */ /* 0x008fe400000000ff */
[----:B----4-:R-:W-:Y:S03]  /*73c0*/  F2FP.PACK_AB R6, R97, R98 ;  /* 0x000000626106723e */ /* 0x010fe600000000ff */
        /* <DEDUP_REMOVED lines=8> */
[----:B------:R1:W-:Y:S01]  /*7450*/  STS [R195+0x1e400], R5 ;  /* 0x01e40005c3007388 */ /* 0x0003e20000000800 */
[----:B----4-:R-:W-:Y:S03]  /*7460*/  F2FP.PACK_AB R6, R95, R96 ;  /* 0x000000605f06723e */ /* 0x010fe600000000ff */
[----:B------:R2:W-:Y:S04]  /*7470*/  STS [R198+0x1c000], R4 ;  /* 0x01c00004c6007388 */ /* 0x0005e80000000800 */
[----:B------:R3:W-:Y:S04]  /*7480*/  STS [R198+0x1c400], R2 ;  /* 0x01c40002c6007388 */ /* 0x0007e80000000800 */
[----:B------:R4:W-:Y:S01]  /*7490*/  STS [R197+0x1c000], R0 ;  /* 0x01c00000c5007388 */ /* 0x0009e20000000800 */
[----:B-1----:R-:W-:Y:S02]  /*74a0*/  F2FP.PACK_AB R5, R69, R70 ;  /* 0x000000464505723e */ /* 0x002fe400000000ff */
[----:B--2---:R-:W-:Y:S02]  /*74b0*/  F2FP.PACK_AB R4, R179, R203 ;  /* 0x000000cbb304723e */ /* 0x004fe400000000ff */
[----:B---3--:R-:W-:Y:S03]  /*74c0*/  F2FP.PACK_AB R2, R248, R251 ;  /* 0x000000fbf802723e */ /* 0x008fe600000000ff */
[----:B------:R-:W-:Y:S01]  /*74d0*/  STS [R197+0x1c400], R4 ;  /* 0x01c40004c5007388 */ /* 0x000fe20000000800 */
[----:B----4-:R-:W-:Y:S03]  /*74e0*/  F2FP.PACK_AB R0, R3, R68 ;  /* 0x000000440300723e */ /* 0x010fe600000000ff */
        /* <DEDUP_REMOVED lines=50> */
[----:B------:R-:W-:Y:S02]  /*7810*/  IADD3 R146, P0, R150, UR10, RZ ;  /* 0x0000000a96927c10 */ /* 0x000fe4000ff1e0ff */
[----:B------:R-:W-:Y:S02]  /*7820*/  IADD3 R0, R189, R145, RZ ;  /* 0x00000091bd007210 */ /* 0x000fe40007ffe0ff */
[----:B------:R-:W-:Y:S01]  /*7830*/  IADD3.X R147, R148, UR9, RZ, P0, !PT ;  /* 0x0000000994937c10 */ /* 0x000fe200087fe4ff */
[----:B------:R-:W1:Y:S01]  /*7840*/  LDSM.16.M88.4 R140, [R145+0x8000] ;  /* 0x00800000918c783b */ /* 0x000e620000000200 */
[----:B------:R-:W-:Y:S07]  /*7850*/  PLOP3.LUT P0, PT, PT, PT, UP3, 0x80, 0x0 ;  /* 0x000000000000781c */ /* 0x000fee0003f0f038 */
[----:B------:R-:W2:Y:S08]  /*7860*/  LDSM.16.M88.4 R136, [R145+0xa000] ;  /* 0x00a000009188783b */ /* 0x000eb00000000200 */
[----:B------:R-:W3:Y:S04]  /*7870*/  LDG.E R144, [R146.64] ;  /* 0x0000001492907981 */ /* 0x000ee8000c1e1900 */
[----:B------:R4:W3:Y:S01]  /*7880*/  LDG.E R2, [R146.64+0x100] ;  /* 0x0001001492027981 */ /* 0x0008e2000c1e1900 */
        /* <DEDUP_REMOVED lines=21> */
[----:B------:R2:W4:Y:S03]  /*79e0*/  LDSM.16.M88.4 R140, [R0+0xa000] ;  /* 0x00a00000008c783b */ /* 0x0005260000000200 */
[----:B--2---:R-:W-:Y:S04]  /*79f0*/  FFMA.FTZ R0, -R154, R154, 1 ;  /* 0x3f8000009a007423 */ /* 0x004fe8000001019a */
[----:B------:R-:W-:Y:S01]  /*7a00*/  FMUL.FTZ R0, R0, c[0x0][0x2ec] ;  /* 0x0000bb0000007a20 */ /* 0x000fe20000410000 */
[-C--:B-1----:R-:W-:Y:S08]  /*7a10*/  HMMA.16816.F32 R4, R132, R136.reuse, R4 ;  /* 0x000000888404723c */ /* 0x082ff00000001804 */
[C---:B----4-:R-:W-:Y:S08]  /*7a20*/  HMMA.16816.F32 R8, R140.reuse, R136, R8 ;  /* 0x000000888c08723c */ /* 0x050ff00000001808 */
[-C--:B------:R-:W-:Y:S08]  /*7a30*/  HMMA.16816.F32 R12, R140, R138.reuse, R12 ;  /* 0x0000008a8c0c723c */ /* 0x080ff0000000180c */
[C---:B---3--:R-:W-:Y:S01]  /*7a40*/  FADD.FTZ R4, -R144.reuse, R4 ;  /* 0x0000000490047221 */ /* 0x048fe20000010100 */
[C---:B------:R-:W-:Y:S01]  /*7a50*/  HMMA.16816.F32 R16, R132.reuse, R138, R16 ;  /* 0x0000008a8410723c */ /* 0x040fe20000001810 */
[----:B------:R-:W1:Y:S02]  /*7a60*/  LDSM.16.M88.4 R136, [R184+0x10800] ;  /* 0x01080000b888783b */ /* 0x000e640000000200 */
[----:B------:R-:W-:Y:S02]  /*7a70*/  FADD.FTZ R5, -R144, R5 ;  /* 0x0000000590057221 */ /* 0x000fe40000010100 */
[----:B------:R-:W-:Y:S01]  /*7a80*/  FMUL.FTZ R4, R241, R4 ;  /* 0x00000004f1047220 */ /* 0x000fe20000410000 */
[----:B------:R-:W-:Y:S01]  /*7a90*/  MOV R241, R151 ;  /* 0x0000009700f17202 */ /* 0x000fe20000000f00 */
[----:B------:R-:W-:Y:S02]  /*7aa0*/  FMUL.FTZ R148, R159, R5 ;  /* 0x000000059f947220 */ /* 0x000fe40000410000 */
[----:B------:R-:W-:Y:S02]  /*7ab0*/  FMUL.FTZ R159, R4, R0 ;  /* 0x00000000049f7220 */ /* 0x000fe40000410000 */
[----:B------:R-:W2:Y:S01]  /*7ac0*/  LDG.E R4, [R146.64+0x20] ;  /* 0x0000201492047981 */ /* 0x000ea2000c1e1900 */
[----:B------:R-:W-:Y:S03]  /*7ad0*/  FFMA.FTZ R5, -R158, R158, 1 ;  /* 0x3f8000009e057423 */ /* 0x000fe6000001019e */
[----:B------:R3:W4:Y:S01]  /*7ae0*/  LDG.E R0, [R146.64+0x120] ;  /* 0x0001201492007981 */ /* 0x000722000c1e1900 */
[----:B------:R-:W-:Y:S04]  /*7af0*/  FMUL.FTZ R5, R5, c[0x0][0x2ec] ;  /* 0x0000bb0005057a20 */ /* 0x000fe80000410000 */
[----:B------:R-:W-:Y:S02]  /*7b00*/  FMUL.FTZ R158, R148, R5 ;  /* 0x00000005949e7220 */ /* 0x000fe40000410000 */
[----:B------:R-:W-:Y:S02]  /*7b10*/  FFMA.FTZ R5, -R157, R157, 1 ;  /* 0x3f8000009d057423 */ /* 0x000fe4000001019d */
[C---:B------:R-:W-:Y:S02]  /*7b20*/  FADD.FTZ R16, -R144.reuse, R16 ;  /* 0x0000001090107221 */ /* 0x040fe40000010100 */
[C---:B------:R-:W-:Y:S02]  /*7b30*/  FADD.FTZ R17, -R144.reuse, R17 ;  /* 0x0000001190117221 */ /* 0x040fe40000010100 */
[----:B------:R-:W-:Y:S01]  /*7b40*/  FMUL.FTZ R5, R5, c[0x0][0x2ec] ;  /* 0x0000bb0005057a20 */ /* 0x000fe20000410000 */
[-C--:B-1----:R-:W-:Y:S08]  /*7b50*/  HMMA.16816.F32 R20, R132, R136.reuse, R20 ;  /* 0x000000888414723c */ /* 0x082ff00000001814 */
[C---:B------:R-:W-:Y:S08]  /*7b60*/  HMMA.16816.F32 R24, R140.reuse, R136, R24 ;  /* 0x000000888c18723c */ /* 0x040ff00000001818 */
[-C--:B------:R-:W-:Y:S08]  /*7b70*/  HMMA.16816.F32 R28, R140, R138.reuse, R28 ;  /* 0x0000008a8c1c723c */ /* 0x080ff0000000181c */
[C---:B------:R-:W-:Y:S01]  /*7b80*/  FADD.FTZ R20, -R144.reuse, R20 ;  /* 0x0000001490147221 */ /* 0x040fe20000010100 */
[C---:B------:R-:W-:Y:S01]  /*7b90*/  HMMA.16816.F32 R32, R132.reuse, R138, R32 ;  /* 0x0000008a8420723c */ /* 0x040fe20000001820 */
[----:B------:R-:W1:Y:S02]  /*7ba0*/  LDSM.16.M88.4 R136, [R184+0x11000] ;  /* 0x01100000b888783b */ /* 0x000e640000000200 */
[----:B------:R-:W-:Y:S04]  /*7bb0*/  FADD.FTZ R21, -R144, R21 ;  /* 0x0000001590157221 */ /* 0x000fe80000010100 */
[----:B------:R-:W-:Y:S11]  /*7bc0*/  FMUL.FTZ R21, R240, R21 ;  /* 0x00000015f0157220 */ /* 0x000ff60000410000 */
[----:B------:R-:W-:Y:S06]  /*7bd0*/  @!UPT UIADD3 URZ, URZ, URZ, URZ ;  /* 0x0000003f3f3ff290 */ /* 0x000fec000fffe03f */
[C---:B------:R-:W-:Y:S02]  /*7be0*/  FADD.FTZ R33, -R144.reuse, R33 ;  /* 0x0000002190217221 */ /* 0x040fe40000010100 */
[----:B------:R-:W-:Y:S02]  /*7bf0*/  FADD.FTZ R32, -R144, R32 ;  /* 0x0000002090207221 */ /* 0x000fe40000010100 */
[----:B------:R-:W-:Y:S01]  /*7c00*/  FMUL.FTZ R33, R222, R33 ;  /* 0x00000021de217220 */ /* 0x000fe20000410000 */
        /* <DEDUP_REMOVED lines=8> */
[----:B------:R-:W-:Y:S07]  /*7c90*/  HMMA.16816.F32 R64, R132, R138, R64 ;  /* 0x0000008a8440723c */ /* 0x000fee0000001840 */
[----:B------:R-:W-:Y:S02]  /*7ca0*/  FMUL.FTZ R134, R252, R16 ;  /* 0x00000010fc867220 */ /* 0x000fe40000410000 */
[----:B------:R-:W-:Y:S03]  /*7cb0*/  FMUL.FTZ R133, R247, R17 ;  /* 0x00000011f7857220 */ /* 0x000fe60000410000 */
[----:B------:R-:W-:Y:S02]  /*7cc0*/  FFMA.FTZ R16, -R219, R219, 1 ;  /* 0x3f800000db107423 */ /* 0x000fe400000101db */
[----:B------:R-:W-:Y:S02]  /*7cd0*/  FMUL.FTZ R132, R242, R20 ;  /* 0x00000014f2847220 */ /* 0x000fe40000410000 */
[----:B------:R-:W-:Y:S02]  /*7ce0*/  FFMA.FTZ R20, -R155, R155, 1 ;  /* 0x3f8000009b147423 */ /* 0x000fe4000001019b */
[----:B------:R-:W-:Y:S02]  /*7cf0*/  FMUL.FTZ R16, R16, c[0x0][0x2ec] ;  /* 0x0000bb0010107a20 */ /* 0x000fe40000410000 */
[----:B------:R-:W-:Y:S02]  /*7d00*/  FFMA.FTZ R17, -R156, R156, 1 ;  /* 0x3f8000009c117423 */ /* 0x000fe4000001019c */
[----:B------:R-:W-:Y:S02]  /*7d10*/  FMUL.FTZ R156, R133, R5 ;  /* 0x00000005859c7220 */ /* 0x000fe40000410000 */
[----:B------:R-:W-:Y:S02]  /*7d20*/  FMUL.FTZ R5, R20, c[0x0][0x2ec] ;  /* 0x0000bb0014057a20 */ /* 0x000fe40000410000 */
[----:B------:R-:W-:Y:S02]  /*7d30*/  FMUL.FTZ R157, R134, R16 ;  /* 0x00000010869d7220 */ /* 0x000fe40000410000 */
[----:B------:R-:W-:Y:S02]  /*7d40*/  FMUL.FTZ R16, R17, c[0x0][0x2ec] ;  /* 0x0000bb0011107a20 */ /* 0x000fe40000410000 */
[----:B------:R-:W-:Y:S02]  /*7d50*/  FMUL.FTZ R154, R21, R5 ;  /* 0x00000005159a7220 */ /* 0x000fe40000410000 */
[----:B------:R-:W-:Y:S02]  /*7d60*/  FFMA.FTZ R5, -R175, R175, 1 ;  /* 0x3f800000af057423 */ /* 0x000fe400000101af */
[----:B------:R-:W-:Y:S02]  /*7d70*/  FMUL.FTZ R155, R132, R16 ;  /* 0x00000010849b7220 */ /* 0x000fe40000410000 */
[----:B------:R-:W-:Y:S02]  /*7d80*/  FADD.FTZ R21, -R144, R37 ;  /* 0x0000002590157221 */ /* 0x000fe40000010100 */
[----:B------:R-:W-:Y:S02]  /*7d90*/  FFMA.FTZ R16, -R176, R176, 1 ;  /* 0x3f800000b0107423 */ /* 0x000fe400000101b0 */
[----:B------:R-:W-:Y:S02]  /*7da0*/  FMUL.FTZ R5, R5, c[0x0][0x2ec] ;  /* 0x0000bb0005057a20 */ /* 0x000fe40000410000 */
[----:B------:R-:W-:Y:S02]  /*7db0*/  FFMA.FTZ R20, -R152, R152, 1 ;  /* 0x3f80000098147423 */ /* 0x000fe40000010198 */
[----:B------:R-:W-:Y:S02]  /*7dc0*/  FMUL.FTZ R132, R227, R32 ;  /* 0x00000020e3847220 */ /* 0x000fe40000410000 */
[----:B------:R-:W-:Y:S02]  /*7dd0*/  FADD.FTZ R32, -R144, R36 ;  /* 0x0000002490207221 */ /* 0x000fe40000010100 */
[----:B------:R-:W-:Y:S02]  /*7de0*/  FMUL.FTZ R21, R213, R21 ;  /* 0x00000015d5157220 */ /* 0x000fe40000410000 */
[----:B------:R-:W-:Y:S02]  /*7df0*/  FMUL.FTZ R16, R16, c[0x0][0x2ec] ;  /* 0x0000bb0010107a20 */ /* 0x000fe40000410000 */
[----:B------:R-:W-:Y:S02]  /*7e00*/  FFMA.FTZ R17, -R153, R153, 1 ;  /* 0x3f80000099117423 */ /* 0x000fe40000010199 */
[----:B------:R-:W-:Y:S02]  /*7e10*/  FMUL.FTZ R152, R33, R5 ;  /* 0x0000000521987220 */ /* 0x000fe40000410000 */
[----:B------:R-:W-:Y:S02]  /*7e20*/  FMUL.FTZ R5, R20, c[0x0][0x2ec] ;  /* 0x0000bb0014057a20 */ /* 0x000fe40000410000 */
[----:B------:R-:W-:Y:S02]  /*7e30*/  FMUL.FTZ R32, R218, R32 ;  /* 0x00000020da207220 */ /* 0x000fe40000410000 */
[----:B------:R-:W-:Y:S02]  /*7e40*/  FMUL.FTZ R153, R132, R16 ;  /* 0x0000001084997220 */ /* 0x000fe40000410000 */
[----:B------:R-:W-:Y:S02]  /*7e50*/  FMUL.FTZ R16, R17, c[0x0][0x2ec] ;  /* 0x0000bb0011107a20 */ /* 0x000fe40000410000 */
[----:B------:R-:W-:Y:S02]  /*7e60*/  FADD.FTZ R17, -R144, R49 ;  /* 0x0000003190117221 */ /* 0x000fe40000010100 */
[----:B------:R-:W-:Y:S02]  /*7e70*/  FMUL.FTZ R150, R21, R5 ;  /* 0x0000000515967220 */ /* 0x000fe40000410000 */
[----:B------:R-:W-:Y:S02]  /*7e80*/  FFMA.FTZ R5, -R166, R166, 1 ;  /* 0x3f800000a6057423 */ /* 0x000fe400000101a6 */
[----:B------:R-:W-:Y:S02]  /*7e90*/  FADD.FTZ R20, -R144, R48 ;  /* 0x0000003090147221 */ /* 0x000fe40000010100 */
[----:B------:R-:W-:Y:S02]  /*7ea0*/  FMUL.FTZ R151, R32, R16 ;  /* 0x0000001020977220 */ /* 0x000fe40000410000 */
[----:B------:R-:W-:Y:S02]  /*7eb0*/  FMUL.FTZ R17, R171, R17 ;  /* 0x00000011ab117220 */ /* 0x000fe40000410000 */
[----:B------:R-:W-:Y:S02]  /*7ec0*/  FFMA.FTZ R16, -R167, R167, 1 ;  /* 0x3f800000a7107423 */ /* 0x000fe400000101a7 */
[----:B------:R-:W-:Y:S02]  /*7ed0*/  FMUL.FTZ R5, R5, c[0x0][0x2ec] ;  /* 0x0000bb0005057a20 */ /* 0x000fe40000410000 */
[----:B------:R-:W-:Y:S02]  /*7ee0*/  FMUL.FTZ R20, R172, R20 ;  /* 0x00000014ac147220 */ /* 0x000fe40000410000 */
[----:B------:R-:W-:Y:S02]  /*7ef0*/  FADD.FTZ R33, -R144, R53 ;  /* 0x0000003590217221 */ /* 0x000fe40000010100 */
[----:B------:R-:W-:Y:S02]  /*7f00*/  FMUL.FTZ R16, R16, c[0x0][0x2ec] ;  /* 0x0000bb0010107a20 */ /* 0x000fe40000410000 */
[----:B------:R-:W-:Y:S02]  /*7f10*/  FADD.FTZ R21, -R144, R65 ;  /* 0x0000004190157221 */ /* 0x000fe40000010100 */
[----:B------:R-:W-:Y:S02]  /*7f20*/  FMUL.FTZ R148, R17, R5 ;  /* 0x0000000511947220 */ /* 0x000fe40000410000 */
[----:B------:R-:W-:Y:S01]  /*7f30*/  FFMA.FTZ R5, -R160, R160, 1 ;  /* 0x3f800000a0057423 */ /* 0x000fe200000101a0 */
[----:B------:R-:W-:Y:S01]  /*7f40*/  MOV R160, R202 ;  /* 0x000000ca00a07202 */ /* 0x000fe20000000f00 */
[----:B------:R-:W-:Y:S02]  /*7f50*/  FMUL.FTZ R33, R149, R33 ;  /* 0x0000002195217220 */ /* 0x000fe40000410000 */
[----:B------:R-:W-:Y:S02]  /*7f60*/  FADD.FTZ R32, -R144, R64 ;  /* 0x0000004090207221 */ /* 0x000fe40000010100 */
[----:B------:R-:W-:Y:S02]  /*7f70*/  FMUL.FTZ R149, R20, R16 ;  /* 0x0000001014957220 */ /* 0x000fe40000410000 */
[----:B------:R-:W-:Y:S02]  /*7f80*/  FMUL.FTZ R21, R168, R21 ;  /* 0x00000015a8157220 */ /* 0x000fe40000410000 */
[----:B------:R-:W-:Y:S01]  /*7f90*/  FFMA.FTZ R16, -R161, R161, 1 ;  /* 0x3f800000a1107423 */ /* 0x000fe200000101a1 */
[----:B------:R-:W-:Y:S01]  /*7fa0*/  MOV R161, R201 ;  /* 0x000000c900a17202 */ /* 0x000fe20000000f00 */
[----:B------:R-:W-:Y:S02]  /*7fb0*/  FMUL.FTZ R5, R5, c[0x0][0x2ec] ;  /* 0x0000bb0005057a20 */ /* 0x000fe40000410000 */
[----:B------:R-:W-:Y:S02]  /*7fc0*/  FMUL.FTZ R32, R169, R32 ;  /* 0x00000020a9207220 */ /* 0x000fe40000410000 */
[----:B------:R-:W-:Y:S02]  /*7fd0*/  FMUL.FTZ R16, R16, c[0x0][0x2ec] ;  /* 0x0000bb0010107a20 */ /* 0x000fe40000410000 */
[----:B------:R-:W-:Y:S02]  /*7fe0*/  FMUL.FTZ R143, R21, R5 ;  /* 0x00000005158f7220 */ /* 0x000fe40000410000 */
[----:B------:R-:W-:Y:S02]  /*7ff0*/  FFMA.FTZ R5, -R244, R244, 1 ;  /* 0x3f800000f4057423 */ /* 0x000fe400000101f4 */
[----:B------:R-:W-:Y:S02]  /*8000*/  FADD.FTZ R36, -R144, R52 ;  /* 0x0000003490247221 */ /* 0x000fe40000010100 */
[----:B------:R-:W-:Y:S02]  /*8010*/  FFMA.FTZ R17, -R162, R162, 1 ;  /* 0x3f800000a2117423 */ /* 0x000fe400000101a2 */
[----:B--2---:R-:W-:Y:S02]  /*8020*/  FADD.FTZ R7, -R4, R7 ;  /* 0x0000000704077221 */ /* 0x004fe40000010100 */
[----:B------:R-:W-:Y:S02]  /*8030*/  FMUL.FTZ R144, R32, R16 ;  /* 0x0000001020907220 */ /* 0x000fe40000410000 */
[----:B------:R-:W-:Y:S02]  /*8040*/  FADD.FTZ R16, -R4, R6 ;  /* 0x0000000604107221 */ /* 0x000fe40000010100 */
[----:B------:R-:W-:Y:S02]  /*8050*/  FFMA.FTZ R6, -R246, R246, 1 ;  /* 0x3f800000f6067423 */ /* 0x000fe400000101f6 */
[----:B------:R-:W-:Y:S02]  /*8060*/  FMUL.FTZ R7, R121, R7 ;  /* 0x0000000779077220 */ /* 0x000fe40000410000 */
[----:B------:R-:W-:Y:S01]  /*8070*/  FMUL.FTZ R5, R5, c[0x0][0x2ec] ;  /* 0x0000bb0005057a20 */ /* 0x000fe20000410000 */
[----:B------:R1:W5:Y:S01]  /*8080*/  LDL.LU R121, [R1+0x16c] ;  /* 0x00016c0001797983 */ /* 0x0003620000300800 */
[----:B------:R-:W-:Y:S02]  /*8090*/  FFMA.FTZ R20, -R163, R163, 1 ;  /* 0x3f800000a3147423 */ /* 0x000fe400000101a3 */
[----:B------:R-:W-:Y:S02]  /*80a0*/  FMUL.FTZ R17, R17, c[0x0][0x2ec] ;  /* 0x0000bb0011117a20 */ /* 0x000fe40000410000 */
[----:B------:R-:W-:Y:S02]  /*80b0*/  FMUL.FTZ R16, R241, R16 ;  /* 0x00000010f1107220 */ /* 0x000fe40000410000 */
[----:B------:R-:W-:Y:S02]  /*80c0*/  FMUL.FTZ R6, R6, c[0x0][0x2ec] ;  /* 0x0000bb0006067a20 */ /* 0x000fe40000410000 */
[----:B------:R-:W-:Y:S02]  /*80d0*/  FADD.FTZ R19, -R4, R19 ;  /* 0x0000001304137221 */ /* 0x000fe40000010100 */
[----:B------:R-:W-:Y:S02]  /*80e0*/  FMUL.FTZ R141, R7, R5 ;  /* 0x00000005078d7220 */ /* 0x000fe40000410000 */
[----:B------:R-:W-:Y:S02]  /*80f0*/  FFMA.FTZ R5, -R238, R238, 1 ;  /* 0x3f800000ee057423 */ /* 0x000fe400000101ee */
[----:B------:R-:W-:Y:S02]  /*8100*/  FMUL.FTZ R36, R170, R36 ;  /* 0x00000024aa247220 */ /* 0x000fe40000410000 */
[----:B------:R-:W-:Y:S02]  /*8110*/  FMUL.FTZ R20, R20, c[0x0][0x2ec] ;  /* 0x0000bb0014147a20 */ /* 0x000fe40000410000 */
[----:B---3--:R-:W-:Y:S02]  /*8120*/  FMUL.FTZ R146, R33, R17 ;  /* 0x0000001121927220 */ /* 0x008fe40000410000 */
[----:B------:R-:W-:Y:S02]  /*8130*/  FADD.FTZ R18, -R4, R18 ;  /* 0x0000001204127221 */ /* 0x000fe40000010100 */
[----:B------:R-:W-:Y:S02]  /*8140*/  FMUL.FTZ R142, R16, R6 ;  /* 0x00000006108e7220 */ /* 0x000fe40000410000 */
[----:B------:R-:W-:Y:S02]  /*8150*/  FMUL.FTZ R19, R119, R19 ;  /* 0x0000001377137220 */ /* 0x000fe40000410000 */
[----:B------:R-:W-:Y:S02]  /*8160*/  FADD.FTZ R17, -R4, R23 ;  /* 0x0000001704117221 */ /* 0x000fe40000010100 */
[----:B------:R-:W-:Y:S02]  /*8170*/  FFMA.FTZ R6, -R239, R239, 1 ;  /* 0x3f800000ef067423 */ /* 0x000fe400000101ef */
[----:B------:R-:W-:Y:S02]  /*8180*/  FMUL.FTZ R5, R5, c[0x0][0x2ec] ;  /* 0x0000bb0005057a20 */ /* 0x000fe40000410000 */
[----:B------:R-:W-:Y:S02]  /*8190*/  FFMA.FTZ R16, -R234, R234, 1 ;  /* 0x3f800000ea107423 */ /* 0x000fe400000101ea */
[----:B------:R-:W-:Y:S02]  /*81a0*/  FMUL.FTZ R147, R36, R20 ;  /* 0x0000001424937220 */ /* 0x000fe40000410000 */
[----:B------:R-:W-:Y:S02]  /*81b0*/  FMUL.FTZ R20, R120, R18 ;  /* 0x0000001278147220 */ /* 0x000fe40000410000 */
[----:B------:R-:W-:Y:S01]  /*81c0*/  FADD.FTZ R18, -R4, R22 ;  /* 0x0000001604127221 */ /* 0x000fe20000010100 */
[----:B------:R1:W5:Y:S01]  /*81d0*/  LDL.LU R120, [R1+0x168] ;  /* 0x0001680001787983 */ /* 0x0003620000300800 */
[----:B------:R-:W-:Y:S02]  /*81e0*/  FMUL.FTZ R17, R117, R17 ;  /* 0x0000001175117220 */ /* 0x000fe40000410000 */
[----:B------:R-:W-:Y:S01]  /*81f0*/  FMUL.FTZ R6, R6, c[0x0][0x2ec] ;  /* 0x0000bb0006067a20 */ /* 0x000fe20000410000 */
[----:B------:R1:W5:Y:S01]  /*8200*/  LDL.LU R119, [R1+0x164] ;  /* 0x0001640001777983 */ /* 0x0003620000300800 */
[----:B------:R-:W-:Y:S02]  /*8210*/  FFMA.FTZ R7, -R237, R237, 1 ;  /* 0x3f800000ed077423 */ /* 0x000fe400000101ed */
[----:B------:R-:W-:Y:S02]  /*8220*/  FMUL.FTZ R23, R19, R5 ;  /* 0x0000000513177220 */ /* 0x000fe40000410000 */
[----:B------:R-:W-:Y:S02]  /*8230*/  FMUL.FTZ R5, R16, c[0x0][0x2ec] ;  /* 0x0000bb0010057a20 */ /* 0x000fe40000410000 */
[----:B------:R-:W-:Y:S02]  /*8240*/  FMUL.FTZ R18, R118, R18 ;  /* 0x0000001276127220 */ /* 0x000fe40000410000 */
[----:B------:R-:W-:Y:S01]  /*8250*/  FMUL.FTZ R140, R20, R6 ;  /* 0x00000006148c7220 */ /* 0x000fe20000410000 */
[----:B------:R1:W5:Y:S01]  /*8260*/  LDL.LU R118, [R1+0x160] ;  /* 0x0001600001767983 */ /* 0x0003620000300800 */
[----:B------:R-:W-:Y:S02]  /*8270*/  FMUL.FTZ R6, R7, c[0x0][0x2ec] ;  /* 0x0000bb0007067a20 */ /* 0x000fe40000410000 */
[----:B------:R-:W-:Y:S01]  /*8280*/  FADD.FTZ R19, -R4, R35 ;  /* 0x0000002304137221 */ /* 0x000fe20000010100 */
[----:B------:R1:W5:Y:S01]  /*8290*/  LDL.LU R117, [R1+0x15c] ;  /* 0x00015c0001757983 */ /* 0x0003620000300800 */
[----:B------:R-:W-:Y:S02]  /*82a0*/  FMUL.FTZ R138, R17, R5 ;  /* 0x00000005118a7220 */ /* 0x000fe40000410000 */
[----:B------:R-:W-:Y:S02]  /*82b0*/  FFMA.FTZ R5, -R220, R220, 1 ;  /* 0x3f800000dc057423 */ /* 0x000fe400000101dc */
        /* <DEDUP_REMOVED lines=8> */
[----:B------:R-:W-:Y:S01]  /*8340*/  FMUL.FTZ R17, R243, R17 ;  /* 0x00000011f3117220 */ /* 0x000fe20000410000 */
[----:B------:R1:W5:Y:S01]  /*8350*/  LDL.LU R116, [R1+0x158] ;  /* 0x0001580001747983 */ /* 0x0003620000300800 */
[----:B------:R-:W-:Y:S02]  /*8360*/  FMUL.FTZ R6, R6, c[0x0][0x2ec] ;  /* 0x0000bb0006067a20 */ /* 0x000fe40000410000 */
[----:B------:R-:W-:Y:S01]  /*8370*/  FFMA.FTZ R7, -R217, R217, 1 ;  /* 0x3f800000d9077423 */ /* 0x000fe200000101d9 */
[----:B------:R1:W5:Y:S01]  /*8380*/  LDL.LU R115, [R1+0x154] ;  /* 0x0001540001737983 */ /* 0x0003620000300800 */
[----:B------:R-:W-:Y:S02]  /*8390*/  FMUL.FTZ R136, R19, R5 ;  /* 0x0000000513887220 */ /* 0x000fe40000410000 */
[----:B------:R-:W-:Y:S02]  /*83a0*/  FMUL.FTZ R5, R16, c[0x0][0x2ec] ;  /* 0x0000bb0010057a20 */ /* 0x000fe40000410000 */
[----:B------:R-:W-:Y:S02]  /*83b0*/  FADD.FTZ R18, -R4, R38 ;  /* 0x0000002604127221 */ /* 0x000fe40000010100 */
[----:B------:R-:W-:Y:S02]  /*83c0*/  FMUL.FTZ R137, R20, R6 ;  /* 0x0000000614897220 */ /* 0x000fe40000410000 */
[----:B------:R-:W-:Y:S02]  /*83d0*/  FMUL.FTZ R6, R7, c[0x0][0x2ec] ;  /* 0x0000bb0007067a20 */ /* 0x000fe40000410000 */
[C---:B------:R-:W-:Y:S02]  /*83e0*/  FADD.FTZ R7, -R4.reuse, R51 ;  /* 0x0000003304077221 */ /* 0x040fe40000010100 */
[----:B------:R-:W-:Y:S02]  /*83f0*/  FMUL.FTZ R134, R17, R5 ;  /* 0x0000000511867220 */ /* 0x000fe40000410000 */
[----:B------:R-:W-:Y:S02]  /*8400*/  FFMA.FTZ R5, -R177, R177, 1 ;  /* 0x3f800000b1057423 */ /* 0x000fe400000101b1 */
        /* <DEDUP_REMOVED lines=8> */
[----:B------:R-:W-:Y:S02]  /*8490*/  FFMA.FTZ R5, -R165, R165, 1 ;  /* 0x3f800000a5057423 */ /* 0x000fe400000101a5 */
[----:B------:R-:W-:Y:S02]  /*84a0*/  FMUL.FTZ R16, R226, R16 ;  /* 0x00000010e2107220 */ /* 0x000fe40000410000 */
[C---:B------:R-:W-:Y:S02]  /*84b0*/  FADD.FTZ R19, -R4.reuse, R54 ;  /* 0x0000003604137221 */ /* 0x040fe40000010100 */
[----:B------:R-:W-:Y:S02]  /*84c0*/  FADD.FTZ R18, -R4, R55 ;  /* 0x0000003704127221 */ /* 0x000fe40000010100 */
[----:B------:R-:W-:Y:S02]  /*84d0*/  FMUL.FTZ R6, R6, c[0x0][0x2ec] ;  /* 0x0000bb0006067a20 */ /* 0x000fe40000410000 */
[----:B------:R-:W-:Y:S02]  /*84e0*/  FADD.FTZ R67, -R4, R67 ;  /* 0x0000004304437221 */ /* 0x000fe40000010100 */
[----:B------:R-:W-:Y:S02]  /*84f0*/  FMUL.FTZ R17, R203, R17 ;  /* 0x00000011cb117220 */ /* 0x000fe40000410000 */
[----:B------:R-:W-:Y:S02]  /*8500*/  FFMA.FTZ R4, -R164, R164, 1 ;  /* 0x3f800000a4047423 */ /* 0x000fe400000101a4 */
[----:B------:R-:W-:Y:S02]  /*8510*/  FMUL.FTZ R5, R5, c[0x0][0x2ec] ;  /* 0x0000bb0005057a20 */ /* 0x000fe40000410000 */
[----:B------:R-:W-:Y:S02]  /*8520*/  FMUL.FTZ R133, R16, R6 ;  /* 0x0000000610857220 */ /* 0x000fe40000410000 */
[----:B------:R-:W-:Y:S02]  /*8530*/  FMUL.FTZ R16, R179, R67 ;  /* 0x00000043b3107220 */ /* 0x000fe40000410000 */
[----:B------:R-:W-:Y:S02]  /*8540*/  FMUL.FTZ R4, R4, c[0x0][0x2ec] ;  /* 0x0000bb0004047a20 */ /* 0x000fe40000410000 */
[----:B------:R-:W-:Y:S02]  /*8550*/  FMUL.FTZ R65, R17, R5 ;  /* 0x0000000511417220 */ /* 0x000fe40000410000 */
[----:B------:R-:W-:Y:S02]  /*8560*/  FADD.FTZ R5, -R2, R8 ;  /* 0x0000000802057221 */ /* 0x000fe40000010100 */
[----:B------:R-:W-:Y:S02]  /*8570*/  FMUL.FTZ R64, R16, R4 ;  /* 0x0000000410407220 */ /* 0x000fe40000410000 */
[C---:B------:R-:W-:Y:S02]  /*8580*/  FADD.FTZ R4, -R2.reuse, R9 ;  /* 0x0000000902047221 */ /* 0x040fe40000010100 */
[----:B------:R-:W-:Y:S02]  /*8590*/  FADD.FTZ R8, -R2, R13 ;  /* 0x0000000d02087221 */ /* 0x000fe40000010100 */
[----:B------:R-:W-:Y:S02]  /*85a0*/  FMUL.FTZ R13, R114, R5 ;  /* 0x00000005720d7220 */ /* 0x000fe40000410000 */
[----:B------:R-:W-:Y:S01]  /*85b0*/  FADD.FTZ R9, -R2, R12 ;  /* 0x0000000c02097221 */ /* 0x000fe20000010100 */
[----:B------:R1:W5:Y:S01]  /*85c0*/  LDL.LU R114, [R1+0x150] ;  /* 0x0001500001727983 */ /* 0x0003620000300800 */
[----:B------:R-:W-:Y:S02]  /*85d0*/  FMUL.FTZ R12, R113, R4 ;  /* 0x00000004710c7220 */ /* 0x000fe40000410000 */
[----:B------:R-:W-:Y:S01]  /*85e0*/  FFMA.FTZ R7, -R174, R174, 1 ;  /* 0x3f800000ae077423 */ /* 0x000fe200000101ae */
[----:B------:R1:W5:Y:S01]  /*85f0*/  LDL.LU R113, [R1+0x14c] ;  /* 0x00014c0001717983 */ /* 0x0003620000300800 */
[----:B------:R-:W-:Y:S02]  /*8600*/  FMUL.FTZ R9, R112, R9 ;  /* 0x0000000970097220 */ /* 0x000fe40000410000 */
[----:B------:R-:W-:Y:S01]  /*8610*/  FMUL.FTZ R19, R224, R19 ;  /* 0x00000013e0137220 */ /* 0x000fe20000410000 */
[----:B------:R1:W5:Y:S01]  /*8620*/  LDL.LU R112, [R1+0x148] ;  /* 0x0001480001707983 */ /* 0x0003620000300800 */
[----:B------:R-:W-:Y:S02]  /*8630*/  FFMA.FTZ R6, -R173, R173, 1 ;  /* 0x3f800000ad067423 */ /* 0x000fe400000101ad */
[----:B------:R-:W-:Y:S02]  /*8640*/  FMUL.FTZ R7, R7, c[0x0][0x2ec] ;  /* 0x0000bb0007077a20 */ /* 0x000fe40000410000 */
[----:B------:R-:W-:Y:S02]  /*8650*/  FMUL.FTZ R8, R111, R8 ;  /* 0x000000086f087220 */ /* 0x000fe40000410000 */
[----:B------:R-:W-:Y:S01]  /*8660*/  FMUL.FTZ R18, R223, R18 ;  /* 0x00000012df127220 */ /* 0x000fe20000410000 */
[----:B------:R1:W5:Y:S01]  /*8670*/  LDL.LU R111, [R1+0x144] ;  /* 0x00014400016f7983 */ /* 0x0003620000300800 */
[----:B------:R-:W-:Y:S02]  /*8680*/  FMUL.FTZ R6, R6, c[0x0][0x2ec] ;  /* 0x0000bb0006067a20 */ /* 0x000fe40000410000 */
[----:B------:R-:W-:Y:S02]  /*8690*/  FMUL.FTZ R67, R19, R7 ;  /* 0x0000000713437220 */ /* 0x000fe40000410000 */
[----:B------:R-:W-:Y:S02]  /*86a0*/  FFMA.FTZ R7, -R110, R110, 1 ;  /* 0x3f8000006e077423 */ /* 0x000fe4000001016e */
[----:B------:R-:W-:Y:S01]  /*86b0*/  FMUL.FTZ R66, R18, R6 ;  /* 0x0000000612427220 */ /* 0x000fe20000410000 */
[----:B------:R1:W5:Y:S01]  /*86c0*/  LDL.LU R110, [R1+0x140] ;  /* 0x00014000016e7983 */ /* 0x0003620000300800 */
[----:B------:R-:W-:Y:S02]  /*86d0*/  FFMA.FTZ R6, -R109, R109, 1 ;  /* 0x3f8000006d067423 */ /* 0x000fe4000001016d */
[----:B------:R-:W-:Y:S01]  /*86e0*/  FFMA.FTZ R5, -R108, R108, 1 ;  /* 0x3f8000006c057423 */ /* 0x000fe2000001016c */
[----:B------:R1:W5:Y:S01]  /*86f0*/  LDL.LU R109, [R1+0x13c] ;  /* 0x00013c00016d7983 */ /* 0x0003620000300800 */
[----:B------:R-:W-:Y:S02]  /*8700*/  FMUL.FTZ R7, R7, c[0x0][0x2ec] ;  /* 0x0000bb0007077a20 */ /* 0x000fe40000410000 */
[----:B------:R-:W-:Y:S01]  /*8710*/  FFMA.FTZ R4, -R107, R107, 1 ;  /* 0x3f8000006b047423 */ /* 0x000fe2000001016b */
[----:B------:R1:W5:Y:S01]  /*8720*/  LDL.LU R108, [R1+0x138] ;  /* 0x00013800016c7983 */ /* 0x0003620000300800 */
[----:B------:R-:W-:Y:S02]  /*8730*/  FMUL.FTZ R6, R6, c[0x0][0x2ec] ;  /* 0x0000bb0006067a20 */ /* 0x000fe40000410000 */
[----:B------:R-:W-:Y:S01]  /*8740*/  FMUL.FTZ R55, R13, R7 ;  /* 0x000000070d377220 */ /* 0x000fe20000410000 */
[----:B------:R1:W5:Y:S01]  /*8750*/  LDL.LU R107, [R1+0x134] ;  /* 0x00013400016b7983 */ /* 0x0003620000300800 */
[----:B------:R-:W-:Y:S02]  /*8760*/  FADD.FTZ R13, -R2, R24 ;  /* 0x00000018020d7221 */ /* 0x000fe40000010100 */
[----:B------:R-:W-:Y:S02]  /*8770*/  FMUL.FTZ R5, R5, c[0x0][0x2ec] ;  /* 0x0000bb0005057a20 */ /* 0x000fe40000410000 */
[----:B------:R-:W-:Y:S02]  /*8780*/  FMUL.FTZ R20, R12, R6 ;  /* 0x000000060c147220 */ /* 0x000fe40000410000 */
[----:B------:R-:W-:Y:S02]  /*8790*/  FADD.FTZ R12, -R2, R25 ;  /* 0x00000019020c7221 */ /* 0x000fe40000010100 */
[----:B------:R-:W-:Y:S02]  /*87a0*/  FMUL.FTZ R13, R106, R13 ;  /* 0x0000000d6a0d7220 */ /* 0x000fe40000410000 */
[----:B------:R-:W-:Y:S01]  /*87b0*/  FMUL.FTZ R4, R4, c[0x0][0x2ec] ;  /* 0x0000bb0004047a20 */ /* 0x000fe20000410000 */
[----:B------:R1:W5:Y:S01]  /*87c0*/  LDL.LU R106, [R1+0x130] ;  /* 0x00013000016a7983 */ /* 0x0003620000300800 */
[----:B------:R-:W-:Y:S02]  /*87d0*/  FMUL.FTZ R19, R9, R5 ;  /* 0x0000000509137220 */ /* 0x000fe40000410000 */
[----:B------:R-:W-:Y:S02]  /*87e0*/  FADD.FTZ R9, -R2, R28 ;  /* 0x0000001c02097221 */ /* 0x000fe40000010100 */
[----:B------:R-:W-:Y:S02]  /*87f0*/  FMUL.FTZ R12, R105, R12 ;  /* 0x0000000c690c7220 */ /* 0x000fe40000410000 */
[----:B------:R-:W-:Y:S01]  /*8800*/  FMUL.FTZ R22, R8, R4 ;  /* 0x0000000408167220 */ /* 0x000fe20000410000 */
[----:B------:R1:W5:Y:S01]  /*8810*/  LDL.LU R105, [R1+0x12c] ;  /* 0x00012c0001697983 */ /* 0x0003620000300800 */
[----:B------:R-:W-:Y:S02]  /*8820*/  FADD.FTZ R8, -R2, R29 ;  /* 0x0000001d02087221 */ /* 0x000fe40000010100 */
[----:B------:R-:W-:Y:S02]  /*8830*/  FMUL.FTZ R9, R104, R9 ;  /* 0x0000000968097220 */ /* 0x000fe40000410000 */
        /* <DEDUP_REMOVED lines=12> */
[----:B------:R-:W-:Y:S02]  /*8900*/  FFMA.FTZ R4, -R249, R249, 1 ;  /* 0x3f800000f9047423 */ /* 0x000fe400000101f9 */
        /* <DEDUP_REMOVED lines=9> */
[----:B------:R-:W-:Y:S01]  /*89a0*/  FFMA.FTZ R6, -R232, R232, 1 ;  /* 0x3f800000e8067423 */ /* 0x000fe200000101e8 */
[----:B------:R1:W5:Y:S01]  /*89b0*/  LDL.LU R99, [R1+0x114] ;  /* 0x0001140001637983 */ /* 0x0003620000300800 */
[----:B------:R-:W-:Y:S02]  /*89c0*/  FMUL.FTZ R51, R8, R4 ;  /* 0x0000000408337220 */ /* 0x000fe40000410000 */
[----:B------:R-:W-:Y:S02]  /*89d0*/  FADD.FTZ R8, -R2, R45 ;  /* 0x0000002d02087221 */ /* 0x000fe40000010100 */
[----:B------:R-:W-:Y:S02]  /*89e0*/  FMUL.FTZ R9, R98, R9 ;  /* 0x0000000962097220 */ /* 0x000fe40000410000 */
[----:B------:R-:W-:Y:S01]  /*89f0*/  FFMA.FTZ R5, -R229, R229, 1 ;  /* 0x3f800000e5057423 */ /* 0x000fe200000101e5 */
[----:B------:R1:W5:Y:S01]  /*8a00*/  LDL.LU R98, [R1+0x110] ;  /* 0x0001100001627983 */ /* 0x0003620000300800 */
[----:B------:R-:W-:Y:S02]  /*8a10*/  FMUL.FTZ R6, R6, c[0x0][0x2ec] ;  /* 0x0000bb0006067a20 */ /* 0x000fe40000410000 */
[----:B------:R-:W-:Y:S02]  /*8a20*/  FMUL.FTZ R8, R97, R8 ;  /* 0x0000000861087220 */ /* 0x000fe40000410000 */
[----:B------:R-:W-:Y:S01]  /*8a30*/  FFMA.FTZ R4, -R228, R228, 1 ;  /* 0x3f800000e4047423 */ /* 0x000fe200000101e4 */
[----:B------:R1:W5:Y:S01]  /*8a40*/  LDL.LU R97, [R1+0x10c] ;  /* 0x00010c0001617983 */ /* 0x0003620000300800 */
[----:B------:R-:W-:Y:S02]  /*8a50*/  FMUL.FTZ R5, R5, c[0x0][0x2ec] ;  /* 0x0000bb0005057a20 */ /* 0x000fe40000410000 */
[----:B------:R-:W-:Y:S02]  /*8a60*/  FMUL.FTZ R49, R12, R6 ;  /* 0x000000060c317220 */ /* 0x000fe40000410000 */
[----:B------:R-:W-:Y:S02]  /*8a70*/  FADD.FTZ R12, -R2, R56 ;  /* 0x00000038020c7221 */ /* 0x000fe40000010100 */
[----:B------:R-:W-:Y:S02]  /*8a80*/  FFMA.FTZ R7, -R233, R233, 1 ;  /* 0x3f800000e9077423 */ /* 0x000fe400000101e9 */
[----:B------:R-:W-:Y:S02]  /*8a90*/  FMUL.FTZ R4, R4, c[0x0][0x2ec] ;  /* 0x0000bb0004047a20 */ /* 0x000fe40000410000 */
[----:B------:R-:W-:Y:S02]  /*8aa0*/  FMUL.FTZ R48, R9, R5 ;  /* 0x0000000509307220 */ /* 0x000fe40000410000 */
[----:B------:R-:W-:Y:S02]  /*8ab0*/  FADD.FTZ R9, -R2, R57 ;  /* 0x0000003902097221 */ /* 0x000fe40000010100 */
[----:B------:R-:W-:Y:S02]  /*8ac0*/  FMUL.FTZ R12, R96, R12 ;  /* 0x0000000c600c7220 */ /* 0x000fe40000410000 */
[----:B------:R-:W-:Y:S01]  /*8ad0*/  FFMA.FTZ R5, -R214, R214, 1 ;  /* 0x3f800000d6057423 */ /* 0x000fe200000101d6 */
[----:B------:R1:W5:Y:S01]  /*8ae0*/  LDL.LU R96, [R1+0x108] ;  /* 0x0001080001607983 */ /* 0x0003620000300800 */
[----:B------:R-:W-:Y:S02]  /*8af0*/  FMUL.FTZ R7, R7, c[0x0][0x2ec] ;  /* 0x0000bb0007077a20 */ /* 0x000fe40000410000 */
[----:B------:R-:W-:Y:S02]  /*8b00*/  FMUL.FTZ R45, R8, R4 ;  /* 0x00000004082d7220 */ /* 0x000fe40000410000 */
[----:B------:R-:W-:Y:S02]  /*8b10*/  FADD.FTZ R8, -R2, R60 ;  /* 0x0000003c02087221 */ /* 0x000fe40000010100 */
[----:B------:R-:W-:Y:S02]  /*8b20*/  FMUL.FTZ R9, R95, R9 ;  /* 0x000000095f097220 */ /* 0x000fe40000410000 */
[----:B------:R-:W-:Y:S01]  /*8b30*/  FFMA.FTZ R4, -R208, R208, 1 ;  /* 0x3f800000d0047423 */ /* 0x000fe200000101d0 */
[----:B------:R1:W5:Y:S01]  /*8b40*/  LDL.LU R95, [R1+0x104] ;  /* 0x00010400015f7983 */ /* 0x0003620000300800 */
[----:B------:R-:W-:Y:S02]  /*8b50*/  FMUL.FTZ R5, R5, c[0x0][0x2ec] ;  /* 0x0000bb0005057a20 */ /* 0x000fe40000410000 */
[----:B----4-:R-:W-:Y:S02]  /*8b60*/  FADD.FTZ R10, -R0, R10 ;  /* 0x0000000a000a7221 */ /* 0x010fe40000010100 */
[----:B------:R-:W-:Y:S02]  /*8b70*/  FMUL.FTZ R50, R13, R7 ;  /* 0x000000070d327220 */ /* 0x000fe40000410000 */
[----:B------:R-:W-:Y:S02]  /*8b80*/  FADD.FTZ R7, -R2, R61 ;  /* 0x0000003d02077221 */ /* 0x000fe40000010100 */
[----:B------:R-:W-:Y:S02]  /*8b90*/  FMUL.FTZ R8, R251, R8 ;  /* 0x00000008fb087220 */ /* 0x000fe40000410000 */
[----:B------:R-:W-:Y:S02]  /*8ba0*/  FFMA.FTZ R2, -R206, R206, 1 ;  /* 0x3f800000ce027423 */ /* 0x000fe400000101ce */
[----:B------:R-:W-:Y:S02]  /*8bb0*/  FMUL.FTZ R4, R4, c[0x0][0x2ec] ;  /* 0x0000bb0004047a20 */ /* 0x000fe40000410000 */
[----:B------:R-:W-:Y:S02]  /*8bc0*/  FMUL.FTZ R41, R9, R5 ;  /* 0x0000000509297220 */ /* 0x000fe40000410000 */
[----:B------:R-:W-:Y:S02]  /*8bd0*/  FADD.FTZ R9, -R0, R11 ;  /* 0x0000000b00097221 */ /* 0x000fe40000010100 */
[----:B------:R-:W-:Y:S02]  /*8be0*/  FMUL.FTZ R10, R94, R10 ;  /* 0x0000000a5e0a7220 */ /* 0x000fe40000410000 */
[----:B------:R-:W-:Y:S01]  /*8bf0*/  FMUL.FTZ R7, R248, R7 ;  /* 0x00000007f8077220 */ /* 0x000fe20000410000 */
[----:B------:R1:W5:Y:S01]  /*8c00*/  LDL.LU R94, [R1+0x100] ;  /* 0x00010000015e7983 */ /* 0x0003620000300800 */
[----:B------:R-:W-:Y:S02]  /*8c10*/  FMUL.FTZ R2, R2, c[0x0][0x2ec] ;  /* 0x0000bb0002027a20 */ /* 0x000fe40000410000 */
        /* <DEDUP_REMOVED lines=8> */
[----:B------:R-:W-:Y:S01]  /*8ca0*/  FMUL.FTZ R6, R6, c[0x0][0x2ec] ;  /* 0x0000bb0006067a20 */ /* 0x000fe20000410000 */
[----:B------:R1:W5:Y:S01]  /*8cb0*/  LDL.LU R92, [R1+0xf8] ;  /* 0x0000f800015c7983 */ /* 0x0003620000300800 */
[----:B------:R-:W-:Y:S02]  /*8cc0*/  FMUL.FTZ R7, R91, R7 ;  /* 0x000000075b077220 */ /* 0x000fe40000410000 */
[----:B------:R-:W-:Y:S01]  /*8cd0*/  FMUL.FTZ R44, R12, R6 ;  /* 0x000000060c2c7220 */ /* 0x000fe20000410000 */
[----:B------:R1:W5:Y:S01]  /*8ce0*/  LDL.LU R91, [R1+0xf4] ;  /* 0x0000f400015b7983 */ /* 0x0003620000300800 */
[----:B------:R-:W-:Y:S02]  /*8cf0*/  FFMA.FTZ R6, -R90, R90, 1 ;  /* 0x3f8000005a067423 */ /* 0x000fe4000001015a */
[----:B------:R-:W-:Y:S01]  /*8d00*/  FFMA.FTZ R5, -R89, R89, 1 ;  /* 0x3f80000059057423 */ /* 0x000fe20000010159 */
[----:B------:R1:W5:Y:S01]  /*8d10*/  LDL.LU R90, [R1+0xf0] ;  /* 0x0000f000015a7983 */ /* 0x0003620000300800 */
[----:B------:R-:W-:Y:S02]  /*8d20*/  FFMA.FTZ R4, -R88, R88, 1 ;  /* 0x3f80000058047423 */ /* 0x000fe40000010158 */
[----:B------:R-:W-:Y:S01]  /*8d30*/  FMUL.FTZ R6, R6, c[0x0][0x2ec] ;  /* 0x0000bb0006067a20 */ /* 0x000fe20000410000 */
[----:B------:R1:W5:Y:S01]  /*8d40*/  LDL.LU R89, [R1+0xec] ;  /* 0x0000ec0001597983 */ /* 0x0003620000300800 */
[----:B------:R-:W-:Y:S02]  /*8d50*/  FFMA.FTZ R2, -R87, R87, 1 ;  /* 0x3f80000057027423 */ /* 0x000fe40000010157 */
[----:B------:R-:W-:Y:S01]  /*8d60*/  FMUL.FTZ R5, R5, c[0x0][0x2ec] ;  /* 0x0000bb0005057a20 */ /* 0x000fe20000410000 */
[----:B------:R1:W5:Y:S01]  /*8d70*/  LDL.LU R88, [R1+0xe8] ;  /* 0x0000e80001587983 */ /* 0x0003620000300800 */
[----:B------:R-:W-:Y:S02]  /*8d80*/  FMUL.FTZ R18, R10, R6 ;  /* 0x000000060a127220 */ /* 0x000fe40000410000 */
[----:B------:R-:W-:Y:S01]  /*8d90*/  FADD.FTZ R10, -R0, R26 ;  /* 0x0000001a000a7221 */ /* 0x000fe20000010100 */
[----:B------:R1:W5:Y:S01]  /*8da0*/  LDL.LU R87, [R1+0xe4] ;  /* 0x0000e40001577983 */ /* 0x0003620000300800 */
[----:B------:R-:W-:Y:S02]  /*8db0*/  FMUL.FTZ R4, R4, c[0x0][0x2ec] ;  /* 0x0000bb0004047a20 */ /* 0x000fe40000410000 */
[----:B------:R-:W-:Y:S02]  /*8dc0*/  FMUL.FTZ R25, R9, R5 ;  /* 0x0000000509197220 */ /* 0x000fe40000410000 */
[----:B------:R-:W-:Y:S02]  /*8dd0*/  FADD.FTZ R9, -R0, R27 ;  /* 0x0000001b00097221 */ /* 0x000fe40000010100 */
[----:B------:R-:W-:Y:S02]  /*8de0*/  FMUL.FTZ R10, R86, R10 ;  /* 0x0000000a560a7220 */ /* 0x000fe40000410000 */
[----:B------:R-:W-:Y:S01]  /*8df0*/  FMUL.FTZ R2, R2, c[0x0][0x2ec] ;  /* 0x0000bb0002027a20 */ /* 0x000fe20000410000 */
[----:B------:R1:W5:Y:S01]  /*8e00*/  LDL.LU R86, [R1+0xe0] ;  /* 0x0000e00001567983 */ /* 0x0003620000300800 */
[----:B------:R-:W-:Y:S02]  /*8e10*/  FMUL.FTZ R16, R8, R4 ;  /* 0x0000000408107220 */ /* 0x000fe40000410000 */
[C---:B------:R-:W-:Y:S02]  /*8e20*/  FADD.FTZ R8, -R0.reuse, R30 ;  /* 0x0000001e00087221 */ /* 0x040fe40000010100 */
        /* <DEDUP_REMOVED lines=20> */
[----:B------:R-:W-:Y:S01]  /*8f70*/  FMUL.FTZ R17, R9, R5 ;  /* 0x0000000509117220 */ /* 0x000fe20000410000 */
[----:B------:R1:W5:Y:S01]  /*8f80*/  LDL.LU R79, [R1+0xc4] ;  /* 0x0000c400014f7983 */ /* 0x0003620000300800 */
        /* <DEDUP_REMOVED lines=45> */
[----:B------:R-:W-:Y:S02]  /*9260*/  FFMA.FTZ R0, -R230, R230, 1 ;  /* 0x3f800000e6007423 */ /* 0x000fe400000101e6 */
        /* <DEDUP_REMOVED lines=9> */
[----:B------:R-:W-:Y:S01]  /*9300*/  ISETP.GE.AND P2, PT, R204, c[0x0][0x220], PT ;  /* 0x00008800cc007a0c */ /* 0x000fe20003f46270 */
[----:B------:R-:W-:Y:S01]  /*9310*/  IMAD.MOV.U32 R11, RZ, RZ, c[0x0][0x190] ;  /* 0x00006400ff0b7624 */ /* 0x000fe200078e00ff */
[----:B------:R-:W-:Y:S03]  /*9320*/  ULOP3.LUT UR4, UR5, 0x1, URZ, 0xc0, !UPT ;  /* 0x0000000105047892 */ /* 0x000fe6000f8ec03f */
[C---:B------:R-:W-:Y:S01]  /*9330*/  IMAD.U32 R4, R11.reuse, -0x80, RZ ;  /* 0xffffff800b047824 */ /* 0x040fe200078e00ff */
[----:B------:R-:W-:Y:S04]  /*9340*/  UISETP.NE.U32.AND UP0, UPT, UR4, 0x1, UPT ;  /* 0x000000010400788c */ /* 0x000fe8000bf05070 */
[C---:B------:R-:W-:Y:S01]  /*9350*/  LEA R6, P5, R4.reuse, R210, 0x1 ;  /* 0x000000d204067211 */ /* 0x040fe200078a08ff */
[----:B------:R-:W-:Y:S01]  /*9360*/  USEL UR4, UR44, 0x4000, !UP0 ;  /* 0x000040002c047887 */ /* 0x000fe2000c000000 */
[----:B------:R-:W-:Y:S01]  /*9370*/  SHF.R.S32.HI R5, RZ, 0x1f, R4 ;  /* 0x0000001fff057819 */ /* 0x000fe20000011404 */
[----:B------:R-:W-:Y:S01]  /*9380*/  @!P2 IMAD.MOV.U32 R9, RZ, RZ, c[0x0][0x194] ;  /* 0x00006500ff09a624 */ /* 0x000fe200078e00ff */
[CC--:B------:R-:W-:Y:S01]  /*9390*/  @!P2 LEA R2, P3, R11.reuse, R4.reuse, 0x6 ;  /* 0x000000040b02a211 */ /* 0x0c0fe200078630ff */
[----:B------:R-:W-:Y:S01]  /*93a0*/  @!P2 IMAD.MOV.U32 R8, RZ, RZ, c[0x0][0x194] ;  /* 0x00006500ff08a624 */ /* 0x000fe200078e00ff */
[----:B------:R-:W-:Y:S01]  /*93b0*/  LEA.HI.X R7, R4, R209, R5, 0x1, P5 ;  /* 0x000000d104077211 */ /* 0x000fe200028f0c05 */
[----:B------:R-:W-:Y:S01]  /*93c0*/  @!P2 IMAD.MOV.U32 R15, RZ, RZ, c[0x0][0x194] ;  /* 0x00006500ff0fa624 */ /* 0x000fe200078e00ff */
[----:B------:R-:W-:Y:S02]  /*93d0*/  IADD3 R192, R192, UR4, RZ ;  /* 0x00000004c0c07c10 */ /* 0x000fe4000fffe0ff */
[C---:B------:R-:W-:Y:S02]  /*93e0*/  @!P2 LEA R0, P4, R11.reuse, R4, 0x5 ;  /* 0x000000040b00a211 */ /* 0x040fe400078828ff */
[CC--:B------:R-:W-:Y:S01]  /*93f0*/  @!P2 LEA.HI.X R9, R11.reuse, R5.reuse, R9, 0x6, P3 ;  /* 0x000000050b09a211 */ /* 0x0c0fe200018f3409 */
[----:B------:R2:W-:Y:S01]  /*9400*/  @P2 STS [R192], RZ ;  /* 0x000000ffc0002388 */ /* 0x0005e20000000800 */
[-C--:B------:R-:W-:Y:S02]  /*9410*/  @!P2 LEA R10, P3, R2, R210.reuse, 0x1 ;  /* 0x000000d2020aa211 */ /* 0x080fe400078608ff */
[C---:B------:R-:W-:Y:S01]  /*9420*/  @!P2 LEA.HI.X R8, R11.reuse, R5, R8, 0x5, P4 ;  /* 0x000000050b08a211 */ /* 0x040fe200020f2c08 */
[----:B------:R2:W-:Y:S01]  /*9430*/  @P2 STS [R192+0x4], RZ ;  /* 0x000004ffc0002388 */ /* 0x0005e20000000800 */
[-C--:B------:R-:W-:Y:S01]  /*9440*/  @!P2 LEA R12, P4, R0, R210.reuse, 0x1 ;  /* 0x000000d2000ca211 */ /* 0x080fe200078808ff */
[----:B------:R-:W-:Y:S01]  /*9450*/  @!P2 IMAD.WIDE.U32 R4, R11, 0x60, R4 ;  /* 0x000000600b04a825 */ /* 0x000fe200078e0004 */
[-C--:B------:R-:W-:Y:S01]  /*9460*/  @!P2 LEA.HI.X R11, R2, R209.reuse, R9, 0x1, P3 ;  /* 0x000000d1020ba211 */ /* 0x080fe200018f0c09 */
[----:B------:R2:W-:Y:S01]  /*9470*/  @P2 STS [R192+0x8], RZ ;  /* 0x000008ffc0002388 */ /* 0x0005e20000000800 */
[-C--:B------:R-:W-:Y:S01]  /*9480*/  @!P2 LEA.HI.X R13, R0, R209.reuse, R8, 0x1, P4 ;  /* 0x000000d1000da211 */ /* 0x080fe200020f0c08 */
[----:B------:R-:W-:Y:S01]  /*9490*/  @!P2 IMAD R2, R15, 0x60, RZ ;  /* 0x000000600f02a824 */ /* 0x000fe200078e02ff */
[----:B------:R-:W-:Y:S01]  /*94a0*/  IADD3 R0, R207, UR4, RZ ;  /* 0x00000004cf007c10 */ /* 0x000fe2000fffe0ff */
[----:B------:R2:W-:Y:S01]  /*94b0*/  @P2 STS [R192+0xc], RZ ;  /* 0x00000cffc0002388 */ /* 0x0005e20000000800 */
[----:B------:R-:W-:Y:S01]  /*94c0*/  @!P2 LEA R8, P3, R4, R210, 0x1 ;  /* 0x000000d20408a211 */ /* 0x000fe200078608ff */
[----:B------:R-:W-:Y:S01]  /*94d0*/  @!P2 IMAD.IADD R2, R5, 0x1, R2 ;  /* 0x000000010502a824 */ /* 0x000fe200078e0202 */
[----:B------:R-:W-:Y:S01]  /*94e0*/  IADD3 R188, R188, UR4, RZ ;  /* 0x00000004bcbc7c10 */ /* 0x000fe2000fffe0ff */
[----:B------:R-:W-:Y:S01]  /*94f0*/  @!PT LDS RZ, [RZ] ;  /* 0x00000000fffff984 */ /* 0x000fe20000000800 */
[----:B------:R-:W-:Y:S01]  /*9500*/  @!PT LDS RZ, [RZ] ;  /* 0x00000000fffff984 */ /* 0x000fe20000000800 */
[----:B------:R-:W-:Y:S01]  /*9510*/  @!PT LDS RZ, [RZ] ;  /* 0x00000000fffff984 */ /* 0x000fe20000000800 */
[----:B------:R2:W-:Y:S01]  /*9520*/  @!P2 LDGSTS.E.BYPASS.LTC128B.128 [R0], [R6.64] ;  /* 0x000000000600afae */ /* 0x0005e2000b901d4c */
[----:B------:R-:W-:Y:S02]  /*9530*/  IMAD.MOV.U32 R210, RZ, RZ, R6 ;  /* 0x000000ffffd27224 */ /* 0x000fe400078e0006 */
[----:B------:R-:W-:Y:S01]  /*9540*/  @!P2 LEA.HI.X R9, R4, R209, R2, 0x1, P3 ;  /* 0x000000d10409a211 */ /* 0x000fe200018f0c02 */
[----:B------:R2:W-:Y:S01]  /*9550*/  @P2 STS [R192+0x1000], RZ ;  /* 0x001000ffc0002388 */ /* 0x0005e20000000800 */
[C---:B------:R-:W-:Y:S01]  /*9560*/  @!P2 IADD3 R2, R207.reuse, UR4, RZ ;  /* 0x00000004cf02ac10 */ /* 0x040fe2000fffe0ff */
[----:B------:R-:W-:Y:S01]  /*9570*/  IMAD.MOV.U32 R209, RZ, RZ, R7 ;  /* 0x000000ffffd17224 */ /* 0x000fe200078e0007 */
[----:B------:R-:W-:Y:S01]  /*9580*/  @!P2 IADD3 R4, R207, UR4, RZ ;  /* 0x00000004cf04ac10 */ /* 0x000fe2000fffe0ff */
[----:B------:R2:W-:Y:S01]  /*9590*/  @P2 STS [R192+0x1004], RZ ;  /* 0x001004ffc0002388 */ /* 0x0005e20000000800 */
[----:B------:R-:W-:Y:S03]  /*95a0*/  IMAD.MOV.U32 R207, RZ, RZ, R0 ;  /* 0x000000ffffcf7224 */ /* 0x000fe600078e0000 */
[----:B------:R2:W-:Y:S04]  /*95b0*/  @P2 STS [R192+0x1008], RZ ;  /* 0x001008ffc0002388 */ /* 0x0005e80000000800 */
[----:B------:R2:W-:Y:S04]  /*95c0*/  @P2 STS [R192+0x100c], RZ ;  /* 0x00100cffc0002388 */ /* 0x0005e80000000800 */
[----:B------:R-:W-:Y:S01]  /*95d0*/  @!PT LDS RZ, [RZ] ;  /* 0x00000000fffff984 */ /* 0x000fe20000000800 */
[----:B------:R-:W-:Y:S01]  /*95e0*/  @!PT LDS RZ, [RZ] ;  /* 0x00000000fffff984 */ /* 0x000fe20000000800 */
[----:B------:R-:W-:Y:S01]  /*95f0*/  @!PT LDS RZ, [RZ] ;  /* 0x00000000fffff984 */ /* 0x000fe20000000800 */
[----:B------:R2:W-:Y:S04]  /*9600*/  @!P2 LDGSTS.E.BYPASS.LTC128B.128 [R2+0x1000], [R12.64] ;  /* 0x010000000c02afae */ /* 0x0005e8000b901d4c */
        /* <DEDUP_REMOVED lines=17> */
.L_x_955:
[----:B------:R-:W-:Y:S01]  /*9720*/  F2FP.PACK_AB R28, R158, R159 ;  /* 0x0000009f9e1c723e */ /* 0x000fe200000000ff */
[----:B------:R-:W3:Y:S01]  /*9730*/  LDL R42, [R1+0x48] ;  /* 0x00004800012a7983 */ /* 0x000ee20000100800 */
        /* <DEDUP_REMOVED lines=21> */
[----:B--2---:R-:W-:Y:S02]  /*9890*/  F2FP.PACK_AB R13, R37, R38 ;  /* 0x00000026250d723e */ /* 0x004fe400000000ff */
        /* <DEDUP_REMOVED lines=42> */
[----:B--2---:R-:W-:Y:S04]  /*9b40*/  IMAD.SHL.U32 R0, R190, 0x2, RZ ;  /* 0x00000002be007824 */ /* 0x004fe800078e00ff */
[----:B------:R-:W-:Y:S01]  /*9b50*/  IMAD.IADD R2, R0, 0x1, R181 ;  /* 0x0000000100027824 */ /* 0x000fe200078e02b5 */
[----:B-----5:R-:W-:Y:S04]  /*9b60*/  LDSM.16.MT88.4 R4, [R3+0x1c000] ;  /* 0x01c000000304783b */ /* 0x020fe80000004200 */
[----:B------:R-:W2:Y:S04]  /*9b70*/  LDSM.16.MT88.4 R8, [R0+0x8000] ;  /* 0x008000000008783b */ /* 0x000ea80000004200 */
[----:B------:R-:W4:Y:S04]  /*9b80*/  LDSM.16.MT88.4 R12, [R3+0x20000] ;  /* 0x02000000030c783b */ /* 0x000f280000004200 */
[----:B------:R-:W1:Y:S04]  /*9b90*/  LDSM.16.MT88.4 R16, [R2+0x8000] ;  /* 0x008000000210783b */ /* 0x000e680000004200 */
[----:B------:R-:W-:Y:S04]  /*9ba0*/  LDSM.16.MT88.4 R20, [R3+0x1c800] ;  /* 0x01c800000314783b */ /* 0x000fe80000004200 */
[----:B------:R-:W1:Y:S04]  /*9bb0*/  LDSM.16.MT88.4 R24, [R0+0x8800] ;  /* 0x008800000018783b */ /* 0x000e680000004200 */
[----:B------:R-:W1:Y:S04]  /*9bc0*/  LDSM.16.MT88.4 R28, [R3+0x20800] ;  /* 0x02080000031c783b */ /* 0x000e680000004200 */
[----:B------:R-:W1:Y:S01]  /*9bd0*/  LDSM.16.MT88.4 R32, [R2+0x8800] ;  /* 0x008800000220783b */ /* 0x000e620000004200 */
[-C--:B--2---:R-:W-:Y:S08]  /*9be0*/  HMMA.16816.F32 R68, R4, R8.reuse, R68 ;  /* 0x000000080444723c */ /* 0x084ff00000001844 */
[C---:B----4-:R-:W-:Y:S08]  /*9bf0*/  HMMA.16816.F32 R72, R12.reuse, R8, R72 ;  /* 0x000000080c48723c */ /* 0x050ff00000001848 */
[-C--:B------:R-:W-:Y:S08]  /*9c00*/  HMMA.16816.F32 R76, R12, R10.reuse, R76 ;  /* 0x0000000a0c4c723c */ /* 0x080ff0000000184c */
[C---:B------:R-:W-:Y:S01]  /*9c10*/  HMMA.16816.F32 R80, R4.reuse, R10, R80 ;  /* 0x0000000a0450723c */ /* 0x040fe20000001850 */
[----:B------:R-:W-:Y:S07]  /*9c20*/  LDSM.16.MT88.4 R8, [R0+0x9000] ;  /* 0x009000000008783b */ /* 0x000fee0000004200 */
[-C--:B-1----:R-:W-:Y:S08]  /*9c30*/  HMMA.16816.F32 R84, R4, R16.reuse, R84 ;  /* 0x000000100454723c */ /* 0x082ff00000001854 */
[C---:B------:R-:W-:Y:S08]  /*9c40*/  HMMA.16816.F32 R88, R12.reuse, R16, R88 ;  /* 0x000000100c58723c */ /* 0x040ff00000001858 */
[-C--:B------:R-:W-:Y:S01]  /*9c50*/  HMMA.16816.F32 R92, R12, R18.reuse, R92 ;  /* 0x000000120c5c723c */ /* 0x080fe2000000185c */
[----:B------:R-:W-:Y:S07]  /*9c60*/  LDSM.16.MT88.4 R12, [R3+0x21000] ;  /* 0x02100000030c783b */ /* 0x000fee0000004200 */
[----:B------:R-:W-:Y:S01]  /*9c70*/  HMMA.16816.F32 R96, R4, R18, R96 ;  /* 0x000000120460723c */ /* 0x000fe20000001860 */
[----:B------:R-:W1:Y:S04]  /*9c80*/  LDSM.16.MT88.4 R4, [R3+0x1d000] ;  /* 0x01d000000304783b */ /* 0x000e680000004200 */
[----:B------:R-:W2:Y:S03]  /*9c90*/  LDSM.16.MT88.4 R16, [R2+0x9000] ;  /* 0x009000000210783b */ /* 0x000ea60000004200 */
[-C--:B------:R-:W-:Y:S08]  /*9ca0*/  HMMA.16816.F32 R68, R20, R24.reuse, R68 ;  /* 0x000000181444723c */ /* 0x080ff00000001844 */
[C---:B------:R-:W-:Y:S08]  /*9cb0*/  HMMA.16816.F32 R72, R28.reuse, R24, R72 ;  /* 0x000000181c48723c */ /* 0x040ff00000001848 */
[-C--:B------:R-:W-:Y:S08]  /*9cc0*/  HMMA.16816.F32 R76, R28, R26.reuse, R76 ;  /* 0x0000001a1c4c723c */ /* 0x080ff0000000184c */
[C---:B------:R-:W-:Y:S01]  /*9cd0*/  HMMA.16816.F32 R80, R20.reuse, R26, R80 ;  /* 0x0000001a1450723c */ /* 0x040fe20000001850 */
[----:B------:R-:W-:Y:S07]  /*9ce0*/  LDSM.16.MT88.4 R24, [R0+0x9800] ;  /* 0x009800000018783b */ /* 0x000fee0000004200 */
[-C--:B------:R-:W-:Y:S04]  /*9cf0*/  HMMA.16816.F32 R84, R20, R32.reuse, R84 ;  /* 0x000000201454723c */ /* 0x080fe80000001854 */
[----:B---3--:R-:W-:Y:S04]  /*9d00*/  IMAD.SHL.U32 R146, R42, 0x2, RZ ;  /* 0x000000022a927824 */ /* 0x008fe800078e00ff */
        /* <DEDUP_REMOVED lines=117> */
.L_x_956:
        /* <DEDUP_REMOVED lines=9> */
[----:B------:R-:W-:Y:S01]  /*a4f0*/  IMAD.U32 R147, R147, -0x80, RZ ;  /* 0xffffff8093937824 */ /* 0x000fe200078e00ff */
[----:B------:R-:W4:Y:S01]  /*a500*/  LDSM.16.MT88.4 R36, [R2+0xc000] ;  /* 0x00c000000224783b */ /* 0x000f220000004200 */
[----:B------:R-:W-:Y:S03]  /*a510*/  UIADD3 UR4, UR5, -0x1, URZ ;  /* 0xffffffff05047890 */ /* 0x000fe6000fffe03f */
[----:B------:R-:W5:Y:S01]  /*a520*/  LDL R153, [R1+0x38] ;  /* 0x0000380001997983 */ /* 0x000f620000100800 */
[C---:B------:R-:W-:Y:S03]  /*a530*/  LEA R202, P2, R147.reuse, R160, 0x2 ;  /* 0x000000a093ca7211 */ /* 0x040fe600078410ff */
[----:B------:R-:W-:Y:S01]  /*a540*/  LDSM.16.M88.4 R40, [R187+0x14000] ;  /* 0x01400000bb28783b */ /* 0x000fe20000000200 */
[----:B------:R-:W-:Y:S01]  /*a550*/  LEA.HI.X.SX32 R201, R147, R161, 0x2, P2 ;  /* 0x000000a193c97211 */ /* 0x000fe200010f16ff */
[----:B------:R-:W-:Y:S01]  /*a560*/  IMAD.MOV.U32 R147, RZ, RZ, c[0x0][0x22c] ;  /* 0x00008b00ff937624 */ /* 0x000fe200078e00ff */
[----:B------:R-:W-:Y:S01]  /*a570*/  UMOV UR5, UR4 ;  /* 0x0000000400057c82 */ /* 0x000fe20008000000 */
[----:B------:R-:W5:Y:S02]  /*a580*/  LDL R152, [R1+0x4c] ;  /* 0x00004c0001987983 */ /* 0x000f640000100800 */
[----:B------:R-:W-:Y:S02]  /*a590*/  IMAD R147, R147, c[0x0][0x1c0], RZ ;  /* 0x0000700093937a24 */ /* 0x000fe400078e02ff */
[----:B------:R-:W1:Y:S02]  /*a5a0*/  LDSM.16.MT88.4 R44, [R0+0xc800] ;  /* 0x00c80000002c783b */ /* 0x000e640000004200 */
[----:B------:R-:W-:Y:S02]  /*a5b0*/  IMAD.SHL.U32 R147, R147, 0x8, RZ ;  /* 0x0000000893937824 */ /* 0x000fe400078e00ff */
        /* <DEDUP_REMOVED lines=83> */
[----:B------:R-:W-:Y:S08]  /*aaf0*/  HMMA.16816.F32 R32, R44, R134, R32 ;  /* 0x000000862c20723c */ /* 0x000ff00000001820 */
[-C--:B------:R-:W-:Y:S08]  /*ab00*/  HMMA.16816.F32 R4, R36, R48.reuse, R4 ;  /* 0x000000302404723c */ /* 0x080ff00000001804 */
[C---:B------:R-:W-:Y:S07]  /*ab10*/  HMMA.16816.F32 R8, R136.reuse, R48, R8 ;  /* 0x000000308808723c */ /* 0x040fee0000001808 */
[----:B------:R-:W-:Y:S01]  /*ab20*/  IMAD.MOV.U32 R48, RZ, RZ, c[0x0][0x22c] ;  /* 0x00008b00ff307624 */ /* 0x000fe200078e00ff */
[-C--:B------:R-:W-:Y:S04]  /*ab30*/  HMMA.16816.F32 R12, R136, R50.reuse, R12 ;  /* 0x00000032880c723c */ /* 0x080fe8000000180c */
[----:B------:R-:W-:Y:S04]  /*ab40*/  IMAD R48, R48, c[0x0][0x1c0], RZ ;  /* 0x0000700030307a24 */ /* 0x000fe800078e02ff */
[C---:B------:R-:W-:Y:S04]  /*ab50*/  HMMA.16816.F32 R16, R36.reuse, R50, R16 ;  /* 0x000000322410723c */ /* 0x040fe80000001810 */
[----:B------:R-:W-:Y:S04]  /*ab60*/  IMAD R48, R48, 0x48, RZ ;  /* 0x0000004830307824 */ /* 0x000fe800078e02ff */
        /* <DEDUP_REMOVED lines=8> */
[----:B------:R-:W-:Y:S01]  /*abf0*/  IMAD.MOV.U32 R36, RZ, RZ, R202 ;  /* 0x000000ffff247224 */ /* 0x000fe200078e00ca */
[----:B------:R-:W-:Y:S01]  /*ac00*/  @UP3 UIADD3.X UR7, UR7, -0x1, URZ, UP1, !UPT ;  /* 0xffffffff07073890 */ /* 0x000fe20008ffe43f */
[C---:B-1----:R-:W-:Y:S02]  /*ac10*/  HMMA.16816.F32 R8, R56.reuse, R52, R8 ;  /* 0x000000343808723c */ /* 0x042fe40000001808 */
[----:B------:R-:W2:Y:S02]  /*ac20*/  @P0 LDG.E R148, [R38.64+0x20] ;  /* 0x0000200c26940981 */ /* 0x000ea4000c1e1900 */
[CC--:B------:R-:W-:Y:S01]  /*ac30*/  LEA R44, P2, R147.reuse, R36.reuse, 0x2 ;  /* 0x00000024932c7211 */ /* 0x0c0fe200078410ff */
[----:B------:R-:W-:Y:S01]  /*ac40*/  IMAD.MOV.U32 R37, RZ, RZ, R201 ;  /* 0x000000ffff257224 */ /* 0x000fe200078e00c9 */
[----:B------:R-:W3:Y:S02]  /*ac50*/  @P0 LDG.E R149, [R38.64+0x120] ;  /* 0x0001200c26950981 */ /* 0x000ee4000c1e1900 */
[-C--:B------:R-:W-:Y:S02]  /*ac60*/  HMMA.16816.F32 R12, R56, R54.reuse, R12 ;  /* 0x00000036380c723c */ /* 0x080fe4000000180c */
[----:B------:R-:W4:Y:S02]  /*ac70*/  @P0 LDG.E R150, [R38.64+0x100] ;  /* 0x0001000c26960981 */ /* 0x000f24000c1e1900 */
[-C--:B------:R-:W-:Y:S02]  /*ac80*/  LEA.HI.X.SX32 R45, R147, R37.reuse, 0x2, P2 ;  /* 0x00000025932d7211 */ /* 0x080fe400010f16ff */
[----:B------:R-:W5:Y:S02]  /*ac90*/  @P0 LDG.E R151, [R38.64] ;  /* 0x0000000c26970981 */ /* 0x000f64000c1e1900 */
[C---:B------:R-:W-:Y:S02]  /*aca0*/  HMMA.16816.F32 R16, R40.reuse, R54, R16 ;  /* 0x000000362810723c */ /* 0x040fe40000001810 */
[----:B------:R-:W-:Y:S04]  /*acb0*/  RED.E.ADD.F32.FTZ.RN.STRONG.GPU [R36.64], R4 ;  /* 0x000000042400798e */ /* 0x000fe8000c10e78c */
[----:B------:R-:W-:Y:S02]  /*acc0*/  RED.E.ADD.F32.FTZ.RN.STRONG.GPU [R44.64], R5 ;  /* 0x000000052c00798e */ /* 0x000fe4000c10e78c */
[-C--:B------:R-:W-:Y:S08]  /*acd0*/  HMMA.16816.F32 R20, R40, R60.reuse, R20 ;  /* 0x0000003c2814723c */ /* 0x080ff00000001814 */
[C---:B------:R-:W-:Y:S08]  /*ace0*/  HMMA.16816.F32 R24, R56.reuse, R60, R24 ;  /* 0x0000003c3818723c */ /* 0x040ff00000001818 */
[-C--:B------:R-:W-:Y:S08]  /*acf0*/  HMMA.16816.F32 R28, R56, R62.reuse, R28 ;  /* 0x0000003e381c723c */ /* 0x080ff0000000181c */
[----:B------:R-:W-:Y:S07]  /*ad00*/  HMMA.16816.F32 R32, R40, R62, R32 ;  /* 0x0000003e2820723c */ /* 0x000fee0000001820 */
[----:B------:R-:W-:Y:S05]  /*ad10*/  IMAD.MOV.U32 R42, RZ, RZ, c[0x0][0x22c] ;  /* 0x00008b00ff2a7624 */ /* 0x000fea00078e00ff */
[----:B------:R-:W-:Y:S04]  /*ad20*/  IMAD R42, R42, c[0x0][0x1c0], RZ ;  /* 0x000070002a2a7a24 */ /* 0x000fe800078e02ff */
[----:B------:R-:W-:Y:S01]  /*ad30*/  IMAD R42, R42, 0x70, RZ ;  /* 0x000000702a2a7824 */ /* 0x000fe200078e02ff */
[----:B--2---:R1:W-:Y:S04]  /*ad40*/  @P0 STL [R1+0xc], R148 ;  /* 0x00000c9401000387 */ /* 0x0043e80000100800 */
[----:B---3--:R2:W-:Y:S04]  /*ad50*/  @P0 STL [R1+0x4], R149 ;  /* 0x0000049501000387 */ /* 0x0085e80000100800 */
[----:B----4-:R3:W-:Y:S04]  /*ad60*/  @P0 STL [R1], R150 ;  /* 0x0000009601000387 */ /* 0x0107e80000100800 */
[----:B-----5:R4:W-:Y:S04]  /*ad70*/  @P0 STL [R1+0x8], R151 ;  /* 0x0000089701000387 */ /* 0x0209e80000100800 */
[----:B------:R-:W5:Y:S04]  /*ad80*/  LDL R59, [R1+0x30] ;  /* 0x00003000013b7983 */ /* 0x000f680000100800 */
[----:B------:R-:W5:Y:S04]  /*ad90*/  LDL R58, [R1+0x2c] ;  /* 0x00002c00013a7983 */ /* 0x000f680000100800 */
[----:B------:R-:W5:Y:S01]  /*ada0*/  LDL R57, [R1+0x28] ;  /* 0x0000280001397983 */ /* 0x000f620000100800 */
[----:B-1----:R-:W-:Y:S03]  /*adb0*/  IMAD.MOV.U32 R148, RZ, RZ, c[0x0][0x22c] ;  /* 0x00008b00ff947624 */ /* 0x002fe600078e00ff */
[----:B------:R-:W5:Y:S01]  /*adc0*/  LDL R56, [R1+0x24] ;  /* 0x0000240001387983 */ /* 0x000f620000100800 */
[----:B------:R-:W-:Y:S02]  /*add0*/  IMAD R148, R148, c[0x0][0x1c0], RZ ;  /* 0x0000700094947a24 */ /* 0x000fe400078e02ff */
[----:B--2---:R-:W-:Y:S01]  /*ade0*/  IMAD.MOV.U32 R149, RZ, RZ, c[0x0][0x22c] ;  /* 0x00008b00ff957624 */ /* 0x004fe200078e00ff */
[----:B------:R-:W2:Y:S01]  /*adf0*/  LDL R55, [R1+0x20] ;  /* 0x0000200001377983 */ /* 0x000ea20000100800 */
[----:B------:R-:W-:Y:S02]  /*ae00*/  IMAD.SHL.U32 R148, R148, 0x10, RZ ;  /* 0x0000001094947824 */ /* 0x000fe400078e00ff */
[----:B---3--:R-:W-:Y:S01]  /*ae10*/  IMAD.MOV.U32 R150, RZ, RZ, c[0x0][0x22c] ;  /* 0x00008b00ff967624 */ /* 0x008fe200078e00ff */
[----:B------:R-:W3:Y:S01]  /*ae20*/  LDL R54, [R1+0x1c] ;  /* 0x00001c0001367983 */ /* 0x000ee20000100800 */
[----:B----4-:R-:W-:Y:S01]  /*ae30*/  IMAD.MOV.U32 R151, RZ, RZ, c[0x0][0x22c] ;  /* 0x00008b00ff977624 */ /* 0x010fe200078e00ff */
[-C--:B------:R-:W-:Y:S01]  /*ae40*/  LEA R46, P0, R148, R36.reuse, 0x2 ;  /* 0x00000024942e7211 */ /* 0x080fe200078010ff */
[----:B------:R-:W-:Y:S01]  /*ae50*/  IMAD R150, R150, c[0x0][0x1c0], RZ ;  /* 0x0000700096967a24 */ /* 0x000fe200078e02ff */
[----:B------:R-:W3:Y:S01]  /*ae60*/  LDL R53, [R1+0x18] ;  /* 0x0000180001357983 */ /* 0x000ee20000100800 */
[----:B------:R-:W-:Y:S01]  /*ae70*/  IMAD R151, R151, c[0x0][0x1c0], RZ ;  /* 0x0000700097977a24 */ /* 0x000fe200078e02ff */
[-C--:B------:R-:W-:Y:S01]  /*ae80*/  LEA.HI.X.SX32 R47, R148, R37.reuse, 0x2, P0 ;  /* 0x00000025942f7211 */ /* 0x080fe200000f16ff */
[----:B------:R-:W-:Y:S01]  /*ae90*/  IMAD.SHL.U32 R150, R150, 0x20, RZ ;  /* 0x0000002096967824 */ /* 0x000fe200078e00ff */
[----:B------:R-:W3:Y:S01]  /*aea0*/  LDL R52, [R1+0x14] ;  /* 0x0000140001347983 */ /* 0x000ee20000100800 */
[----:B------:R-:W-:Y:S01]  /*aeb0*/  IMAD R151, R151, 0x18, RZ ;  /* 0x0000001897977824 */ /* 0x000fe200078e02ff */
[----:B------:R-:W-:Y:S01]  /*aec0*/  IADD3 R62, R148, 0x20, RZ ;  /* 0x00000020943e7810 */ /* 0x000fe20007ffe0ff */
[----:B------:R-:W-:Y:S01]  /*aed0*/  IMAD R149, R149, c[0x0][0x1c0], RZ ;  /* 0x0000700095957a24 */ /* 0x000fe200078e02ff */
[----:B------:R1:W-:Y:S01]  /*aee0*/  RED.E.ADD.F32.FTZ.RN.STRONG.GPU [R46.64], R6 ;  /* 0x000000062e00798e */ /* 0x0003e2000c10e78c */
[CC--:B------:R-:W-:Y:S02]  /*aef0*/  LEA R4, P0, R150.reuse, R36.reuse, 0x2 ;  /* 0x0000002496047211 */ /* 0x0c0fe400078010ff */
[-C--:B------:R-:W-:Y:S01]  /*af00*/  LEA R40, P2, R151, R36.reuse, 0x2 ;  /* 0x0000002497287211 */ /* 0x080fe200078410ff */
[----:B------:R-:W-:Y:S01]  /*af10*/  IMAD R149, R149, 0x28, RZ ;  /* 0x0000002895957824 */ /* 0x000fe200078e02ff */
[-C--:B------:R-:W-:Y:S01]  /*af20*/  LEA.HI.X.SX32 R5, R150, R37.reuse, 0x2, P0 ;  /* 0x0000002596057211 */ /* 0x080fe200000f16ff */
[----:B------:R-:W-:Y:S01]  /*af30*/  IMAD.IADD R62, R147, 0x1, R62 ;  /* 0x00000001933e7824 */ /* 0x000fe200078e023e */
[-C--:B------:R-:W-:Y:S02]  /*af40*/  LEA.HI.X.SX32 R41, R151, R37.reuse, 0x2, P2 ;  /* 0x0000002597297211 */ /* 0x080fe400010f16ff */
[CC--:B------:R-:W-:Y:S02]  /*af50*/  LEA R38, P2, R149.reuse, R36.reuse, 0x2 ;  /* 0x0000002495267211 */ /* 0x0c0fe400078410ff */
[C---:B------:R-:W-:Y:S01]  /*af60*/  IADD3 R61, R148.reuse, 0x20, RZ ;  /* 0x00000020943d7810 */ /* 0x040fe20007ffe0ff */
[----:B------:R1:W-:Y:S01]  /*af70*/  RED.E.ADD.F32.FTZ.RN.STRONG.GPU [R40.64], R7 ;  /* 0x000000072800798e */ /* 0x0003e2000c10e78c */
[-C--:B------:R-:W-:Y:S02]  /*af80*/  LEA.HI.X.SX32 R39, R149, R37.reuse, 0x2, P2 ;  /* 0x0000002595277211 */ /* 0x080fe400010f16ff */
[C---:B------:R-:W-:Y:S01]  /*af90*/  IADD3 R60, R148.reuse, 0x20, RZ ;  /* 0x00000020943c7810 */ /* 0x040fe20007ffe0ff */
[----:B------:R1:W-:Y:S01]  /*afa0*/  RED.E.ADD.F32.FTZ.RN.STRONG.GPU [R4.64], R8 ;  /* 0x000000080400798e */ /* 0x0003e2000c10e78c */
[----:B------:R-:W-:Y:S01]  /*afb0*/  IADD3 R63, R148, 0x20, RZ ;  /* 0x00000020943f7810 */ /* 0x000fe20007ffe0ff */
[C---:B------:R-:W-:Y:S02]  /*afc0*/  IMAD.IADD R61, R147.reuse, 0x1, R61 ;  /* 0x00000001933d7824 */ /* 0x040fe400078e023d */
[----:B------:R1:W-:Y:S01]  /*afd0*/  RED.E.ADD.F32.FTZ.RN.STRONG.GPU [R38.64], R9 ;  /* 0x000000092600798e */ /* 0x0003e2000c10e78c */
[C---:B------:R-:W-:Y:S02]  /*afe0*/  IMAD.IADD R60, R147.reuse, 0x1, R60 ;  /* 0x00000001933c7824 */ /* 0x040fe400078e023c */
[C---:B------:R-:W-:Y:S02]  /*aff0*/  IMAD.IADD R61, R147.reuse, 0x1, R61 ;  /* 0x00000001933d7824 */ /* 0x040fe400078e023d */
[C---:B------:R-:W-:Y:S01]  /*b000*/  IMAD.IADD R60, R147.reuse, 0x1, R60 ;  /* 0x00000001933c7824 */ /* 0x040fe200078e023c */
[CC--:B-1----:R-:W-:Y:S03]  /*b010*/  LEA R6, P0, R0.reuse, R36.reuse, 0x2 ;  /* 0x0000002400067211 */ /* 0x0c2fe600078010ff */
[----:B------:R-:W-:Y:S01]  /*b020*/  IMAD.IADD R60, R147, 0x1, R60 ;  /* 0x00000001933c7824 */ /* 0x000fe200078e023c */
[CC--:B------:R-:W-:Y:S04]  /*b030*/  LEA R46, P6, R61.reuse, R36.reuse, 0x2 ;  /* 0x000000243d2e7211 */ /* 0x0c0fe800078c10ff */
[-C--:B------:R-:W-:Y:S02]  /*b040*/  LEA.HI.X.SX32 R47, R61, R37.reuse, 0x2, P6 ;  /* 0x000000253d2f7211 */ /* 0x080fe400030f16ff */
[-C--:B------:R-:W-:Y:S01]  /*b050*/  LEA.HI.X.SX32 R7, R0, R37.reuse, 0x2, P0 ;  /* 0x0000002500077211 */ /* 0x080fe200000f16ff */
[----:B------:R-:W-:Y:S02]  /*b060*/  IMAD.MOV.U32 R0, RZ, RZ, c[0x0][0x22c] ;  /* 0x00008b00ff007624 */ /* 0x000fe400078e00ff */
[----:B------:R-:W-:Y:S01]  /*b070*/  IMAD.MOV.U32 R41, RZ, RZ, c[0x0][0x22c] ;  /* 0x00008b00ff297624 */ /* 0x000fe200078e00ff */
[-C--:B------:R-:W-:Y:S01]  /*b080*/  LEA R4, P2, R2, R36.reuse, 0x2 ;  /* 0x0000002402047211 */ /* 0x080fe200078410ff */
[----:B------:R1:W-:Y:S01]  /*b090*/  RED.E.ADD.F32.FTZ.RN.STRONG.GPU [R6.64], R10 ;  /* 0x0000000a0600798e */ /* 0x0003e2000c10e78c */
[----:B------:R-:W-:Y:S02]  /*b0a0*/  IMAD R0, R0, c[0x0][0x1c0], RZ ;  /* 0x0000700000007a24 */ /* 0x000fe400078e02ff */
[-C--:B------:R-:W-:Y:S01]  /*b0b0*/  LEA.HI.X.SX32 R5, R2, R37.reuse, 0x2, P2 ;  /* 0x0000002502057211 */ /* 0x080fe200010f16ff */
[----:B------:R-:W-:Y:S02]  /*b0c0*/  IMAD.MOV.U32 R2, RZ, RZ, c[0x0][0x22c] ;  /* 0x00008b00ff027624 */ /* 0x000fe400078e00ff */
[----:B------:R-:W-:Y:S02]  /*b0d0*/  IMAD.SHL.U32 R0, R0, 0x40, RZ ;  /* 0x0000004000007824 */ /* 0x000fe400078e00ff */
[----:B------:R1:W-:Y:S01]  /*b0e0*/  RED.E.ADD.F32.FTZ.RN.STRONG.GPU [R4.64], R11 ;  /* 0x0000000b0400798e */ /* 0x0003e2000c10e78c */
[----:B------:R-:W-:Y:S02]  /*b0f0*/  IMAD R2, R2, c[0x0][0x1c0], RZ ;  /* 0x0000700002027a24 */ /* 0x000fe400078e02ff */
[-C--:B------:R-:W-:Y:S01]  /*b100*/  LEA R8, P0, R0, R36.reuse, 0x2 ;  /* 0x0000002400087211 */ /* 0x080fe200078010ff */
[----:B------:R-:W-:Y:S02]  /*b110*/  IMAD R41, R41, c[0x0][0x1c0], RZ ;  /* 0x0000700029297a24 */ /* 0x000fe400078e02ff */
[----:B------:R-:W-:Y:S01]  /*b120*/  IMAD R2, R2, 0x58, RZ ;  /* 0x0000005802027824 */ /* 0x000fe200078e02ff */
[-C--:B------:R-:W-:Y:S01]  /*b130*/  LEA.HI.X.SX32 R9, R0, R37.reuse, 0x2, P0 ;  /* 0x0000002500097211 */ /* 0x080fe200000f16ff */
[----:B------:R-:W-:Y:S02]  /*b140*/  IMAD.MOV.U32 R0, RZ, RZ, c[0x0][0x22c] ;  /* 0x00008b00ff007624 */ /* 0x000fe400078e00ff */
[----:B------:R-:W-:Y:S02]  /*b150*/  IMAD R41, R41, 0x68, RZ ;  /* 0x0000006829297824 */ /* 0x000fe400078e02ff */
[----:B------:R1:W-:Y:S01]  /*b160*/  RED.E.ADD.F32.FTZ.RN.STRONG.GPU [R8.64], R16 ;  /* 0x000000100800798e */ /* 0x0003e2000c10e78c */
[----:B------:R-:W-:Y:S02]  /*b170*/  IMAD R0, R0, c[0x0][0x1c0], RZ ;  /* 0x0000700000007a24 */ /* 0x000fe400078e02ff */
[----:B------:R-:W-:Y:S02]  /*b180*/  IMAD.MOV.U32 R40, RZ, RZ, c[0x0][0x22c] ;  /* 0x00008b00ff287624 */ /* 0x000fe400078e00ff */
[----:B------:R-:W-:Y:S01]  /*b190*/  IMAD R0, R0, 0x50, RZ ;  /* 0x0000005000007824 */ /* 0x000fe200078e02ff */
[-C--:B-1----:R-:W-:Y:S01]  /*b1a0*/  LEA R6, P2, R48, R36.reuse, 0x2 ;  /* 0x0000002430067211 */ /* 0x082fe200078410ff */
[----:B------:R-:W-:Y:S03]  /*b1b0*/  IMAD R40, R40, c[0x0][0x1c0], RZ ;  /* 0x0000700028287a24 */ /* 0x000fe600078e02ff */
[-C--:B------:R-:W-:Y:S01]  /*b1c0*/  LEA.HI.X.SX32 R7, R48, R37.reuse, 0x2, P2 ;  /* 0x0000002530077211 */ /* 0x080fe200010f16ff */
[----:B------:R-:W-:Y:S01]  /*b1d0*/  IMAD R40, R40, 0x78, RZ ;  /* 0x0000007828287824 */ /* 0x000fe200078e02ff */
[CC--:B------:R-:W-:Y:S03]  /*b1e0*/  LEA R4, P0, R0.reuse, R36.reuse, 0x2 ;  /* 0x0000002400047211 */ /* 0x0c0fe600078010ff */
[----:B------:R1:W-:Y:S01]  /*b1f0*/  RED.E.ADD.F32.FTZ.RN.STRONG.GPU [R6.64], R17 ;  /* 0x000000110600798e */ /* 0x0003e2000c10e78c */
[-C--:B------:R-:W-:Y:S01]  /*b200*/  LEA.HI.X.SX32 R5, R0, R37.reuse, 0x2, P0 ;  /* 0x0000002500057211 */ /* 0x080fe200000f16ff */
[----:B------:R-:W-:Y:S04]  /*b210*/  IMAD.MOV.U32 R0, RZ, RZ, c[0x0][0x22c] ;  /* 0x00008b00ff007624 */ /* 0x000fe800078e00ff */
[----:B------:R-:W-:Y:S01]  /*b220*/  IMAD R0, R0, c[0x0][0x1c0], RZ ;  /* 0x0000700000007a24 */ /* 0x000fe200078e02ff */
[----:B------:R1:W-:Y:S01]  /*b230*/  RED.E.ADD.F32.FTZ.RN.STRONG.GPU [R4.64], R18 ;  /* 0x000000120400798e */ /* 0x0003e2000c10e78c */
[-C--:B------:R-:W-:Y:S02]  /*b240*/  LEA R16, P2, R2, R36.reuse, 0x2 ;  /* 0x0000002402107211 */ /* 0x080fe400078410ff */
[----:B------:R-:W-:Y:S01]  /*b250*/  IMAD R0, R0, 0x60, RZ ;  /* 0x0000006000007824 */ /* 0x000fe200078e02ff */
[CC--:B------:R-:W-:Y:S04]  /*b260*/  LEA R8, P3, R41.reuse, R36.reuse, 0x2 ;  /* 0x0000002429087211 */ /* 0x0c0fe800078610ff */
[CC--:B------:R-:W-:Y:S02]  /*b270*/  LEA R10, P0, R0.reuse, R36.reuse, 0x2 ;  /* 0x00000024000a7211 */ /* 0x0c0fe400078010ff */
[-C--:B------:R-:W-:Y:S02]  /*b280*/  LEA.HI.X.SX32 R9, R41, R37.reuse, 0x2, P3 ;  /* 0x0000002529097211 */ /* 0x080fe400018f16ff */
[-C--:B------:R-:W-:Y:S02]  /*b290*/  LEA.HI.X.SX32 R11, R0, R37.reuse, 0x2, P0 ;  /* 0x00000025000b7211 */ /* 0x080fe400000f16ff */
[----:B------:R-:W4:Y:S01]  /*b2a0*/  LDL R0, [R1+0x34] ;  /* 0x0000340001007983 */ /* 0x000f220000100800 */
[-C--:B-1----:R-:W-:Y:S03]  /*b2b0*/  LEA.HI.X.SX32 R17, R2, R37.reuse, 0x2, P2 ;  /* 0x0000002502117211 */ /* 0x082fe600010f16ff */
[----:B------:R-:W4:Y:S01]  /*b2c0*/  LDL R2, [R1+0x10] ;  /* 0x0000100001027983 */ /* 0x000f220000100800 */
[CC--:B------:R-:W-:Y:S03]  /*b2d0*/  LEA R6, P2, R42.reuse, R36.reuse, 0x2 ;  /* 0x000000242a067211 */ /* 0x0c0fe600078410ff */
[----:B------:R1:W-:Y:S01]  /*b2e0*/  RED.E.ADD.F32.FTZ.RN.STRONG.GPU [R16.64], R19 ;  /* 0x000000131000798e */ /* 0x0003e2000c10e78c */
[-C--:B------:R-:W-:Y:S02]  /*b2f0*/  LEA.HI.X.SX32 R7, R42, R37.reuse, 0x2, P2 ;  /* 0x000000252a077211 */ /* 0x080fe400010f16ff */
[CC--:B------:R-:W-:Y:S01]  /*b300*/  LEA R4, P0, R40.reuse, R36.reuse, 0x2 ;  /* 0x0000002428047211 */ /* 0x0c0fe200078010ff */
[----:B------:R-:W-:Y:S01]  /*b310*/  RED.E.ADD.F32.FTZ.RN.STRONG.GPU [R10.64], R12 ;  /* 0x0000000c0a00798e */ /* 0x000fe2000c10e78c */
[CC--:B------:R-:W-:Y:S02]  /*b320*/  LEA R50, P2, R63.reuse, R36.reuse, 0x2 ;  /* 0x000000243f327211 */ /* 0x0c0fe400078410ff */
[-C--:B------:R-:W-:Y:S01]  /*b330*/  LEA.HI.X.SX32 R5, R40, R37.reuse, 0x2, P0 ;  /* 0x0000002528057211 */ /* 0x080fe200000f16ff */
[----:B------:R-:W-:Y:S01]  /*b340*/  RED.E.ADD.F32.FTZ.RN.STRONG.GPU [R8.64], R13 ;  /* 0x0000000d0800798e */ /* 0x000fe2000c10e78c */
[CC--:B------:R-:W-:Y:S02]  /*b350*/  LEA R48, P0, R62.reuse, R36.reuse, 0x2 ;  /* 0x000000243e307211 */ /* 0x0c0fe400078010ff */
[-C--:B------:R-:W-:Y:S01]  /*b360*/  LEA.HI.X.SX32 R51, R63, R37.reuse, 0x2, P2 ;  /* 0x000000253f337211 */ /* 0x080fe200010f16ff */
[----:B------:R2:W-:Y:S01]  /*b370*/  RED.E.ADD.F32.FTZ.RN.STRONG.GPU [R6.64], R14 ;  /* 0x0000000e0600798e */ /* 0x0005e2000c10e78c */
[-C--:B------:R-:W-:Y:S02]  /*b380*/  LEA.HI.X.SX32 R49, R62, R37.reuse, 0x2, P0 ;  /* 0x000000253e317211 */ /* 0x080fe400000f16ff */
[CC--:B------:R-:W-:Y:S01]  /*b390*/  LEA R42, P5, R60.reuse, R36.reuse, 0x2 ;  /* 0x000000243c2a7211 */ /* 0x0c0fe200078a10ff */
[----:B------:R1:W-:Y:S03]  /*b3a0*/  RED.E.ADD.F32.FTZ.RN.STRONG.GPU [R4.64], R15 ;  /* 0x0000000f0400798e */ /* 0x0003e6000c10e78c */
[-C--:B------:R-:W-:Y:S01]  /*b3b0*/  LEA.HI.X.SX32 R43, R60, R37.reuse, 0x2, P5 ;  /* 0x000000253c2b7211 */ /* 0x080fe200028f16ff */
[----:B------:R-:W-:Y:S04]  /*b3c0*/  RED.E.ADD.F32.FTZ.RN.STRONG.GPU [R36.64+0x80], R20 ;  /* 0x000080142400798e */ /* 0x000fe8000c10e78c */
[----:B------:R-:W-:Y:S04]  /*b3d0*/  RED.E.ADD.F32.FTZ.RN.STRONG.GPU [R44.64+0x80], R21 ;  /* 0x000080152c00798e */ /* 0x000fe8000c10e78c */
[----:B------:R-:W-:Y:S04]  /*b3e0*/  RED.E.ADD.F32.FTZ.RN.STRONG.GPU [R50.64], R22 ;  /* 0x000000163200798e */ /* 0x000fe8000c10e78c */
[----:B------:R-:W-:Y:S04]  /*b3f0*/  RED.E.ADD.F32.FTZ.RN.STRONG.GPU [R48.64], R23 ;  /* 0x000000173000798e */ /* 0x000fe8000c10e78c */
[----:B------:R-:W-:Y:S04]  /*b400*/  RED.E.ADD.F32.FTZ.RN.STRONG.GPU [R46.64], R24 ;  /* 0x000000182e00798e */ /* 0x000fe8000c10e78c */
[----:B------:R-:W-:Y:S04]  /*b410*/  RED.E.ADD.F32.FTZ.RN.STRONG.GPU [R42.64], R25 ;  /* 0x000000192a00798e */ /* 0x000fe8000c10e78c */
[----:B------:R-:W-:Y:S01]  /*b420*/  LDSM.16.MT88.4 R20, [R3+0x14800] ;  /* 0x014800000314783b */ /* 0x000fe20000004200 */
[CC--:B-----5:R-:W-:Y:S02]  /*b430*/  LEA R40, P4, R59.reuse, R36.reuse, 0x2 ;  /* 0x000000243b287211 */ /* 0x0e0fe400078810ff */
[CC--:B------:R-:W-:Y:S02]  /*b440*/  LEA R38, P3, R58.reuse, R36.reuse, 0x2 ;  /* 0x000000243a267211 */ /* 0x0c0fe400078610ff */
[-C--:B------:R-:W-:Y:S02]  /*b450*/  LEA.HI.X.SX32 R41, R59, R37.reuse, 0x2, P4 ;  /* 0x000000253b297211 */ /* 0x080fe400020f16ff */
[CC--:B------:R-:W-:Y:S02]  /*b460*/  LEA R18, P2, R57.reuse, R36.reuse, 0x2 ;  /* 0x0000002439127211 */ /* 0x0c0fe400078410ff */
[-C--:B------:R-:W-:Y:S01]  /*b470*/  LEA.HI.X.SX32 R39, R58, R37.reuse, 0x2, P3 ;  /* 0x000000253a277211 */ /* 0x080fe200018f16ff */
[----:B------:R-:W-:Y:S01]  /*b480*/  RED.E.ADD.F32.FTZ.RN.STRONG.GPU [R40.64], R26 ;  /* 0x0000001a2800798e */ /* 0x000fe2000c10e78c */
[CC--:B-1----:R-:W-:Y:S02]  /*b490*/  LEA R16, P0, R56.reuse, R36.reuse, 0x2 ;  /* 0x0000002438107211 */ /* 0x0c2fe400078010ff */
[-C--:B------:R-:W-:Y:S01]  /*b4a0*/  LEA.HI.X.SX32 R19, R57, R37.reuse, 0x2, P2 ;  /* 0x0000002539137211 */ /* 0x080fe200010f16ff */
[----:B------:R-:W-:Y:S01]  /*b4b0*/  RED.E.ADD.F32.FTZ.RN.STRONG.GPU [R38.64], R27 ;  /* 0x0000001b2600798e */ /* 0x000fe2000c10e78c */
[CC--:B--2---:R-:W-:Y:S02]  /*b4c0*/  LEA R14, P6, R55.reuse, R36.reuse, 0x2 ;  /* 0x00000024370e7211 */ /* 0x0c4fe400078c10ff */
[-C--:B------:R-:W-:Y:S01]  /*b4d0*/  LEA.HI.X.SX32 R17, R56, R37.reuse, 0x2, P0 ;  /* 0x0000002538117211 */ /* 0x080fe200000f16ff */
[----:B------:R-:W-:Y:S01]  /*b4e0*/  RED.E.ADD.F32.FTZ.RN.STRONG.GPU [R18.64], R32 ;  /* 0x000000201200798e */ /* 0x000fe2000c10e78c */
[CC--:B---3--:R-:W-:Y:S02]  /*b4f0*/  LEA R12, P5, R54.reuse, R36.reuse, 0x2 ;  /* 0x00000024360c7211 */ /* 0x0c8fe400078a10ff */
[-C--:B------:R-:W-:Y:S01]  /*b500*/  LEA.HI.X.SX32 R15, R55, R37.reuse, 0x2, P6 ;  /* 0x00000025370f7211 */ /* 0x080fe200030f16ff */
[----:B------:R-:W-:Y:S01]  /*b510*/  RED.E.ADD.F32.FTZ.RN.STRONG.GPU [R16.64], R33 ;  /* 0x000000211000798e */ /* 0x000fe2000c10e78c */
[CC--:B------:R-:W-:Y:S02]  /*b520*/  LEA R10, P4, R53.reuse, R36.reuse, 0x2 ;  /* 0x00000024350a7211 */ /* 0x0c0fe400078810ff */
[-C--:B------:R-:W-:Y:S01]  /*b530*/  LEA.HI.X.SX32 R13, R54, R37.reuse, 0x2, P5 ;  /* 0x00000025360d7211 */ /* 0x080fe200028f16ff */
[----:B------:R-:W-:Y:S01]  /*b540*/  RED.E.ADD.F32.FTZ.RN.STRONG.GPU [R14.64], R34 ;  /* 0x000000220e00798e */ /* 0x000fe2000c10e78c */
[CC--:B------:R-:W-:Y:S02]  /*b550*/  LEA R8, P3, R52.reuse, R36.reuse, 0x2 ;  /* 0x0000002434087211 */ /* 0x0c0fe400078610ff */
[-C--:B------:R-:W-:Y:S01]  /*b560*/  LEA.HI.X.SX32 R11, R53, R37.reuse, 0x2, P4 ;  /* 0x00000025350b7211 */ /* 0x080fe200020f16ff */
[----:B------:R-:W-:Y:S01]  /*b570*/  RED.E.ADD.F32.FTZ.RN.STRONG.GPU [R12.64], R35 ;  /* 0x000000230c00798e */ /* 0x000fe2000c10e78c */
[-C--:B------:R-:W-:Y:S03]  /*b580*/  LEA.HI.X.SX32 R9, R52, R37.reuse, 0x2, P3 ;  /* 0x0000002534097211 */ /* 0x080fe600018f16ff */
[----:B------:R-:W-:Y:S04]  /*b590*/  RED.E.ADD.F32.FTZ.RN.STRONG.GPU [R10.64], R28 ;  /* 0x0000001c0a00798e */ /* 0x000fe8000c10e78c */
[----:B------:R-:W-:Y:S04]  /*b5a0*/  RED.E.ADD.F32.FTZ.RN.STRONG.GPU [R8.64], R29 ;  /* 0x0000001d0800798e */ /* 0x000fe8000c10e78c */
[----:B------:R-:W-:Y:S04]  /*b5b0*/  LDSM.16.MT88.4 R8, [R180] ;  /* 0x00000000b408783b */ /* 0x000fe80000004200 */
[----:B------:R-:W-:Y:S04]  /*b5c0*/  LDSM.16.MT88.4 R12, [R3+0x18000] ;  /* 0x01800000030c783b */ /* 0x000fe80000004200 */
[----:B------:R-:W-:Y:S04]  /*b5d0*/  LDSM.16.MT88.4 R24, [R180+0x800] ;  /* 0x00080000b418783b */ /* 0x000fe80000004200 */
[----:B------:R-:W-:Y:S01]  /*b5e0*/  LDSM.16.MT88.4 R32, [R3+0x18800] ;  /* 0x018800000320783b */ /* 0x000fe20000004200 */
[CC--:B----4-:R-:W-:Y:S04]  /*b5f0*/  LEA R4, P0, R0.reuse, R36.reuse, 0x2 ;  /* 0x0000002400047211 */ /* 0x0d0fe800078010ff */
[-C--:B------:R-:W-:Y:S01]  /*b600*/  LEA.HI.X.SX32 R5, R0, R37.reuse, 0x2, P0 ;  /* 0x0000002500057211 */ /* 0x080fe200000f16ff */
[----:B------:R-:W-:Y:S01]  /*b610*/  IMAD.MOV.U32 R0, RZ, RZ, 0x40 ;  /* 0x00000040ff007424 */ /* 0x000fe200078e00ff */
[C---:B------:R-:W-:Y:S02]  /*b620*/  LEA R6, P2, R2.reuse, R36, 0x2 ;  /* 0x0000002402067211 */ /* 0x040fe400078410ff */
[----:B------:R-:W-:Y:S02]  /*b630*/  PLOP3.LUT P0, PT, PT, PT, UP2, 0x80, 0x0 ;  /* 0x000000000000781c */ /* 0x000fe40003f0f028 */
[----:B------:R-:W-:Y:S02]  /*b640*/  LEA.HI.X.SX32 R7, R2, R37, 0x2, P2 ;  /* 0x0000002502077211 */ /* 0x000fe400010f16ff */
[----:B------:R-:W-:Y:S01]  /*b650*/  SEL R181, R0, 0xffffffc0, !P1 ;  /* 0xffffffc000b57807 */ /* 0x000fe20004800000 */
[----:B------:R-:W-:Y:S01]  /*b660*/  LDSM.16.MT88.4 R36, [R3+0x19000] ;  /* 0x019000000324783b */ /* 0x000fe20000004200 */
[----:B------:R-:W-:Y:S01]  /*b670*/  PLOP3.LUT P2, PT, PT, PT, UP0, 0x80, 0x0 ;  /* 0x000000000000781c */ /* 0x000fe20003f4f008 */
[----:B------:R-:W-:Y:S02]  /*b680*/  @UP3 UIADD3 UR10, UP0, UR10, -0x200, URZ ;  /* 0xfffffe000a0a3890 */ /* 0x000fe4000ff1e03f */
[----:B------:R-:W-:Y:S01]  /*b690*/  RED.E.ADD.F32.FTZ.RN.STRONG.GPU [R6.64], R30 ;  /* 0x0000001e0600798e */ /* 0x000fe2000c10e78c */
[----:B------:R-:W-:Y:S01]  /*b6a0*/  IMAD.IADD R0, R181, 0x1, R180 ;  /* 0x00000001b5007824 */ /* 0x000fe200078e02b4 */
[----:B------:R-:W-:Y:S02]  /*b6b0*/  @UP3 UIADD3.X UR9, UR9, -0x1, URZ, UP0, !UPT ;  /* 0xffffffff09093890 */ /* 0x000fe400087fe43f */
        /* <DEDUP_REMOVED lines=226> */
.L_x_958:
        /* <DEDUP_REMOVED lines=19> */
.L_x_959:
        /* <DEDUP_REMOVED lines=47> */
.L_x_961:
[----:B------:R-:W-:Y:S05]  /*c900*/  BSYNC B0 ;  /* 0x0000000000007941 */ /* 0x000fea0003800000 */
.L_x_960:
        /* <DEDUP_REMOVED lines=15> */
.L_x_963:
[----:B------:R-:W-:Y:S05]  /*ca00*/  BSYNC B0 ;  /* 0x0000000000007941 */ /* 0x000fea0003800000 */
.L_x_962:
        /* <DEDUP_REMOVED lines=15> */
.L_x_965:
[----:B------:R-:W-:Y:S05]  /*cb00*/  BSYNC B0 ;  /* 0x0000000000007941 */ /* 0x000fea0003800000 */
.L_x_964:
        /* <DEDUP_REMOVED lines=14> */
.L_x_967:
[----:B------:R-:W-:Y:S05]  /*cbf0*/  BSYNC B0 ;  /* 0x0000000000007941 */ /* 0x000fea0003800000 */
.L_x_966:
        /* <DEDUP_REMOVED lines=25> */
.L_x_969:
[----:B------:R-:W-:Y:S05]  /*cd90*/  BSYNC B0 ;  /* 0x0000000000007941 */ /* 0x000fea0003800000 */
.L_x_968:
        /* <DEDUP_REMOVED lines=13> */
.L_x_971:
[----:B------:R-:W-:Y:S05]  /*ce70*/  BSYNC B0 ;  /* 0x0000000000007941 */ /* 0x000fea0003800000 */
.L_x_970:
        /* <DEDUP_REMOVED lines=13> */
.L_x_973:
[----:B------:R-:W-:Y:S05]  /*cf50*/  BSYNC B0 ;  /* 0x0000000000007941 */ /* 0x000fea0003800000 */
.L_x_972:
        /* <DEDUP_REMOVED lines=11> */
.L_x_922:
[----:B------:R-:W-:Y:S05]  /*d010*/  BSYNC B1 ;  /* 0x0000000000017941 */ /* 0x000fea0003800000 */
.L_x_900:
        /* <DEDUP_REMOVED lines=11> */
.L_x_974:
[----:B------:R-:W-:Y:S05]  /*d0d0*/  EXIT ;  /* 0x000000000000794d */ /* 0x000fea0003800000 */
.L_x_976:
        /* <DEDUP_REMOVED lines=10> */
.L_x_1272:


//--------------------- .text._ZN5flash44flash_bwd_dq_dk_dv_loop_seqk_parallel_kernelI23Flash_bwd_kernel_traitsILi64ELi128ELi128ELi8ELi4ELi4ELi4ELb0ELb0EN7cutlass6half_tE19Flash_kernel_traitsILi64ELi128ELi128ELi8ES3_EELb1ELb1ELb0ELb0ELb1ELb1ELb0EEEvNS_16Flash_bwd_paramsE --------------------------
	.section	.text._ZN5flash44flash_bwd_dq_dk_dv_loop_seqk_parallel_kernelI23Flash_bwd_kernel_traitsILi64ELi128ELi128ELi8ELi4ELi4ELi4ELb0ELb0EN7cutlass6half_tE19Flash_kernel_traitsILi64ELi128ELi128ELi8ES3_EELb1ELb1ELb0ELb0ELb1ELb1ELb0EEEvNS_16Flash_bwd_paramsE,"ax",@progbits
	.sectioninfo	@"SHI_REGISTERS=255"
	.align	128
        .global         _ZN5flash44flash_bwd_dq_dk_dv_loop_seqk_parallel_kernelI23Flash_bwd_kernel_traitsILi64ELi128ELi128ELi8ELi4ELi4ELi4ELb0ELb0EN7cutlass6half_tE19Flash_kernel_traitsILi64ELi128ELi128ELi8ES3_EELb1ELb1ELb0ELb0ELb1ELb1ELb0EEEvNS_16Flash_bwd_paramsE
        .type           _ZN5flash44flash_bwd_dq_dk_dv_loop_seqk_parallel_kernelI23Flash_bwd_kernel_traitsILi64ELi128ELi128ELi8ELi4ELi4ELi4ELb0ELb0EN7cutlass6half_tE19Flash_kernel_traitsILi64ELi128ELi128ELi8ES3_EELb1ELb1ELb0ELb0ELb1ELb1ELb0EEEvNS_16Flash_bwd_paramsE,@function
        .size           _ZN5flash44flash_bwd_dq_dk_dv_loop_seqk_parallel_kernelI23Flash_bwd_kernel_traitsILi64ELi128ELi128ELi8ELi4ELi4ELi4ELb0ELb0EN7cutlass6half_tE19Flash_kernel_traitsILi64ELi128ELi128ELi8ES3_EELb1ELb1ELb0ELb0ELb1ELb1ELb0EEEvNS_16Flash_bwd_paramsE,(.L_x_1273 - _ZN5flash44flash_bwd_dq_dk_dv_loop_seqk_parallel_kernelI23Flash_bwd_kernel_traitsILi64ELi128ELi128ELi8ELi4ELi4ELi4ELb0ELb0EN7cutlass6half_tE19Flash_kernel_traitsILi64ELi128ELi128ELi8ES3_EELb1ELb1ELb0ELb0ELb1ELb1ELb0EEEvNS_16Flash_bwd_paramsE)
        .other          _ZN5flash44flash_bwd_dq_dk_dv_loop_seqk_parallel_kernelI23Flash_bwd_kernel_traitsILi64ELi128ELi128ELi8ELi4ELi4ELi4ELb0ELb0EN7cutlass6half_tE19Flash_kernel_traitsILi64ELi128ELi128ELi8ES3_EELb1ELb1ELb0ELb0ELb1ELb1ELb0EEEvNS_16Flash_bwd_paramsE,@"STO_CUDA_ENTRY STV_DEFAULT"
_ZN5flash44flash_bwd_dq_dk_dv_loop_seqk_parallel_kernelI23Flash_bwd_kernel_traitsILi64ELi128ELi128ELi8ELi4ELi4ELi4ELb0ELb0EN7cutlass6half_tE19Flash_kernel_traitsILi64ELi128ELi128ELi8ES3_EELb1ELb1ELb0ELb0ELb1ELb1ELb0EEEvNS_16Flash_bwd_paramsE:
.text._ZN5flash44flash_bwd_dq_dk_dv_loop_seqk_parallel_kernelI23Flash_bwd_kernel_traitsILi64ELi128ELi128ELi8ELi4ELi4ELi4ELb0ELb0EN7cutlass6half_tE19Flash_kernel_traitsILi64ELi128ELi128ELi8ES3_EELb1ELb1ELb0ELb0ELb1ELb1ELb0EEEvNS_16Flash_bwd_paramsE:
        /* <DEDUP_REMOVED lines=30> */
[CC--:B------:R-:W-:Y:S01]  /*01e0*/  LEA.HI R0, R6.reuse, R11.reuse, RZ, 0x5 ;  /* 0x0000000b06007211 */ /* 0x0c0fe200078f28ff */
[----:B------:R-:W-:Y:S01]  /*01f0*/  ULDC UR18, c[0x0][0x224] ;  /* 0x0000890000127ab9 */ /* 0x000fe20000000800 */
[----:B------:R-:W-:Y:S01]  /*0200*/  SHF.R.S32.HI R3, RZ, 0x4, R7 ;  /* 0x00000004ff037819 */ /* 0x000fe20000011407 */
[----:B------:R-:W-:Y:S01]  /*0210*/  UMOV UR21, 0x4 ;  /* 0x0000000400157882 */ /* 0x000fe20000000000 */
[CC--:B------:R-:W-:Y:S01]  /*0220*/  LEA.HI R15, R6.reuse, R11.reuse, RZ, 0x7 ;  /* 0x0000000b060f7211 */ /* 0x0c0fe200078f38ff */
[----:B------:R-:W-:Y:S01]  /*0230*/  ULDC.64 UR34, c[0x0][0x200] ;  /* 0x0000800000227ab9 */ /* 0x000fe20000000a00 */
[CC--:B------:R-:W-:Y:S01]  /*0240*/  LEA.HI R10, R6.reuse, R11.reuse, RZ, 0x3 ;  /* 0x0000000b060a7211 */ /* 0x0c0fe200078f18ff */
[----:B------:R-:W-:Y:S01]  /*0250*/  ULDC.64 UR32, c[0x0][0x3c8] ;  /* 0x0000f20000207ab9 */ /* 0x000fe20000000a00 */
[CC--:B------:R-:W-:Y:S01]  /*0260*/  LEA.HI R14, R6.reuse, R11.reuse, RZ, 0x6 ;  /* 0x0000000b060e7211 */ /* 0x0c0fe200078f30ff */
[----:B------:R-:W-:Y:S01]  /*0270*/  ULDC UR17, c[0x0][0x224] ;  /* 0x0000890000117ab9 */ /* 0x000fe20000000800 */
[----:B------:R-:W-:Y:S01]  /*0280*/  LEA.HI R6, R6, R11, RZ, 0x2 ;  /* 0x0000000b06067211 */ /* 0x000fe200078f10ff */
[----:B------:R-:W-:Y:S01]  /*0290*/  ULDC UR16, c[0x0][0x22c] ;  /* 0x00008b0000107ab9 */ /* 0x000fe20000000800 */
[----:B------:R-:W-:Y:S01]  /*02a0*/  LOP3.LUT R4, R0, 0xffffffe0, RZ, 0xc0, !PT ;  /* 0xffffffe000047812 */ /* 0x000fe200078ec0ff */
[----:B------:R-:W-:Y:S01]  /*02b0*/  ULDC UR15, c[0x0][0x214] ;  /* 0x00008500000f7ab9 */ /* 0x000fe20000000800 */
[--C-:B------:R-:W-:Y:S01]  /*02c0*/  SHF.R.S32.HI R9, RZ, 0x5, R0.reuse ;  /* 0x00000005ff097819 */ /* 0x100fe20000011400 */
[----:B------:R-:W-:Y:S01]  /*02d0*/  ULDC UR14, c[0x0][0x2e8] ;  /* 0x0000ba00000e7ab9 */ /* 0x000fe20000000800 */
[----:B------:R-:W-:Y:S01]  /*02e0*/  SHF.R.S32.HI R5, RZ, 0x1f, R0 ;  /* 0x0000001fff057819 */ /* 0x000fe20000011400 */
[----:B------:R-:W-:Y:S01]  /*02f0*/  UMOV UR24, 0x6 ;  /* 0x0000000600187882 */ /* 0x000fe20000000000 */
[C---:B------:R-:W-:Y:S01]  /*0300*/  LEA.HI R0, R7.reuse, R3, RZ, 0x1 ;  /* 0x0000000307007211 */ /* 0x040fe200078f08ff */
[----:B------:R-:W-:Y:S01]  /*0310*/  ULDC UR13, c[0x0][0x1c0] ;  /* 0x00007000000d7ab9 */ /* 0x000fe20000000800 */
[----:B------:R-:W-:Y:S01]  /*0320*/  LOP3.LUT R2, R7, 0xfffffff0, RZ, 0xc0, !PT ;  /* 0xfffffff007027812 */ /* 0x000fe200078ec0ff */
[C---:B------:R-:W-:Y:S01]  /*0330*/  IMAD.IADD R7, R11.reuse, 0x1, -R4 ;  /* 0x000000010b077824 */ /* 0x040fe200078e0a04 */
[----:B------:R-:W-:Y:S01]  /*0340*/  LOP3.LUT R13, R10, 0xfffffff8, RZ, 0xc0, !PT ;  /* 0xfffffff80a0d7812 */ /* 0x000fe200078ec0ff */
[----:B------:R-:W-:Y:S01]  /*0350*/  ULDC UR12, c[0x0][0x214] ;  /* 0x00008500000c7ab9 */ /* 0x000fe20000000800 */
[----:B------:R-:W-:Y:S01]  /*0360*/  LOP3.LUT R12, R6, 0x7ffffffc, RZ, 0xc0, !PT ;  /* 0x7ffffffc060c7812 */ /* 0x000fe200078ec0ff */
[----:B------:R-:W-:Y:S01]  /*0370*/  IMAD.IADD R8, R11, 0x1, -R2 ;  /* 0x000000010b087824 */ /* 0x000fe200078e0a02 */
[----:B------:R-:W-:Y:S01]  /*0380*/  LOP3.LUT R0, R0, 0xfffffffe, RZ, 0xc0, !PT ;  /* 0xfffffffe00007812 */ /* 0x000fe200078ec0ff */
[----:B------:R-:W-:Y:S01]  /*0390*/  ULDC.U8 UR23, c[0x0][0x2d8] ;  /* 0x0000b60000177ab9 */ /* 0x000fe20000000000 */
[----:B------:R-:W-:Y:S01]  /*03a0*/  LEA.HI R2, R5, R9, RZ, 0x2 ;  /* 0x0000000905027211 */ /* 0x000fe200078f10ff */
[C---:B------:R-:W-:Y:S01]  /*03b0*/  IMAD.IADD R5, R11.reuse, 0x1, -R13 ;  /* 0x000000010b057824 */ /* 0x040fe200078e0a0d */
[----:B------:R-:W-:Y:S01]  /*03c0*/  SHF.R.S32.HI R4, RZ, 0x2, R6 ;  /* 0x00000002ff047819 */ /* 0x000fe20000011406 */
[----:B------:R-:W-:Y:S01]  /*03d0*/  IMAD.IADD R16, R11, 0x1, -R12 ;  /* 0x000000010b107824 */ /* 0x000fe200078e0a0c */
[----:B------:R-:W-:Y:S01]  /*03e0*/  LOP3.LUT R2, R2, 0xfffffffc, RZ, 0xc0, !PT ;  /* 0xfffffffc02027812 */ /* 0x000fe200078ec0ff */
[----:B------:R-:W-:Y:S01]  /*03f0*/  IMAD.IADD R11, R3, 0x1, -R0 ;  /* 0x00000001030b7824 */ /* 0x000fe200078e0a00 */
[----:B------:R-:W-:Y:S01]  /*0400*/  SHF.R.S32.HI R3, RZ, 0x3, R10 ;  /* 0x00000003ff037819 */ /* 0x000fe2000001140a */
[----:B------:R-:W-:Y:S01]  /*0410*/  UMOV UR22, 0xffffc000 ;  /* 0xffffc00000167882 */ /* 0x000fe20000000000 */
[----:B------:R-:W-:Y:S01]  /*0420*/  SHF.R.S32.HI R0, RZ, 0x1f, R6 ;  /* 0x0000001fff007819 */ /* 0x000fe20000011406 */
[----:B------:R-:W-:Y:S01]  /*0430*/  IMAD.IADD R17, R9, 0x1, -R2 ;  /* 0x0000000109117824 */ /* 0x000fe200078e0a02 */
[----:B------:R-:W-:Y:S01]  /*0440*/  SHF.R.S32.HI R242, RZ, 0x1f, R7 ;  /* 0x0000001ffff27819 */ /* 0x000fe20000011407 */
[----:B------:R-:W-:Y:S01]  /*0450*/  IMAD.SHL.U32 R3, R3, 0x40, RZ ;  /* 0x0000004003037824 */ /* 0x000fe200078e00ff */
[----:B------:R-:W-:Y:S01]  /*0460*/  LEA.HI R0, R0, R4, RZ, 0x3 ;  /* 0x0000000400007211 */ /* 0x000fe200078f18ff */
[----:B------:R-:W-:Y:S01]  /*0470*/  UIMAD UR25, UR4, UR25, URZ ;  /* 0x00000019041972a4 */ /* 0x000fe2000f8e023f */
[----:B------:R-:W-:Y:S01]  /*0480*/  LEA.HI R242, R242, R7, RZ, 0x2 ;  /* 0x00000007f2f27211 */ /* 0x000fe200078f10ff */
[----:B------:R-:W-:Y:S01]  /*0490*/  IMAD.SHL.U32 R7, R5, 0x8, RZ ;  /* 0x0000000805077824 */ /* 0x000fe200078e00ff */
[----:B------:R-:W-:Y:S01]  /*04a0*/  LOP3.LUT R2, R0, 0xfffffff8, RZ, 0xc0, !PT ;  /* 0xfffffff800027812 */ /* 0x000fe200078ec0ff */
[----:B------:R-:W-:Y:S01]  /*04b0*/  STL [R1+0x1c], R17 ;  /* 0x00001c1101007387 */ /* 0x000fe20000100800 */
[----:B------:R-:W-:Y:S01]  /*04c0*/  LOP3.LUT R0, R3, 0x1c0, RZ, 0xc0, !PT ;  /* 0x000001c003007812 */ /* 0x000fe200078ec0ff */
[----:B------:R-:W-:Y:S01]  /*04d0*/  USHF.R.S32.HI UR26, URZ, 0x1f, UR27 ;  /* 0x0000001f3f1a7899 */ /* 0x000fe2000801141b */
[----:B------:R-:W-:Y:S01]  /*04e0*/  SHF.R.S32.HI R3, RZ, 0x1f, R8 ;  /* 0x0000001fff037819 */ /* 0x000fe20000011408 */
[----:B------:R-:W-:Y:S01]  /*04f0*/  IMAD.IADD R6, R4, 0x1, -R2 ;  /* 0x0000000104067824 */ /* 0x000fe200078e0a02 */
[----:B------:R-:W-:Y:S01]  /*0500*/  SHF.R.U32.HI R2, RZ, 0x3, R0 ;  /* 0x00000003ff027819 */ /* 0x000fe20000011600 */
[----:B------:R-:W-:Y:S01]  /*0510*/  UMOV UR20, 0x6 ;  /* 0x0000000600147882 */ /* 0x000fe20000000000 */
[----:B------:R-:W-:-:S02]  /*0520*/  LEA.HI R12, R3, R8, RZ, 0x3 ;  /* 0x00000008030c7211 */ /* 0x000fc400078f18ff */
[----:B------:R-:W-:Y:S01]  /*0530*/  LOP3.LUT R3, R0, 0x38, R7, 0xf8, !PT ;  /* 0x0000003800037812 */ /* 0x000fe200078ef807 */
[----:B------:R-:W-:Y:S01]  /*0540*/  IMAD.SHL.U32 R7, R16, 0x2, RZ ;  /* 0x0000000210077824 */ /* 0x000fe200078e00ff */
[----:B------:R-:W-:Y:S02]  /*0550*/  LOP3.LUT R0, R12, 0xfffffff8, RZ, 0xc0, !PT ;  /* 0xfffffff80c007812 */ /* 0x000fe400078ec0ff */
[----:B------:R-:W-:Y:S01]  /*0560*/  LOP3.LUT R3, R3, R2, RZ, 0x3c, !PT ;  /* 0x0000000203037212 */ /* 0x000fe200078e3cff */
[----:B------:R-:W-:Y:S01]  /*0570*/  IMAD.SHL.U32 R2, R14, 0x8, RZ ;  /* 0x000000080e027824 */ /* 0x000fe200078e00ff */
[C---:B------:R-:W-:Y:S01]  /*0580*/  LOP3.LUT P4, RZ, R5.reuse, 0x2, RZ, 0xc0, !PT ;  /* 0x0000000205ff7812 */ /* 0x040fe2000788c0ff */
[----:B------:R-:W-:Y:S01]  /*0590*/  IMAD.IADD R13, R8, 0x1, -R0 ;  /* 0x00000001080d7824 */ /* 0x000fe200078e0a00 */
[C---:B------:R-:W-:Y:S01]  /*05a0*/  LOP3.LUT P3, RZ, R5.reuse, 0x4, RZ, 0xc0, !PT ;  /* 0x0000000405ff7812 */ /* 0x040fe2000786c0ff */
[----:B------:R-:W-:Y:S01]  /*05b0*/  IMAD.SHL.U32 R0, R5, 0x40, RZ ;  /* 0x0000004005007824 */ /* 0x000fe200078e00ff */
[----:B------:R-:W-:Y:S01]  /*05c0*/  LOP3.LUT R2, R3, 0xfffffe00, R2, 0xf8, !PT ;  /* 0xfffffe0003027812 */ /* 0x000fe200078ef802 */
[----:B------:R-:W-:Y:S01]  /*05d0*/  IMAD.SHL.U32 R3, R11, 0x200, RZ ;  /* 0x000002000b037824 */ /* 0x000fe200078e00ff */
[----:B------:R-:W-:-:S02]  /*05e0*/  LOP3.LUT R4, R6, 0x1, RZ, 0xc0, !PT ;  /* 0x0000000106047812 */ /* 0x000fc400078ec0ff */
[----:B------:R-:W-:Y:S01]  /*05f0*/  LOP3.LUT R0, R0, 0x1c0, RZ, 0xc0, !PT ;  /* 0x000001c000007812 */ /* 0x000fe200078ec0ff */
[----:B------:R1:W-:Y:S01]  /*0600*/  STL [R1+0x18], R2 ;  /* 0x0000180201007387 */ /* 0x0003e20000100800 */
[----:B------:R-:W-:Y:S02]  /*0610*/  SHF.R.S32.HI R8, RZ, 0x7, R15 ;  /* 0x00000007ff087819 */ /* 0x000fe4000001140f */
[----:B------:R-:W-:Y:S02]  /*0620*/  LOP3.LUT R178, R0, 0x8, R10, 0xf8, !PT ;  /* 0x0000000800b27812 */ /* 0x000fe400078ef80a */
[----:B------:R-:W-:Y:S02]  /*0630*/  ISETP.NE.U32.AND P0, PT, R4, 0x1, PT ;  /* 0x000000010400780c */ /* 0x000fe40003f05070 */
[----:B------:R-:W-:Y:S02]  /*0640*/  SEL R180, R233, 0xffffffe0, !P4 ;  /* 0xffffffe0e9b47807 */ /* 0x000fe40006000000 */
[----:B------:R-:W-:-:S02]  /*0650*/  R2P PR, R6, 0x6 ;  /* 0x0000000606007804 */ /* 0x000fc40000000000 */
[----:B------:R-:W-:-:S03]  /*0660*/  SEL R231, R231, 0x10, !P0 ;  /* 0x00000010e7e77807 */ /* 0x000fc60004000000 */
[----:B------:R-:W-:Y:S01]  /*0670*/  SEL R233, R233, 0xffffffe0, !P1 ;  /* 0xffffffe0e9e97807 */ /* 0x000fe20004800000 */
[----:B-1----:R-:W-:-:S05]  /*0680*/  IMAD.SHL.U32 R2, R17, 0x10, RZ ;  /* 0x0000001011027824 */ /* 0x002fca00078e00ff */
[----:B------:R-:W-:Y:S02]  /*0690*/  LOP3.LUT R5, R0, 0x30, R2, 0xf8, !PT ;  /* 0x0000003000057812 */ /* 0x000fe400078ef802 */
[----:B------:R-:W-:Y:S02]  /*06a0*/  SHF.R.U32.HI R0, RZ, 0x3, R0 ;  /* 0x00000003ff007819 */ /* 0x000fe40000011600 */
[----:B------:R-:W-:Y:S01]  /*06b0*/  LOP3.LUT R4, R5, 0x8, R10, 0xf8, !PT ;  /* 0x0000000805047812 */ /* 0x000fe200078ef80a */
[----:B------:R-:W-:Y:S01]  /*06c0*/  IMAD R5, R8, 0x2000, R7 ;  /* 0x0000200008057824 */ /* 0x000fe200078e0207 */
[----:B------:R-:W-:Y:S01]  /*06d0*/  LEA.HI.SX32 R242, R242, R2, 0x1e ;  /* 0x00000002f2f27211 */ /* 0x000fe200078ff2ff */
[----:B------:R-:W-:Y:S01]  /*06e0*/  IMAD R2, R8, 0x1000, R3 ;  /* 0x0000100008027824 */ /* 0x000fe200078e0203 */
[----:B------:R-:W-:Y:S01]  /*06f0*/  LOP3.LUT R178, R178, R0, RZ, 0x3c, !PT ;  /* 0x00000000b2b27212 */ /* 0x000fe200078e3cff */
[----:B------:R-:W-:Y:S01]  /*0700*/  IMAD R5, R17, 0x400, R5 ;  /* 0x0000040011057824 */ /* 0x000fe200078e0205 */
        /* <DEDUP_REMOVED lines=8> */
[----:B------:R-:W-:Y:S01]  /*0790*/  IMAD.SHL.U32 R3, R3, 0x2, RZ ;  /* 0x0000000203037824 */ /* 0x000fe200078e00ff */
[----:B------:R-:W-:Y:S01]  /*07a0*/  SHF.R.U32.HI R4, RZ, 0x3, R0 ;  /* 0x00000003ff047819 */ /* 0x000fe20000011600 */
[----:B------:R-:W-:Y:S01]  /*07b0*/  IMAD.IADD R181, R178, 0x1, R180 ;  /* 0x00000001b2b57824 */ /* 0x000fe200078e02b4 */
[----:B------:R-:W-:-:S02]  /*07c0*/  LOP3.LUT R9, R2, 0x10, R8, 0xf8, !PT ;  /* 0x0000001002097812 */ /* 0x000fc400078ef808 */
[CC--:B------:R-:W-:Y:S02]  /*07d0*/  LOP3.LUT R6, R4.reuse, R0.reuse, RZ, 0xfc, !PT ;  /* 0x0000000004067212 */ /* 0x0c0fe400078efcff */
[----:B------:R-:W-:Y:S01]  /*07e0*/  LOP3.LUT R8, R4, R0, R2, 0x1e, !PT ;  /* 0x0000000004087212 */ /* 0x000fe200078e1e02 */
[----:B------:R-:W-:Y:S02]  /*07f0*/  IMAD.SHL.U32 R2, R13, 0x40, RZ ;  /* 0x000000400d027824 */ /* 0x000fe400078e00ff */
[----:B------:R-:W-:Y:S02]  /*0800*/  IMAD.IADD R229, R6, 0x1, R5 ;  /* 0x0000000106e57824 */ /* 0x000fe400078e0205 */
[----:B------:R-:W-:Y:S01]  /*0810*/  IMAD.SHL.U32 R5, R11, 0x8, RZ ;  /* 0x000000080b057824 */ /* 0x000fe200078e00ff */
[----:B------:R-:W-:Y:S01]  /*0820*/  LOP3.LUT R2, R2, 0x1c0, RZ, 0xc0, !PT ;  /* 0x000001c002027812 */ /* 0x000fe200078ec0ff */
[----:B------:R-:W-:Y:S02]  /*0830*/  IMAD.SHL.U32 R0, R12, 0x40, RZ ;  /* 0x000000400c007824 */ /* 0x000fe400078e00ff */
[----:B------:R-:W-:Y:S01]  /*0840*/  IMAD R6, R17, 0x400, R7 ;  /* 0x0000040011067824 */ /* 0x000fe200078e0207 */
[----:B------:R-:W-:Y:S01]  /*0850*/  LOP3.LUT R5, R2, 0x8, R5, 0xf8, !PT ;  /* 0x0000000802057812 */ /* 0x000fe200078ef805 */
[----:B------:R-:W-:Y:S01]  /*0860*/  IMAD.SHL.U32 R229, R229, 0x2, RZ ;  /* 0x00000002e5e57824 */ /* 0x000fe200078e00ff */
[----:B------:R-:W-:Y:S01]  /*0870*/  SHF.R.U32.HI R4, RZ, 0x3, R2 ;  /* 0x00000003ff047819 */ /* 0x000fe20000011602 */
[----:B------:R-:W-:Y:S01]  /*0880*/  IMAD.IADD R6, R6, 0x1, R8 ;  /* 0x0000000106067824 */ /* 0x000fe200078e0208 */
[----:B------:R-:W-:Y:S01]  /*0890*/  LOP3.LUT R0, R0, 0xfffffe00, RZ, 0xc0, !PT ;  /* 0xfffffe0000007812 */ /* 0x000fe200078ec0ff */
[----:B------:R-:W-:Y:S01]  /*08a0*/  IMAD.IADD R232, R229, 0x1, R231 ;  /* 0x00000001e5e87824 */ /* 0x000fe200078e02e7 */
        /* <DEDUP_REMOVED lines=22> */
[--C-:B------:R-:W-:Y:S01]  /*0a10*/  IMAD.IADD R231, R231, 0x1, R230.reuse ;  /* 0x00000001e7e77824 */ /* 0x100fe200078e02e6 */
        /* <DEDUP_REMOVED lines=13> */
[----:B------:R-:W-:-:S03]  /*0af0*/  IMAD.SHL.U32 R182, R188, 0x2, RZ ;  /* 0x00000002bcb67824 */ /* 0x000fc600078e00ff */
        /* <DEDUP_REMOVED lines=12> */
.L_x_985:
        /* <DEDUP_REMOVED lines=9> */
[----:B------:R-:W-:-:S06]  /*0c50*/  @P1 IMAD.MOV.U32 R6, RZ, RZ, 0x4 ;  /* 0x00000004ff061424 */ /* 0x000fcc00078e00ff */
[----:B--2---:R-:W2:Y:S01]  /*0c60*/  @P0 S2R R0, SR_CTAID.Y ;  /* 0x0000000000000919 */ /* 0x004ea20000002600 */
        /* <DEDUP_REMOVED lines=94> */
.L_x_978:
[----:B------:R-:W-:-:S04]  /*1250*/  UIMAD UR45, UR43, UR19, UR44 ;  /* 0x000000132b2d72a4 */ /* 0x000fc8000f8e022c */
[----:B------:R-:W-:Y:S02]  /*1260*/  UIMAD UR45, UR45, UR18, URZ ;  /* 0x000000122d2d72a4 */ /* 0x000fe4000f8e023f */
.L_x_979:
[----:B------:R-:W2:Y:S01]  /*1270*/  LDL R25, [R1+0x18] ;  /* 0x0000180001197983 */ /* 0x000ea20000100800 */
[----:B------:R-:W-:Y:S01]  /*1280*/  IMAD.U32 R8, RZ, RZ, UR5 ;  /* 0x00000005ff087e24 */ /* 0x000fe2000f8e00ff */
[----:B------:R-:W-:Y:S01]  /*1290*/  UIADD3 UR40, UP0, UR41, UR40, URZ ;  /* 0x0000002829287290 */ /* 0x000fe2000ff1e03f */
[----:B------:R-:W-:Y:S01]  /*12a0*/  IMAD.U32 R5, RZ, RZ, UR4 ;  /* 0x00000004ff057e24 */ /* 0x000fe2000f8e00ff */
[----:B------:R-:W1:Y:S01]  /*12b0*/  S2R R22, SR_TID.X ;  /* 0x0000000000167919 */ /* 0x000e620000002100 */
[----:B------:R-:W-:Y:S01]  /*12c0*/  ULDC.64 UR4, c[0x0][0x368] ;  /* 0x0000da0000047ab9 */ /* 0x000fe20000000a00 */
[----:B------:R-:W-:Y:S01]  /*12d0*/  CS2R R126, SRZ ;  /* 0x00000000007e7805 */ /* 0x000fe2000001ff00 */
[----:B------:R-:W-:Y:S01]  /*12e0*/  UIMAD UR4, UR10, UR4, URZ ;  /* 0x000000040a0472a4 */ /* 0x000fe2000f8e023f */
[----:B------:R-:W3:Y:S01]  /*12f0*/  S2R R20, SR_CTAID.Y ;  /* 0x0000000000147919 */ /* 0x000ee20000002600 */
[----:B------:R-:W-:Y:S01]  /*1300*/  UIMAD.WIDE UR54, UR43, UR17, UR50 ;  /* 0x000000112b3672a5 */ /* 0x000fe2000f8e0232 */
[----:B------:R-:W-:Y:S01]  /*1310*/  IMAD.U32 R15, RZ, RZ, UR40 ;  /* 0x00000028ff0f7e24 */ /* 0x000fe2000f8e00ff */
[----:B------:R-:W-:Y:S01]  /*1320*/  UIMAD UR6, UR43, UR5, UR4 ;  /* 0x000000052b0672a4 */ /* 0x000fe2000f8e0204 */
[----:B------:R-:W4:Y:S01]  /*1330*/  S2R R24, SR_CTAID.Z ;  /* 0x0000000000187919 */ /* 0x000f220000002700 */
[----:B------:R-:W-:Y:S01]  /*1340*/  UIMAD UR53, UR53, UR16, UR25 ;  /* 0x00000010353572a4 */ /* 0x000fe2000f8e0219 */
[----:B------:R-:W-:Y:S01]  /*1350*/  CS2R R124, SRZ ;  /* 0x00000000007c7805 */ /* 0x000fe2000001ff00 */
[----:B------:R-:W-:Y:S01]  /*1360*/  ULDC.64 UR4, c[0x0][0x180] ;  /* 0x0000600000047ab9 */ /* 0x000fe20000000a00 */
[----:B------:R-:W-:Y:S01]  /*1370*/  CS2R R130, SRZ ;  /* 0x0000000000827805 */ /* 0x000fe2000001ff00 */
[----:B------:R-:W-:Y:S01]  /*1380*/  UIMAD UR4, UR10, UR4, URZ ;  /* 0x000000040a0472a4 */ /* 0x000fe2000f8e023f */
[----:B------:R-:W-:Y:S01]  /*1390*/  CS2R R128, SRZ ;  /* 0x0000000000807805 */ /* 0x000fe2000001ff00 */
[----:B------:R-:W-:Y:S01]  /*13a0*/  UIADD3 UR53, UR37, UR53, URZ ;  /* 0x0000003525357290 */ /* 0x000fe2000fffe03f */
[----:B------:R-:W-:Y:S01]  /*13b0*/  CS2R R122, SRZ ;  /* 0x00000000007a7805 */ /* 0x000fe2000001ff00 */
[----:B------:R-:W-:Y:S01]  /*13c0*/  UIMAD UR8, UR43, UR5, UR4 ;  /* 0x000000052b0872a4 */ /* 0x000fe2000f8e0204 */
[----:B------:R-:W-:Y:S01]  /*13d0*/  CS2R R120, SRZ ;  /* 0x0000000000787805 */ /* 0x000fe2000001ff00 */
[----:B------:R-:W-:Y:S01]  /*13e0*/  UIADD3.X UR48, UR11, UR48, URZ, UP0, !UPT ;  /* 0x000000300b307290 */ /* 0x000fe200087fe43f */
[----:B------:R-:W-:Y:S01]  /*13f0*/  CS2R R118, SRZ ;  /* 0x0000000000767805 */ /* 0x000fe2000001ff00 */
[----:B------:R-:W-:Y:S01]  /*1400*/  ULDC.64 UR4, c[0x0][0x188] ;  /* 0x0000620000047ab9 */ /* 0x000fe20000000a00 */
[----:B------:R-:W-:Y:S01]  /*1410*/  CS2R R116, SRZ ;  /* 0x0000000000747805 */ /* 0x000fe2000001ff00 */
[----:B------:R-:W-:Y:S01]  /*1420*/  UIMAD UR4, UR10, UR4, URZ ;  /* 0x000000040a0472a4 */ /* 0x000fe2000f8e023f */
[----:B-1----:R-:W-:Y:S01]  /*1430*/  SHF.R.S32.HI R23, RZ, 0x1f, R22 ;  /* 0x0000001fff177819 */ /* 0x002fe20000011416 */
[----:B------:R-:W-:Y:S01]  /*1440*/  UIADD3 UR45, UR50, UR45, URZ ;  /* 0x0000002d322d7290 */ /* 0x000fe2000fffe03f */
[----:B------:R-:W-:Y:S01]  /*1450*/  CS2R R110, SRZ ;  /* 0x00000000006e7805 */ /* 0x000fe2000001ff00 */
[----:B------:R-:W-:Y:S01]  /*1460*/  UIMAD UR5, UR43, UR5, UR4 ;  /* 0x000000052b0572a4 */ /* 0x000fe2000f8e0204 */
[CC--:B------:R-:W-:Y:S01]  /*1470*/  LEA.HI R4, R23.reuse, R22.reuse, RZ, 0x5 ;  /* 0x0000001617047211 */ /* 0x0c0fe200078f28ff */
[----:B------:R-:W-:Y:S01]  /*1480*/  UIADD3 UR46, UR50, UR46, URZ ;  /* 0x0000002e322e7290 */ /* 0x000fe2000fffe03f */
[----:B------:R-:W-:Y:S01]  /*1490*/  LEA.HI R11, R23, R22, RZ, 0x3 ;  /* 0x00000016170b7211 */ /* 0x000fe200078f18ff */
[----:B------:R-:W-:Y:S01]  /*14a0*/  CS2R R108, SRZ ;  /* 0x00000000006c7805 */ /* 0x000fe2000001ff00 */
[----:B------:R-:W-:Y:S01]  /*14b0*/  LOP3.LUT R2, R4, 0xffffffe0, RZ, 0xc0, !PT ;  /* 0xffffffe004027812 */ /* 0x000fe200078ec0ff */
[----:B------:R-:W-:Y:S01]  /*14c0*/  UIMAD.WIDE UR56, UR46, UR21, UR34 ;  /* 0x000000152e3872a5 */ /* 0x000fe2000f8e0222 */
[----:B------:R-:W-:Y:S01]  /*14d0*/  SHF.R.S32.HI R4, RZ, 0x5, R4 ;  /* 0x00000005ff047819 */ /* 0x000fe20000011404 */
[----:B------:R-:W-:Y:S01]  /*14e0*/  CS2R R114, SRZ ;  /* 0x0000000000727805 */ /* 0x000fe2000001ff00 */
[----:B------:R-:W-:Y:S01]  /*14f0*/  SHF.R.S32.HI R10, RZ, 0x3, R11 ;  /* 0x00000003ff0a7819 */ /* 0x000fe2000001140b */
[----:B------:R-:W-:Y:S01]  /*1500*/  IMAD.IADD R21, R22, 0x1, -R2 ;  /* 0x0000000116157824 */ /* 0x000fe200078e0a02 */
[----:B------:R-:W-:Y:S01]  /*1510*/  CS2R R112, SRZ ;  /* 0x0000000000707805 */ /* 0x000fe2000001ff00 */
[----:B------:R-:W-:Y:S01]  /*1520*/  CS2R R106, SRZ ;  /* 0x00000000006a7805 */ /* 0x000fe2000001ff00 */
[----:B------:R-:W-:Y:S01]  /*1530*/  SHF.R.S32.HI R14, RZ, 0x1f, R10 ;  /* 0x0000001fff0e7819 */ /* 0x000fe2000001140a */
[----:B------:R-:W-:Y:S01]  /*1540*/  IMAD R2, R4, UR28, R21 ;  /* 0x0000001c04027c24 */ /* 0x000fe2000f8e0215 */
[----:B------:R-:W-:Y:S01]  /*1550*/  CS2R R104, SRZ ;  /* 0x0000000000687805 */ /* 0x000fe2000001ff00 */
[----:B------:R-:W-:Y:S01]  /*1560*/  IMAD.WIDE.U32 R12, R10, c[0x0][0x1a0], RZ ;  /* 0x000068000a0c7a25 */ /* 0x000fe200078e00ff */
[----:B------:R-:W-:Y:S01]  /*1570*/  CS2R R102, SRZ ;  /* 0x0000000000667805 */ /* 0x000fe2000001ff00 */
[----:B------:R-:W-:Y:S01]  /*1580*/  CS2R R100, SRZ ;  /* 0x0000000000647805 */ /* 0x000fe2000001ff00 */
[----:B------:R-:W-:Y:S01]  /*1590*/  IADD3 R8, P2, P0, R2, UR27, R8 ;  /* 0x0000001b02087c10 */ /* 0x000fe2000f85e008 */
[C---:B------:R-:W-:Y:S01]  /*15a0*/  IMAD R6, R14.reuse, c[0x0][0x1a0], RZ ;  /* 0x000068000e067a24 */ /* 0x040fe200078e02ff */
[----:B------:R-:W-:Y:S01]  /*15b0*/  SHF.R.S32.HI R2, RZ, 0x1f, R2 ;  /* 0x0000001fff027819 */ /* 0x000fe20000011402 */
[----:B------:R-:W-:Y:S01]  /*15c0*/  IMAD R4, R14, c[0x0][0x198], RZ ;  /* 0x000066000e047a24 */ /* 0x000fe200078e02ff */
[----:B------:R-:W-:Y:S01]  /*15d0*/  CS2R R94, SRZ ;  /* 0x00000000005e7805 */ /* 0x000fe2000001ff00 */
[----:B------:R-:W-:Y:S01]  /*15e0*/  IMAD R6, R10, c[0x0][0x1a4], R6 ;  /* 0x000069000a067a24 */ /* 0x000fe200078e0206 */
[----:B------:R-:W-:Y:S01]  /*15f0*/  IADD3.X R2, R2, UR26, R5, P2, P0 ;  /* 0x0000001a02027c10 */ /* 0x000fe200097e0405 */
[----:B------:R-:W-:Y:S01]  /*1600*/  IMAD.WIDE.U32 R16, R10, c[0x0][0x198], RZ ;  /* 0x000066000a107a25 */ /* 0x000fe200078e00ff */
[----:B------:R-:W-:Y:S01]  /*1610*/  IADD3 R8, P0, R8, R7, RZ ;  /* 0x0000000708087210 */ /* 0x000fe20007f1e0ff */
[----:B------:R-:W-:Y:S01]  /*1620*/  CS2R R92, SRZ ;  /* 0x00000000005c7805 */ /* 0x000fe2000001ff00 */
[----:B------:R-:W-:Y:S01]  /*1630*/  CS2R R98, SRZ ;  /* 0x0000000000627805 */ /* 0x000fe2000001ff00 */
[----:B------:R-:W-:Y:S01]  /*1640*/  IMAD R4, R10, c[0x0][0x19c], R4 ;  /* 0x000067000a047a24 */ /* 0x000fe200078e0204 */
[----:B------:R-:W-:Y:S01]  /*1650*/  CS2R R96, SRZ ;  /* 0x0000000000607805 */ /* 0x000fe2000001ff00 */
[----:B------:R-:W-:Y:S01]  /*1660*/  IMAD.X R9, R2, 0x1, R9, P0 ;  /* 0x0000000102097824 */ /* 0x000fe200000e0609 */
[----:B------:R-:W-:Y:S01]  /*1670*/  LOP3.LUT R2, R11, 0xfffffff8, RZ, 0xc0, !PT ;  /* 0xfffffff80b027812 */ /* 0x000fe200078ec0ff */
[----:B------:R-:W-:Y:S01]  /*1680*/  IMAD.IADD R7, R13, 0x1, R6 ;  /* 0x000000010d077824 */ /* 0x000fe200078e0206 */
[----:B------:R-:W-:Y:S01]  /*1690*/  CS2R R90, SRZ ;  /* 0x00000000005a7805 */ /* 0x000fe2000001ff00 */
[----:B------:R-:W-:Y:S01]  /*16a0*/  IMAD.IADD R5, R17, 0x1, R4 ;  /* 0x0000000111057824 */ /* 0x000fe200078e0204 */
[----:B------:R-:W-:Y:S01]  /*16b0*/  CS2R R88, SRZ ;  /* 0x0000000000587805 */ /* 0x000fe2000001ff00 */
[----:B------:R-:W-:Y:S01]  /*16c0*/  IMAD.MOV.U32 R6, RZ, RZ, R12 ;  /* 0x000000ffff067224 */ /* 0x000fe200078e000c */
[----:B------:R-:W-:Y:S01]  /*16d0*/  CS2R R86, SRZ ;  /* 0x0000000000567805 */ /* 0x000fe2000001ff00 */
[----:B------:R-:W-:Y:S01]  /*16e0*/  IMAD.MOV.U32 R4, RZ, RZ, R16 ;  /* 0x000000ffff047224 */ /* 0x000fe200078e0010 */
[----:B------:R-:W-:Y:S01]  /*16f0*/  CS2R R84, SRZ ;  /* 0x0000000000547805 */ /* 0x000fe2000001ff00 */
[----:B------:R-:W-:Y:S01]  /*1700*/  IMAD.U32 R12, RZ, RZ, UR40 ;  /* 0x00000028ff0c7e24 */ /* 0x000fe2000f8e00ff */
[----:B------:R-:W-:Y:S01]  /*1710*/  CS2R R78, SRZ ;  /* 0x00000000004e7805 */ /* 0x000fe2000001ff00 */
[----:B------:R-:W-:Y:S01]  /*1720*/  IMAD.IADD R11, R22, 0x1, -R2 ;  /* 0x00000001160b7824 */ /* 0x000fe200078e0a02 */
[----:B------:R-:W-:Y:S01]  /*1730*/  IADD3 R2, P0, R10, UR50, RZ ;  /* 0x000000320a027c10 */ /* 0x000fe2000ff1e0ff */
[----:B------:R-:W-:Y:S01]  /*1740*/  IMAD.WIDE.U32 R12, R12, c[0x0][0x198], R4 ;  /* 0x000066000c0c7a25 */ /* 0x000fe200078e0004 */
[----:B------:R-:W-:Y:S01]  /*1750*/  CS2R R76, SRZ ;  /* 0x00000000004c7805 */ /* 0x000fe2000001ff00 */
[----:B------:R-:W-:Y:S01]  /*1760*/  CS2R R82, SRZ ;  /* 0x0000000000527805 */ /* 0x000fe2000001ff00 */
[----:B------:R-:W-:Y:S01]  /*1770*/  IADD3.X R18, R14, UR51, RZ, P0, !PT ;  /* 0x000000330e127c10 */ /* 0x000fe200087fe4ff */
[----:B------:R-:W-:Y:S01]  /*1780*/  IMAD.SHL.U32 R4, R11, 0x8, RZ ;  /* 0x000000080b047824 */ /* 0x000fe200078e00ff */
[----:B------:R-:W-:Y:S01]  /*1790*/  UIADD3 UR51, UP1, UR54, UR7, URZ ;  /* 0x0000000736337290 */ /* 0x000fe2000ff3e03f */
[----:B------:R-:W-:Y:S01]  /*17a0*/  IMAD.U32 R16, RZ, RZ, UR36 ;  /* 0x00000024ff107e24 */ /* 0x000fe2000f8e00ff */
[----:B------:R-:W-:Y:S01]  /*17b0*/  CS2R R80, SRZ ;  /* 0x0000000000507805 */ /* 0x000fe2000001ff00 */
[----:B------:R-:W-:Y:S01]  /*17c0*/  IMAD.WIDE.U32 R14, R15, c[0x0][0x1a0], R6 ;  /* 0x000068000f0e7a25 */ /* 0x000fe200078e0006 */
[----:B------:R-:W-:Y:S01]  /*17d0*/  SHF.R.S32.HI R5, RZ, 0x1f, R4 ;  /* 0x0000001fff057819 */ /* 0x000fe20000011404 */
[----:B------:R-:W-:Y:S01]  /*17e0*/  UIADD3.X UR52, UR55, UR52, URZ, UP1, !UPT ;  /* 0x0000003437347290 */ /* 0x000fe20008ffe43f */
[----:B------:R-:W-:Y:S01]  /*17f0*/  CS2R R74, SRZ ;  /* 0x00000000004a7805 */ /* 0x000fe2000001ff00 */
[----:B------:R-:W-:Y:S01]  /*1800*/  IMAD R6, R18, c[0x0][0x190], RZ ;  /* 0x0000640012067a24 */ /* 0x000fe200078e02ff */
[----:B------:R-:W-:Y:S01]  /*1810*/  UIMAD UR53, UR53, UR51, URZ ;  /* 0x00000033353572a4 */ /* 0x000fe2000f8e023f */
[----:B------:R-:W-:Y:S01]  /*1820*/  IMAD.U32 R17, RZ, RZ, UR37 ;  /* 0x00000025ff117e24 */ /* 0x000fe2000f8e00ff */
[----:B------:R-:W-:Y:S01]  /*1830*/  CS2R R72, SRZ ;  /* 0x0000000000487805 */ /* 0x000fe2000001ff00 */
[----:B------:R-:W-:Y:S01]  /*1840*/  IMAD.WIDE.U32 R16, R16, UR51, R8 ;  /* 0x0000003310107c25 */ /* 0x000fe2000f8e0008 */
[----:B------:R-:W-:Y:S01]  /*1850*/  UIMAD UR52, UR52, UR36, UR53 ;  /* 0x00000024343472a4 */ /* 0x000fe2000f8e0235 */
[----:B------:R-:W-:Y:S01]  /*1860*/  CS2R R70, SRZ ;  /* 0x0000000000467805 */ /* 0x000fe2000001ff00 */
[----:B------:R-:W-:Y:S01]  /*1870*/  CS2R R68, SRZ ;  /* 0x0000000000447805 */ /* 0x000fe2000001ff00 */
[----:B---3--:R-:W-:Y:S01]  /*1880*/  IMAD.WIDE.U32 R8, R20, c[0x0][0x368], R4 ;  /* 0x0000da0014087a25 */ /* 0x008fe200078e0004 */
[----:B------:R-:W-:Y:S01]  /*1890*/  @P1 BAR.SYNC.DEFER_BLOCKING 0x0 ;  /* 0x0000000000001b1d */ /* 0x000fe20000010000 */
[----:B------:R-:W-:-:S02]  /*18a0*/  LEA R190, P0, R16, c[0x0][0x350], 0x2 ;  /* 0x0000d40010be7a11 */ /* 0x000fc400078010ff */
[C---:B------:R-:W-:Y:S01]  /*18b0*/  IMAD R6, R2.reuse, c[0x0][0x194], R6 ;  /* 0x0000650002067a24 */ /* 0x040fe200078e0206 */
[----:B------:R-:W-:Y:S01]  /*18c0*/  IADD3 R9, R9, UR6, RZ ;  /* 0x0000000609097c10 */ /* 0x000fe2000fffe0ff */
[----:B------:R-:W-:Y:S01]  /*18d0*/  IMAD.WIDE.U32 R10, R2, c[0x0][0x190], R4 ;  /* 0x00006400020a7a25 */ /* 0x000fe200078e0004 */
[----:B------:R-:W-:-:S03]  /*18e0*/  ULDC.64 UR6, c[0x0][0x198] ;  /* 0x0000660000067ab9 */ /* 0x000fc60000000a00 */
[----:B------:R-:W-:Y:S02]  /*18f0*/  IMAD.IADD R11, R11, 0x1, R6 ;  /* 0x000000010b0b7824 */ /* 0x000fe400078e0206 */
[----:B------:R-:W-:-:S04]  /*1900*/  IMAD.WIDE.U32 R6, R20, c[0x0][0x180], R4 ;  /* 0x0000600014067a25 */ /* 0x000fc800078e0004 */
[----:B------:R-:W-:Y:S01]  /*1910*/  IMAD R18, R18, c[0x0][0x370], RZ ;  /* 0x0000dc0012127a24 */ /* 0x000fe200078e02ff */
[----:B------:R-:W-:Y:S01]  /*1920*/  IADD3 R7, R7, UR8, RZ ;  /* 0x0000000807077c10 */ /* 0x000fe2000fffe0ff */
[C---:B------:R-:W-:Y:S01]  /*1930*/  IMAD.WIDE.U32 R4, R20.reuse, c[0x0][0x188], R4 ;  /* 0x0000620014047a25 */ /* 0x040fe200078e0004 */
[----:B------:R-:W-:Y:S02]  /*1940*/  ULDC.64 UR8, c[0x0][0x178] ;  /* 0x00005e0000087ab9 */ /* 0x000fe40000000a00 */
[----:B------:R-:W-:Y:S01]  /*1950*/  UIMAD UR10, UR10, UR8, URZ ;  /* 0x000000080a0a72a4 */ /* 0x000fe2000f8e023f */
[----:B------:R-:W-:Y:S01]  /*1960*/  IMAD.WIDE.U32 R10, R20, c[0x0][0x178], R10 ;  /* 0x00005e00140a7a25 */ /* 0x000fe200078e000a */
[----:B------:R-:W-:Y:S01]  /*1970*/  IADD3 R5, R5, UR5, RZ ;  /* 0x0000000505057c10 */ /* 0x000fe2000fffe0ff */
[----:B------:R-:W-:Y:S02]  /*1980*/  UIMAD UR8, UR48, UR6, URZ ;  /* 0x00000006300872a4 */ /* 0x000fe4000f8e023f */
[C---:B------:R-:W-:Y:S01]  /*1990*/  IMAD R20, R2.reuse, c[0x0][0x374], R18 ;  /* 0x0000dd0002147a24 */ /* 0x040fe200078e0212 */
[----:B------:R-:W-:Y:S01]  /*19a0*/  ULDC.64 UR4, c[0x0][0x1a0] ;  /* 0x0000680000047ab9 */ /* 0x000fe20000000a00 */
[----:B------:R-:W-:Y:S01]  /*19b0*/  IMAD.WIDE.U32 R8, R2, c[0x0][0x370], R8 ;  /* 0x0000dc0002087a25 */ /* 0x000fe200078e0008 */
[----:B------:R-:W-:-:S02]  /*19c0*/  UIMAD UR8, UR40, UR7, UR8 ;  /* 0x00000007280872a4 */ /* 0x000fc4000f8e0208 */
[----:B------:R-:W-:Y:S01]  /*19d0*/  UIMAD UR51, UR48, UR4, URZ ;  /* 0x00000004303372a4 */ /* 0x000fe2000f8e023f */
[C---:B------:R-:W-:Y:S02]  /*19e0*/  IMAD R2, R19.reuse, c[0x0][0x1b8], RZ ;  /* 0x00006e0013027a24 */ /* 0x040fe400078e02ff */
[----:B------:R-:W-:Y:S01]  /*19f0*/  IMAD R18, R19, c[0x0][0x1b0], RZ ;  /* 0x00006c0013127a24 */ /* 0x000fe200078e02ff */
[----:B------:R-:W-:Y:S01]  /*1a00*/  UIMAD UR51, UR40, UR5, UR51 ;  /* 0x00000005283372a4 */ /* 0x000fe2000f8e0233 */
[C---:B------:R-:W-:Y:S01]  /*1a10*/  IMAD R19, R0.reuse, c[0x0][0x1bc], R2 ;  /* 0x00006f0000137a24 */ /* 0x040fe200078e0202 */
[----:B------:R-:W-:Y:S01]  /*1a20*/  IADD3 R2, R17, UR52, RZ ;  /* 0x0000003411027c10 */ /* 0x000fe2000fffe0ff */
[C---:B------:R-:W-:Y:S01]  /*1a30*/  IMAD R18, R0.reuse, c[0x0][0x1b4], R18 ;  /* 0x00006d0000127a24 */ /* 0x040fe200078e0212 */
[----:B------:R-:W-:Y:S01]  /*1a40*/  UIMAD UR52, UR43, UR9, UR10 ;  /* 0x000000092b3472a4 */ /* 0x000fe2000f8e020a */
[----:B------:R-:W-:Y:S01]  /*1a50*/  IMAD.WIDE.U32 R6, R0, c[0x0][0x1b0], R6 ;  /* 0x00006c0000067a25 */ /* 0x000fe200078e0006 */
[----:B------:R-:W-:Y:S01]  /*1a60*/  LEA.HI.X R191, R16, c[0x0][0x354], R2, 0x2, P0 ;  /* 0x0000d50010bf7a11 */ /* 0x000fe200000f1402 */
[----:B------:R-:W-:-:S02]  /*1a70*/  ULDC.64 UR10, c[0x0][0x1a8] ;  /* 0x00006a00000a7ab9 */ /* 0x000fc40000000a00 */
[----:B------:R-:W-:Y:S01]  /*1a80*/  IMAD.WIDE.U32 R4, R0, c[0x0][0x1b8], R4 ;  /* 0x00006e0000047a25 */ /* 0x000fe200078e0004 */
[----:B------:R-:W-:-:S03]  /*1a90*/  IADD3 R2, P2, R6, R12, RZ ;  /* 0x0000000c06027210 */ /* 0x000fc60007f5e0ff */
[----:B------:R-:W-:Y:S01]  /*1aa0*/  IMAD.IADD R0, R7, 0x1, R18 ;  /* 0x0000000107007824 */ /* 0x000fe200078e0212 */
[----:B------:R-:W-:Y:S01]  /*1ab0*/  IADD3 R16, P0, R4, R14, RZ ;  /* 0x0000000e04107210 */ /* 0x000fe20007f1e0ff */
[----:B------:R-:W-:Y:S01]  /*1ac0*/  IMAD.IADD R6, R5, 0x1, R19 ;  /* 0x0000000105067824 */ /* 0x000fe200078e0213 */
[----:B------:R-:W-:Y:S01]  /*1ad0*/  IADD3 R7, R11, UR52, RZ ;  /* 0x000000340b077c10 */ /* 0x000fe2000fffe0ff */
[----:B------:R-:W-:Y:S01]  /*1ae0*/  IMAD.IADD R5, R9, 0x1, R20 ;  /* 0x0000000109057824 */ /* 0x000fe200078e0214 */
[----:B------:R-:W-:Y:S01]  /*1af0*/  IADD3.X R13, R0, UR8, R13, P2, !PT ;  /* 0x00000008000d7c10 */ /* 0x000fe200097fe40d */
[----:B------:R-:W-:Y:S01]  /*1b00*/  ULDC.64 UR8, c[0x0][0x378] ;  /* 0x0000de0000087ab9 */ /* 0x000fe20000000a00 */
[----:B------:R-:W-:Y:S01]  /*1b10*/  IMAD.MOV.U32 R4, RZ, RZ, R8 ;  /* 0x000000ffff047224 */ /* 0x000fe200078e0008 */
[----:B------:R-:W-:Y:S01]  /*1b20*/  UIMAD UR8, UR49, UR8, URZ ;  /* 0x00000008310872a4 */ /* 0x000fe2000f8e023f */
[----:B------:R-:W-:Y:S01]  /*1b30*/  IADD3.X R15, R6, UR51, R15, P0, !PT ;  /* 0x00000033060f7c10 */ /* 0x000fe200087fe40f */
[----:B------:R-:W-:Y:S01]  /*1b40*/  UIMAD UR49, UR49, UR10, URZ ;  /* 0x0000000a313172a4 */ /* 0x000fe2000f8e023f */
[----:B----4-:R-:W-:Y:S01]  /*1b50*/  IMAD.WIDE.U32 R4, R24, c[0x0][0x378], R4 ;  /* 0x0000de0018047a25 */ /* 0x010fe200078e0004 */
[----:B------:R-:W-:Y:S01]  /*1b60*/  UIMAD UR8, UR44, UR9, UR8 ;  /* 0x000000092c0872a4 */ /* 0x000fe2000f8e0208 */
[----:B------:R-:W-:Y:S01]  /*1b70*/  LEA R12, P0, R2, c[0x0][0x168], 0x1 ;  /* 0x00005a00020c7a11 */ /* 0x000fe200078008ff */
[----:B------:R-:W-:Y:S01]  /*1b80*/  UIMAD UR49, UR44, UR11, UR49 ;  /* 0x0000000b2c3172a4 */ /* 0x000fe2000f8e0231 */
[----:B------:R-:W-:Y:S01]  /*1b90*/  IMAD.MOV.U32 R6, RZ, RZ, R10 ;  /* 0x000000ffff067224 */ /* 0x000fe200078e000a */
[----:B------:R-:W-:Y:S01]  /*1ba0*/  LEA R240, P2, R4, c[0x0][0x330], 0x1 ;  /* 0x0000cc0004f07a11 */ /* 0x000fe200078408ff */
[----:B------:R-:W-:Y:S01]  /*1bb0*/  UIADD3 UR10, UR47, -0x1, URZ ;  /* 0xffffffff2f0a7890 */ /* 0x000fe2000fffe03f */
[----:B------:R-:W-:Y:S01]  /*1bc0*/  IADD3 R0, R5, UR8, RZ ;  /* 0x0000000805007c10 */ /* 0x000fe2000fffe0ff */
[----:B------:R-:W-:Y:S01]  /*1bd0*/  IMAD.WIDE.U32 R6, R24, c[0x0][0x1a8], R6 ;  /* 0x00006a0018067a25 */ /* 0x000fe200078e0006 */
[----:B------:R-:W-:Y:S01]  /*1be0*/  ULDC.64 UR8, c[0x0][0x370] ;  /* 0x0000dc0000087ab9 */ /* 0x000fe20000000a00 */
[----:B------:R-:W-:Y:S01]  /*1bf0*/  LEA.HI.X R13, R2, c[0x0][0x16c], R13, 0x1, P0 ;  /* 0x00005b00020d7a11 */ /* 0x000fe200000f0c0d */
[----:B------:R-:W-:Y:S01]  /*1c00*/  USHF.L.U64.HI UR11, UR8, UR24, UR9 ;  /* 0x00000018080b7299 */ /* 0x000fe20008010209 */
[----:B------:R-:W-:Y:S01]  /*1c10*/  LEA.HI.X R241, R4, c[0x0][0x334], R0, 0x1, P2 ;  /* 0x0000cd0004f17a11 */ /* 0x000fe200010f0c00 */
[----:B------:R-:W-:Y:S01]  /*1c20*/  ULEA.HI UR51, UR10, UR10, URZ, 0x1 ;  /* 0x0000000a0a337291 */ /* 0x000fe2000f8f083f */
[----:B------:R-:W-:Y:S01]  /*1c30*/  IADD3 R0, R7, UR49, RZ ;  /* 0x0000003107007c10 */ /* 0x000fe2000fffe0ff */
[----:B------:R-:W-:Y:S01]  /*1c40*/  USHF.L.U32 UR49, UR8, 0x6, URZ ;  /* 0x0000000608317899 */ /* 0x000fe2000800063f */
[----:B------:R-:W-:Y:S01]  /*1c50*/  LEA R14, P0, R16, c[0x0][0x170], 0x1 ;  /* 0x00005c00100e7a11 */ /* 0x000fe200078008ff */
[----:B------:R-:W-:Y:S01]  /*1c60*/  ULOP3.LUT UR51, UR51, 0xfffffffe, URZ, 0xc0, !UPT ;  /* 0xfffffffe33337892 */ /* 0x000fe2000f8ec03f */
[----:B------:R-:W-:Y:S01]  /*1c70*/  LEA R238, P2, R6, c[0x0][0x160], 0x1 ;  /* 0x0000580006ee7a11 */ /* 0x000fe200078408ff */
[----:B------:R-:W-:Y:S01]  /*1c80*/  ULDC.64 UR8, c[0x0][0x190] ;  /* 0x0000640000087ab9 */ /* 0x000fe20000000a00 */
[----:B------:R-:W-:Y:S01]  /*1c90*/  LEA.HI.X R15, R16, c[0x0][0x174], R15, 0x1, P0 ;  /* 0x00005d00100f7a11 */ /* 0x000fe200000f0c0f */
[----:B------:R-:W-:Y:S01]  /*1ca0*/  UIADD3 UR51, UR10, -UR51, URZ ;  /* 0x800000330a337290 */ /* 0x000fe2000fffe03f */
[----:B------:R-:W-:Y:S01]  /*1cb0*/  IADD3 R4, P0, R240, UR49, RZ ;  /* 0x00000031f0047c10 */ /* 0x000fe2000ff1e0ff */
[----:B------:R-:W-:Y:S01]  /*1cc0*/  USHF.L.U64.HI UR9, UR8, UR24, UR9 ;  /* 0x0000001808097299 */ /* 0x000fe20008010209 */
[----:B------:R-:W-:Y:S01]  /*1cd0*/  LEA.HI.X R239, R6, c[0x0][0x164], R0, 0x1, P2 ;  /* 0x0000590006ef7a11 */ /* 0x000fe200010f0c00 */
[----:B------:R-:W-:Y:S01]  /*1ce0*/  USHF.L.U32 UR8, UR8, 0x6, URZ ;  /* 0x0000000608087899 */ /* 0x000fe2000800063f */
[----:B------:R-:W-:Y:S01]  /*1cf0*/  IADD3.X R5, R241, UR11, RZ, P0, !PT ;  /* 0x0000000bf1057c10 */ /* 0x000fe200087fe4ff */
[----:B------:R-:W-:Y:S01]  /*1d00*/  UISETP.NE.AND UP0, UPT, UR51, 0x1, UPT ;  /* 0x000000013300788c */ /* 0x000fe2000bf05270 */
[----:B------:R-:W-:Y:S01]  /*1d10*/  IADD3 R8, P0, R4, UR49, RZ ;  /* 0x0000003104087c10 */ /* 0x000fe2000ff1e0ff */
[----:B------:R-:W-:-:S03]  /*1d20*/  UIMAD.WIDE UR52, UR45, UR21, UR32 ;  /* 0x000000152d3472a5 */ /* 0x000fc6000f8e0220 */
[----:B------:R-:W-:Y:S02]  /*1d30*/  IADD3.X R9, R5, UR11, RZ, P0, !PT ;  /* 0x0000000b05097c10 */ /* 0x000fe400087fe4ff */
[----:B------:R-:W-:Y:S02]  /*1d40*/  IADD3 R6, P0, R238, UR8, RZ ;  /* 0x00000008ee067c10 */ /* 0x000fe4000ff1e0ff */
[----:B------:R-:W-:Y:S02]  /*1d50*/  PLOP3.LUT P2, PT, PT, PT, UP0, 0x80, 0x0 ;  /* 0x000000000000781c */ /* 0x000fe40003f4f008 */
[----:B------:R-:W-:Y:S01]  /*1d60*/  IADD3.X R7, R239, UR9, RZ, P0, !PT ;  /* 0x00000009ef077c10 */ /* 0x000fe200087fe4ff */
[C---:B--2---:R-:W-:Y:S01]  /*1d70*/  IMAD.SHL.U32 R0, R25.reuse, 0x2, RZ ;  /* 0x0000000219007824 */ /* 0x044fe200078e00ff */
[----:B------:R-:W-:-:S04]  /*1d80*/  IADD3 R2, R25, 0x2000, RZ ;  /* 0x0000200019027810 */ /* 0x000fc80007ffe0ff */
[----:B------:R-:W-:Y:S01]  /*1d90*/  @!PT LDS RZ, [RZ] ;  /* 0x00000000fffff984 */ /* 0x000fe20000000800 */
[----:B------:R-:W-:Y:S01]  /*1da0*/  @!PT LDS RZ, [RZ] ;  /* 0x00000000fffff984 */ /* 0x000fe20000000800 */
[----:B------:R-:W-:Y:S01]  /*1db0*/  @!PT LDS RZ, [RZ] ;  /* 0x00000000fffff984 */ /* 0x000fe20000000800 */
[----:B------:R1:W-:Y:S01]  /*1dc0*/  LDGSTS.E.BYPASS.LTC128B.128 [R0+0x8000], [R240.64] ;  /* 0x08000000f0007fae */ /* 0x0003e2000b901d66 */
[----:B------:R-:W-:-:S03]  /*1dd0*/  SEL R2, R2, R25, !P2 ;  /* 0x0000001902027207 */ /* 0x000fc60005000000 */
[----:B------:R2:W-:Y:S02]  /*1de0*/  LDGSTS.E.BYPASS.LTC128B.128 [R0+0x9000], [R4.64] ;  /* 0x0900000004007fae */ /* 0x0005e4000b901d66 */
[----:B------:R-:W-:Y:S02]  /*1df0*/  IMAD.SHL.U32 R2, R2, 0x2, RZ ;  /* 0x0000000202027824 */ /* 0x000fe400078e00ff */
[----:B------:R3:W-:Y:S01]  /*1e00*/  LDGSTS.E.BYPASS.LTC128B.128 [R0+0xa000], [R8.64] ;  /* 0x0a00000008007fae */ /* 0x0007e2000b901d66 */
[----:B--2---:R-:W-:-:S04]  /*1e10*/  IADD3 R4, P1, R8, UR49, RZ ;  /* 0x0000003108047c10 */ /* 0x004fc8000ff3e0ff */
[----:B------:R-:W-:Y:S01]  /*1e20*/  IADD3.X R5, R9, UR11, RZ, P1, !PT ;  /* 0x0000000b09057c10 */ /* 0x000fe20008ffe4ff */
[----:B------:R-:W-:Y:S02]  /*1e30*/  USHF.L.U32 UR11, UR6, 0x6, URZ ;  /* 0x00000006060b7899 */ /* 0x000fe4000800063f */
[----:B------:R-:W-:Y:S02]  /*1e40*/  USHF.L.U64.HI UR6, UR6, UR24, UR7 ;  /* 0x0000001806067299 */ /* 0x000fe40008010207 */
[----:B------:R2:W-:Y:S01]  /*1e50*/  LDGSTS.E.BYPASS.LTC128B.128 [R0+0xb000], [R4.64] ;  /* 0x0b00000004007fae */ /* 0x0005e2000b901d66 */
[----:B------:R-:W-:Y:S02]  /*1e60*/  USHF.L.U32 UR7, UR4, 0x6, URZ ;  /* 0x0000000604077899 */ /* 0x000fe4000800063f */
[----:B------:R-:W-:Y:S01]  /*1e70*/  USHF.L.U64.HI UR4, UR4, UR24, UR5 ;  /* 0x0000001804047299 */ /* 0x000fe20008010205 */
[----:B------:R1:W-:Y:S01]  /*1e80*/  LDGSTS.E.BYPASS.LTC128B.128 [R2], [R238.64] ;  /* 0x00000000ee027fae */ /* 0x0003e2000b901d66 */
[----:B------:R-:W-:-:S03]  /*1e90*/  UIADD3 UR5, -UR42, UR15, UR41 ;  /* 0x0000000f2a057290 */ /* 0x000fc6000fffe129 */
[----:B------:R4:W-:Y:S01]  /*1ea0*/  LDGSTS.E.BYPASS.LTC128B.128 [R2+0x1000], [R6.64] ;  /* 0x0100000006027fae */ /* 0x0009e2000b901d66 */
[----:B------:R-:W-:Y:S01]  /*1eb0*/  UIADD3 UR5, UR5, -UR14, URZ ;  /* 0x8000000e05057290 */ /* 0x000fe2000fffe03f */
[----:B--2---:R-:W-:-:S04]  /*1ec0*/  IADD3 R4, P0, R6, UR8, RZ ;  /* 0x0000000806047c10 */ /* 0x004fc8000ff1e0ff */
[----:B------:R-:W-:Y:S02]  /*1ed0*/  IADD3.X R5, R7, UR9, RZ, P0, !PT ;  /* 0x0000000907057c10 */ /* 0x000fe400087fe4ff */
[----:B---3--:R-:W-:-:S03]  /*1ee0*/  IADD3 R8, P0, R4, UR8, RZ ;  /* 0x0000000804087c10 */ /* 0x008fc6000ff1e0ff */
[----:B------:R2:W-:Y:S01]  /*1ef0*/  LDGSTS.E.BYPASS.LTC128B.128 [R2+0x2000], [R4.64] ;  /* 0x0200000004027fae */ /* 0x0005e2000b901d66 */
[----:B------:R-:W-:Y:S02]  /*1f00*/  IADD3.X R9, R5, UR9, RZ, P0, !PT ;  /* 0x0000000905097c10 */ /* 0x000fe400087fe4ff */
[----:B------:R-:W-:-:S03]  /*1f10*/  IADD3 R10, P0, R12, UR11, RZ ;  /* 0x0000000b0c0a7c10 */ /* 0x000fc6000ff1e0ff */
[----:B------:R3:W-:Y:S01]  /*1f20*/  LDGSTS.E.BYPASS.LTC128B.128 [R2+0x3000], [R8.64] ;  /* 0x0300000008027fae */ /* 0x0007e2000b901d66 */
[----:B------:R-:W-:Y:S02]  /*1f30*/  IADD3.X R11, R13, UR6, RZ, P0, !PT ;  /* 0x000000060d0b7c10 */ /* 0x000fe400087fe4ff */
[----:B----4-:R-:W-:Y:S01]  /*1f40*/  IADD3 R6, P0, R14, UR7, RZ ;  /* 0x000000070e067c10 */ /* 0x010fe2000ff1e0ff */
[----:B------:R4:W-:Y:S03]  /*1f50*/  LDGSTS.E.BYPASS.LTC128B.128 [R0+0xc000], [R12.64] ;  /* 0x0c0000000c007fae */ /* 0x0009e6000b901d66 */
[----:B------:R-:W-:Y:S01]  /*1f60*/  IADD3.X R7, R15, UR4, RZ, P0, !PT ;  /* 0x000000040f077c10 */ /* 0x000fe200087fe4ff */
[----:B------:R1:W-:Y:S01]  /*1f70*/  LDGSTS.E.BYPASS.LTC128B.128 [R0+0xd000], [R10.64] ;  /* 0x0d0000000a007fae */ /* 0x0003e2000b901d66 */
[----:B--2---:R-:W-:-:S04]  /*1f80*/  IADD3 R4, P0, R6, UR7, RZ ;  /* 0x0000000706047c10 */ /* 0x004fc8000ff1e0ff */
[----:B------:R-:W-:Y:S02]  /*1f90*/  IADD3.X R5, R7, UR4, RZ, P0, !PT ;  /* 0x0000000407057c10 */ /* 0x000fe400087fe4ff */
[----:B---3--:R-:W-:-:S04]  /*1fa0*/  IADD3 R8, P1, R10, UR11, RZ ;  /* 0x0000000b0a087c10 */ /* 0x008fc8000ff3e0ff */
[----:B------:R-:W-:Y:S02]  /*1fb0*/  IADD3.X R9, R11, UR6, RZ, P1, !PT ;  /* 0x000000060b097c10 */ /* 0x000fe40008ffe4ff */
[----:B----4-:R-:W-:-:S03]  /*1fc0*/  IADD3 R12, P1, R8, UR11, RZ ;  /* 0x0000000b080c7c10 */ /* 0x010fc6000ff3e0ff */
        /* <DEDUP_REMOVED lines=12> */
[----:B------:R-:W0:Y:S03]  /*2090*/  LDGDEPBAR ;  /* 0x00000000000079af */ /* 0x000e260000000000 */
[----:B------:R-:W-:-:S04]  /*20a0*/  UISETP.LT.AND UP0, UPT, URZ, UR4, UPT ;  /* 0x000000043f00728c */ /* 0x000fc8000bf01270 */
[----:B------:R-:W-:-:S04]  /*20b0*/  USEL UR4, URZ, UR4, !UP0 ;  /* 0x000000043f047287 */ /* 0x000fc8000c000000 */
[----:B------:R-:W-:-:S06]  /*20c0*/  UISETP.GT.AND UP0, UPT, UR47, UR4, UPT ;  /* 0x000000042f00728c */ /* 0x000fcc000bf04270 */
[----:B------:R-:W-:-:S13]  /*20d0*/  PLOP3.LUT P0, PT, PT, PT, UP0, 0x80, 0x0 ;  /* 0x000000000000781c */ /* 0x000fda0003f0f008 */
[----:B------:R-:W-:Y:S05]  /*20e0*/  @!P0 BRA `(.L_x_980) ;  /* 0x0000738000008947 */ /* 0x000fea0003800000 */
[----:B-1----:R-:W-:Y:S02]  /*20f0*/  IMAD.MOV.U32 R6, RZ, RZ, c[0x0][0x308] ;  /* 0x0000c200ff067624 */ /* 0x002fe400078e00ff */
[----:B------:R-:W-:-:S05]  /*2100*/  IMAD.MOV.U32 R7, RZ, RZ, c[0x0][0x30c] ;  /* 0x0000c300ff077624 */ /* 0x000fca00078e00ff */
[----:B------:R1:W2:Y:S04]  /*2110*/  LDG.E.64 R8, [R6.64] ;  /* 0x0000002606087981 */ /* 0x0002a8000c1e1b00 */
[----:B-1----:R-:W3:Y:S01]  /*2120*/  LDG.E.64 R6, [R6.64+0x8] ;  /* 0x0000082606067981 */ /* 0x002ee2000c1e1b00 */
[----:B------:R-:W-:Y:S01]  /*2130*/  LEA.HI R0, R23, R22, RZ, 0x4 ;  /* 0x0000001617007211 */ /* 0x000fe200078f20ff */
[----:B------:R-:W-:-:S03]  /*2140*/  IMAD.MOV.U32 R4, RZ, RZ, 0x4 ;  /* 0x00000004ff047424 */ /* 0x000fc600078e00ff */
[----:B------:R-:W-:Y:S01]  /*2150*/  LOP3.LUT R0, R0, 0xfffffff0, RZ, 0xc0, !PT ;  /* 0xfffffff000007812 */ /* 0x000fe200078ec0ff */
[----:B------:R-:W-:-:S04]  /*2160*/  IMAD.WIDE R4, R242, R4, UR56 ;  /* 0x00000038f2047e25 */ /* 0x000fc8000f8e0204 */
[----:B------:R-:W-:Y:S01]  /*2170*/  IMAD.IADD R0, R22, 0x1, -R0 ;  /* 0x0000000116007824 */ /* 0x000fe200078e0a00 */
[----:B------:R1:W5:Y:S04]  /*2180*/  LDG.E R248, [R4.64] ;  /* 0x0000002604f87981 */ /* 0x000368000c1e1900 */
[----:B------:R1:W5:Y:S04]  /*2190*/  LDG.E R247, [R4.64+0x20] ;  /* 0x0000202604f77981 */ /* 0x000368000c1e1900 */
[----:B------:R1:W5:Y:S04]  /*21a0*/  LDG.E R246, [R4.64+0x100] ;  /* 0x0001002604f67981 */ /* 0x000368000c1e1900 */
[----:B------:R1:W5:Y:S01]  /*21b0*/  LDG.E R243, [R4.64+0x120] ;  /* 0x0001202604f37981 */ /* 0x000362000c1e1900 */
[----:B------:R-:W-:Y:S01]  /*21c0*/  UIMAD UR11, UR43, UR13, UR44 ;  /* 0x0000000d2b0b72a4 */ /* 0x000fe2000f8e022c */
[----:B------:R-:W-:Y:S01]  /*21d0*/  IMAD.MOV.U32 R237, RZ, RZ, R2 ;  /* 0x000000ffffed7224 */ /* 0x000fe200078e0002 */
[----:B------:R-:W-:Y:S01]  /*21e0*/  IADD3 R2, R187, 0x2000, RZ ;  /* 0x00002000bb027810 */ /* 0x000fe20007ffe0ff */
[----:B------:R-:W-:Y:S01]  /*21f0*/  IMAD.MOV.U32 R185, RZ, RZ, 0x20 ;  /* 0x00000020ffb97424 */ /* 0x000fe200078e00ff */
[----:B------:R-:W-:Y:S01]  /*2200*/  USHF.L.U32 UR11, UR11, 0x5, URZ ;  /* 0x000000050b0b7899 */ /* 0x000fe2000800063f */
[----:B------:R-:W-:Y:S01]  /*2210*/  IMAD.MOV.U32 R177, RZ, RZ, 0x40 ;  /* 0x00000040ffb17424 */ /* 0x000fe200078e00ff */
[----:B------:R-:W-:Y:S01]  /*2220*/  SEL R2, R2, R187, !P2 ;  /* 0x000000bb02027207 */ /* 0x000fe20005000000 */
[----:B------:R-:W-:Y:S01]  /*2230*/  UIADD3 UR7, UR41, UR12, URZ ;  /* 0x0000000c29077290 */ /* 0x000fe2000fffe03f */
[----:B------:R-:W-:Y:S01]  /*2240*/  IMAD.MOV.U32 R127, RZ, RZ, RZ ;  /* 0x000000ffff7f7224 */ /* 0x000fe200078e00ff */
[----:B------:R-:W-:-:S02]  /*2250*/  USHF.R.S32.HI UR9, URZ, 0x1f, UR11 ;  /* 0x0000001f3f097899 */ /* 0x000fc4000801140b */
[----:B------:R-:W-:Y:S01]  /*2260*/  IMAD.SHL.U32 R176, R2, 0x2, RZ ;  /* 0x0000000202b07824 */ /* 0x000fe200078e00ff */
[----:B------:R-:W-:Y:S02]  /*2270*/  UMOV UR8, UR52 ;  /* 0x0000003400087c82 */ /* 0x000fe40008000000 */
[----:B------:R-:W-:Y:S01]  /*2280*/  UIADD3 UR7, -UR42, 0x80, UR7 ;  /* 0x000000802a077890 */ /* 0x000fe2000fffe107 */
[----:B-1----:R-:W-:-:S04]  /*2290*/  SHF.R.S32.HI R4, RZ, 0x1f, R0 ;  /* 0x0000001fff047819 */ /* 0x002fc80000011400 */
[----:B------:R-:W-:-:S04]  /*22a0*/  LEA.HI R4, R4, R0, RZ, 0x3 ;  /* 0x0000000004047211 */ /* 0x000fc800078f18ff */
[----:B------:R-:W-:-:S05]  /*22b0*/  LOP3.LUT R4, R4, 0xfffffff8, RZ, 0xc0, !PT ;  /* 0xfffffff804047812 */ /* 0x000fca00078ec0ff */
[----:B------:R-:W-:Y:S01]  /*22c0*/  IMAD.IADD R0, R0, 0x1, -R4 ;  /* 0x0000000100007824 */ /* 0x000fe200078e0a04 */
[----:B------:R-:W-:-:S04]  /*22d0*/  SHF.R.S32.HI R4, RZ, 0x1f, R21 ;  /* 0x0000001fff047819 */ /* 0x000fc80000011415 */
[C---:B------:R-:W-:Y:S02]  /*22e0*/  LOP3.LUT P0, RZ, R0.reuse, 0x2, RZ, 0xc0, !PT ;  /* 0x0000000200ff7812 */ /* 0x040fe4000780c0ff */
[----:B------:R-:W-:Y:S02]  /*22f0*/  LOP3.LUT P1, RZ, R0, 0x4, RZ, 0xc0, !PT ;  /* 0x0000000400ff7812 */ /* 0x000fe4000782c0ff */
[----:B------:R-:W-:Y:S02]  /*2300*/  IADD3 R0, R188, 0x2000, RZ ;  /* 0x00002000bc007810 */ /* 0x000fe40007ffe0ff */
[----:B------:R-:W-:Y:S02]  /*2310*/  SEL R185, R185, 0xffffffe0, !P0 ;  /* 0xffffffe0b9b97807 */ /* 0x000fe40004000000 */
[----:B------:R-:W-:Y:S02]  /*2320*/  SEL R0, R0, R188, !P2 ;  /* 0x000000bc00007207 */ /* 0x000fe40005000000 */
[----:B------:R-:W-:-:S03]  /*2330*/  SEL R177, R177, 0xffffffc0, !P1 ;  /* 0xffffffc0b1b17807 */ /* 0x000fc60004800000 */
[----:B------:R-:W-:Y:S01]  /*2340*/  IMAD.SHL.U32 R183, R0, 0x2, RZ ;  /* 0x0000000200b77824 */ /* 0x000fe200078e00ff */
[----:B--2---:R-:W1:Y:S08]  /*2350*/  R2UR UR6, R8 ;  /* 0x00000000080673c2 */ /* 0x004e7000000e0000 */
[----:B------:R-:W2:Y:S01]  /*2360*/  R2UR UR5, R9 ;  /* 0x00000000090573c2 */ /* 0x000ea200000e0000 */
[----:B-1----:R-:W-:Y:S01]  /*2370*/  UIADD3 UR52, UR6, -0x61c88647, URZ ;  /* 0x9e3779b906347890 */ /* 0x002fe2000fffe03f */
[----:B---3--:R-:W-:Y:S01]  /*2380*/  IADD3 R244, P4, P3, R6, UR11, R21 ;  /* 0x0000000b06f47c10 */ /* 0x008fe2000fb9e015 */
[----:B------:R-:W-:-:S02]  /*2390*/  UIADD3 UR50, UR6, 0x3c6ef372, URZ ;  /* 0x3c6ef37206327890 */ /* 0x000fc4000fffe03f */
[----:B------:R-:W-:Y:S01]  /*23a0*/  UIADD3 UR47, UR6, -0x255992d5, URZ ;  /* 0xdaa66d2b062f7890 */ /* 0x000fe2000fffe03f */
[----:B------:R-:W-:Y:S01]  /*23b0*/  IADD3.X R6, R7, UR9, R4, P4, P3 ;  /* 0x0000000907067c10 */ /* 0x000fe2000a7e6404 */
[----:B------:R-:W-:Y:S02]  /*23c0*/  UIADD3 UR45, UR6, 0x78dde6e4, URZ ;  /* 0x78dde6e4062d7890 */ /* 0x000fe4000fffe03f */
[----:B--2---:R-:W-:Y:S01]  /*23d0*/  UIADD3 UR51, UR5, -0x4498517b, URZ ;  /* 0xbb67ae8505337890 */ /* 0x004fe2000fffe03f */
[----:B------:R-:W-:Y:S01]  /*23e0*/  LOP3.LUT R0, R6, UR6, RZ, 0x3c, !PT ;  /* 0x0000000606007c12 */ /* 0x000fe2000f8e3cff */
[----:B------:R-:W-:Y:S02]  /*23f0*/  UIADD3 UR49, UR5, 0x76cf5d0a, URZ ;  /* 0x76cf5d0a05317890 */ /* 0x000fe4000fffe03f */
[----:B------:R-:W-:Y:S02]  /*2400*/  UIADD3 UR46, UR5, 0x32370b8f, URZ ;  /* 0x32370b8f052e7890 */ /* 0x000fe4000fffe03f */
[----:B------:R1:W-:Y:S01]  /*2410*/  STL [R1+0x14], R0 ;  /* 0x0000140001007387 */ /* 0x0003e20000100800 */
[----:B------:R-:W-:-:S02]  /*2420*/  UIADD3 UR44, UR5, -0x126145ec, URZ ;  /* 0xed9eba14052c7890 */ /* 0x000fc4000fffe03f */
[----:B------:R-:W-:Y:S02]  /*2430*/  UIADD3 UR43, UR6, 0x1715609d, URZ ;  /* 0x1715609d062b7890 */ /* 0x000fe4000fffe03f */
[----:B------:R-:W-:Y:S02]  /*2440*/  UIADD3 UR41, UR5, -0x56f99767, URZ ;  /* 0xa906689905297890 */ /* 0x000fe4000fffe03f */
[----:B------:R-:W-:Y:S02]  /*2450*/  UIADD3 UR11, UR6, -0x4ab325aa, URZ ;  /* 0xb54cda56060b7890 */ /* 0x000fe4000fffe03f */
[----:B------:R-:W-:Y:S02]  /*2460*/  UIADD3 UR9, UR5, 0x646e171e, URZ ;  /* 0x646e171e05097890 */ /* 0x000fe4000fffe03f */
[----:B-1----:R-:W-:Y:S01]  /*2470*/  MOV R0, c[0x0][0x22c] ;  /* 0x00008b0000007a02 */ /* 0x002fe20000000f00 */
[----:B------:R-:W-:Y:S02]  /*2480*/  IMAD.IADD R186, R182, 0x1, R185 ;  /* 0x00000001b6ba7824 */ /* 0x000fe400078e02b9 */
[----:B------:R-:W-:-:S04]  /*2490*/  IMAD.WIDE.U32 R244, R244, -0x2daee0ad, RZ ;  /* 0xd2511f53f4f47825 */ /* 0x000fc800078e00ff */
[----:B------:R-:W-:Y:S02]  /*24a0*/  IMAD R0, R0, c[0x0][0x1c0], RZ ;  /* 0x0000700000007a24 */ /* 0x000fe400078e02ff */
[----:B------:R-:W-:Y:S02]  /*24b0*/  IMAD.IADD R184, R182, 0x1, R185 ;  /* 0x00000001b6b87824 */ /* 0x000fe400078e02b9 */
[C---:B------:R-:W-:Y:S01]  /*24c0*/  IMAD.SHL.U32 R2, R0.reuse, 0x10, RZ ;  /* 0x0000001000027824 */ /* 0x040fe200078e00ff */
[----:B------:R-:W-:-:S04]  /*24d0*/  SHF.L.U32 R4, R0, 0x3, RZ ;  /* 0x0000000300047819 */ /* 0x000fc800000006ff */
[----:B------:R-:W-:-:S05]  /*24e0*/  IADD3 R2, R2, 0x20, RZ ;  /* 0x0000002002027810 */ /* 0x000fca0007ffe0ff */
[----:B------:R-:W-:-:S05]  /*24f0*/  IMAD.IADD R0, R4, 0x1, R2 ;  /* 0x0000000104007824 */ /* 0x000fca00078e0202 */
[----:B------:R-:W-:-:S05]  /*2500*/  IADD3 R0, R4, R0, RZ ;  /* 0x0000000004007210 */ /* 0x000fca0007ffe0ff */
[----:B------:R-:W-:-:S05]  /*2510*/  IMAD.IADD R0, R4, 0x1, R0 ;  /* 0x0000000104007824 */ /* 0x000fca00078e0200 */
[----:B------:R-:W-:-:S05]  /*2520*/  IADD3 R0, R4, R0, RZ ;  /* 0x0000000004007210 */ /* 0x000fca0007ffe0ff */
[----:B------:R1:W-:Y:S02]  /*2530*/  STL [R1+0x10], R0 ;  /* 0x0000100001007387 */ /* 0x0003e40000100800 */
[----:B-1----:R-:W-:-:S05]  /*2540*/  IMAD.IADD R0, R4, 0x1, R0 ;  /* 0x0000000104007824 */ /* 0x002fca00078e0200 */
[----:B------:R1:W-:Y:S02]  /*2550*/  STL [R1+0xc], R0 ;  /* 0x00000c0001007387 */ /* 0x0003e40000100800 */
[----:B-1----:R-:W-:-:S05]  /*2560*/  IADD3 R0, R4, R0, RZ ;  /* 0x0000000004007210 */ /* 0x002fca0007ffe0ff */
[----:B------:R1:W-:Y:S02]  /*2570*/  STL [R1+0x8], R0 ;  /* 0x0000080001007387 */ /* 0x0003e40000100800 */
[----:B-1----:R-:W-:-:S04]  /*2580*/  IADD3 R0, R4, R0, RZ ;  /* 0x0000000004007210 */ /* 0x002fc80007ffe0ff */
[C---:B------:R-:W-:Y:S01]  /*2590*/  IADD3 R5, R4.reuse, R0, RZ ;  /* 0x0000000004057210 */ /* 0x040fe20007ffe0ff */
[----:B------:R1:W-:Y:S04]  /*25a0*/  STL [R1+0x4], R0 ;  /* 0x0000040001007387 */ /* 0x0003e80000100800 */
[----:B------:R2:W-:Y:S01]  /*25b0*/  STL [R1], R5 ;  /* 0x0000000501007387 */ /* 0x0005e20000100800 */
[----:B------:R-:W-:-:S05]  /*25c0*/  IMAD.IADD R252, R4, 0x1, R5 ;  /* 0x0000000104fc7824 */ /* 0x000fca00078e0205 */
[----:B------:R-:W-:-:S05]  /*25d0*/  IADD3 R251, R4, R252, RZ ;  /* 0x000000fc04fb7210 */ /* 0x000fca0007ffe0ff */
[----:B------:R-:W-:-:S05]  /*25e0*/  IMAD.IADD R250, R4, 0x1, R251 ;  /* 0x0000000104fa7824 */ /* 0x000fca00078e02fb */
[----:B------:R-:W-:-:S04]  /*25f0*/  IADD3 R249, R4, R250, RZ ;  /* 0x000000fa04f97210 */ /* 0x000fc80007ffe0ff */
[----:B-1----:R-:W-:Y:S02]  /*2600*/  IADD3 R0, R4, R249, RZ ;  /* 0x000000f904007210 */ /* 0x002fe40007ffe0ff */
.L_x_983:
[----:B-----5:R-:W-:Y:S01]  /*2610*/  FSETP.NEU.FTZ.AND P2, PT, R248, -INF , PT ;  /* 0xff800000f800780b */ /* 0x020fe20003f5d000 */
[----:B------:R-:W0:Y:S01]  /*2620*/  LDGDEPBAR ;  /* 0x00000000000079af */ /* 0x000e220000000000 */
[C---:B------:R-:W-:Y:S01]  /*2630*/  IMAD.IADD R0, R183.reuse, 0x1, R185 ;  /* 0x00000001b7007824 */ /* 0x040fe200078e02b9 */
[----:B------:R-:W-:Y:S01]  /*2640*/  USHF.L.U32 UR6, UR10, 0x7, URZ ;  /* 0x000000070a067899 */ /* 0x000fe2000800063f */
[--C-:B------:R-:W-:Y:S01]  /*2650*/  IMAD.IADD R168, R183, 0x1, R177.reuse ;  /* 0x00000001b7a87824 */ /* 0x100fe200078e02b1 */
[----:B------:R-:W-:Y:S01]  /*2660*/  UISETP.GT.AND UP3, UPT, UR10, UR4, UPT ;  /* 0x000000040a00728c */ /* 0x000fe2000bf64270 */
[----:B------:R-:W-:Y:S01]  /*2670*/  IMAD.MOV.U32 R195, RZ, RZ, 0x1 ;  /* 0x00000001ffc37424 */ /* 0x000fe200078e00ff */
[----:B------:R-:W-:Y:S02]  /*2680*/  UISETP.GE.AND UP0, UPT, UR6, UR7, UPT ;  /* 0x000000070600728c */ /* 0x000fe4000bf06270 */
[----:B------:R-:W3:Y:S01]  /*2690*/  LDL R194, [R1+0x1c] ;  /* 0x00001c0001c27983 */ /* 0x000ee20000100800 */
[----:B------:R-:W-:Y:S03]  /*26a0*/  IMAD.U32 R2, RZ, RZ, UR6 ;  /* 0x00000006ff027e24 */ /* 0x000fe6000f8e00ff */
[----:B------:R-:W-:Y:S01]  /*26b0*/  PLOP3.LUT P0, PT, PT, PT, UP0, 0x80, 0x0 ;  /* 0x000000000000781c */ /* 0x000fe20003f0f008 */
[----:B------:R-:W4:Y:S04]  /*26c0*/  LDL R189, [R1+0x14] ;  /* 0x0000140001bd7983 */ /* 0x000f280000100800 */
[----:B------:R-:W1:Y:S08]  /*26d0*/  S2R R192, SR_TID.X ;  /* 0x0000000000c07919 */ /* 0x000e700000002100 */
[----:B------:R-:W2:Y:S01]  /*26e0*/  S2R R193, SR_TID.X ;  /* 0x0000000000c17919 */ /* 0x000ea20000002100 */
[----:B-1----:R-:W-:Y:S01]  /*26f0*/  SHF.R.S32.HI R192, RZ, 0x1f, R192 ;  /* 0x0000001fffc07819 */ /* 0x002fe200000114c0 */
[----:B------:R-:W-:Y:S06]  /*2700*/  DEPBAR.LE SB0, 0x0 ;  /* 0x000080000000791a */ /* 0x000fec0000000000 */
[----:B------:R-:W-:Y:S01]  /*2710*/  BAR.SYNC.DEFER_BLOCKING 0x0 ;  /* 0x0000000000007b1d */ /* 0x000fe20000010000 */
[----:B--2---:R-:W-:Y:S04]  /*2720*/  LEA.HI R192, R192, R193, RZ, 0x7 ;  /* 0x000000c1c0c07211 */ /* 0x004fe800078f38ff */
[----:B------:R-:W-:Y:S03]  /*2730*/  SHF.R.S32.HI R192, RZ, 0x7, R192 ;  /* 0x00000007ffc07819 */ /* 0x000fe600000114c0 */
[----:B------:R-:W-:Y:S08]  /*2740*/  LDSM.16.M88.4 R64, [R183] ;  /* 0x00000000b740783b */ /* 0x000ff00000000200 */
[----:B------:R-:W1:Y:S08]  /*2750*/  LDSM.16.M88.4 R16, [R178+0xc000] ;  /* 0x00c00000b210783b */ /* 0x000e700000000200 */
[----:B------:R-:W2:Y:S08]  /*2760*/  LDSM.16.M88.4 R60, [R183+0x2000] ;  /* 0x00200000b73c783b */ /* 0x000eb00000000200 */
[----:B------:R-:W2:Y:S08]  /*2770*/  LDSM.16.M88.4 R32, [R178+0xc800] ;  /* 0x00c80000b220783b */ /* 0x000eb00000000200 */
[----:B------:R-:W2:Y:S08]  /*2780*/  LDSM.16.M88.4 R48, [R178+0xd000] ;  /* 0x00d00000b230783b */ /* 0x000eb00000000200 */
[----:B------:R-:W2:Y:S01]  /*2790*/  LDSM.16.M88.4 R132, [R178+0xd800] ;  /* 0x00d80000b284783b */ /* 0x000ea20000000200 */
[-C--:B-1----:R-:W-:Y:S07]  /*27a0*/  HMMA.16816.F32 R4, R64, R16.reuse, RZ ;  /* 0x000000104004723c */ /* 0x082fee00000018ff */
[----:B------:R-:W-:Y:S01]  /*27b0*/  LDSM.16.M88.4 R136, [R0] ;  /* 0x000000000088783b */ /* 0x000fe20000000200 */
[C---:B--2---:R-:W-:Y:S07]  /*27c0*/  HMMA.16816.F32 R8, R60.reuse, R16, RZ ;  /* 0x000000103c08723c */ /* 0x044fee00000018ff */
        /* <DEDUP_REMOVED lines=9> */
[----:B--2---:R-:W-:Y:S01]  /*2860*/  IMAD.IADD R0, R0, 0x1, R177 ;  /* 0x0000000100007824 */ /* 0x004fe200078e02b1 */
[-C--:B------:R-:W-:Y:S06]  /*2870*/  HMMA.16816.F32 R28, R60, R34.reuse, RZ ;  /* 0x000000223c1c723c */ /* 0x080fec00000018ff */
[----:B------:R-:W-:Y:S02]  /*2880*/  LDSM.16.M88.4 R160, [R168] ;  /* 0x00000000a8a0783b */ /* 0x000fe40000000200 */
[C---:B------:R-:W-:Y:S06]  /*2890*/  HMMA.16816.F32 R32, R64.reuse, R34, RZ ;  /* 0x000000224020723c */ /* 0x040fec00000018ff */
[----:B------:R-:W2:Y:S02]  /*28a0*/  LDSM.16.M88.4 R164, [R179+0xc000] ;  /* 0x00c00000b3a4783b */ /* 0x000ea40000000200 */
[-C--:B------:R-:W-:Y:S06]  /*28b0*/  HMMA.16816.F32 R36, R64, R48.reuse, RZ ;  /* 0x000000304024723c */ /* 0x080fec00000018ff */
[----:B------:R-:W1:Y:S02]  /*28c0*/  LDSM.16.M88.4 R168, [R168+0x2000] ;  /* 0x00200000a8a8783b */ /* 0x000e640000000200 */
[C---:B------:R-:W-:Y:S06]  /*28d0*/  HMMA.16816.F32 R40, R60.reuse, R48, RZ ;  /* 0x000000303c28723c */ /* 0x040fec00000018ff */
[----:B------:R-:W1:Y:S02]  /*28e0*/  LDSM.16.M88.4 R172, [R179+0xc800] ;  /* 0x00c80000b3ac783b */ /* 0x000e640000000200 */
        /* <DEDUP_REMOVED lines=11> */
[----:B------:R-:W1:Y:S07]  /*29a0*/  LDSM.16.M88.4 R140, [R179+0xd800] ;  /* 0x00d80000b38c783b */ /* 0x000e6e0000000200 */
[-C--:B------:R-:W-:Y:S08]  /*29b0*/  HMMA.16816.F32 R20, R136, R148.reuse, R20 ;  /* 0x000000948814723c */ /* 0x080ff00000001814 */
[C---:B------:R-:W-:Y:S07]  /*29c0*/  HMMA.16816.F32 R24, R144.reuse, R148, R24 ;  /* 0x000000949018723c */ /* 0x040fee0000001818 */
[----:B------:R-:W-:Y:S01]  /*29d0*/  IMAD.U32 R148, RZ, RZ, UR10 ;  /* 0x0000000aff947e24 */ /* 0x000fe2000f8e00ff */
[-C--:B------:R-:W-:Y:S01]  /*29e0*/  HMMA.16816.F32 R28, R144, R150.reuse, R28 ;  /* 0x00000096901c723c */ /* 0x080fe2000000181c */
[----:B------:R-:W-:Y:S07]  /*29f0*/  IMAD.U32 R149, RZ, RZ, UR31 ;  /* 0x0000001fff957e24 */ /* 0x000fee000f8e00ff */
[C---:B------:R-:W-:Y:S01]  /*2a00*/  HMMA.16816.F32 R32, R136.reuse, R150, R32 ;  /* 0x000000968820723c */ /* 0x040fe20000001820 */
[----:B---3--:R-:W-:Y:S07]  /*2a10*/  IMAD R148, R148, 0x8, R194 ;  /* 0x0000000894947824 */ /* 0x008fee00078e02c2 */
[-C--:B------:R-:W-:Y:S08]  /*2a20*/  HMMA.16816.F32 R36, R136, R152.reuse, R36 ;  /* 0x000000988824723c */ /* 0x080ff00000001824 */
[C---:B------:R-:W-:Y:S08]  /*2a30*/  HMMA.16816.F32 R40, R144.reuse, R152, R40 ;  /* 0x000000989028723c */ /* 0x040ff00000001828 */
[-C--:B------:R-:W-:Y:S08]  /*2a40*/  HMMA.16816.F32 R44, R144, R154.reuse, R44 ;  /* 0x0000009a902c723c */ /* 0x080ff0000000182c */
[C---:B------:R-:W-:Y:S08]  /*2a50*/  HMMA.16816.F32 R48, R136.reuse, R154, R48 ;  /* 0x0000009a8830723c */ /* 0x040ff00000001830 */
[-C--:B------:R-:W-:Y:S08]  /*2a60*/  HMMA.16816.F32 R52, R136, R156.reuse, R52 ;  /* 0x0000009c8834723c */ /* 0x080ff00000001834 */
[C---:B------:R-:W-:Y:S07]  /*2a70*/  HMMA.16816.F32 R56, R144.reuse, R156, R56 ;  /* 0x0000009c9038723c */ /* 0x040fee0000001838 */
[----:B------:R-:W-:Y:S01]  /*2a80*/  LOP3.LUT R156, R244, UR51, RZ, 0x3c, !PT ;  /* 0x00000033f49c7c12 */ /* 0x000fe2000f8e3cff */
[-C--:B------:R-:W-:Y:S01]  /*2a90*/  HMMA.16816.F32 R60, R144, R158.reuse, R60 ;  /* 0x0000009e903c723c */ /* 0x080fe2000000183c */
[----:B------:R-:W-:Y:S07]  /*2aa0*/  LDSM.16.M88.4 R144, [R180+0xc000] ;  /* 0x00c00000b490783b */ /* 0x000fee0000000200 */
[----:B------:R-:W-:Y:S01]  /*2ab0*/  HMMA.16816.F32 R64, R136, R158, R64 ;  /* 0x0000009e8840723c */ /* 0x000fe20000001840 */
[----:B------:R-:W3:Y:S07]  /*2ac0*/  LDSM.16.M88.4 R136, [R0] ;  /* 0x000000000088783b */ /* 0x000eee0000000200 */
        /* <DEDUP_REMOVED lines=12> */
[----:B------:R2:W3:Y:S07]  /*2b90*/  LDSM.16.M88.4 R132, [R0+0x2000] ;  /* 0x002000000084783b */ /* 0x0004ee0000000200 */
[-C--:B-1----:R-:W-:Y:S08]  /*2ba0*/  HMMA.16816.F32 R52, R160, R140.reuse, R52 ;  /* 0x0000008ca034723c */ /* 0x082ff00000001834 */
[C---:B------:R-:W-:Y:S01]  /*2bb0*/  HMMA.16816.F32 R56, R168.reuse, R140, R56 ;  /* 0x0000008ca838723c */ /* 0x040fe20000001838 */
[----:B------:R-:W1:Y:S06]  /*2bc0*/  @!P0 S2R R141, SR_TID.X ;  /* 0x00000000008d8919 */ /* 0x000e6c0000002100 */
[----:B------:R-:W-:Y:S01]  /*2bd0*/  @!P0 IADD3 R140, R242, -c[0x0][0x214], R195 ;  /* 0x80008500f28c8a10 */ /* 0x000fe20007ffe0c3 */
[-C--:B------:R-:W-:Y:S01]  /*2be0*/  HMMA.16816.F32 R60, R168, R142.reuse, R60 ;  /* 0x0000008ea83c723c */ /* 0x080fe2000000183c */
[----:B--2---:R-:W-:Y:S03]  /*2bf0*/  IMAD.U32 R0, RZ, RZ, UR31 ;  /* 0x0000001fff007e24 */ /* 0x004fe6000f8e00ff */
[----:B------:R-:W-:Y:S01]  /*2c00*/  @!P0 IADD3 R2, R2, UR42, R140 ;  /* 0x0000002a02028c10 */ /* 0x000fe2000fffe08c */
[----:B------:R-:W-:Y:S03]  /*2c10*/  IMAD R0, R0, 0x2, R192 ;  /* 0x0000000200007824 */ /* 0x000fe600078e02c0 */
[----:B------:R-:W-:Y:S01]  /*2c20*/  HMMA.16816.F32 R64, R160, R142, R64 ;  /* 0x0000008ea040723c */ /* 0x000fe20000001840 */
[----:B------:R-:W-:Y:S05]  /*2c30*/  IMAD.SHL.U32 R0, R0, 0x2, RZ ;  /* 0x0000000200007824 */ /* 0x000fea00078e00ff */
[----:B------:R-:W-:Y:S01]  /*2c40*/  IADD3 R150, R0, 0x1, RZ ;  /* 0x0000000100967810 */ /* 0x000fe20007ffe0ff */
[C---:B------:R-:W-:Y:S01]  /*2c50*/  IMAD.WIDE.U32 R142, R148.reuse, -0x326172a9, RZ ;  /* 0xcd9e8d57948e7825 */ /* 0x040fe200078e00ff */
[----:B------:R-:W-:Y:S01]  /*2c60*/  IADD3 R148, R148, 0x4, RZ ;  /* 0x0000000494947810 */ /* 0x000fe20007ffe0ff */
[-C--:B---3--:R-:W-:Y:S03]  /*2c70*/  HMMA.16816.F32 R4, R136, R144.reuse, R4 ;  /* 0x000000908804723c */ /* 0x088fe60000001804 */
[----:B------:R-:W-:Y:S01]  /*2c80*/  LOP3.LUT R140, R245, UR5, R0, 0x96, !PT ;  /* 0x00000005f58c7c12 */ /* 0x000fe2000f8e9600 */
[----:B-1----:R-:W-:Y:S01]  /*2c90*/  @!P0 IMAD.SHL.U32 R0, R141, 0x2, RZ ;  /* 0x000000028d008824 */ /* 0x002fe200078e00ff */
[----:B------:R-:W-:Y:S02]  /*2ca0*/  LOP3.LUT R150, R245, UR5, R150, 0x96, !PT ;  /* 0x00000005f5967c12 */ /* 0x000fe4000f8e9696 */
[-C--:B----4-:R-:W-:Y:S01]  /*2cb0*/  LOP3.LUT R152, R143, R189.reuse, RZ, 0x3c, !PT ;  /* 0x000000bd8f987212 */ /* 0x090fe200078e3cff */
[----:B------:R-:W-:Y:S01]  /*2cc0*/  IMAD.WIDE.U32 R140, R140, -0x326172a9, RZ ;  /* 0xcd9e8d578c8c7825 */ /* 0x000fe200078e00ff */
[----:B------:R-:W-:Y:S01]  /*2cd0*/  @!P0 LOP3.LUT R0, R0, 0x6, RZ, 0xc0, !PT ;  /* 0x0000000600008812 */ /* 0x000fe200078ec0ff */
[C---:B------:R-:W-:Y:S02]  /*2ce0*/  HMMA.16816.F32 R8, R132.reuse, R144, R8 ;  /* 0x000000908408723c */ /* 0x040fe40000001808 */
[----:B------:R-:W-:Y:S01]  /*2cf0*/  IMAD.WIDE.U32 R150, R150, -0x326172a9, RZ ;  /* 0xcd9e8d5796967825 */ /* 0x000fe200078e00ff */
[----:B------:R-:W-:Y:S03]  /*2d00*/  LOP3.LUT R160, R141, UR52, R142, 0x96, !PT ;  /* 0x000000348da07c12 */ /* 0x000fe6000f8e968e */
[----:B------:R-:W-:Y:S01]  /*2d10*/  @!P0 IMAD R0, R192, 0x40, R0 ;  /* 0x00000040c0008824 */ /* 0x000fe200078e0200 */
[----:B------:R-:W-:Y:S01]  /*2d20*/  LOP3.LUT R162, R151, UR52, R142, 0x96, !PT ;  /* 0x0000003497a27c12 */ /* 0x000fe2000f8e968e */
[----:B------:R-:W-:Y:S01]  /*2d30*/  IMAD.WIDE.U32 R142, R148, -0x326172a9, RZ ;  /* 0xcd9e8d57948e7825 */ /* 0x000fe200078e00ff */
[----:B------:R-:W-:Y:S01]  /*2d40*/  @!P0 IMNMX R148, R2, UR42, PT ;  /* 0x0000002a02948c17 */ /* 0x000fe2000b800200 */
[-C--:B------:R-:W-:Y:S02]  /*2d50*/  HMMA.16816.F32 R12, R132, R146.reuse, R12 ;  /* 0x00000092840c723c */ /* 0x080fe4000000180c */
[----:B------:R-:W-:Y:S01]  /*2d60*/  @!P0 IMAD R0, R149, 0x80, R0 ;  /* 0x0000008095008824 */ /* 0x000fe200078e0200 */
[--C-:B------:R-:W-:Y:S01]  /*2d70*/  LOP3.LUT R164, R141, UR52, R142.reuse, 0x96, !PT ;  /* 0x000000348da47c12 */ /* 0x100fe2000f8e968e */
[----:B------:R-:W-:Y:S01]  /*2d80*/  IMAD.WIDE.U32 R160, R160, -0x2daee0ad, RZ ;  /* 0xd2511f53a0a07825 */ /* 0x000fe200078e00ff */
[----:B------:R-:W-:Y:S02]  /*2d90*/  LOP3.LUT R151, R151, UR52, R142, 0x96, !PT ;  /* 0x0000003497977c12 */ /* 0x000fe4000f8e968e */
[CC--:B------:R-:W-:Y:S01]  /*2da0*/  @!P0 ISETP.GE.AND P3, PT, R0.reuse, R148.reuse, PT ;  /* 0x000000940000820c */ /* 0x0c0fe20003f66270 */
[C---:B------:R-:W-:Y:S01]  /*2db0*/  HMMA.16816.F32 R16, R136.reuse, R146, R16 ;  /* 0x000000928810723c */ /* 0x040fe20000001810 */
[----:B------:R-:W-:Y:S03]  /*2dc0*/  @!P0 IADD3 R145, R0, 0x1, RZ ;  /* 0x0000000100918810 */ /* 0x000fe60007ffe0ff */
[----:B------:R-:W-:Y:S01]  /*2dd0*/  @!P0 IADD3 R142, R2, 0x8, RZ ;  /* 0x00000008028e8810 */ /* 0x000fe20007ffe0ff */
[----:B------:R-:W-:Y:S01]  /*2de0*/  IMAD.WIDE.U32 R162, R162, -0x2daee0ad, RZ ;  /* 0xd2511f53a2a27825 */ /* 0x000fe200078e00ff */
[----:B------:R-:W-:Y:S02]  /*2df0*/  LOP3.LUT R154, R143, R189, RZ, 0x3c, !PT ;  /* 0x000000bd8f9a7212 */ /* 0x000fe400078e3cff */
[----:B------:R-:W-:Y:S01]  /*2e00*/  @!P0 ISETP.GE.AND P4, PT, R145, R148, PT ;  /* 0x000000949100820c */ /* 0x000fe20003f86270 */
[----:B------:R-:W-:Y:S03]  /*2e10*/  FMUL.FTZ R149, R248, 1.4426950216293334961 ;  /* 0x3fb8aa3bf8957820 */ /* 0x000fe60000410000 */
[----:B------:R-:W-:Y:S01]  /*2e20*/  @!P0 IMNMX R142, R142, UR42, PT ;  /* 0x0000002a8e8e8c17 */ /* 0x000fe2000b800200 */
[C---:B------:R-:W-:Y:S01]  /*2e30*/  FMUL.FTZ R144, R247.reuse, 1.4426950216293334961 ;  /* 0x3fb8aa3bf7907820 */ /* 0x040fe20000410000 */
[----:B------:R-:W-:Y:S01]  /*2e40*/  @!P0 FSEL R4, R4, -INF , !P3 ;  /* 0xff80000004048808 */ /* 0x000fe20005800000 */
[----:B------:R-:W-:Y:S01]  /*2e50*/  IMAD.WIDE.U32 R152, R152, -0x2daee0ad, RZ ;  /* 0xd2511f5398987825 */ /* 0x000fe200078e00ff */
[----:B------:R-:W-:Y:S02]  /*2e60*/  FSETP.NEU.FTZ.AND P3, PT, R247, -INF , PT ;  /* 0xff800000f700780b */ /* 0x000fe40003f7d000 */
[----:B------:R-:W-:Y:S01]  /*2e70*/  @!P0 FSEL R5, R5, -INF , !P4 ;  /* 0xff80000005058808 */ /* 0x000fe20006000000 */
[----:B------:R-:W-:Y:S01]  /*2e80*/  IMAD.WIDE.U32 R154, R154, -0x2daee0ad, RZ ;  /* 0xd2511f539a9a7825 */ /* 0x000fe200078e00ff */
[-C--:B------:R-:W-:Y:S02]  /*2e90*/  @!P0 ISETP.GE.AND P4, PT, R0, R142.reuse, PT ;  /* 0x0000008e0000820c */ /* 0x080fe40003f86270 */
[----:B------:R-:W-:Y:S01]  /*2ea0*/  FSEL R149, R149, RZ, P2 ;  /* 0x000000ff95957208 */ /* 0x000fe20001000000 */
[----:B------:R-:W-:Y:S01]  /*2eb0*/  FMUL.FTZ R143, R246, 1.4426950216293334961 ;  /* 0x3fb8aa3bf68f7820 */ /* 0x000fe20000410000 */
[----:B------:R-:W-:Y:S02]  /*2ec0*/  FSEL R144, R144, RZ, P3 ;  /* 0x000000ff90907208 */ /* 0x000fe40001800000 */
[----:B------:R-:W-:Y:S01]  /*2ed0*/  LOP3.LUT R158, R156, R153, RZ, 0x3c, !PT ;  /* 0x000000999c9e7212 */ /* 0x000fe200078e3cff */
[--C-:B------:R-:W-:Y:S01]  /*2ee0*/  FFMA.FTZ R4, R4, c[0x0][0x23c], -R149.reuse ;  /* 0x00008f0004047a23 */ /* 0x100fe20000010895 */
[----:B------:R-:W-:Y:S01]  /*2ef0*/  @!P0 FSEL R6, R6, -INF , !P4 ;  /* 0xff80000006068808 */ /* 0x000fe20006000000 */
[----:B------:R-:W-:Y:S01]  /*2f00*/  FFMA.FTZ R5, R5, c[0x0][0x23c], -R149 ;  /* 0x00008f0005057a23 */ /* 0x000fe20000010895 */
[----:B------:R-:W-:Y:S01]  /*2f10*/  LOP3.LUT R156, R156, R155, RZ, 0x3c, !PT ;  /* 0x0000009b9c9c7212 */ /* 0x000fe200078e3cff */
[----:B------:R-:W-:Y:S01]  /*2f20*/  MUFU.EX2 R211, R4 ;  /* 0x0000000400d37308 */ /* 0x000fe20000000800 */
[----:B------:R-:W-:Y:S01]  /*2f30*/  @!P0 ISETP.GE.AND P3, PT, R145, R142, PT ;  /* 0x0000008e9100820c */ /* 0x000fe20003f66270 */
[----:B------:R-:W-:Y:S01]  /*2f40*/  FFMA.FTZ R6, R6, c[0x0][0x23c], -R144 ;  /* 0x00008f0006067a23 */ /* 0x000fe20000010890 */
[----:B------:R-:W-:Y:S01]  /*2f50*/  @!P0 IADD3 R141, R2, 0x40, RZ ;  /* 0x00000040028d8810 */ /* 0x000fe20007ffe0ff */
[----:B------:R-:W-:Y:S01]  /*2f60*/  IMAD.WIDE.U32 R158, R158, -0x326172a9, RZ ;  /* 0xcd9e8d579e9e7825 */ /* 0x000fe200078e00ff */
[----:B------:R-:W-:Y:S02]  /*2f70*/  @!P0 FSEL R7, R7, -INF , !P3 ;  /* 0xff80000007078808 */ /* 0x000fe40005800000 */
[----:B------:R-:W-:Y:S01]  /*2f80*/  FSETP.NEU.FTZ.AND P2, PT, R246, -INF , PT ;  /* 0xff800000f600780b */ /* 0x000fe20003f5d000 */
[----:B------:R-:W-:Y:S01]  /*2f90*/  IMAD.WIDE.U32 R156, R156, -0x326172a9, RZ ;  /* 0xcd9e8d579c9c7825 */ /* 0x000fe200078e00ff */
[--C-:B------:R-:W-:Y:S01]  /*2fa0*/  LOP3.LUT R165, R159, UR50, R140.reuse, 0x96, !PT ;  /* 0x000000329fa57c12 */ /* 0x100fe2000f8e968c */
[----:B------:R-:W1:Y:S01]  /*2fb0*/  MUFU.EX2 R208, R5 ;  /* 0x0000000500d07308 */ /* 0x000e620000000800 */
[----:B------:R-:W-:Y:S02]  /*2fc0*/  @!P0 IMNMX R141, R141, UR42, PT ;  /* 0x0000002a8d8d8c17 */ /* 0x000fe4000b800200 */
[----:B------:R-:W-:Y:S01]  /*2fd0*/  LOP3.LUT R166, R157, UR50, R140, 0x96, !PT ;  /* 0x000000329da67c12 */ /* 0x000fe2000f8e968c */
[----:B------:R-:W-:Y:S01]  /*2fe0*/  FFMA.FTZ R140, R7, c[0x0][0x23c], -R144 ;  /* 0x00008f00078c7a23 */ /* 0x000fe20000010890 */
[----:B------:R-:W-:Y:S02]  /*2ff0*/  FSEL R143, R143, RZ, P2 ;  /* 0x000000ff8f8f7208 */ /* 0x000fe40001000000 */
[-C--:B------:R-:W-:Y:S02]  /*3000*/  @!P0 ISETP.GE.AND P2, PT, R0, R141.reuse, PT ;  /* 0x0000008d0000820c */ /* 0x080fe40003f46270 */
[-C--:B------:R-:W-:Y:S01]  /*3010*/  @!P0 ISETP.GE.AND P3, PT, R145, R141.reuse, PT ;  /* 0x0000008d9100820c */ /* 0x080fe20003f66270 */
[----:B------:R2:W-:Y:S01]  /*3020*/  MUFU.EX2 R206, R6 ;  /* 0x0000000600ce7308 */ /* 0x0005e20000000800 */
[----:B------:R-:W-:Y:S02]  /*3030*/  @!P0 FSEL R8, R8, -INF , !P2 ;  /* 0xff80000008088808 */ /* 0x000fe40005000000 */
[----:B------:R-:W-:Y:S02]  /*3040*/  @!P0 FSEL R9, R9, -INF , !P3 ;  /* 0xff80000009098808 */ /* 0x000fe40005800000 */
[----:B------:R-:W-:Y:S01]  /*3050*/  FSETP.NEU.FTZ.AND P2, PT, R243, -INF , PT ;  /* 0xff800000f300780b */ /* 0x000fe20003f5d000 */
[--C-:B------:R-:W-:Y:S01]  /*3060*/  FFMA.FTZ R8, R8, c[0x0][0x23c], -R143.reuse ;  /* 0x00008f0008087a23 */ /* 0x100fe2000001088f */
[----:B------:R-:W-:Y:S01]  /*3070*/  LOP3.LUT R155, R159, UR50, R150, 0x96, !PT ;  /* 0x000000329f9b7c12 */ /* 0x000fe2000f8e9696 */
[--C-:B------:R-:W-:Y:S01]  /*3080*/  FFMA.FTZ R9, R9, c[0x0][0x23c], -R143.reuse ;  /* 0x00008f0009097a23 */ /* 0x100fe2000001088f */
[--C-:B------:R-:W-:Y:S01]  /*3090*/  LOP3.LUT R159, R161, UR49, R152.reuse, 0x96, !PT ;  /* 0x00000031a19f7c12 */ /* 0x100fe2000f8e9698 */
[----:B------:R3:W4:Y:S01]  /*30a0*/  MUFU.EX2 R220, R140 ;  /* 0x0000008c00dc7308 */ /* 0x0007220000000800 */
[----:B------:R-:W-:Y:S01]  /*30b0*/  LOP3.LUT R161, R163, UR49, R152, 0x96, !PT ;  /* 0x00000031a3a17c12 */ /* 0x000fe2000f8e9698 */
[----:B------:R-:W-:Y:S01]  /*30c0*/  IMAD.WIDE.U32 R152, R164, -0x2daee0ad, RZ ;  /* 0xd2511f53a4987825 */ /* 0x000fe200078e00ff */
[----:B------:R-:W-:Y:S03]  /*30d0*/  LOP3.LUT R157, R157, UR50, R150, 0x96, !PT ;  /* 0x000000329d9d7c12 */ /* 0x000fe6000f8e9696 */
[----:B------:R-:W-:Y:S01]  /*30e0*/  IMAD.WIDE.U32 R150, R151, -0x2daee0ad, RZ ;  /* 0xd2511f5397967825 */ /* 0x000fe200078e00ff */
[--C-:B------:R-:W-:Y:S03]  /*30f0*/  LOP3.LUT R153, R153, UR49, R154.reuse, 0x96, !PT ;  /* 0x0000003199997c12 */ /* 0x100fe6000f8e969a */
[----:B------:R1:W1:Y:S01]  /*3100*/  MUFU.EX2 R223, R8 ;  /* 0x0000000800df7308 */ /* 0x0002620000000800 */
[----:B------:R-:W-:Y:S01]  /*3110*/  LOP3.LUT R154, R151, UR49, R154, 0x96, !PT ;  /* 0x00000031979a7c12 */ /* 0x000fe2000f8e969a */
[----:B--2---:R-:W2:Y:S08]  /*3120*/  LDSM.16.M88.4 R4, [R180+0xc800] ;  /* 0x00c80000b404783b */ /* 0x004eb00000000200 */
[----:B------:R4:W2:Y:S01]  /*3130*/  MUFU.EX2 R224, R9 ;  /* 0x0000000900e07308 */ /* 0x0008a20000000800 */
[----:B---3--:R-:W-:Y:S01]  /*3140*/  @!P0 IADD3 R140, R2, 0x48, RZ ;  /* 0x00000048028c8810 */ /* 0x008fe20007ffe0ff */
[----:B------:R-:W-:Y:S03]  /*3150*/  FMUL.FTZ R2, R243, 1.4426950216293334961 ;  /* 0x3fb8aa3bf3027820 */ /* 0x000fe60000410000 */
[----:B------:R-:W-:Y:S02]  /*3160*/  @!P0 IMNMX R140, R140, UR42, PT ;  /* 0x0000002a8c8c8c17 */ /* 0x000fe4000b800200 */
[----:B------:R-:W-:Y:S02]  /*3170*/  FSEL R2, R2, RZ, P2 ;  /* 0x000000ff02027208 */ /* 0x000fe40001000000 */
[-C--:B------:R-:W-:Y:S02]  /*3180*/  @!P0 ISETP.GE.AND P3, PT, R0, R140.reuse, PT ;  /* 0x0000008c0000820c */ /* 0x080fe40003f66270 */
[-C--:B------:R-:W-:Y:S02]  /*3190*/  @!P0 ISETP.GE.AND P2, PT, R145, R140.reuse, PT ;  /* 0x0000008c9100820c */ /* 0x080fe40003f46270 */
[----:B------:R-:W-:Y:S02]  /*31a0*/  @!P0 FSEL R10, R10, -INF , !P3 ;  /* 0xff8000000a0a8808 */ /* 0x000fe40005800000 */
[----:B------:R-:W-:Y:S02]  /*31b0*/  @!P0 FSEL R11, R11, -INF , !P2 ;  /* 0xff8000000b0b8808 */ /* 0x000fe40005000000 */
[----:B-1----:R-:W-:Y:S01]  /*31c0*/  @!P0 IADD3 R8, R0, 0x8, RZ ;  /* 0x0000000800088810 */ /* 0x002fe20007ffe0ff */
[--C-:B------:R-:W-:Y:S02]  /*31d0*/  FFMA.FTZ R10, R10, c[0x0][0x23c], -R2.reuse ;  /* 0x00008f000a0a7a23 */ /* 0x100fe40000010802 */
[--C-:B------:R-:W-:Y:S01]  /*31e0*/  FFMA.FTZ R11, R11, c[0x0][0x23c], -R2.reuse ;  /* 0x00008f000b0b7a23 */ /* 0x100fe20000010802 */
[----:B----4-:R-:W-:Y:S01]  /*31f0*/  @!P0 IADD3 R9, R0, 0x9, RZ ;  /* 0x0000000900098810 */ /* 0x010fe20007ffe0ff */
[----:B------:R-:W1:Y:S01]  /*3200*/  MUFU.EX2 R228, R10 ;  /* 0x0000000a00e47308 */ /* 0x000e620000000800 */
[CC--:B------:R-:W-:Y:S02]  /*3210*/  @!P0 ISETP.GE.AND P6, PT, R8.reuse, R141.reuse, PT ;  /* 0x0000008d0800820c */ /* 0x0c0fe40003fc6270 */
[C---:B------:R-:W-:Y:S02]  /*3220*/  @!P0 ISETP.GE.AND P2, PT, R8.reuse, R140, PT ;  /* 0x0000008c0800820c */ /* 0x040fe40003f46270 */
[CC--:B------:R-:W-:Y:S02]  /*3230*/  @!P0 ISETP.GE.AND P3, PT, R9.reuse, R141.reuse, PT ;  /* 0x0000008d0900820c */ /* 0x0c0fe40003f66270 */
[C---:B------:R-:W-:Y:S02]  /*3240*/  @!P0 ISETP.GE.AND P4, PT, R8.reuse, R148, PT ;  /* 0x000000940800820c */ /* 0x040fe40003f86270 */
[----:B------:R-:W-:Y:S01]  /*3250*/  @!P0 ISETP.GE.AND P5, PT, R8, R142, PT ;  /* 0x0000008e0800820c */ /* 0x000fe20003fa6270 */
[----:B------:R3:W4:Y:S01]  /*3260*/  MUFU.EX2 R227, R11 ;  /* 0x0000000b00e37308 */ /* 0x0007220000000800 */
[----:B------:R-:W-:Y:S01]  /*3270*/  @!P0 FSEL R12, R12, -INF , !P6 ;  /* 0xff8000000c0c8808 */ /* 0x000fe20007000000 */
[-C--:B--2---:R-:W-:Y:S01]  /*3280*/  HMMA.16816.F32 R20, R136, R4.reuse, R20 ;  /* 0x000000048814723c */ /* 0x084fe20000001814 */
[----:B------:R-:W-:Y:S02]  /*3290*/  @!P0 ISETP.GE.AND P6, PT, R9, R140, PT ;  /* 0x0000008c0900820c */ /* 0x000fe40003fc6270 */
[----:B------:R-:W-:Y:S01]  /*32a0*/  @!P0 FSEL R13, R13, -INF , !P3 ;  /* 0xff8000000d0d8808 */ /* 0x000fe20005800000 */
[--C-:B------:R-:W-:Y:S01]  /*32b0*/  FFMA.FTZ R12, R12, c[0x0][0x23c], -R143.reuse ;  /* 0x00008f000c0c7a23 */ /* 0x100fe2000001088f */
[----:B------:R-:W-:Y:S02]  /*32c0*/  @!P0 FSEL R15, R15, -INF , !P6 ;  /* 0xff8000000f0f8808 */ /* 0x000fe40007000000 */
[C---:B------:R-:W-:Y:S01]  /*32d0*/  @!P0 ISETP.GE.AND P3, PT, R9.reuse, R148, PT ;  /* 0x000000940900820c */ /* 0x040fe20003f66270 */
[C---:B------:R-:W-:Y:S01]  /*32e0*/  HMMA.16816.F32 R24, R132.reuse, R4, R24 ;  /* 0x000000048418723c */ /* 0x040fe20000001818 */
[----:B------:R-:W-:Y:S01]  /*32f0*/  @!P0 FSEL R14, R14, -INF , !P2 ;  /* 0xff8000000e0e8808 */ /* 0x000fe20005000000 */
[----:B------:R-:W-:Y:S01]  /*3300*/  MUFU.EX2 R222, R12 ;  /* 0x0000000c00de7308 */ /* 0x000fe20000000800 */
[----:B------:R-:W-:Y:S01]  /*3310*/  @!P0 ISETP.GE.AND P2, PT, R9, R142, PT ;  /* 0x0000008e0900820c */ /* 0x000fe20003f46270 */
[--C-:B------:R-:W-:Y:S01]  /*3320*/  FFMA.FTZ R15, R15, c[0x0][0x23c], -R2.reuse ;  /* 0x00008f000f0f7a23 */ /* 0x100fe20000010802 */
[----:B------:R-:W-:Y:S01]  /*3330*/  @!P0 FSEL R16, R16, -INF , !P4 ;  /* 0xff80000010108808 */ /* 0x000fe20006000000 */
[----:B------:R-:W-:Y:S01]  /*3340*/  FFMA.FTZ R14, R14, c[0x0][0x23c], -R2 ;  /* 0x00008f000e0e7a23 */ /* 0x000fe20000010802 */
[----:B------:R-:W-:Y:S01]  /*3350*/  @!P0 FSEL R19, R19, -INF , !P2 ;  /* 0xff80000013138808 */ /* 0x000fe20005000000 */
[-C--:B------:R-:W-:Y:S01]  /*3360*/  HMMA.16816.F32 R28, R132, R6.reuse, R28 ;  /* 0x00000006841c723c */ /* 0x080fe2000000181c */
[C---:B------:R-:W-:Y:S03]  /*3370*/  @!P0 IADD3 R4, R0.reuse, 0x10, RZ ;  /* 0x0000001000048810 */ /* 0x040fe60007ffe0ff */
[----:B------:R-:W-:Y:S01]  /*3380*/  @!P0 IADD3 R5, R0, 0x11, RZ ;  /* 0x0000001100058810 */ /* 0x000fe20007ffe0ff */
[----:B------:R-:W-:Y:S01]  /*3390*/  FFMA.FTZ R13, R13, c[0x0][0x23c], -R143 ;  /* 0x00008f000d0d7a23 */ /* 0x000fe2000001088f */
[C---:B------:R-:W-:Y:S01]  /*33a0*/  @!P0 ISETP.GE.AND P6, PT, R4.reuse, R148, PT ;  /* 0x000000940400820c */ /* 0x040fe20003fc6270 */
[----:B---3--:R-:W2:Y:S01]  /*33b0*/  LDSM.16.M88.4 R8, [R180+0xd000] ;  /* 0x00d00000b408783b */ /* 0x008ea20000000200 */
[----:B------:R-:W-:Y:S01]  /*33c0*/  @!P0 ISETP.GE.AND P4, PT, R4, R142, PT ;  /* 0x0000008e0400820c */ /* 0x000fe20003f86270 */
[C---:B------:R-:W-:Y:S01]  /*33d0*/  HMMA.16816.F32 R32, R136.reuse, R6, R32 ;  /* 0x000000068820723c */ /* 0x040fe20000001820 */
[----:B------:R-:W-:Y:S01]  /*33e0*/  @!P0 ISETP.GE.AND P2, PT, R5, R148, PT ;  /* 0x000000940500820c */ /* 0x000fe20003f46270 */
[----:B------:R-:W-:Y:S01]  /*33f0*/  MUFU.EX2 R226, R14 ;  /* 0x0000000e00e27308 */ /* 0x000fe20000000800 */
[----:B------:R-:W-:Y:S01]  /*3400*/  @!P0 FSEL R17, R17, -INF , !P3 ;  /* 0xff80000011118808 */ /* 0x000fe20005800000 */
[--C-:B------:R-:W-:Y:S01]  /*3410*/  FFMA.FTZ R16, R16, c[0x0][0x23c], -R149.reuse ;  /* 0x00008f0010107a23 */ /* 0x100fe20000010895 */
[-C--:B------:R-:W-:Y:S01]  /*3420*/  @!P0 ISETP.GE.AND P3, PT, R4, R141.reuse, PT ;  /* 0x0000008d0400820c */ /* 0x080fe20003f66270 */
[--C-:B------:R-:W-:Y:S01]  /*3430*/  FFMA.FTZ R19, R19, c[0x0][0x23c], -R144.reuse ;  /* 0x00008f0013137a23 */ /* 0x100fe20000010890 */
[----:B------:R-:W-:Y:S01]  /*3440*/  @!P0 FSEL R18, R18, -INF , !P5 ;  /* 0xff80000012128808 */ /* 0x000fe20006800000 */
[--C-:B------:R-:W-:Y:S01]  /*3450*/  FFMA.FTZ R17, R17, c[0x0][0x23c], -R149.reuse ;  /* 0x00008f0011117a23 */ /* 0x100fe20000010895 */
[----:B------:R-:W-:Y:S03]  /*3460*/  @!P0 ISETP.GE.AND P5, PT, R4, R140, PT ;  /* 0x0000008c0400820c */ /* 0x000fe60003fa6270 */
[----:B------:R-:W-:Y:S01]  /*3470*/  @!P0 FSEL R20, R20, -INF , !P6 ;  /* 0xff80000014148808 */ /* 0x000fe20007000000 */
[--C-:B------:R-:W-:Y:S01]  /*3480*/  FFMA.FTZ R18, R18, c[0x0][0x23c], -R144.reuse ;  /* 0x00008f0012127a23 */ /* 0x100fe20000010890 */
[----:B------:R-:W-:Y:S01]  /*3490*/  @!P0 ISETP.GE.AND P6, PT, R5, R142, PT ;  /* 0x0000008e0500820c */ /* 0x000fe20003fc6270 */
[----:B------:R3:W-:Y:S01]  /*34a0*/  MUFU.EX2 R225, R15 ;  /* 0x0000000f00e17308 */ /* 0x0007e20000000800 */
[----:B------:R-:W-:Y:S01]  /*34b0*/  @!P0 FSEL R21, R21, -INF , !P2 ;  /* 0xff80000015158808 */ /* 0x000fe20005000000 */
[--C-:B------:R-:W-:Y:S01]  /*34c0*/  FFMA.FTZ R20, R20, c[0x0][0x23c], -R149.reuse ;  /* 0x00008f0014147a23 */ /* 0x100fe20000010895 */
[-C--:B------:R-:W-:Y:S02]  /*34d0*/  @!P0 ISETP.GE.AND P2, PT, R5, R141.reuse, PT ;  /* 0x0000008d0500820c */ /* 0x080fe40003f46270 */
[----:B------:R-:W-:Y:S01]  /*34e0*/  @!P0 FSEL R22, R22, -INF , !P4 ;  /* 0xff80000016168808 */ /* 0x000fe20006000000 */
[----:B------:R-:W-:Y:S01]  /*34f0*/  FFMA.FTZ R21, R21, c[0x0][0x23c], -R149 ;  /* 0x00008f0015157a23 */ /* 0x000fe20000010895 */
[-C--:B------:R-:W-:Y:S02]  /*3500*/  @!P0 ISETP.GE.AND P4, PT, R5, R140.reuse, PT ;  /* 0x0000008c0500820c */ /* 0x080fe40003f86270 */
[----:B------:R-:W-:Y:S01]  /*3510*/  @!P0 IADD3 R5, R0, 0x18, RZ ;  /* 0x0000001800058810 */ /* 0x000fe20007ffe0ff */
[--C-:B------:R-:W-:Y:S01]  /*3520*/  FFMA.FTZ R22, R22, c[0x0][0x23c], -R144.reuse ;  /* 0x00008f0016167a23 */ /* 0x100fe20000010890 */
[----:B------:R-:W-:Y:S01]  /*3530*/  @!P0 IADD3 R4, R0, 0x19, RZ ;  /* 0x0000001900048810 */ /* 0x000fe20007ffe0ff */
[----:B------:R-:W-:Y:S01]  /*3540*/  MUFU.EX2 R202, R20 ;  /* 0x0000001400ca7308 */ /* 0x000fe20000000800 */
[----:B------:R-:W-:Y:S02]  /*3550*/  @!P0 FSEL R23, R23, -INF , !P6 ;  /* 0xff80000017178808 */ /* 0x000fe40007000000 */
[-C--:B------:R-:W-:Y:S02]  /*3560*/  @!P0 ISETP.GE.AND P6, PT, R5, R141.reuse, PT ;  /* 0x0000008d0500820c */ /* 0x080fe40003fc6270 */
[----:B------:R-:W-:Y:S01]  /*3570*/  @!P0 FSEL R24, R24, -INF , !P3 ;  /* 0xff80000018188808 */ /* 0x000fe20005800000 */
[----:B------:R-:W-:Y:S01]  /*3580*/  FFMA.FTZ R23, R23, c[0x0][0x23c], -R144 ;  /* 0x00008f0017177a23 */ /* 0x000fe20000010890 */
[----:B------:R-:W-:Y:S02]  /*3590*/  @!P0 ISETP.GE.AND P3, PT, R5, R140, PT ;  /* 0x0000008c0500820c */ /* 0x000fe40003f66270 */
[----:B------:R-:W-:Y:S01]  /*35a0*/  @!P0 FSEL R27, R27, -INF , !P4 ;  /* 0xff8000001b1b8808 */ /* 0x000fe20006000000 */
[--C-:B------:R-:W-:Y:S01]  /*35b0*/  FFMA.FTZ R24, R24, c[0x0][0x23c], -R143.reuse ;  /* 0x00008f0018187a23 */ /* 0x100fe2000001088f */
[-C--:B------:R-:W-:Y:S01]  /*35c0*/  @!P0 ISETP.GE.AND P4, PT, R4, R141.reuse, PT ;  /* 0x0000008d0400820c */ /* 0x080fe20003f86270 */
[-C--:B--2---:R-:W-:Y:S01]  /*35d0*/  HMMA.16816.F32 R36, R136, R8.reuse, R36 ;  /* 0x000000088824723c */ /* 0x084fe20000001824 */
[----:B------:R-:W-:Y:S01]  /*35e0*/  @!P0 FSEL R25, R25, -INF , !P2 ;  /* 0xff80000019198808 */ /* 0x000fe20005000000 */
[--C-:B------:R-:W-:Y:S01]  /*35f0*/  FFMA.FTZ R27, R27, c[0x0][0x23c], -R2.reuse ;  /* 0x00008f001b1b7a23 */ /* 0x100fe20000010802 */
[----:B------:R-:W-:Y:S01]  /*3600*/  @!P0 ISETP.GE.AND P2, PT, R5, R148, PT ;  /* 0x000000940500820c */ /* 0x000fe20003f46270 */
[----:B---3--:R-:W-:Y:S01]  /*3610*/  IMAD.WIDE.U32 R14, R165, -0x2daee0ad, RZ ;  /* 0xd2511f53a50e7825 */ /* 0x008fe200078e00ff */
[----:B------:R-:W-:Y:S01]  /*3620*/  @!P0 FSEL R26, R26, -INF , !P5 ;  /* 0xff8000001a1a8808 */ /* 0x000fe20006800000 */
[----:B------:R2:W3:Y:S01]  /*3630*/  MUFU.EX2 R221, R13 ;  /* 0x0000000d00dd7308 */ /* 0x0004e20000000800 */
[----:B------:R-:W-:Y:S01]  /*3640*/  @!P0 ISETP.GE.AND P5, PT, R5, R142, PT ;  /* 0x0000008e0500820c */ /* 0x000fe20003fa6270 */
[--C-:B------:R-:W-:Y:S01]  /*3650*/  FFMA.FTZ R25, R25, c[0x0][0x23c], -R143.reuse ;  /* 0x00008f0019197a23 */ /* 0x100fe2000001088f */
[----:B------:R-:W-:Y:S01]  /*3660*/  @!P0 FSEL R28, R28, -INF , !P6 ;  /* 0xff8000001c1c8808 */ /* 0x000fe20007000000 */
[C---:B------:R-:W-:Y:S01]  /*3670*/  HMMA.16816.F32 R40, R132.reuse, R8, R40 ;  /* 0x000000088428723c */ /* 0x040fe20000001828 */
[----:B------:R-:W-:Y:S01]  /*3680*/  @!P0 ISETP.GE.AND P6, PT, R4, R140, PT ;  /* 0x0000008c0400820c */ /* 0x000fe20003fc6270 */
[--C-:B------:R-:W-:Y:S01]  /*3690*/  FFMA.FTZ R26, R26, c[0x0][0x23c], -R2.reuse ;  /* 0x00008f001a1a7a23 */ /* 0x100fe20000010802 */
[----:B------:R-:W-:Y:S01]  /*36a0*/  @!P0 FSEL R29, R29, -INF , !P4 ;  /* 0xff8000001d1d8808 */ /* 0x000fe20006000000 */
[--C-:B------:R-:W-:Y:S01]  /*36b0*/  FFMA.FTZ R28, R28, c[0x0][0x23c], -R143.reuse ;  /* 0x00008f001c1c7a23 */ /* 0x100fe2000001088f */
[----:B------:R-:W-:Y:S01]  /*36c0*/  @!P0 FSEL R31, R31, -INF , !P6 ;  /* 0xff8000001f1f8808 */ /* 0x000fe20007000000 */
[----:B------:R-:W-:Y:S01]  /*36d0*/  MUFU.EX2 R219, R26 ;  /* 0x0000001a00db7308 */ /* 0x000fe20000000800 */
[----:B------:R-:W-:Y:S01]  /*36e0*/  @!P0 ISETP.GE.AND P4, PT, R4, R148, PT ;  /* 0x000000940400820c */ /* 0x000fe20003f86270 */
[-C--:B------:R-:W-:Y:S01]  /*36f0*/  HMMA.16816.F32 R44, R132, R10.reuse, R44 ;  /* 0x0000000a842c723c */ /* 0x080fe2000000182c */
[----:B------:R-:W-:Y:S02]  /*3700*/  @!P0 FSEL R30, R30, -INF , !P3 ;  /* 0xff8000001e1e8808 */ /* 0x000fe40005800000 */
[----:B------:R-:W-:Y:S01]  /*3710*/  @!P0 ISETP.GE.AND P3, PT, R4, R142, PT ;  /* 0x0000008e0400820c */ /* 0x000fe20003f66270 */
[----:B------:R-:W-:Y:S01]  /*3720*/  FFMA.FTZ R29, R29, c[0x0][0x23c], -R143 ;  /* 0x00008f001d1d7a23 */ /* 0x000fe2000001088f */
[----:B------:R-:W-:Y:S01]  /*3730*/  @!P0 IADD3 R8, R0, 0x20, RZ ;  /* 0x0000002000088810 */ /* 0x000fe20007ffe0ff */
[----:B------:R-:W1:Y:S01]  /*3740*/  LDSM.16.M88.4 R4, [R180+0xd800] ;  /* 0x00d80000b404783b */ /* 0x000e620000000200 */
[----:B------:R-:W-:Y:S01]  /*3750*/  @!P0 FSEL R32, R32, -INF , !P2 ;  /* 0xff80000020208808 */ /* 0x000fe20005000000 */
[C---:B------:R-:W-:Y:S01]  /*3760*/  HMMA.16816.F32 R48, R136.reuse, R10, R48 ;  /* 0x0000000a8830723c */ /* 0x040fe20000001830 */
[C---:B------:R-:W-:Y:S01]  /*3770*/  @!P0 ISETP.GE.AND P6, PT, R8.reuse, R148, PT ;  /* 0x000000940800820c */ /* 0x040fe20003fc6270 */
[----:B------:R-:W-:Y:S01]  /*3780*/  MUFU.EX2 R204, R29 ;  /* 0x0000001d00cc7308 */ /* 0x000fe20000000800 */
[----:B------:R-:W-:Y:S01]  /*3790*/  @!P0 ISETP.GE.AND P2, PT, R8, R142, PT ;  /* 0x0000008e0800820c */ /* 0x000fe20003f46270 */
[--C-:B------:R-:W-:Y:S01]  /*37a0*/  FFMA.FTZ R30, R30, c[0x0][0x23c], -R2.reuse ;  /* 0x00008f001e1e7a23 */ /* 0x100fe20000010802 */
[----:B------:R-:W-:Y:S01]  /*37b0*/  @!P0 FSEL R33, R33, -INF , !P4 ;  /* 0xff80000021218808 */ /* 0x000fe20006000000 */
[----:B------:R-:W-:Y:S01]  /*37c0*/  FFMA.FTZ R31, R31, c[0x0][0x23c], -R2 ;  /* 0x00008f001f1f7a23 */ /* 0x000fe20000010802 */
[-C--:B------:R-:W-:Y:S01]  /*37d0*/  @!P0 ISETP.GE.AND P4, PT, R8, R141.reuse, PT ;  /* 0x0000008d0800820c */ /* 0x080fe20003f86270 */
[--C-:B------:R-:W-:Y:S01]  /*37e0*/  FFMA.FTZ R32, R32, c[0x0][0x23c], -R149.reuse ;  /* 0x00008f0020207a23 */ /* 0x100fe20000010895 */
[----:B------:R-:W-:Y:S02]  /*37f0*/  @!P0 FSEL R34, R34, -INF , !P5 ;  /* 0xff80000022228808 */ /* 0x000fe40006800000 */
[----:B------:R-:W-:Y:S01]  /*3800*/  @!P0 ISETP.GE.AND P5, PT, R8, R140, PT ;  /* 0x0000008c0800820c */ /* 0x000fe20003fa6270 */
[----:B------:R-:W-:Y:S01]  /*3810*/  MUFU.EX2 R196, R32 ;  /* 0x0000002000c47308 */ /* 0x000fe20000000800 */
[----:B------:R-:W-:Y:S01]  /*3820*/  @!P0 IADD3 R8, R0, 0x21, RZ ;  /* 0x0000002100088810 */ /* 0x000fe20007ffe0ff */
[--C-:B------:R-:W-:Y:S01]  /*3830*/  FFMA.FTZ R34, R34, c[0x0][0x23c], -R144.reuse ;  /* 0x00008f0022227a23 */ /* 0x100fe20000010890 */
[----:B------:R-:W-:Y:S01]  /*3840*/  @!P0 FSEL R35, R35, -INF , !P3 ;  /* 0xff80000023238808 */ /* 0x000fe20005800000 */
[--C-:B------:R-:W-:Y:S01]  /*3850*/  FFMA.FTZ R33, R33, c[0x0][0x23c], -R149.reuse ;  /* 0x00008f0021217a23 */ /* 0x100fe20000010895 */
[----:B------:R-:W-:Y:S01]  /*3860*/  @!P0 ISETP.GE.AND P3, PT, R8, R148, PT ;  /* 0x000000940800820c */ /* 0x000fe20003f66270 */
[----:B--2---:R-:W-:Y:S01]  /*3870*/  IMAD.WIDE.U32 R12, R166, -0x2daee0ad, RZ ;  /* 0xd2511f53a60c7825 */ /* 0x004fe200078e00ff */
[----:B------:R-:W-:Y:S02]  /*3880*/  @!P0 FSEL R36, R36, -INF , !P6 ;  /* 0xff80000024248808 */ /* 0x000fe40007000000 */
[----:B------:R-:W-:Y:S01]  /*3890*/  @!P0 ISETP.GE.AND P6, PT, R8, R142, PT ;  /* 0x0000008e0800820c */ /* 0x000fe20003fc6270 */
[----:B------:R-:W-:Y:S01]  /*38a0*/  FFMA.FTZ R35, R35, c[0x0][0x23c], -R144 ;  /* 0x00008f0023237a23 */ /* 0x000fe20000010890 */
[----:B------:R-:W-:Y:S01]  /*38b0*/  LOP3.LUT R20, R13, UR46, R152, 0x96, !PT ;  /* 0x0000002e0d147c12 */ /* 0x000fe2000f8e9698 */
[----:B------:R-:W-:Y:S01]  /*38c0*/  MUFU.EX2 R195, R34 ;  /* 0x0000002200c37308 */ /* 0x000fe20000000800 */
[----:B------:R-:W-:Y:S01]  /*38d0*/  @!P0 FSEL R37, R37, -INF , !P3 ;  /* 0xff80000025258808 */ /* 0x000fe20005800000 */
[--C-:B------:R-:W-:Y:S01]  /*38e0*/  FFMA.FTZ R36, R36, c[0x0][0x23c], -R149.reuse ;  /* 0x00008f0024247a23 */ /* 0x100fe20000010895 */
[-C--:B------:R-:W-:Y:S01]  /*38f0*/  @!P0 ISETP.GE.AND P3, PT, R8, R141.reuse, PT ;  /* 0x0000008d0800820c */ /* 0x080fe20003f66270 */
[----:B------:R-:W-:Y:S01]  /*3900*/  IMAD.WIDE.U32 R10, R159, -0x326172a9, RZ ;  /* 0xcd9e8d579f0a7825 */ /* 0x000fe200078e00ff */
[----:B------:R-:W-:Y:S02]  /*3910*/  @!P0 FSEL R38, R38, -INF , !P2 ;  /* 0xff80000026268808 */ /* 0x000fe40005000000 */
[----:B------:R-:W-:Y:S01]  /*3920*/  @!P0 FSEL R41, R41, -INF , !P3 ;  /* 0xff80000029298808 */ /* 0x000fe20005800000 */
[----:B------:R-:W-:Y:S01]  /*3930*/  FFMA.FTZ R37, R37, c[0x0][0x23c], -R149 ;  /* 0x00008f0025257a23 */ /* 0x000fe20000010895 */
[----:B------:R-:W-:Y:S01]  /*3940*/  @!P0 ISETP.GE.AND P2, PT, R8, R140, PT ;  /* 0x0000008c0800820c */ /* 0x000fe20003f46270 */
[----:B------:R-:W-:Y:S01]  /*3950*/  MUFU.EX2 R189, R35 ;  /* 0x0000002300bd7308 */ /* 0x000fe20000000800 */
[----:B------:R-:W-:Y:S01]  /*3960*/  @!P0 IADD3 R9, R0, 0x28, RZ ;  /* 0x0000002800098810 */ /* 0x000fe20007ffe0ff */
[--C-:B------:R-:W-:Y:S01]  /*3970*/  FFMA.FTZ R38, R38, c[0x0][0x23c], -R144.reuse ;  /* 0x00008f0026267a23 */ /* 0x100fe20000010890 */
[----:B------:R-:W-:Y:S01]  /*3980*/  @!P0 IADD3 R8, R0, 0x29, RZ ;  /* 0x0000002900088810 */ /* 0x000fe20007ffe0ff */
[-C--:B-1----:R-:W-:Y:S01]  /*3990*/  HMMA.16816.F32 R52, R136, R4.reuse, R52 ;  /* 0x000000048834723c */ /* 0x082fe20000001834 */
[----:B------:R-:W-:Y:S01]  /*39a0*/  @!P0 ISETP.GE.AND P3, PT, R9, R148, PT ;  /* 0x000000940900820c */ /* 0x000fe20003f66270 */
[--C-:B------:R-:W-:Y:S01]  /*39b0*/  FFMA.FTZ R41, R41, c[0x0][0x23c], -R143.reuse ;  /* 0x00008f0029297a23 */ /* 0x100fe2000001088f */
[----:B------:R-:W-:Y:S02]  /*39c0*/  @!P0 FSEL R39, R39, -INF , !P6 ;  /* 0xff80000027278808 */ /* 0x000fe40007000000 */
[CC--:B------:R-:W-:Y:S01]  /*39d0*/  @!P0 ISETP.GE.AND P6, PT, R9.reuse, R141.reuse, PT ;  /* 0x0000008d0900820c */ /* 0x0c0fe20003fc6270 */
[----:B------:R-:W-:Y:S01]  /*39e0*/  MUFU.EX2 R192, R33 ;  /* 0x0000002100c07308 */ /* 0x000fe20000000800 */
[----:B------:R-:W-:Y:S01]  /*39f0*/  @!P0 FSEL R40, R40, -INF , !P4 ;  /* 0xff80000028288808 */ /* 0x000fe20006000000 */
[C---:B------:R-:W-:Y:S01]  /*3a00*/  HMMA.16816.F32 R56, R132.reuse, R4, R56 ;  /* 0x000000048438723c */ /* 0x040fe20000001838 */
[-C--:B------:R-:W-:Y:S03]  /*3a10*/  @!P0 ISETP.GE.AND P4, PT, R9, R140.reuse, PT ;  /* 0x0000008c0900820c */ /* 0x080fe60003f86270 */
[----:B------:R-:W-:Y:S01]  /*3a20*/  @!P0 FSEL R43, R43, -INF , !P2 ;  /* 0xff8000002b2b8808 */ /* 0x000fe20005000000 */
[----:B------:R-:W-:Y:S01]  /*3a30*/  FFMA.FTZ R39, R39, c[0x0][0x23c], -R144 ;  /* 0x00008f0027277a23 */ /* 0x000fe20000010890 */
[-C--:B------:R-:W-:Y:S01]  /*3a40*/  @!P0 ISETP.GE.AND P2, PT, R8, R141.reuse, PT ;  /* 0x0000008d0800820c */ /* 0x080fe20003f46270 */
[--C-:B------:R-:W-:Y:S01]  /*3a50*/  FFMA.FTZ R40, R40, c[0x0][0x23c], -R143.reuse ;  /* 0x00008f0028287a23 */ /* 0x100fe2000001088f */
[----:B------:R-:W-:Y:S01]  /*3a60*/  @!P0 FSEL R44, R44, -INF , !P6 ;  /* 0xff8000002c2c8808 */ /* 0x000fe20007000000 */
[-C--:B------:R-:W-:Y:S01]  /*3a70*/  HMMA.16816.F32 R60, R132, R6.reuse, R60 ;  /* 0x00000006843c723c */ /* 0x080fe2000000183c */
[----:B------:R-:W-:Y:S01]  /*3a80*/  @!P0 ISETP.GE.AND P6, PT, R8, R140, PT ;  /* 0x0000008c0800820c */ /* 0x000fe20003fc6270 */
[----:B------:R-:W-:Y:S01]  /*3a90*/  MUFU.EX2 R205, R22 ;  /* 0x0000001600cd7308 */ /* 0x000fe20000000800 */
[----:B------:R-:W-:Y:S01]  /*3aa0*/  @!P0 FSEL R45, R45, -INF , !P2 ;  /* 0xff8000002d2d8808 */ /* 0x000fe20005000000 */
[--C-:B------:R-:W-:Y:S01]  /*3ab0*/  FFMA.FTZ R44, R44, c[0x0][0x23c], -R143.reuse ;  /* 0x00008f002c2c7a23 */ /* 0x100fe2000001088f */
[----:B------:R-:W-:Y:S01]  /*3ac0*/  @!P0 FSEL R46, R46, -INF , !P4 ;  /* 0xff8000002e2e8808 */ /* 0x000fe20006000000 */
[--C-:B------:R-:W-:Y:S01]  /*3ad0*/  FFMA.FTZ R43, R43, c[0x0][0x23c], -R2.reuse ;  /* 0x00008f002b2b7a23 */ /* 0x100fe20000010802 */
[C---:B------:R-:W-:Y:S01]  /*3ae0*/  @!P0 ISETP.GE.AND P2, PT, R8.reuse, R148, PT ;  /* 0x000000940800820c */ /* 0x040fe20003f46270 */
[----:B------:R-:W-:Y:S01]  /*3af0*/  HMMA.16816.F32 R64, R136, R6, R64 ;  /* 0x000000068840723c */ /* 0x000fe20000001840 */
[----:B------:R-:W-:Y:S03]  /*3b00*/  @!P0 ISETP.GE.AND P4, PT, R8, R142, PT ;  /* 0x0000008e0800820c */ /* 0x000fe60003f86270 */
[----:B------:R-:W-:Y:S01]  /*3b10*/  @!P0 FSEL R47, R47, -INF , !P6 ;  /* 0xff8000002f2f8808 */ /* 0x000fe20007000000 */
[----:B------:R-:W-:Y:S01]  /*3b20*/  IMAD.WIDE.U32 R132, R157, -0x2daee0ad, RZ ;  /* 0xd2511f539d847825 */ /* 0x000fe200078e00ff */
[C---:B------:R-:W-:Y:S01]  /*3b30*/  @!P0 IADD3 R8, R0.reuse, 0x30, RZ ;  /* 0x0000003000088810 */ /* 0x040fe20007ffe0ff */
[----:B------:R-:W-:Y:S01]  /*3b40*/  MUFU.EX2 R214, R30 ;  /* 0x0000001e00d67308 */ /* 0x000fe20000000800 */
[----:B------:R-:W-:Y:S01]  /*3b50*/  @!P0 IADD3 R4, R0, 0x31, RZ ;  /* 0x0000003100048810 */ /* 0x000fe20007ffe0ff */
[----:B------:R-:W-:Y:S01]  /*3b60*/  FFMA.FTZ R45, R45, c[0x0][0x23c], -R143 ;  /* 0x00008f002d2d7a23 */ /* 0x000fe2000001088f */
[----:B------:R-:W-:Y:S02]  /*3b70*/  @!P0 ISETP.GE.AND P6, PT, R8, R148, PT ;  /* 0x000000940800820c */ /* 0x000fe40003fc6270 */
[----:B------:R-:W-:Y:S01]  /*3b80*/  @!P0 FSEL R48, R48, -INF , !P3 ;  /* 0xff80000030308808 */ /* 0x000fe20005800000 */
[--C-:B------:R-:W-:Y:S01]  /*3b90*/  FFMA.FTZ R46, R46, c[0x0][0x23c], -R2.reuse ;  /* 0x00008f002e2e7a23 */ /* 0x100fe20000010802 */
[----:B------:R-:W-:Y:S01]  /*3ba0*/  @!P0 ISETP.GE.AND P3, PT, R8, R142, PT ;  /* 0x0000008e0800820c */ /* 0x000fe20003f66270 */
[----:B------:R-:W-:Y:S01]  /*3bb0*/  FFMA.FTZ R47, R47, c[0x0][0x23c], -R2 ;  /* 0x00008f002f2f7a23 */ /* 0x000fe20000010802 */
[----:B------:R-:W-:Y:S01]  /*3bc0*/  @!P0 FSEL R51, R51, -INF , !P4 ;  /* 0xff80000033338808 */ /* 0x000fe20006000000 */
[----:B------:R-:W1:Y:S01]  /*3bd0*/  MUFU.EX2 R210, R16 ;  /* 0x0000001000d27308 */ /* 0x000e620000000800 */
[----:B------:R-:W-:Y:S01]  /*3be0*/  @!P0 ISETP.GE.AND P4, PT, R4, R148, PT ;  /* 0x000000940400820c */ /* 0x000fe20003f86270 */
[--C-:B------:R-:W-:Y:S01]  /*3bf0*/  FFMA.FTZ R48, R48, c[0x0][0x23c], -R149.reuse ;  /* 0x00008f0030307a23 */ /* 0x100fe20000010895 */
[----:B------:R-:W-:Y:S01]  /*3c00*/  @!P0 FSEL R49, R49, -INF , !P2 ;  /* 0xff80000031318808 */ /* 0x000fe20005000000 */
[--C-:B------:R-:W-:Y:S01]  /*3c10*/  FFMA.FTZ R51, R51, c[0x0][0x23c], -R144.reuse ;  /* 0x00008f0033337a23 */ /* 0x100fe20000010890 */
[-C--:B------:R-:W-:Y:S02]  /*3c20*/  @!P0 ISETP.GE.AND P2, PT, R8, R141.reuse, PT ;  /* 0x0000008d0800820c */ /* 0x080fe40003f46270 */
[----:B------:R-:W-:Y:S01]  /*3c30*/  @!P0 FSEL R52, R52, -INF , !P6 ;  /* 0xff80000034348808 */ /* 0x000fe20007000000 */
[--C-:B------:R-:W-:Y:S01]  /*3c40*/  FFMA.FTZ R49, R49, c[0x0][0x23c], -R149.reuse ;  /* 0x00008f0031317a23 */ /* 0x100fe20000010895 */
[----:B------:R-:W-:Y:S01]  /*3c50*/  @!P0 ISETP.GE.AND P6, PT, R4, R142, PT ;  /* 0x0000008e0400820c */ /* 0x000fe20003fc6270 */
[----:B------:R-:W-:Y:S01]  /*3c60*/  MUFU.EX2 R215, R18 ;  /* 0x0000001200d77308 */ /* 0x000fe20000000800 */
[----:B------:R-:W-:Y:S01]  /*3c70*/  @!P0 FSEL R53, R53, -INF , !P4 ;  /* 0xff80000035358808 */ /* 0x000fe20006000000 */
[--C-:B------:R-:W-:Y:S01]  /*3c80*/  FFMA.FTZ R52, R52, c[0x0][0x23c], -R149.reuse ;  /* 0x00008f0034347a23 */ /* 0x100fe20000010895 */
[-C--:B------:R-:W-:Y:S02]  /*3c90*/  @!P0 ISETP.GE.AND P4, PT, R4, R141.reuse, PT ;  /* 0x0000008d0400820c */ /* 0x080fe40003f86270 */
[----:B------:R-:W-:Y:S01]  /*3ca0*/  @!P0 FSEL R54, R54, -INF , !P3 ;  /* 0xff80000036368808 */ /* 0x000fe20005800000 */
[----:B------:R-:W-:Y:S01]  /*3cb0*/  FFMA.FTZ R53, R53, c[0x0][0x23c], -R149 ;  /* 0x00008f0035357a23 */ /* 0x000fe20000010895 */
[----:B------:R-:W-:Y:S02]  /*3cc0*/  @!P0 ISETP.GE.AND P3, PT, R4, R140, PT ;  /* 0x0000008c0400820c */ /* 0x000fe40003f66270 */
[----:B------:R-:W-:Y:S01]  /*3cd0*/  @!P0 IADD3 R4, R0, 0x38, RZ ;  /* 0x0000003800048810 */ /* 0x000fe20007ffe0ff */
[----:B------:R2:W-:Y:S01]  /*3ce0*/  MUFU.EX2 R213, R19 ;  /* 0x0000001300d57308 */ /* 0x0005e20000000800 */
[----:B------:R-:W-:Y:S01]  /*3cf0*/  @!P0 FSEL R59, R59, -INF , !P3 ;  /* 0xff8000003b3b8808 */ /* 0x000fe20005800000 */
[----:B------:R-:W-:Y:S01]  /*3d00*/  FFMA.FTZ R54, R54, c[0x0][0x23c], -R144 ;  /* 0x00008f0036367a23 */ /* 0x000fe20000010890 */
[----:B------:R-:W-:Y:S02]  /*3d10*/  @!P0 IADD3 R0, R0, 0x39, RZ ;  /* 0x0000003900008810 */ /* 0x000fe40007ffe0ff */
[----:B------:R-:W-:Y:S01]  /*3d20*/  @!P0 ISETP.GE.AND P3, PT, R4, R148, PT ;  /* 0x000000940400820c */ /* 0x000fe20003f66270 */
[--C-:B------:R-:W-:Y:S01]  /*3d30*/  FFMA.FTZ R59, R59, c[0x0][0x23c], -R2.reuse ;  /* 0x00008f003b3b7a23 */ /* 0x100fe20000010802 */
[----:B------:R-:W-:Y:S02]  /*3d40*/  @!P0 FSEL R56, R56, -INF , !P2 ;  /* 0xff80000038388808 */ /* 0x000fe40005000000 */
[-C--:B------:R-:W-:Y:S01]  /*3d50*/  @!P0 ISETP.GE.AND P2, PT, R0, R141.reuse, PT ;  /* 0x0000008d0000820c */ /* 0x080fe20003f46270 */
[----:B------:R1:W-:Y:S01]  /*3d60*/  MUFU.EX2 R203, R23 ;  /* 0x0000001700cb7308 */ /* 0x0003e20000000800 */
[----:B------:R-:W-:Y:S01]  /*3d70*/  @!P0 FSEL R42, R42, -INF , !P5 ;  /* 0xff8000002a2a8808 */ /* 0x000fe20006800000 */
[--C-:B------:R-:W-:Y:S01]  /*3d80*/  FFMA.FTZ R56, R56, c[0x0][0x23c], -R143.reuse ;  /* 0x00008f0038387a23 */ /* 0x100fe2000001088f */
[----:B------:R-:W-:Y:S02]  /*3d90*/  @!P0 ISETP.GE.AND P5, PT, R9, R142, PT ;  /* 0x0000008e0900820c */ /* 0x000fe40003fa6270 */
[----:B------:R-:W-:Y:S01]  /*3da0*/  @!P0 FSEL R55, R55, -INF , !P6 ;  /* 0xff80000037378808 */ /* 0x000fe20007000000 */
[----:B------:R-:W-:Y:S01]  /*3db0*/  FFMA.FTZ R42, R42, c[0x0][0x23c], -R2 ;  /* 0x00008f002a2a7a23 */ /* 0x000fe20000010802 */
[C---:B------:R-:W-:Y:S02]  /*3dc0*/  @!P0 ISETP.GE.AND P6, PT, R4.reuse, R141, PT ;  /* 0x0000008d0400820c */ /* 0x040fe40003fc6270 */
[----:B------:R-:W-:Y:S01]  /*3dd0*/  @!P0 FSEL R57, R57, -INF , !P4 ;  /* 0xff80000039398808 */ /* 0x000fe20006000000 */
[----:B------:R-:W1:Y:S01]  /*3de0*/  MUFU.EX2 R207, R17 ;  /* 0x0000001100cf7308 */ /* 0x000e620000000800 */
[----:B------:R-:W-:Y:S01]  /*3df0*/  @!P0 ISETP.GE.AND P4, PT, R4, R140, PT ;  /* 0x0000008c0400820c */ /* 0x000fe20003f86270 */
[----:B------:R-:W-:Y:S01]  /*3e00*/  FFMA.FTZ R55, R55, c[0x0][0x23c], -R144 ;  /* 0x00008f0037377a23 */ /* 0x000fe20000010890 */
[----:B------:R-:W-:Y:S01]  /*3e10*/  @!P0 FSEL R61, R61, -INF , !P2 ;  /* 0xff8000003d3d8808 */ /* 0x000fe20005000000 */
[----:B--2---:R-:W-:Y:S01]  /*3e20*/  IMAD.WIDE.U32 R18, R154, -0x326172a9, RZ ;  /* 0xcd9e8d579a127825 */ /* 0x004fe200078e00ff */
[----:B------:R-:W-:Y:S02]  /*3e30*/  @!P0 ISETP.GE.AND P2, PT, R4, R142, PT ;  /* 0x0000008e0400820c */ /* 0x000fe40003f46270 */
[----:B------:R-:W-:Y:S01]  /*3e40*/  @!P0 FSEL R50, R50, -INF , !P5 ;  /* 0xff80000032328808 */ /* 0x000fe20006800000 */
[----:B------:R-:W-:Y:S01]  /*3e50*/  IMAD.WIDE.U32 R4, R153, -0x326172a9, RZ ;  /* 0xcd9e8d5799047825 */ /* 0x000fe200078e00ff */
[-C--:B------:R-:W-:Y:S01]  /*3e60*/  @!P0 ISETP.GE.AND P5, PT, R8, R140.reuse, PT ;  /* 0x0000008c0800820c */ /* 0x080fe20003fa6270 */
[----:B------:R-:W-:Y:S01]  /*3e70*/  MUFU.EX2 R201, R21 ;  /* 0x0000001500c97308 */ /* 0x000fe20000000800 */
[----:B------:R-:W-:Y:S01]  /*3e80*/  LOP3.LUT R134, R15, UR46, R160, 0x96, !PT ;  /* 0x0000002e0f867c12 */ /* 0x000fe2000f8e96a0 */
[----:B------:R-:W-:Y:S01]  /*3e90*/  FFMA.FTZ R50, R50, c[0x0][0x23c], -R144 ;  /* 0x00008f0032327a23 */ /* 0x000fe20000010890 */
[----:B------:R-:W-:Y:S01]  /*3ea0*/  @!P0 FSEL R58, R58, -INF , !P5 ;  /* 0xff8000003a3a8808 */ /* 0x000fe20006800000 */
[----:B------:R-:W-:Y:S01]  /*3eb0*/  IMAD.WIDE.U32 R8, R161, -0x326172a9, RZ ;  /* 0xcd9e8d57a1087825 */ /* 0x000fe200078e00ff */
[----:B------:R-:W-:Y:S02]  /*3ec0*/  @!P0 ISETP.GE.AND P5, PT, R0, R140, PT ;  /* 0x0000008c0000820c */ /* 0x000fe40003fa6270 */
[----:B------:R-:W-:Y:S01]  /*3ed0*/  LOP3.LUT R22, R5, UR47, R156, 0x96, !PT ;  /* 0x0000002f05167c12 */ /* 0x000fe2000f8e969c */
[----:B------:R-:W-:Y:S01]  /*3ee0*/  IMAD.WIDE.U32 R140, R155, -0x2daee0ad, RZ ;  /* 0xd2511f539b8c7825 */ /* 0x000fe200078e00ff */
[----:B------:R-:W-:Y:S01]  /*3ef0*/  LOP3.LUT R16, R11, UR47, R158, 0x96, !PT ;  /* 0x0000002f0b107c12 */ /* 0x000fe2000f8e969e */
[----:B------:R2:W2:Y:S01]  /*3f00*/  MUFU.EX2 R217, R24 ;  /* 0x0000001800d97308 */ /* 0x0004a20000000800 */
[----:B------:R-:W-:Y:S01]  /*3f10*/  LOP3.LUT R150, R133, UR46, R150, 0x96, !PT ;  /* 0x0000002e85967c12 */ /* 0x000fe2000f8e9696 */
[----:B------:R-:W-:Y:S01]  /*3f20*/  IMAD.WIDE.U32 R134, R134, -0x326172a9, RZ ;  /* 0xcd9e8d5786867825 */ /* 0x000fe200078e00ff */
[----:B------:R-:W-:Y:S02]  /*3f30*/  LOP3.LUT R26, R141, UR46, R162, 0x96, !PT ;  /* 0x0000002e8d1a7c12 */ /* 0x000fe4000f8e96a2 */
[----:B------:R-:W-:Y:S01]  /*3f40*/  LOP3.LUT R158, R9, UR47, R158, 0x96, !PT ;  /* 0x0000002f099e7c12 */ /* 0x000fe2000f8e969e */
[----:B-1----:R-:W-:Y:S01]  /*3f50*/  IMAD.WIDE.U32 R22, R22, -0x2daee0ad, RZ ;  /* 0xd2511f5316167825 */ /* 0x002fe200078e00ff */
[----:B------:R-:W-:Y:S02]  /*3f60*/  LOP3.LUT R15, R19, UR47, R156, 0x96, !PT ;  /* 0x0000002f130f7c12 */ /* 0x000fe4000f8e969c */
[----:B------:R-:W-:Y:S01]  /*3f70*/  @!P0 FSEL R60, R60, -INF , !P6 ;  /* 0xff8000003c3c8808 */ /* 0x000fe20007000000 */
[----:B------:R1:W-:Y:S01]  /*3f80*/  MUFU.EX2 R218, R27 ;  /* 0x0000001b00da7308 */ /* 0x0003e20000000800 */
[----:B------:R-:W-:Y:S01]  /*3f90*/  @!P0 ISETP.GE.AND P6, PT, R0, R148, PT ;  /* 0x000000940000820c */ /* 0x000fe20003fc6270 */
[--C-:B------:R-:W-:Y:S01]  /*3fa0*/  FFMA.FTZ R57, R57, c[0x0][0x23c], -R143.reuse ;  /* 0x00008f0039397a23 */ /* 0x100fe2000001088f */
[----:B------:R-:W-:Y:S01]  /*3fb0*/  @!P0 FSEL R62, R62, -INF , !P4 ;  /* 0xff8000003e3e8808 */ /* 0x000fe20006000000 */
[--C-:B------:R-:W-:Y:S01]  /*3fc0*/  FFMA.FTZ R60, R60, c[0x0][0x23c], -R143.reuse ;  /* 0x00008f003c3c7a23 */ /* 0x100fe2000001088f */
[----:B------:R-:W-:Y:S01]  /*3fd0*/  @!P0 ISETP.GE.AND P4, PT, R0, R142, PT ;  /* 0x0000008e0000820c */ /* 0x000fe20003f86270 */
[----:B------:R-:W-:Y:S01]  /*3fe0*/  FFMA.FTZ R143, R61, c[0x0][0x23c], -R143 ;  /* 0x00008f003d8f7a23 */ /* 0x000fe2000001088f */
[----:B------:R-:W-:Y:S01]  /*3ff0*/  @!P0 FSEL R66, R66, -INF , !P2 ;  /* 0xff80000042428808 */ /* 0x000fe20005000000 */
[----:B------:R-:W-:Y:S01]  /*4000*/  FFMA.FTZ R62, R62, c[0x0][0x23c], -R2 ;  /* 0x00008f003e3e7a23 */ /* 0x000fe20000010802 */
[----:B------:R-:W-:Y:S01]  /*4010*/  @!P0 FSEL R64, R64, -INF , !P3 ;  /* 0xff80000040408808 */ /* 0x000fe20005800000 */
[----:B------:R3:W-:Y:S01]  /*4020*/  MUFU.EX2 R209, R28 ;  /* 0x0000001c00d17308 */ /* 0x0007e20000000800 */
[----:B------:R-:W-:Y:S01]  /*4030*/  @!P0 FSEL R67, R67, -INF , !P4 ;  /* 0xff80000043438808 */ /* 0x000fe20006000000 */
[----:B------:R-:W-:Y:S01]  /*4040*/  FFMA.FTZ R66, R66, c[0x0][0x23c], -R144 ;  /* 0x00008f0042427a23 */ /* 0x000fe20000010890 */
[----:B------:R-:W-:Y:S01]  /*4050*/  @!P0 FSEL R65, R65, -INF , !P6 ;  /* 0xff80000041418808 */ /* 0x000fe20007000000 */
[--C-:B------:R-:W-:Y:S01]  /*4060*/  FFMA.FTZ R64, R64, c[0x0][0x23c], -R149.reuse ;  /* 0x00008f0040407a23 */ /* 0x100fe20000010895 */
[----:B--2---:R-:W-:Y:S01]  /*4070*/  LOP3.LUT R24, R135, UR45, R10, 0x96, !PT ;  /* 0x0000002d87187c12 */ /* 0x004fe2000f8e960a */
[----:B------:R-:W-:Y:S01]  /*4080*/  FFMA.FTZ R144, R67, c[0x0][0x23c], -R144 ;  /* 0x00008f0043907a23 */ /* 0x000fe20000010890 */
[----:B------:R-:W-:Y:S01]  /*4090*/  @!P0 FSEL R63, R63, -INF , !P5 ;  /* 0xff8000003f3f8808 */ /* 0x000fe20006800000 */
[----:B------:R-:W-:Y:S02]  /*40a0*/  FFMA.FTZ R149, R65, c[0x0][0x23c], -R149 ;  /* 0x00008f0041957a23 */ /* 0x000fe40000010895 */
[----:B------:R2:W2:Y:S01]  /*40b0*/  MUFU.EX2 R216, R25 ;  /* 0x0000001900d87308 */ /* 0x0004a20000000800 */
[----:B------:R-:W-:Y:S04]  /*40c0*/  IMAD.WIDE.U32 R10, R150, -0x326172a9, RZ ;  /* 0xcd9e8d57960a7825 */ /* 0x000fe800078e00ff */
[----:B-1----:R-:W-:Y:S04]  /*40d0*/  IMAD.WIDE.U32 R26, R26, -0x326172a9, RZ ;  /* 0xcd9e8d571a1a7825 */ /* 0x002fe800078e00ff */
[----:B------:R-:W-:Y:S01]  /*40e0*/  FFMA.FTZ R58, R58, c[0x0][0x23c], -R2 ;  /* 0x00008f003a3a7a23 */ /* 0x000fe20000010802 */
[----:B------:R-:W-:Y:S01]  /*40f0*/  LOP3.LUT R133, R27, UR45, R8, 0x96, !PT ;  /* 0x0000002d1b857c12 */ /* 0x000fe2000f8e9608 */
[----:B------:R-:W-:Y:S01]  /*4100*/  MUFU.EX2 R160, R49 ;  /* 0x0000003100a07308 */ /* 0x000fe20000000800 */
[----:B------:R-:W-:Y:S01]  /*4110*/  FFMA.FTZ R2, R63, c[0x0][0x23c], -R2 ;  /* 0x00008f003f027a23 */ /* 0x000fe20000010802 */
[----:B---3--:R-:W-:Y:S01]  /*4120*/  LOP3.LUT R28, R23, UR44, R12, 0x96, !PT ;  /* 0x0000002c171c7c12 */ /* 0x008fe2000f8e960c */
[----:B------:R-:W-:Y:S01]  /*4130*/  IMAD.WIDE.U32 R20, R20, -0x326172a9, RZ ;  /* 0xcd9e8d5714147825 */ /* 0x000fe200078e00ff */
[----:B------:R-:W-:Y:S03]  /*4140*/  LOP3.LUT R23, R11, UR45, R18, 0x96, !PT ;  /* 0x0000002d0b177c12 */ /* 0x000fe6000f8e9612 */
[----:B------:R-:W-:Y:S03]  /*4150*/  IMAD.WIDE.U32 R16, R16, -0x2daee0ad, RZ ;  /* 0xd2511f5310107825 */ /* 0x000fe600078e00ff */
[----:B------:R1:W3:Y:S01]  /*4160*/  MUFU.EX2 R212, R31 ;  /* 0x0000001f00d47308 */ /* 0x0002e20000000800 */
[----:B------:R-:W-:Y:S01]  /*4170*/  IMAD.WIDE.U32 R28, R28, -0x326172a9, RZ ;  /* 0xcd9e8d571c1c7825 */ /* 0x000fe200078e00ff */
[----:B------:R-:W-:Y:S02]  /*4180*/  LOP3.LUT R13, R17, UR44, R14, 0x96, !PT ;  /* 0x0000002c110d7c12 */ /* 0x000fe4000f8e960e */
[----:B------:R-:W-:Y:S01]  /*4190*/  LOP3.LUT R17, R21, UR45, R4, 0x96, !PT ;  /* 0x0000002d15117c12 */ /* 0x000fe2000f8e9604 */
[----:B------:R-:W-:Y:S04]  /*41a0*/  IMAD.WIDE.U32 R4, R158, -0x2daee0ad, RZ ;  /* 0xd2511f539e047825 */ /* 0x000fe800078e00ff */
[----:B------:R-:W-:Y:S01]  /*41b0*/  IMAD.WIDE.U32 R14, R15, -0x2daee0ad, RZ ;  /* 0xd2511f530f0e7825 */ /* 0x000fe200078e00ff */
[----:B------:R-:W-:Y:S01]  /*41c0*/  LOP3.LUT R18, R5, UR44, R140, 0x96, !PT ;  /* 0x0000002c05127c12 */ /* 0x000fe2000f8e968c */
[----:B------:R-:W-:Y:S01]  /*41d0*/  MUFU.EX2 R161, R48 ;  /* 0x0000003000a17308 */ /* 0x000fe20000000800 */
[----:B------:R-:W-:Y:S01]  /*41e0*/  LOP3.LUT R5, R29, UR43, R20, 0x96, !PT ;  /* 0x0000002b1d057c12 */ /* 0x000fe2000f8e9614 */
[----:B--2---:R-:W-:Y:S01]  /*41f0*/  IMAD.WIDE.U32 R24, R24, -0x2daee0ad, RZ ;  /* 0xd2511f5318187825 */ /* 0x004fe200078e00ff */
[----:B------:R-:W-:Y:S03]  /*4200*/  LOP3.LUT R21, R15, UR44, R132, 0x96, !PT ;  /* 0x0000002c0f157c12 */ /* 0x000fe6000f8e9684 */
[----:B------:R-:W-:Y:S01]  /*4210*/  IMAD.WIDE.U32 R132, R133, -0x2daee0ad, RZ ;  /* 0xd2511f5385847825 */ /* 0x000fe200078e00ff */
[----:B------:R-:W-:Y:S03]  /*4220*/  LOP3.LUT R8, R25, UR41, R16, 0x96, !PT ;  /* 0x0000002919087c12 */ /* 0x000fe6000f8e9610 */
[----:B------:R-:W-:Y:S01]  /*4230*/  IMAD.WIDE.U32 R12, R13, -0x326172a9, RZ ;  /* 0xcd9e8d570d0c7825 */ /* 0x000fe200078e00ff */
[----:B------:R-:W-:Y:S01]  /*4240*/  LOP3.LUT R0, R133, UR41, R4, 0x96, !PT ;  /* 0x0000002985007c12 */ /* 0x000fe2000f8e9604 */
[----:B------:R-:W-:Y:S02]  /*4250*/  MUFU.EX2 R164, R51 ;  /* 0x0000003300a47308 */ /* 0x000fe40000000800 */
[----:B------:R-:W-:Y:S01]  /*4260*/  IMAD.WIDE.U32 R16, R17, -0x2daee0ad, RZ ;  /* 0xd2511f5311107825 */ /* 0x000fe200078e00ff */
        /* <DEDUP_REMOVED lines=11> */
[----:B------:R-:W-:Y:S01]  /*4320*/  LOP3.LUT R26, R4, 0xffff, RZ, 0xc0, !PT ;  /* 0x0000ffff041a7812 */ /* 0x000fe200078ec0ff */
[----:B------:R-:W-:Y:S01]  /*4330*/  MUFU.EX2 R153, R64 ;  /* 0x0000004000997308 */ /* 0x000fe20000000800 */
[----:B------:R-:W-:Y:S01]  /*4340*/  SHF.R.U32.HI R17, RZ, 0x18, R4 ;  /* 0x00000018ff117819 */ /* 0x000fe20000011604 */
[----:B------:R-:W-:Y:S01]  /*4350*/  IMAD.WIDE.U32 R6, R0, -0x326172a9, RZ ;  /* 0xcd9e8d5700067825 */ /* 0x000fe200078e00ff */
[----:B------:R-:W-:Y:S02]  /*4360*/  SHF.R.U32.HI R25, RZ, 0x10, R8 ;  /* 0x00000010ff197819 */ /* 0x000fe40000011608 */
[C---:B------:R-:W-:Y:S01]  /*4370*/  LOP3.LUT R15, R8.reuse, 0xff, RZ, 0xc0, !PT ;  /* 0x000000ff080f7812 */ /* 0x040fe200078ec0ff */
[----:B------:R-:W-:Y:S01]  /*4380*/  IMAD.WIDE.U32 R10, R11, -0x2daee0ad, RZ ;  /* 0xd2511f530b0a7825 */ /* 0x000fe200078e00ff */
[----:B------:R-:W-:Y:S02]  /*4390*/  SHF.R.U32.HI R29, RZ, 0x10, R4 ;  /* 0x00000010ff1d7819 */ /* 0x000fe40000011604 */
[----:B------:R-:W-:Y:S01]  /*43a0*/  LOP3.LUT R21, R8, 0xffff, RZ, 0xc0, !PT ;  /* 0x0000ffff08157812 */ /* 0x000fe200078ec0ff */
[----:B------:R-:W-:Y:S01]  /*43b0*/  MUFU.EX2 R151, R66 ;  /* 0x0000004200977308 */ /* 0x000fe20000000800 */
[----:B------:R-:W-:Y:S02]  /*43c0*/  LOP3.LUT R12, R9, UR11, R12, 0x96, !PT ;  /* 0x0000000b090c7c12 */ /* 0x000fe4000f8e960c */
[----:B------:R-:W-:Y:S02]  /*43d0*/  SHF.R.U32.HI R23, RZ, 0x18, R8 ;  /* 0x00000018ff177819 */ /* 0x000fe40000011608 */
[----:B------:R-:W-:Y:S02]  /*43e0*/  LOP3.LUT R9, R11, UR9, R24, 0x96, !PT ;  /* 0x000000090b097c12 */ /* 0x000fe4000f8e9618 */
[----:B------:R-:W-:Y:S02]  /*43f0*/  LOP3.LUT R8, R5, UR9, R16, 0x96, !PT ;  /* 0x0000000905087c12 */ /* 0x000fe4000f8e9610 */
[--C-:B------:R-:W-:Y:S01]  /*4400*/  SHF.R.U32.HI R24, RZ, 0x18, R10.reuse ;  /* 0x00000018ff187819 */ /* 0x100fe2000001160a */
[----:B------:R-:W-:Y:S01]  /*4410*/  MUFU.EX2 R150, R144 ;  /* 0x0000009000967308 */ /* 0x000fe20000000800 */
[----:B------:R-:W-:Y:S01]  /*4420*/  LOP3.LUT R16, R4, 0xff, RZ, 0xc0, !PT ;  /* 0x000000ff04107812 */ /* 0x000fe200078ec0ff */
[----:B------:R-:W-:Y:S01]  /*4430*/  IMAD.WIDE.U32 R4, R13, -0x326172a9, RZ ;  /* 0xcd9e8d570d047825 */ /* 0x000fe200078e00ff */
[C---:B------:R-:W-:Y:S02]  /*4440*/  LOP3.LUT R30, R10.reuse, 0xffff, RZ, 0xc0, !PT ;  /* 0x0000ffff0a1e7812 */ /* 0x040fe400078ec0ff */
[----:B------:R-:W-:Y:S02]  /*4450*/  LOP3.LUT R19, R10, 0xff, RZ, 0xc0, !PT ;  /* 0x000000ff0a137812 */ /* 0x000fe400078ec0ff */
[----:B-1----:R-:W-:Y:S02]  /*4460*/  SHF.R.U32.HI R31, RZ, 0x10, R10 ;  /* 0x00000010ff1f7819 */ /* 0x002fe4000001160a */
[----:B------:R-:W-:Y:S01]  /*4470*/  LOP3.LUT R10, R7, UR11, R18, 0x96, !PT ;  /* 0x0000000b070a7c12 */ /* 0x000fe2000f8e9612 */
[----:B------:R-:W-:Y:S01]  /*4480*/  MUFU.EX2 R155, R60 ;  /* 0x0000003c009b7308 */ /* 0x000fe20000000800 */
[----:B------:R-:W-:Y:S02]  /*4490*/  SHF.R.U32.HI R11, RZ, 0x18, R4 ;  /* 0x00000018ff0b7819 */ /* 0x000fe40000011604 */
[----:B------:R-:W-:Y:S02]  /*44a0*/  LOP3.LUT R33, R6, 0xffff, RZ, 0xc0, !PT ;  /* 0x0000ffff06217812 */ /* 0x000fe400078ec0ff */
[----:B------:R-:W-:Y:S02]  /*44b0*/  LOP3.LUT R0, R5, UR11, R28, 0x96, !PT ;  /* 0x0000000b05007c12 */ /* 0x000fe4000f8e961c */
[C---:B------:R-:W-:Y:S02]  /*44c0*/  LOP3.LUT R7, R4.reuse, 0xffff, RZ, 0xc0, !PT ;  /* 0x0000ffff04077812 */ /* 0x040fe400078ec0ff */
[----:B------:R-:W-:Y:S01]  /*44d0*/  SHF.R.U32.HI R27, RZ, 0x18, R6 ;  /* 0x00000018ff1b7819 */ /* 0x000fe20000011606 */
[----:B------:R-:W-:Y:S01]  /*44e0*/  MUFU.EX2 R154, R143 ;  /* 0x0000008f009a7308 */ /* 0x000fe20000000800 */
[----:B------:R-:W-:Y:S02]  /*44f0*/  LOP3.LUT R14, R4, 0xff, RZ, 0xc0, !PT ;  /* 0x000000ff040e7812 */ /* 0x000fe400078ec0ff */
[----:B------:R-:W-:Y:S02]  /*4500*/  SHF.R.U32.HI R13, RZ, 0x10, R4 ;  /* 0x00000010ff0d7819 */ /* 0x000fe40000011604 */
[C---:B------:R-:W-:Y:S02]  /*4510*/  LOP3.LUT R4, R12.reuse, 0xffff, RZ, 0xc0, !PT ;  /* 0x0000ffff0c047812 */ /* 0x040fe400078ec0ff */
[----:B------:R-:W-:Y:S02]  /*4520*/  LOP3.LUT R5, R12, 0xff, RZ, 0xc0, !PT ;  /* 0x000000ff0c057812 */ /* 0x000fe400078ec0ff */
[----:B------:R-:W-:Y:S01]  /*4530*/  SHF.R.U32.HI R4, RZ, 0x8, R4 ;  /* 0x00000008ff047819 */ /* 0x000fe20000011604 */
[----:B------:R-:W-:Y:S01]  /*4540*/  MUFU.EX2 R163, R62 ;  /* 0x0000003e00a37308 */ /* 0x000fe20000000800 */
[----:B------:R-:W-:Y:S02]  /*4550*/  LOP3.LUT R18, R6, 0xff, RZ, 0xc0, !PT ;  /* 0x000000ff06127812 */ /* 0x000fe400078ec0ff */
[----:B------:R-:W-:Y:S02]  /*4560*/  LOP3.LUT R4, R4, 0xffff, RZ, 0xc0, !PT ;  /* 0x0000ffff04047812 */ /* 0x000fe400078ec0ff */
[----:B------:R-:W-:Y:S02]  /*4570*/  SHF.R.U32.HI R32, RZ, 0x10, R6 ;  /* 0x00000010ff207819 */ /* 0x000fe40000011606 */
[----:B------:R-:W-:Y:S02]  /*4580*/  ISETP.LE.U32.AND P2, PT, R4, UR23, PT ;  /* 0x0000001704007c0c */ /* 0x000fe4000bf43070 */
[C---:B------:R-:W-:Y:S01]  /*4590*/  LOP3.LUT R4, R0.reuse, 0xffff, RZ, 0xc0, !PT ;  /* 0x0000ffff00047812 */ /* 0x040fe200078ec0ff */
[----:B------:R-:W-:Y:S01]  /*45a0*/  MUFU.EX2 R152, R149 ;  /* 0x0000009500987308 */ /* 0x000fe20000000800 */
[----:B------:R-:W-:Y:S02]  /*45b0*/  ISETP.LE.U32.AND P3, PT, R5, UR23, PT ;  /* 0x0000001705007c0c */ /* 0x000fe4000bf63070 */
[--C-:B------:R-:W-:Y:S02]  /*45c0*/  SHF.R.U32.HI R5, RZ, 0x18, R12.reuse ;  /* 0x00000018ff057819 */ /* 0x100fe4000001160c */
[----:B------:R-:W-:Y:S02]  /*45d0*/  SHF.R.U32.HI R12, RZ, 0x10, R12 ;  /* 0x00000010ff0c7819 */ /* 0x000fe4000001160c */
[----:B------:R-:W-:Y:S02]  /*45e0*/  LOP3.LUT R6, R0, 0xff, RZ, 0xc0, !PT ;  /* 0x000000ff00067812 */ /* 0x000fe400078ec0ff */
[----:B------:R-:W-:Y:S01]  /*45f0*/  LOP3.LUT R12, R12, 0xff, RZ, 0xc0, !PT ;  /* 0x000000ff0c0c7812 */ /* 0x000fe200078ec0ff */
[----:B------:R-:W-:Y:S01]  /*4600*/  MUFU.EX2 R157, R52 ;  /* 0x00000034009d7308 */ /* 0x000fe20000000800 */
[----:B------:R-:W-:Y:S01]  /*4610*/  SHF.R.U32.HI R4, RZ, 0x8, R4 ;  /* 0x00000008ff047819 */ /* 0x000fe20000011604 */
[----:B------:R-:W-:Y:S01]  /*4620*/  @!P2 FADD.FTZ R208, -R208, -RZ ;  /* 0x800000ffd0d0a221 */ /* 0x000fe20000010100 */
[----:B------:R-:W-:Y:S01]  /*4630*/  ISETP.LE.U32.AND P6, PT, R5, UR23, PT ;  /* 0x0000001705007c0c */ /* 0x000fe2000bfc3070 */
[----:B------:R-:W-:Y:S01]  /*4640*/  @!P3 FADD.FTZ R211, -R211, -RZ ;  /* 0x800000ffd3d3b221 */ /* 0x000fe20000010100 */
[----:B------:R-:W-:Y:S02]  /*4650*/  ISETP.LE.U32.AND P4, PT, R6, UR23, PT ;  /* 0x0000001706007c0c */ /* 0x000fe4000bf83070 */
[----:B------:R-:W-:Y:S02]  /*4660*/  ISETP.LE.U32.AND P0, PT, R12, UR23, PT ;  /* 0x000000170c007c0c */ /* 0x000fe4000bf03070 */
[--C-:B------:R-:W-:Y:S01]  /*4670*/  SHF.R.U32.HI R5, RZ, 0x10, R0.reuse ;  /* 0x00000010ff057819 */ /* 0x100fe20000011600 */
[----:B------:R-:W-:Y:S01]  /*4680*/  MUFU.EX2 R158, R2 ;  /* 0x00000002009e7308 */ /* 0x000fe20000000800 */
[----:B------:R-:W-:Y:S02]  /*4690*/  LOP3.LUT R12, R31, 0xff, RZ, 0xc0, !PT ;  /* 0x000000ff1f0c7812 */ /* 0x000fe400078ec0ff */
[----:B------:R-:W-:Y:S02]  /*46a0*/  LOP3.LUT R4, R4, 0xffff, RZ, 0xc0, !PT ;  /* 0x0000ffff04047812 */ /* 0x000fe400078ec0ff */
[----:B------:R-:W-:Y:S01]  /*46b0*/  LOP3.LUT R5, R5, 0xff, RZ, 0xc0, !PT ;  /* 0x000000ff05057812 */ /* 0x000fe200078ec0ff */
[----:B------:R-:W-:Y:S01]  /*46c0*/  @!P6 FADD.FTZ R220, -R220, -RZ ;  /* 0x800000ffdcdce221 */ /* 0x000fe20000010100 */
[----:B------:R-:W-:Y:S01]  /*46d0*/  ISETP.LE.U32.AND P2, PT, R4, UR23, PT ;  /* 0x0000001704007c0c */ /* 0x000fe2000bf43070 */
[----:B------:R-:W-:Y:S01]  /*46e0*/  @!P4 FADD.FTZ R223, -R223, -RZ ;  /* 0x800000ffdfdfc221 */ /* 0x000fe20000010100 */
[----:B------:R-:W-:Y:S01]  /*46f0*/  SHF.R.U32.HI R4, RZ, 0x18, R0 ;  /* 0x00000018ff047819 */ /* 0x000fe20000011600 */
[----:B------:R-:W-:Y:S01]  /*4700*/  @!P0 FADD.FTZ R206, -R206, -RZ ;  /* 0x800000ffcece8221 */ /* 0x000fe20000010100 */
[----:B------:R-:W-:Y:S01]  /*4710*/  SHF.R.U32.HI R0, RZ, 0x8, R7 ;  /* 0x00000008ff007819 */ /* 0x000fe20000011607 */
[----:B------:R-:W-:Y:S01]  /*4720*/  IMAD.WIDE.U32 R6, R134, -0x2daee0ad, RZ ;  /* 0xd2511f5386067825 */ /* 0x000fe200078e00ff */
[----:B------:R-:W-:Y:S01]  /*4730*/  ISETP.LE.U32.AND P3, PT, R5, UR23, PT ;  /* 0x0000001705007c0c */ /* 0x000fe2000bf63070 */
[----:B------:R-:W-:Y:S01]  /*4740*/  MUFU.EX2 R162, R54 ;  /* 0x0000003600a27308 */ /* 0x000fe20000000800 */
[----:B------:R-:W-:Y:S02]  /*4750*/  LOP3.LUT R0, R0, 0xffff, RZ, 0xc0, !PT ;  /* 0x0000ffff00007812 */ /* 0x000fe400078ec0ff */
[----:B------:R-:W-:Y:S02]  /*4760*/  ISETP.LE.U32.AND P0, PT, R4, UR23, PT ;  /* 0x0000001704007c0c */ /* 0x000fe4000bf03070 */
[----:B------:R-:W-:Y:S01]  /*4770*/  ISETP.LE.U32.AND P4, PT, R0, UR23, PT ;  /* 0x0000001700007c0c */ /* 0x000fe2000bf83070 */
[----:B------:R-:W-:Y:S01]  /*4780*/  @!P2 FADD.FTZ R224, -R224, -RZ ;  /* 0x800000ffe0e0a221 */ /* 0x000fe20000010100 */
[----:B------:R-:W-:Y:S02]  /*4790*/  SHF.R.U32.HI R0, RZ, 0x8, R21 ;  /* 0x00000008ff007819 */ /* 0x000fe40000011615 */
[----:B------:R-:W-:Y:S01]  /*47a0*/  ISETP.LE.U32.AND P5, PT, R15, UR23, PT ;  /* 0x000000170f007c0c */ /* 0x000fe2000bfa3070 */
[----:B------:R-:W-:Y:S01]  /*47b0*/  MUFU.EX2 R166, R57 ;  /* 0x0000003900a67308 */ /* 0x000fe20000000800 */
[----:B------:R-:W-:Y:S01]  /*47c0*/  LOP3.LUT R0, R0, 0xffff, RZ, 0xc0, !PT ;  /* 0x0000ffff00007812 */ /* 0x000fe200078ec0ff */
[----:B------:R-:W-:Y:S01]  /*47d0*/  @!P3 FADD.FTZ R228, -R228, -RZ ;  /* 0x800000ffe4e4b221 */ /* 0x000fe20000010100 */
[----:B------:R-:W-:Y:S02]  /*47e0*/  LOP3.LUT R4, R13, 0xff, RZ, 0xc0, !PT ;  /* 0x000000ff0d047812 */ /* 0x000fe400078ec0ff */
[----:B------:R-:W-:Y:S01]  /*47f0*/  ISETP.LE.U32.AND P3, PT, R11, UR23, PT ;  /* 0x000000170b007c0c */ /* 0x000fe2000bf63070 */
[----:B----4-:R-:W-:Y:S01]  /*4800*/  @!P0 FADD.FTZ R227, -R227, -RZ ;  /* 0x800000ffe3e38221 */ /* 0x010fe20000010100 */
[----:B------:R-:W-:Y:S01]  /*4810*/  ISETP.LE.U32.AND P2, PT, R4, UR23, PT ;  /* 0x0000001704007c0c */ /* 0x000fe2000bf43070 */
[----:B------:R-:W-:Y:S01]  /*4820*/  @!P4 FADD.FTZ R221, -R221, -RZ ;  /* 0x800000ffddddc221 */ /* 0x000fe20000010100 */
[----:B------:R-:W-:Y:S01]  /*4830*/  ISETP.LE.U32.AND P4, PT, R0, UR23, PT ;  /* 0x0000001700007c0c */ /* 0x000fe2000bf83070 */
[----:B------:R-:W-:Y:S01]  /*4840*/  MUFU.EX2 R168, R59 ;  /* 0x0000003b00a87308 */ /* 0x000fe20000000800 */
[----:B------:R-:W-:Y:S01]  /*4850*/  ISETP.LE.U32.AND P0, PT, R23, UR23, PT ;  /* 0x0000001717007c0c */ /* 0x000fe2000bf03070 */
[----:B------:R-:W-:Y:S01]  /*4860*/  @!P5 FADD.FTZ R210, -R210, -RZ ;  /* 0x800000ffd2d2d221 */ /* 0x000fe20000010100 */
[----:B------:R-:W-:Y:S02]  /*4870*/  LOP3.LUT R0, R25, 0xff, RZ, 0xc0, !PT ;  /* 0x000000ff19007812 */ /* 0x000fe400078ec0ff */
[----:B------:R-:W-:Y:S02]  /*4880*/  LOP3.LUT R4, R9, 0xff, RZ, 0xc0, !PT ;  /* 0x000000ff09047812 */ /* 0x000fe400078ec0ff */
[----:B------:R-:W-:Y:S01]  /*4890*/  SHF.R.U32.HI R11, RZ, 0x8, R30 ;  /* 0x00000008ff0b7819 */ /* 0x000fe2000001161e */
[----:B------:R-:W-:Y:S01]  /*48a0*/  @!P3 FADD.FTZ R225, -R225, -RZ ;  /* 0x800000ffe1e1b221 */ /* 0x000fe20000010100 */
[----:B------:R-:W-:Y:S01]  /*48b0*/  ISETP.LE.U32.AND P5, PT, R4, UR23, PT ;  /* 0x0000001704007c0c */ /* 0x000fe2000bfa3070 */
[----:B------:R-:W-:Y:S01]  /*48c0*/  @!P2 FADD.FTZ R226, -R226, -RZ ;  /* 0x800000ffe2e2a221 */ /* 0x000fe20000010100 */
[----:B------:R-:W-:Y:S01]  /*48d0*/  ISETP.LE.U32.AND P3, PT, R0, UR23, PT ;  /* 0x0000001700007c0c */ /* 0x000fe2000bf63070 */
[----:B------:R-:W-:Y:S01]  /*48e0*/  @!P4 FADD.FTZ R207, -R207, -RZ ;  /* 0x800000ffcfcfc221 */ /* 0x000fe20000010100 */
[----:B------:R-:W-:Y:S01]  /*48f0*/  LOP3.LUT R0, R9, 0xffff, RZ, 0xc0, !PT ;  /* 0x0000ffff09007812 */ /* 0x000fe200078ec0ff */
[----:B------:R-:W-:Y:S01]  /*4900*/  @!P0 FADD.FTZ R213, -R213, -RZ ;  /* 0x800000ffd5d58221 */ /* 0x000fe20000010100 */
[--C-:B------:R-:W-:Y:S01]  /*4910*/  SHF.R.U32.HI R4, RZ, 0x18, R9.reuse ;  /* 0x00000018ff047819 */ /* 0x100fe20000011609 */
[----:B------:R-:W-:Y:S01]  /*4920*/  MUFU.EX2 R156, R53 ;  /* 0x00000035009c7308 */ /* 0x000fe20000000800 */
[----:B------:R-:W-:Y:S02]  /*4930*/  SHF.R.U32.HI R9, RZ, 0x10, R9 ;  /* 0x00000010ff097819 */ /* 0x000fe40000011609 */
[----:B------:R-:W-:Y:S02]  /*4940*/  ISETP.LE.U32.AND P4, PT, R4, UR23, PT ;  /* 0x0000001704007c0c */ /* 0x000fe4000bf83070 */
[----:B------:R-:W-:Y:S01]  /*4950*/  LOP3.LUT R4, R9, 0xff, RZ, 0xc0, !PT ;  /* 0x000000ff09047812 */ /* 0x000fe200078ec0ff */
[----:B------:R-:W-:Y:S01]  /*4960*/  @!P5 FADD.FTZ R202, -R202, -RZ ;  /* 0x800000ffcacad221 */ /* 0x000fe20000010100 */
[----:B------:R-:W-:Y:S01]  /*4970*/  SHF.R.U32.HI R0, RZ, 0x8, R0 ;  /* 0x00000008ff007819 */ /* 0x000fe20000011600 */
[----:B------:R-:W-:Y:S01]  /*4980*/  @!P3 FADD.FTZ R215, -R215, -RZ ;  /* 0x800000ffd7d7b221 */ /* 0x000fe20000010100 */
[----:B------:R-:W-:Y:S01]  /*4990*/  ISETP.LE.U32.AND P0, PT, R4, UR23, PT ;  /* 0x0000001704007c0c */ /* 0x000fe2000bf03070 */
[----:B------:R-:W-:Y:S01]  /*49a0*/  MUFU.EX2 R159, R55 ;  /* 0x00000037009f7308 */ /* 0x000fe20000000800 */
[----:B------:R-:W-:Y:S02]  /*49b0*/  LOP3.LUT R4, R8, 0xff, RZ, 0xc0, !PT ;  /* 0x000000ff08047812 */ /* 0x000fe400078ec0ff */
[----:B------:R-:W-:Y:S02]  /*49c0*/  LOP3.LUT R0, R0, 0xffff, RZ, 0xc0, !PT ;  /* 0x0000ffff00007812 */ /* 0x000fe400078ec0ff */
[----:B------:R-:W-:Y:S01]  /*49d0*/  ISETP.LE.U32.AND P5, PT, R4, UR23, PT ;  /* 0x0000001704007c0c */ /* 0x000fe2000bfa3070 */
[----:B------:R-:W-:Y:S01]  /*49e0*/  @!P4 FADD.FTZ R203, -R203, -RZ ;  /* 0x800000ffcbcbc221 */ /* 0x000fe20000010100 */
[----:B------:R-:W-:Y:S02]  /*49f0*/  ISETP.LE.U32.AND P3, PT, R0, UR23, PT ;  /* 0x0000001700007c0c */ /* 0x000fe4000bf63070 */
[----:B------:R-:W-:Y:S01]  /*4a00*/  SHF.R.U32.HI R5, RZ, 0x10, R8 ;  /* 0x00000010ff057819 */ /* 0x000fe20000011608 */
[----:B------:R-:W-:Y:S01]  /*4a10*/  MUFU.EX2 R167, R56 ;  /* 0x0000003800a77308 */ /* 0x000fe20000000800 */
[----:B------:R-:W-:Y:S01]  /*4a20*/  LOP3.LUT R0, R8, 0xffff, RZ, 0xc0, !PT ;  /* 0x0000ffff08007812 */ /* 0x000fe200078ec0ff */
[----:B------:R-:W-:Y:S01]  /*4a30*/  @!P0 FADD.FTZ R205, -R205, -RZ ;  /* 0x800000ffcdcd8221 */ /* 0x000fe20000010100 */
[----:B------:R-:W-:Y:S02]  /*4a40*/  LOP3.LUT R4, R5, 0xff, RZ, 0xc0, !PT ;  /* 0x000000ff05047812 */ /* 0x000fe400078ec0ff */
[----:B------:R-:W-:Y:S02]  /*4a50*/  SHF.R.U32.HI R0, RZ, 0x8, R0 ;  /* 0x00000008ff007819 */ /* 0x000fe40000011600 */
[----:B------:R-:W-:Y:S01]  /*4a60*/  ISETP.LE.U32.AND P0, PT, R4, UR23, PT ;  /* 0x0000001704007c0c */ /* 0x000fe2000bf03070 */
[----:B------:R-:W-:Y:S01]  /*4a70*/  IMAD.WIDE.U32 R4, R133, -0x326172a9, RZ ;  /* 0xcd9e8d5785047825 */ /* 0x000fe200078e00ff */
        /* <DEDUP_REMOVED lines=8> */
[----:B------:R-:W-:Y:S01]  /*4b00*/  SHF.R.U32.HI R0, RZ, 0x8, R26 ;  /* 0x00000008ff007819 */ /* 0x000fe2000001161a */
[----:B------:R-:W-:Y:S01]  /*4b10*/  @!P0 FADD.FTZ R219, -R219, -RZ ;  /* 0x800000ffdbdb8221 */ /* 0x000fe20000010100 */
[----:B------:R-:W-:Y:S01]  /*4b20*/  ISETP.LE.U32.AND P2, PT, R17, UR23, PT ;  /* 0x0000001711007c0c */ /* 0x000fe2000bf43070 */
[----:B------:R-:W-:Y:S01]  /*4b30*/  MUFU.EX2 R193, R41 ;  /* 0x0000002900c17308 */ /* 0x000fe20000000800 */
[----:B------:R-:W-:Y:S02]  /*4b40*/  LOP3.LUT R0, R0, 0xffff, RZ, 0xc0, !PT ;  /* 0x0000ffff00007812 */ /* 0x000fe400078ec0ff */
[----:B------:R-:W-:Y:S01]  /*4b50*/  ISETP.LE.U32.AND P4, PT, R19, UR23, PT ;  /* 0x0000001713007c0c */ /* 0x000fe2000bf83070 */
[----:B------:R-:W-:Y:S01]  /*4b60*/  @!P6 FADD.FTZ R222, -R222, -RZ ;  /* 0x800000ffdedee221 */ /* 0x000fe20000010100 */
[----:B------:R-:W-:Y:S01]  /*4b70*/  ISETP.LE.U32.AND P0, PT, R0, UR23, PT ;  /* 0x0000001700007c0c */ /* 0x000fe2000bf03070 */
[----:B------:R-:W-:Y:S01]  /*4b80*/  @!P3 FADD.FTZ R216, -R216, -RZ ;  /* 0x800000ffd8d8b221 */ /* 0x000fe20000010100 */
[----:B------:R-:W-:Y:S01]  /*4b90*/  LOP3.LUT R0, R29, 0xff, RZ, 0xc0, !PT ;  /* 0x000000ff1d007812 */ /* 0x000fe200078ec0ff */
[----:B------:R-:W-:Y:S01]  /*4ba0*/  @!P5 FADD.FTZ R218, -R218, -RZ ;  /* 0x800000ffdadad221 */ /* 0x000fe20000010100 */
[----:B------:R-:W-:Y:S01]  /*4bb0*/  ISETP.LE.U32.AND P6, PT, R16, UR23, PT ;  /* 0x0000001710007c0c */ /* 0x000fe2000bfc3070 */
[----:B------:R-:W1:Y:S01]  /*4bc0*/  MUFU.EX2 R171, R36 ;  /* 0x0000002400ab7308 */ /* 0x000e620000000800 */
[----:B------:R-:W-:Y:S01]  /*4bd0*/  ISETP.LE.U32.AND P5, PT, R0, UR23, PT ;  /* 0x0000001700007c0c */ /* 0x000fe2000bfa3070 */
[----:B---3--:R-:W-:Y:S01]  /*4be0*/  @!P2 FADD.FTZ R212, -R212, -RZ ;  /* 0x800000ffd4d4a221 */ /* 0x008fe20000010100 */
[----:B------:R-:W-:Y:S02]  /*4bf0*/  LOP3.LUT R11, R11, 0xffff, RZ, 0xc0, !PT ;  /* 0x0000ffff0b0b7812 */ /* 0x000fe400078ec0ff */
[----:B------:R-:W-:Y:S01]  /*4c00*/  ISETP.LE.U32.AND P3, PT, R24, UR23, PT ;  /* 0x0000001718007c0c */ /* 0x000fe2000bf63070 */
[----:B------:R-:W-:Y:S01]  /*4c10*/  @!P4 FADD.FTZ R196, -R196, -RZ ;  /* 0x800000ffc4c4c221 */ /* 0x000fe20000010100 */
[----:B------:R-:W-:Y:S01]  /*4c20*/  ISETP.LE.U32.AND P2, PT, R11, UR23, PT ;  /* 0x000000170b007c0c */ /* 0x000fe2000bf43070 */
[----:B------:R-:W-:Y:S01]  /*4c30*/  @!P0 FADD.FTZ R204, -R204, -RZ ;  /* 0x800000ffcccc8221 */ /* 0x000fe20000010100 */
[----:B------:R-:W-:Y:S01]  /*4c40*/  LOP3.LUT R11, R10, 0xffff, RZ, 0xc0, !PT ;  /* 0x0000ffff0a0b7812 */ /* 0x000fe200078ec0ff */
[----:B------:R-:W2:Y:S01]  /*4c50*/  MUFU.EX2 R172, R39 ;  /* 0x0000002700ac7308 */ /* 0x000ea20000000800 */
[----:B------:R-:W-:Y:S01]  /*4c60*/  LOP3.LUT R19, R6, 0xff, RZ, 0xc0, !PT ;  /* 0x000000ff06137812 */ /* 0x000fe200078ec0ff */
[----:B------:R-:W-:Y:S01]  /*4c70*/  @!P6 FADD.FTZ R209, -R209, -RZ ;  /* 0x800000ffd1d1e221 */ /* 0x000fe20000010100 */
[----:B------:R-:W-:Y:S01]  /*4c80*/  SHF.R.U32.HI R17, RZ, 0x10, R6 ;  /* 0x00000010ff117819 */ /* 0x000fe20000011606 */
[----:B------:R-:W-:Y:S01]  /*4c90*/  @!P5 FADD.FTZ R214, -R214, -RZ ;  /* 0x800000ffd6d6d221 */ /* 0x000fe20000010100 */
[----:B------:R-:W-:Y:S02]  /*4ca0*/  ISETP.LE.U32.AND P5, PT, R12, UR23, PT ;  /* 0x000000170c007c0c */ /* 0x000fe4000bfa3070 */
[----:B------:R-:W-:Y:S01]  /*4cb0*/  LOP3.LUT R12, R10, 0xff, RZ, 0xc0, !PT ;  /* 0x000000ff0a0c7812 */ /* 0x000fe200078ec0ff */
[----:B------:R-:W-:Y:S01]  /*4cc0*/  @!P3 FADD.FTZ R189, -R189, -RZ ;  /* 0x800000ffbdbdb221 */ /* 0x000fe20000010100 */
[----:B------:R-:W-:Y:S01]  /*4cd0*/  LOP3.LUT R9, R5, UR11, R20, 0x96, !PT ;  /* 0x0000000b05097c12 */ /* 0x000fe2000f8e9614 */
[----:B------:R-:W-:Y:S01]  /*4ce0*/  MUFU.EX2 R170, R37 ;  /* 0x0000002500aa7308 */ /* 0x000fe20000000800 */
[----:B------:R-:W-:Y:S01]  /*4cf0*/  ISETP.LE.U32.AND P4, PT, R12, UR23, PT ;  /* 0x000000170c007c0c */ /* 0x000fe2000bf83070 */
[----:B------:R-:W-:Y:S01]  /*4d00*/  @!P2 FADD.FTZ R192, -R192, -RZ ;  /* 0x800000ffc0c0a221 */ /* 0x000fe20000010100 */
[----:B------:R-:W-:Y:S02]  /*4d10*/  ISETP.LE.U32.AND P6, PT, R18, UR23, PT ;  /* 0x0000001712007c0c */ /* 0x000fe4000bfc3070 */
[----:B------:R-:W-:Y:S02]  /*4d20*/  LOP3.LUT R18, R6, 0xffff, RZ, 0xc0, !PT ;  /* 0x0000ffff06127812 */ /* 0x000fe400078ec0ff */
[----:B------:R-:W-:Y:S01]  /*4d30*/  SHF.R.U32.HI R20, RZ, 0x18, R6 ;  /* 0x00000018ff147819 */ /* 0x000fe20000011606 */
[----:B------:R-:W-:Y:S01]  /*4d40*/  @!P5 FADD.FTZ R195, -R195, -RZ ;  /* 0x800000ffc3c3d221 */ /* 0x000fe20000010100 */
[----:B------:R-:W-:Y:S01]  /*4d50*/  SHF.R.U32.HI R6, RZ, 0x10, R10 ;  /* 0x00000010ff067819 */ /* 0x000fe2000001160a */
[----:B------:R-:W3:Y:S01]  /*4d60*/  MUFU.EX2 R175, R38 ;  /* 0x0000002600af7308 */ /* 0x000ee20000000800 */
[----:B------:R-:W-:Y:S02]  /*4d70*/  LOP3.LUT R8, R7, UR9, R132, 0x96, !PT ;  /* 0x0000000907087c12 */ /* 0x000fe4000f8e9684 */
[----:B------:R-:W-:Y:S01]  /*4d80*/  SHF.R.U32.HI R7, RZ, 0x8, R11 ;  /* 0x00000008ff077819 */ /* 0x000fe2000001160b */
[----:B-1----:R-:W-:Y:S01]  /*4d90*/  @!P4 FADD.FTZ R171, -R171, -RZ ;  /* 0x800000ffababc221 */ /* 0x002fe20000010100 */
[----:B------:R-:W-:Y:S01]  /*4da0*/  SHF.R.U32.HI R11, RZ, 0x18, R10 ;  /* 0x00000018ff0b7819 */ /* 0x000fe2000001160a */
[----:B------:R-:W-:Y:S01]  /*4db0*/  @!P6 FADD.FTZ R161, -R161, -RZ ;  /* 0x800000ffa1a1e221 */ /* 0x000fe20000010100 */
[----:B------:R-:W-:Y:S02]  /*4dc0*/  LOP3.LUT R6, R6, 0xff, RZ, 0xc0, !PT ;  /* 0x000000ff06067812 */ /* 0x000fe400078ec0ff */
[----:B------:R-:W-:Y:S01]  /*4dd0*/  ISETP.LE.U32.AND P2, PT, R11, UR23, PT ;  /* 0x000000170b007c0c */ /* 0x000fe2000bf43070 */
[----:B------:R-:W-:Y:S01]  /*4de0*/  MUFU.EX2 R200, R42 ;  /* 0x0000002a00c87308 */ /* 0x000fe20000000800 */
[----:B------:R-:W-:Y:S02]  /*4df0*/  ISETP.LE.U32.AND P3, PT, R6, UR23, PT ;  /* 0x0000001706007c0c */ /* 0x000fe4000bf63070 */
[C---:B------:R-:W-:Y:S02]  /*4e00*/  LOP3.LUT R6, R9.reuse, 0xff, RZ, 0xc0, !PT ;  /* 0x000000ff09067812 */ /* 0x040fe400078ec0ff */
[----:B------:R-:W-:Y:S02]  /*4e10*/  LOP3.LUT R10, R9, 0xffff, RZ, 0xc0, !PT ;  /* 0x0000ffff090a7812 */ /* 0x000fe400078ec0ff */
[----:B------:R-:W-:Y:S02]  /*4e20*/  LOP3.LUT R7, R7, 0xffff, RZ, 0xc0, !PT ;  /* 0x0000ffff07077812 */ /* 0x000fe400078ec0ff */
[----:B------:R-:W-:Y:S01]  /*4e30*/  ISETP.LE.U32.AND P4, PT, R6, UR23, PT ;  /* 0x0000001706007c0c */ /* 0x000fe2000bf83070 */
[----:B------:R-:W1:Y:S01]  /*4e40*/  MUFU.EX2 R194, R40 ;  /* 0x0000002800c27308 */ /* 0x000e620000000800 */
[----:B------:R-:W-:Y:S01]  /*4e50*/  ISETP.LE.U32.AND P5, PT, R7, UR23, PT ;  /* 0x0000001707007c0c */ /* 0x000fe2000bfa3070 */
[----:B--2---:R-:W-:Y:S01]  /*4e60*/  @!P2 FADD.FTZ R172, -R172, -RZ ;  /* 0x800000ffacaca221 */ /* 0x004fe20000010100 */
[----:B------:R-:W-:Y:S01]  /*4e70*/  SHF.R.U32.HI R6, RZ, 0x8, R10 ;  /* 0x00000008ff067819 */ /* 0x000fe2000001160a */
[----:B---3--:R-:W-:Y:S01]  /*4e80*/  @!P3 FADD.FTZ R175, -R175, -RZ ;  /* 0x800000ffafafb221 */ /* 0x008fe20000010100 */
[--C-:B------:R-:W-:Y:S02]  /*4e90*/  SHF.R.U32.HI R7, RZ, 0x10, R9.reuse ;  /* 0x00000010ff077819 */ /* 0x100fe40000011609 */
[----:B------:R-:W-:Y:S02]  /*4ea0*/  LOP3.LUT R6, R6, 0xffff, RZ, 0xc0, !PT ;  /* 0x0000ffff06067812 */ /* 0x000fe400078ec0ff */
[--C-:B------:R-:W-:Y:S01]  /*4eb0*/  SHF.R.U32.HI R16, RZ, 0x10, R4.reuse ;  /* 0x00000010ff107819 */ /* 0x100fe20000011604 */
[----:B------:R-:W2:Y:S01]  /*4ec0*/  MUFU.EX2 R174, R45 ;  /* 0x0000002d00ae7308 */ /* 0x000ea20000000800 */
[C---:B------:R-:W-:Y:S02]  /*4ed0*/  LOP3.LUT R13, R4.reuse, 0xffff, RZ, 0xc0, !PT ;  /* 0x0000ffff040d7812 */ /* 0x040fe400078ec0ff */
[----:B------:R-:W-:Y:S01]  /*4ee0*/  LOP3.LUT R14, R4, 0xff, RZ, 0xc0, !PT ;  /* 0x000000ff040e7812 */ /* 0x000fe200078ec0ff */
[----:B------:R-:W-:Y:S01]  /*4ef0*/  @!P5 FADD.FTZ R170, -R170, -RZ ;  /* 0x800000ffaaaad221 */ /* 0x000fe20000010100 */
[----:B------:R-:W-:Y:S01]  /*4f00*/  SHF.R.U32.HI R15, RZ, 0x18, R4 ;  /* 0x00000018ff0f7819 */ /* 0x000fe20000011604 */
[----:B------:R-:W-:Y:S01]  /*4f10*/  IMAD.WIDE.U32 R4, R135, -0x2daee0ad, RZ ;  /* 0xd2511f5387047825 */ /* 0x000fe200078e00ff */
[----:B------:R-:W-:Y:S02]  /*4f20*/  ISETP.LE.U32.AND P2, PT, R6, UR23, PT ;  /* 0x0000001706007c0c */ /* 0x000fe4000bf43070 */
[----:B------:R-:W-:Y:S01]  /*4f30*/  SHF.R.U32.HI R11, RZ, 0x18, R9 ;  /* 0x00000018ff0b7819 */ /* 0x000fe20000011609 */
[----:B------:R-:W3:Y:S01]  /*4f40*/  MUFU.EX2 R173, R44 ;  /* 0x0000002c00ad7308 */ /* 0x000ee20000000800 */
[----:B------:R-:W-:Y:S02]  /*4f50*/  LOP3.LUT R7, R7, 0xff, RZ, 0xc0, !PT ;  /* 0x000000ff07077812 */ /* 0x000fe400078ec0ff */
[----:B------:R-:W-:Y:S01]  /*4f60*/  LOP3.LUT R0, R5, UR9, R22, 0x96, !PT ;  /* 0x0000000905007c12 */ /* 0x000fe2000f8e9616 */
[----:B-1----:R-:W-:Y:S01]  /*4f70*/  @!P4 FADD.FTZ R194, -R194, -RZ ;  /* 0x800000ffc2c2c221 */ /* 0x002fe20000010100 */
[----:B------:R-:W-:Y:S02]  /*4f80*/  ISETP.LE.U32.AND P5, PT, R11, UR23, PT ;  /* 0x000000170b007c0c */ /* 0x000fe4000bfa3070 */
[C---:B------:R-:W-:Y:S02]  /*4f90*/  LOP3.LUT R11, R4.reuse, 0xffff, RZ, 0xc0, !PT ;  /* 0x0000ffff040b7812 */ /* 0x040fe400078ec0ff */
[----:B------:R-:W-:Y:S01]  /*4fa0*/  SHF.R.U32.HI R5, RZ, 0x8, R13 ;  /* 0x00000008ff057819 */ /* 0x000fe2000001160d */
[----:B------:R-:W-:Y:S01]  /*4fb0*/  @!P2 FADD.FTZ R193, -R193, -RZ ;  /* 0x800000ffc1c1a221 */ /* 0x000fe20000010100 */
[----:B------:R-:W-:Y:S01]  /*4fc0*/  ISETP.LE.U32.AND P3, PT, R7, UR23, PT ;  /* 0x0000001707007c0c */ /* 0x000fe2000bf63070 */
[----:B------:R-:W1:Y:S01]  /*4fd0*/  MUFU.EX2 R198, R46 ;  /* 0x0000002e00c67308 */ /* 0x000e620000000800 */
[----:B------:R-:W-:Y:S02]  /*4fe0*/  LOP3.LUT R5, R5, 0xffff, RZ, 0xc0, !PT ;  /* 0x0000ffff05057812 */ /* 0x000fe400078ec0ff */
[----:B------:R-:W-:Y:S02]  /*4ff0*/  LOP3.LUT R10, R4, 0xff, RZ, 0xc0, !PT ;  /* 0x000000ff040a7812 */ /* 0x000fe400078ec0ff */
[----:B------:R-:W-:Y:S02]  /*5000*/  ISETP.LE.U32.AND P2, PT, R5, UR23, PT ;  /* 0x0000001705007c0c */ /* 0x000fe4000bf43070 */
[--C-:B------:R-:W-:Y:S02]  /*5010*/  SHF.R.U32.HI R7, RZ, 0x18, R4.reuse ;  /* 0x00000018ff077819 */ /* 0x100fe40000011604 */
[----:B------:R-:W-:Y:S01]  /*5020*/  SHF.R.U32.HI R9, RZ, 0x10, R4 ;  /* 0x00000010ff097819 */ /* 0x000fe20000011604 */
[----:B------:R-:W4:Y:S01]  /*5030*/  MUFU.EX2 R199, R43 ;  /* 0x0000002b00c77308 */ /* 0x000f220000000800 */
[----:B------:R-:W-:Y:S01]  /*5040*/  LOP3.LUT R4, R16, 0xff, RZ, 0xc0, !PT ;  /* 0x000000ff10047812 */ /* 0x000fe200078ec0ff */
[----:B------:R-:W-:Y:S01]  /*5050*/  @!P3 FADD.FTZ R200, -R200, -RZ ;  /* 0x800000ffc8c8b221 */ /* 0x000fe20000010100 */
[----:B------:R-:W-:Y:S02]  /*5060*/  ISETP.LE.U32.AND P4, PT, R14, UR23, PT ;  /* 0x000000170e007c0c */ /* 0x000fe4000bf83070 */
[----:B------:R-:W-:Y:S02]  /*5070*/  ISETP.LE.U32.AND P3, PT, R4, UR23, PT ;  /* 0x0000001704007c0c */ /* 0x000fe4000bf63070 */
[----:B------:R-:W-:Y:S01]  /*5080*/  SHF.R.U32.HI R4, RZ, 0x8, R33 ;  /* 0x00000008ff047819 */ /* 0x000fe20000011621 */
[----:B--2---:R-:W-:Y:S01]  /*5090*/  @!P2 FADD.FTZ R174, -R174, -RZ ;  /* 0x800000ffaeaea221 */ /* 0x004fe20000010100 */
[----:B------:R-:W-:Y:S01]  /*50a0*/  LOP3.LUT R5, R32, 0xff, RZ, 0xc0, !PT ;  /* 0x000000ff20057812 */ /* 0x000fe200078ec0ff */
[----:B------:R-:W2:Y:S01]  /*50b0*/  MUFU.EX2 R197, R47 ;  /* 0x0000002f00c57308 */ /* 0x000ea20000000800 */
[----:B------:R-:W-:Y:S02]  /*50c0*/  LOP3.LUT R4, R4, 0xffff, RZ, 0xc0, !PT ;  /* 0x0000ffff04047812 */ /* 0x000fe400078ec0ff */
[----:B------:R-:W-:Y:S02]  /*50d0*/  LOP3.LUT R6, R0, 0xff, RZ, 0xc0, !PT ;  /* 0x000000ff00067812 */ /* 0x000fe400078ec0ff */
[----:B------:R-:W-:Y:S01]  /*50e0*/  ISETP.LE.U32.AND P2, PT, R4, UR23, PT ;  /* 0x0000001704007c0c */ /* 0x000fe2000bf43070 */
[----:B---3--:R-:W-:Y:S01]  /*50f0*/  @!P4 FADD.FTZ R173, -R173, -RZ ;  /* 0x800000ffadadc221 */ /* 0x008fe20000010100 */
[----:B------:R-:W-:Y:S01]  /*5100*/  LOP3.LUT R4, R8, 0xffff, RZ, 0xc0, !PT ;  /* 0x0000ffff08047812 */ /* 0x000fe200078ec0ff */
[----:B-1----:R-:W-:Y:S01]  /*5110*/  @!P3 FADD.FTZ R198, -R198, -RZ ;  /* 0x800000ffc6c6b221 */ /* 0x002fe20000010100 */
[----:B------:R-:W-:Y:S02]  /*5120*/  ISETP.LE.U32.AND P4, PT, R5, UR23, PT ;  /* 0x0000001705007c0c */ /* 0x000fe4000bf83070 */
[----:B------:R-:W-:Y:S02]  /*5130*/  SHF.R.U32.HI R4, RZ, 0x8, R4 ;  /* 0x00000008ff047819 */ /* 0x000fe40000011604 */
[----:B------:R-:W-:Y:S01]  /*5140*/  LOP3.LUT R5, R8, 0xff, RZ, 0xc0, !PT ;  /* 0x000000ff08057812 */ /* 0x000fe200078ec0ff */
[----:B----4-:R-:W-:Y:S01]  /*5150*/  @!P5 FADD.FTZ R199, -R199, -RZ ;  /* 0x800000ffc7c7d221 */ /* 0x010fe20000010100 */
[----:B------:R-:W-:Y:S02]  /*5160*/  LOP3.LUT R4, R4, 0xffff, RZ, 0xc0, !PT ;  /* 0x0000ffff04047812 */ /* 0x000fe400078ec0ff */
[----:B------:R-:W-:Y:S01]  /*5170*/  ISETP.LE.U32.AND P3, PT, R5, UR23, PT ;  /* 0x0000001705007c0c */ /* 0x000fe2000bf63070 */
[----:B------:R-:W-:Y:S01]  /*5180*/  @!P2 FADD.FTZ R160, -R160, -RZ ;  /* 0x800000ffa0a0a221 */ /* 0x000fe20000010100 */
[----:B------:R-:W-:Y:S02]  /*5190*/  ISETP.LE.U32.AND P2, PT, R4, UR23, PT ;  /* 0x0000001704007c0c */ /* 0x000fe4000bf43070 */
[--C-:B------:R-:W-:Y:S01]  /*51a0*/  SHF.R.U32.HI R5, RZ, 0x18, R8.reuse ;  /* 0x00000018ff057819 */ /* 0x100fe20000011608 */
[----:B------:R-:W-:Y:S01]  /*51b0*/  @!P4 FADD.FTZ R165, -R165, -RZ ;  /* 0x800000ffa5a5c221 */ /* 0x000fe20000010100 */
[----:B------:R-:W-:Y:S02]  /*51c0*/  LOP3.LUT R4, R0, 0xffff, RZ, 0xc0, !PT ;  /* 0x0000ffff00047812 */ /* 0x000fe400078ec0ff */
[----:B------:R-:W-:Y:S02]  /*51d0*/  SHF.R.U32.HI R8, RZ, 0x10, R8 ;  /* 0x00000010ff087819 */ /* 0x000fe40000011608 */
[----:B------:R-:W-:Y:S02]  /*51e0*/  SHF.R.U32.HI R4, RZ, 0x8, R4 ;  /* 0x00000008ff047819 */ /* 0x000fe40000011604 */
[----:B------:R-:W-:Y:S01]  /*51f0*/  ISETP.LE.U32.AND P5, PT, R15, UR23, PT ;  /* 0x000000170f007c0c */ /* 0x000fe2000bfa3070 */
[----:B------:R-:W-:Y:S01]  /*5200*/  @!P3 FADD.FTZ R157, -R157, -RZ ;  /* 0x800000ff9d9db221 */ /* 0x000fe20000010100 */
[----:B------:R-:W-:Y:S01]  /*5210*/  LOP3.LUT R8, R8, 0xff, RZ, 0xc0, !PT ;  /* 0x000000ff08087812 */ /* 0x000fe200078ec0ff */
[----:B------:R-:W-:Y:S01]  /*5220*/  @!P2 FADD.FTZ R156, -R156, -RZ ;  /* 0x800000ff9c9ca221 */ /* 0x000fe20000010100 */
[----:B------:R-:W-:Y:S02]  /*5230*/  LOP3.LUT R4, R4, 0xffff, RZ, 0xc0, !PT ;  /* 0x0000ffff04047812 */ /* 0x000fe400078ec0ff */
[----:B------:R-:W-:Y:S02]  /*5240*/  ISETP.LE.U32.AND P6, PT, R8, UR23, PT ;  /* 0x0000001708007c0c */ /* 0x000fe4000bfc3070 */
[----:B------:R-:W-:Y:S02]  /*5250*/  ISETP.LE.U32.AND P3, PT, R4, UR23, PT ;  /* 0x0000001704007c0c */ /* 0x000fe4000bf63070 */
[----:B------:R-:W-:Y:S02]  /*5260*/  SHF.R.U32.HI R4, RZ, 0x8, R18 ;  /* 0x00000008ff047819 */ /* 0x000fe40000011612 */
[----:B------:R-:W-:Y:S01]  /*5270*/  ISETP.LE.U32.AND P0, PT, R27, UR23, PT ;  /* 0x000000171b007c0c */ /* 0x000fe2000bf03070 */
[----:B--2---:R-:W-:Y:S01]  /*5280*/  @!P5 FADD.FTZ R197, -R197, -RZ ;  /* 0x800000ffc5c5d221 */ /* 0x004fe20000010100 */
[----:B------:R-:W-:Y:S02]  /*5290*/  ISETP.LE.U32.AND P5, PT, R5, UR23, PT ;  /* 0x0000001705007c0c */ /* 0x000fe4000bfa3070 */
[--C-:B------:R-:W-:Y:S02]  /*52a0*/  SHF.R.U32.HI R5, RZ, 0x10, R0.reuse ;  /* 0x00000010ff057819 */ /* 0x100fe40000011600 */
[----:B------:R-:W-:Y:S01]  /*52b0*/  SHF.R.U32.HI R0, RZ, 0x18, R0 ;  /* 0x00000018ff007819 */ /* 0x000fe20000011600 */
[----:B------:R-:W-:Y:S01]  /*52c0*/  @!P6 FADD.FTZ R162, -R162, -RZ ;  /* 0x800000ffa2a2e221 */ /* 0x000fe20000010100 */
[----:B------:R-:W-:Y:S01]  /*52d0*/  LOP3.LUT R5, R5, 0xff, RZ, 0xc0, !PT ;  /* 0x000000ff05057812 */ /* 0x000fe200078ec0ff */
[----:B------:R-:W-:Y:S01]  /*52e0*/  @!P3 FADD.FTZ R166, -R166, -RZ ;  /* 0x800000ffa6a6b221 */ /* 0x000fe20000010100 */
[----:B------:R-:W-:Y:S02]  /*52f0*/  ISETP.LE.U32.AND P6, PT, R0, UR23, PT ;  /* 0x0000001700007c0c */ /* 0x000fe4000bfc3070 */
[----:B------:R-:W-:Y:S01]  /*5300*/  LOP3.LUT R0, R4, 0xffff, RZ, 0xc0, !PT ;  /* 0x0000ffff04007812 */ /* 0x000fe200078ec0ff */
[----:B------:R-:W-:Y:S01]  /*5310*/  @!P0 FADD.FTZ R164, -R164, -RZ ;  /* 0x800000ffa4a48221 */ /* 0x000fe20000010100 */
[----:B------:R-:W-:Y:S01]  /*5320*/  ISETP.LE.U32.AND P0, PT, R5, UR23, PT ;  /* 0x0000001705007c0c */ /* 0x000fe2000bf03070 */
[----:B------:R-:W-:Y:S01]  /*5330*/  @!P5 FADD.FTZ R159, -R159, -RZ ;  /* 0x800000ff9f9fd221 */ /* 0x000fe20000010100 */
[----:B------:R-:W-:Y:S02]  /*5340*/  ISETP.LE.U32.AND P3, PT, R0, UR23, PT ;  /* 0x0000001700007c0c */ /* 0x000fe4000bf63070 */
[----:B------:R-:W-:Y:S02]  /*5350*/  LOP3.LUT R0, R17, 0xff, RZ, 0xc0, !PT ;  /* 0x000000ff11007812 */ /* 0x000fe400078ec0ff */
[----:B------:R-:W-:Y:S02]  /*5360*/  SHF.R.U32.HI R5, RZ, 0x8, R11 ;  /* 0x00000008ff057819 */ /* 0x000fe4000001160b */
[----:B------:R-:W-:Y:S01]  /*5370*/  ISETP.LE.U32.AND P4, PT, R6, UR23, PT ;  /* 0x0000001706007c0c */ /* 0x000fe2000bf83070 */
[----:B------:R-:W-:Y:S01]  /*5380*/  @!P6 FADD.FTZ R168, -R168, -RZ ;  /* 0x800000ffa8a8e221 */ /* 0x000fe20000010100 */
[----:B------:R-:W-:Y:S02]  /*5390*/  F2FP.RELU.PACK_AB R6, R208, R211 ;  /* 0x000000d3d006723e */ /* 0x000fe400000008ff */
[----:B------:R-:W-:Y:S01]  /*53a0*/  ISETP.LE.U32.AND P6, PT, R0, UR23, PT ;  /* 0x0000001700007c0c */ /* 0x000fe2000bfc3070 */
[----:B------:R-:W-:Y:S01]  /*53b0*/  @!P0 FADD.FTZ R169, -R169, -RZ ;  /* 0x800000ffa9a98221 */ /* 0x000fe20000010100 */
[----:B------:R-:W-:Y:S01]  /*53c0*/  LOP3.LUT R0, R5, 0xffff, RZ, 0xc0, !PT ;  /* 0x0000ffff05007812 */ /* 0x000fe200078ec0ff */
[----:B------:R-:W-:Y:S01]  /*53d0*/  @!P3 FADD.FTZ R152, -R152, -RZ ;  /* 0x800000ff9898b221 */ /* 0x000fe20000010100 */
[----:B------:R-:W-:Y:S01]  /*53e0*/  F2FP.RELU.PACK_AB R5, R220, R206 ;  /* 0x000000cedc05723e */ /* 0x000fe200000008ff */
[----:B------:R1:W-:Y:S01]  /*53f0*/  STS [R229+0x1c000], R6 ;  /* 0x01c00006e5007388 */ /* 0x0003e20000000800 */
[----:B------:R-:W-:Y:S02]  /*5400*/  ISETP.LE.U32.AND P3, PT, R0, UR23, PT ;  /* 0x0000001700007c0c */ /* 0x000fe4000bf63070 */
[----:B------:R-:W-:Y:S01]  /*5410*/  F2FP.RELU.PACK_AB R0, R213, R215 ;  /* 0x000000d7d500723e */ /* 0x000fe200000008ff */
[----:B------:R2:W-:Y:S01]  /*5420*/  STS [R229+0x1c400], R5 ;  /* 0x01c40005e5007388 */ /* 0x0005e20000000800 */
[----:B------:R-:W-:Y:S01]  /*5430*/  ISETP.LE.U32.AND P2, PT, R19, UR23, PT ;  /* 0x0000001713007c0c */ /* 0x000fe2000bf43070 */
[----:B------:R-:W-:Y:S01]  /*5440*/  @!P4 FADD.FTZ R167, -R167, -RZ ;  /* 0x800000ffa7a7c221 */ /* 0x000fe20000010100 */
[----:B------:R-:W-:Y:S01]  /*5450*/  LOP3.LUT R4, R9, 0xff, RZ, 0xc0, !PT ;  /* 0x000000ff09047812 */ /* 0x000fe200078ec0ff */
[----:B------:R3:W-:Y:S01]  /*5460*/  STS [R232+0x1c400], R0 ;  /* 0x01c40000e8007388 */ /* 0x0007e20000000800 */
[----:B------:R-:W-:Y:S01]  /*5470*/  F2FP.RELU.PACK_AB R2, R199, R200 ;  /* 0x000000c8c702723e */ /* 0x000fe200000008ff */
[----:B------:R-:W-:Y:S01]  /*5480*/  @!P6 FADD.FTZ R151, -R151, -RZ ;  /* 0x800000ff9797e221 */ /* 0x000fe20000010100 */
[----:B------:R-:W-:Y:S02]  /*5490*/  ISETP.LE.U32.AND P5, PT, R20, UR23, PT ;  /* 0x0000001714007c0c */ /* 0x000fe4000bfa3070 */
[----:B------:R-:W-:Y:S01]  /*54a0*/  ISETP.LE.U32.AND P0, PT, R7, UR23, PT ;  /* 0x0000001707007c0c */ /* 0x000fe2000bf03070 */
[----:B------:R-:W-:Y:S01]  /*54b0*/  @!P3 FADD.FTZ R154, -R154, -RZ ;  /* 0x800000ff9a9ab221 */ /* 0x000fe20000010100 */
[----:B------:R-:W-:Y:S02]  /*54c0*/  ISETP.LE.U32.AND P4, PT, R10, UR23, PT ;  /* 0x000000170a007c0c */ /* 0x000fe4000bf83070 */
[----:B------:R-:W-:Y:S01]  /*54d0*/  FSETP.GE.FTZ.AND P3, PT, R211, RZ, PT ;  /* 0x000000ffd300720b */ /* 0x000fe20003f76000 */
[----:B------:R-:W-:Y:S01]  /*54e0*/  @!P2 FADD.FTZ R153, -R153, -RZ ;  /* 0x800000ff9999a221 */ /* 0x000fe20000010100 */
[----:B------:R-:W-:Y:S02]  /*54f0*/  ISETP.LE.U32.AND P2, PT, R4, UR23, PT ;  /* 0x0000001704007c0c */ /* 0x000fe4000bf43070 */
[----:B------:R-:W-:Y:S03]  /*5500*/  F2FP.RELU.PACK_AB R4, R207, R210 ;  /* 0x000000d2cf04723e */ /* 0x000fe600000008ff */
[----:B------:R-:W-:Y:S01]  /*5510*/  @!P5 FADD.FTZ R150, -R150, -RZ ;  /* 0x800000ff9696d221 */ /* 0x000fe20000010100 */
[----:B-1----:R-:W-:Y:S01]  /*5520*/  F2FP.RELU.PACK_AB R6, R224, R223 ;  /* 0x000000dfe006723e */ /* 0x002fe200000008ff */
[----:B------:R1:W-:Y:S01]  /*5530*/  STS [R232+0x1c000], R4 ;  /* 0x01c00004e8007388 */ /* 0x0003e20000000800 */
[----:B------:R-:W-:Y:S01]  /*5540*/  @!P0 FADD.FTZ R158, -R158, -RZ ;  /* 0x800000ff9e9e8221 */ /* 0x000fe20000010100 */
[----:B------:R-:W-:Y:S01]  /*5550*/  FSETP.GE.FTZ.AND P5, PT, R196, RZ, PT ;  /* 0x000000ffc400720b */ /* 0x000fe20003fb6000 */
[----:B------:R-:W-:Y:S01]  /*5560*/  @!P4 FADD.FTZ R155, -R155, -RZ ;  /* 0x800000ff9b9bc221 */ /* 0x000fe20000010100 */
[----:B--2---:R-:W-:Y:S01]  /*5570*/  F2FP.RELU.PACK_AB R5, R227, R228 ;  /* 0x000000e4e305723e */ /* 0x004fe200000008ff */
[----:B------:R2:W-:Y:S01]  /*5580*/  STS [R229+0x1e000], R6 ;  /* 0x01e00006e5007388 */ /* 0x0005e20000000800 */
[----:B------:R-:W-:Y:S01]  /*5590*/  @!P2 FADD.FTZ R163, -R163, -RZ ;  /* 0x800000ffa3a3a221 */ /* 0x000fe20000010100 */
[----:B---3--:R-:W-:Y:S02]  /*55a0*/  F2FP.RELU.PACK_AB R0, R225, R226 ;  /* 0x000000e2e100723e */ /* 0x008fe400000008ff */
[----:B------:R3:W-:Y:S01]  /*55b0*/  STS [R229+0x1e400], R5 ;  /* 0x01e40005e5007388 */ /* 0x0007e20000000800 */
[----:B------:R-:W-:Y:S02]  /*55c0*/  FSETP.GE.FTZ.AND P2, PT, R208, RZ, PT ;  /* 0x000000ffd000720b */ /* 0x000fe40003f56000 */
[----:B------:R-:W-:Y:S01]  /*55d0*/  FSETP.GE.FTZ.AND P4, PT, R210, RZ, PT ;  /* 0x000000ffd200720b */ /* 0x000fe20003f96000 */
[----:B------:R4:W-:Y:S01]  /*55e0*/  STS [R232+0x1e400], R0 ;  /* 0x01e40000e8007388 */ /* 0x0009e20000000800 */
[----:B-1----:R-:W-:Y:S02]  /*55f0*/  F2FP.RELU.PACK_AB R4, R221, R222 ;  /* 0x000000dedd04723e */ /* 0x002fe400000008ff */
[----:B--2---:R-:W-:Y:S03]  /*5600*/  F2FP.RELU.PACK_AB R6, R201, R202 ;  /* 0x000000cac906723e */ /* 0x004fe600000008ff */
[----:B------:R1:W-:Y:S01]  /*5610*/  STS [R232+0x1e000], R4 ;  /* 0x01e00004e8007388 */ /* 0x0003e20000000800 */
[----:B---3--:R-:W-:Y:S03]  /*5620*/  F2FP.RELU.PACK_AB R5, R203, R205 ;  /* 0x000000cdcb05723e */ /* 0x008fe600000008ff */
[----:B------:R2:W-:Y:S01]  /*5630*/  STS [R236+0x1c000], R6 ;  /* 0x01c00006ec007388 */ /* 0x0005e20000000800 */
[----:B----4-:R-:W-:Y:S03]  /*5640*/  F2FP.RELU.PACK_AB R0, R189, R195 ;  /* 0x000000c3bd00723e */ /* 0x010fe600000008ff */
[----:B------:R3:W-:Y:S04]  /*5650*/  STS [R236+0x1c400], R5 ;  /* 0x01c40005ec007388 */ /* 0x0007e80000000800 */
[----:B------:R4:W-:Y:S01]  /*5660*/  STS [R235+0x1c400], R0 ;  /* 0x01c40000eb007388 */ /* 0x0009e20000000800 */
[----:B-1----:R-:W-:Y:S02]  /*5670*/  F2FP.RELU.PACK_AB R4, R192, R196 ;  /* 0x000000c4c004723e */ /* 0x002fe400000008ff */
[----:B--2---:R-:W-:Y:S03]  /*5680*/  F2FP.RELU.PACK_AB R6, R218, R219 ;  /* 0x000000dbda06723e */ /* 0x004fe600000008ff */
[----:B------:R1:W-:Y:S01]  /*5690*/  STS [R235+0x1c000], R4 ;  /* 0x01c00004eb007388 */ /* 0x0003e20000000800 */
[----:B---3--:R-:W-:Y:S03]  /*56a0*/  F2FP.RELU.PACK_AB R5, R204, R209 ;  /* 0x000000d1cc05723e */ /* 0x008fe600000008ff */
[----:B------:R2:W-:Y:S01]  /*56b0*/  STS [R236+0x1e400], R6 ;  /* 0x01e40006ec007388 */ /* 0x0005e20000000800 */
[----:B----4-:R-:W-:Y:S05]  /*56c0*/  F2FP.RELU.PACK_AB R0, R216, R217 ;  /* 0x000000d9d800723e */ /* 0x010fea00000008ff */
[----:B------:R3:W-:Y:S04]  /*56d0*/  STS [R236+0x1e000], R0 ;  /* 0x01e00000ec007388 */ /* 0x0007e80000000800 */
[----:B------:R4:W-:Y:S01]  /*56e0*/  STS [R235+0x1e000], R5 ;  /* 0x01e00005eb007388 */ /* 0x0009e20000000800 */
[----:B-1----:R-:W-:Y:S02]  /*56f0*/  F2FP.RELU.PACK_AB R4, R212, R214 ;  /* 0x000000d6d404723e */ /* 0x002fe400000008ff */
[----:B--2---:R-:W-:Y:S03]  /*5700*/  F2FP.RELU.PACK_AB R6, R172, R175 ;  /* 0x000000afac06723e */ /* 0x004fe600000008ff */
[----:B------:R1:W-:Y:S04]  /*5710*/  STS [R235+0x1e400], R4 ;  /* 0x01e40004eb007388 */ /* 0x0003e80000000800 */
[----:B------:R2:W-:Y:S01]  /*5720*/  STS [R230+0x1c400], R6 ;  /* 0x01c40006e6007388 */ /* 0x0005e20000000800 */
[----:B---3--:R-:W-:Y:S02]  /*5730*/  F2FP.RELU.PACK_AB R0, R170, R171 ;  /* 0x000000abaa00723e */ /* 0x008fe400000008ff */
[----:B----4-:R-:W-:Y:S03]  /*5740*/  F2FP.RELU.PACK_AB R5, R193, R194 ;  /* 0x000000c2c105723e */ /* 0x010fe600000008ff */
[----:B------:R3:W-:Y:S01]  /*5750*/  STS [R230+0x1c000], R0 ;  /* 0x01c00000e6007388 */ /* 0x0007e20000000800 */
[----:B-1----:R-:W-:Y:S02]  /*5760*/  F2FP.RELU.PACK_AB R4, R160, R161 ;  /* 0x000000a1a004723e */ /* 0x002fe400000008ff */
[----:B--2---:R-:W-:Y:S03]  /*5770*/  F2FP.RELU.PACK_AB R6, R174, R173 ;  /* 0x000000adae06723e */ /* 0x004fe600000008ff */
[----:B------:R1:W-:Y:S01]  /*5780*/  STS [R231+0x1c000], R4 ;  /* 0x01c00004e7007388 */ /* 0x0003e20000000800 */
[----:B---3--:R-:W-:Y:S05]  /*5790*/  F2FP.RELU.PACK_AB R0, R164, R165 ;  /* 0x000000a5a400723e */ /* 0x008fea00000008ff */
[----:B------:R2:W-:Y:S04]  /*57a0*/  STS [R231+0x1c400], R0 ;  /* 0x01c40000e7007388 */ /* 0x0005e80000000800 */
[----:B------:R3:W-:Y:S04]  /*57b0*/  STS [R230+0x1e000], R5 ;  /* 0x01e00005e6007388 */ /* 0x0007e80000000800 */
[----:B------:R4:W-:Y:S04]  /*57c0*/  STS [R230+0x1e400], R2 ;  /* 0x01e40002e6007388 */ /* 0x0009e80000000800 */
[----:B------:R4:W-:Y:S01]  /*57d0*/  STS [R231+0x1e000], R6 ;  /* 0x01e00006e7007388 */ /* 0x0009e20000000800 */
[----:B-1----:R-:W-:Y:S02]  /*57e0*/  F2FP.RELU.PACK_AB R4, R156, R157 ;  /* 0x0000009d9c04723e */ /* 0x002fe400000008ff */
[----:B--2---:R-:W-:Y:S02]  /*57f0*/  F2FP.RELU.PACK_AB R0, R152, R153 ;  /* 0x000000999800723e */ /* 0x004fe400000008ff */
[----:B---3--:R-:W-:Y:S02]  /*5800*/  F2FP.RELU.PACK_AB R5, R197, R198 ;  /* 0x000000c6c505723e */ /* 0x008fe400000008ff */
        /* <DEDUP_REMOVED lines=199> */
[----:B------:R-:W-:Y:S02]  /*6480*/  FSETP.GE.FTZ.AND P4, PT, R222, RZ, PT ;  /* 0x000000ffde00720b */ /* 0x000fe40003f96000 */
[----:B------:R-:W-:Y:S01]  /*6490*/  FSEL R18, R18, R144, P2 ;  /* 0x0000009012127208 */ /* 0x000fe20001000000 */
[----:B------:R-:W-:Y:S01]  /*64a0*/  FADD.FTZ R64, -R146, R64 ;  /* 0x0000004092407221 */ /* 0x000fe20000010100 */
[----:B------:R-:W-:Y:S01]  /*64b0*/  FSETP.GE.FTZ.AND P2, PT, R205, RZ, PT ;  /* 0x000000ffcd00720b */ /* 0x000fe20003f56000 */
[----:B------:R-:W-:Y:S03]  /*64c0*/  FADD.FTZ R5, -R144, R66 ;  /* 0x0000004290057221 */ /* 0x000fe60000010100 */
[----:B------:R-:W-:Y:S01]  /*64d0*/  FSEL R64, R64, R146, P3 ;  /* 0x0000009240407208 */ /* 0x000fe20001800000 */
[----:B------:R-:W-:Y:S01]  /*64e0*/  @P0 FADD.FTZ R146, -R146, R65 ;  /* 0x0000004192920221 */ /* 0x000fe20000010100 */
        /* <DEDUP_REMOVED lines=34> */
[----:B------:R-:W-:Y:S01]  /*6710*/  FADD.FTZ R45, -R2, R45 ;  /* 0x0000002d022d7221 */ /* 0x000fe20000010100 */
[----:B------:R-:W-:Y:S01]  /*6720*/  FSETP.GE.FTZ.AND P2, PT, R150, RZ, PT ;  /* 0x000000ff9600720b */ /* 0x000fe20003f56000 */
[----:B----4-:R-:W-:Y:S01]  /*6730*/  FADD.FTZ R10, -R0, R10 ;  /* 0x0000000a000a7221 */ /* 0x010fe20000010100 */
[----:B------:R-:W-:Y:S01]  /*6740*/  FSEL R4, R4, R2, P0 ;  /* 0x0000000204047208 */ /* 0x000fe20000000000 */
[C---:B------:R-:W-:Y:S01]  /*6750*/  FADD.FTZ R26, -R0.reuse, R26 ;  /* 0x0000001a001a7221 */ /* 0x040fe20000010100 */
        /* <DEDUP_REMOVED lines=155> */
.L_x_981:
        /* <DEDUP_REMOVED lines=190> */
.L_x_982:
        /* <DEDUP_REMOVED lines=23> */
[----:B------:R-:W-:Y:S02]  /*7e60*/  IMAD R149, R149, 0x18, RZ ;  /* 0x0000001895957824 */ /* 0x000fe400078e02ff */
        /* <DEDUP_REMOVED lines=9> */
[----:B------:R-:W3:Y:S04]  /*7f00*/  LDSM.16.MT88.4 R132, [R2+0xd000] ;  /* 0x00d000000284783b */ /* 0x000ee80000004200 */
[-C--:B------:R-:W-:Y:S01]  /*7f10*/  HMMA.16816.F32 R12, R28, R18.reuse, RZ ;  /* 0x000000121c0c723c */ /* 0x080fe200000018ff */
[----:B------:R-:W-:Y:S05]  /*7f20*/  LDSM.16.M88.4 R136, [R144+0x16000] ;  /* 0x016000009088783b */ /* 0x000fea0000000200 */
[----:B------:R-:W-:Y:S02]  /*7f30*/  LDSM.16.MT88.4 R140, [R2+0xd800] ;  /* 0x00d80000028c783b */ /* 0x000fe40000004200 */
[C---:B------:R-:W-:Y:S08]  /*7f40*/  HMMA.16816.F32 R16, R32.reuse, R18, RZ ;  /* 0x000000122010723c */ /* 0x040ff000000018ff */
        /* <DEDUP_REMOVED lines=22> */
[-C--:B---3--:R-:W-:Y:S08]  /*80b0*/  HMMA.16816.F32 R20, R56, R132.reuse, R20 ;  /* 0x000000843814723c */ /* 0x088ff00000001814 */
        /* <DEDUP_REMOVED lines=26> */
[----:B------:R1:W-:Y:S07]  /*8260*/  LDSM.16.MT88.4 R52, [R0+0xf800] ;  /* 0x00f800000034783b */ /* 0x0003ee0000004200 */
[----:B------:R-:W-:Y:S01]  /*8270*/  HMMA.16816.F32 R32, R40, R62, R32 ;  /* 0x0000003e2820723c */ /* 0x000fe20000001820 */
[----:B------:R-:W4:Y:S05]  /*8280*/  LDSM.16.M88.4 R40, [R144+0x18000] ;  /* 0x018000009028783b */ /* 0x000f2a0000000200 */
[----:B------:R3:W-:Y:S02]  /*8290*/  LDSM.16.MT88.4 R60, [R2+0xf800] ;  /* 0x00f80000023c783b */ /* 0x0007e40000004200 */
[-C--:B--2---:R-:W-:Y:S08]  /*82a0*/  HMMA.16816.F32 R4, R44, R56.reuse, R4 ;  /* 0x000000382c04723c */ /* 0x084ff00000001804 */
[C---:B------:R-:W-:Y:S01]  /*82b0*/  HMMA.16816.F32 R8, R64.reuse, R56, R8 ;  /* 0x000000384008723c */ /* 0x040fe20000001808 */
[----:B-1----:R-:W-:Y:S04]  /*82c0*/  IMAD.MOV.U32 R0, RZ, RZ, c[0x0][0x22c] ;  /* 0x00008b00ff007624 */ /* 0x002fe800078e00ff */
[----:B------:R-:W-:Y:S03]  /*82d0*/  IMAD R0, R0, c[0x0][0x1c0], RZ ;  /* 0x0000700000007a24 */ /* 0x000fe600078e02ff */
[-C--:B------:R-:W-:Y:S04]  /*82e0*/  HMMA.16816.F32 R12, R64, R58.reuse, R12 ;  /* 0x0000003a400c723c */ /* 0x080fe8000000180c */
[----:B------:R-:W-:Y:S02]  /*82f0*/  IMAD.SHL.U32 R0, R0, 0x40, RZ ;  /* 0x0000004000007824 */ /* 0x000fe400078e00ff */
        /* <DEDUP_REMOVED lines=20> */
[CC--:B------:R-:W-:Y:S01]  /*8440*/  LEA R38, P2, R146.reuse, R190.reuse, 0x2 ;  /* 0x000000be92267211 */ /* 0x0c0fe200078410ff */
[-C--:B----4-:R-:W-:Y:S05]  /*8450*/  HMMA.16816.F32 R4, R40, R52.reuse, R4 ;  /* 0x000000342804723c */ /* 0x090fea0000001804 */
[----:B------:R-:W-:Y:S02]  /*8460*/  LEA.HI.X.SX32 R39, R146, R191, 0x2, P2 ;  /* 0x000000bf92277211 */ /* 0x000fe400010f16ff */
        /* <DEDUP_REMOVED lines=15> */
[----:B------:R-:W-:Y:S01]  /*8560*/  IMAD.SHL.U32 R147, R147, 0x20, RZ ;  /* 0x0000002093937824 */ /* 0x000fe200078e00ff */
        /* <DEDUP_REMOVED lines=13> */
[----:B------:R-:W-:Y:S01]  /*8640*/  IMAD.MOV.U32 R147, RZ, RZ, c[0x0][0x22c] ;  /* 0x00008b00ff937624 */ /* 0x000fe200078e00ff */
[CC--:B-1----:R-:W-:Y:S01]  /*8650*/  LEA R36, P2, R150.reuse, R190.reuse, 0x2 ;  /* 0x000000be96247211 */ /* 0x0c2fe200078410ff */
[----:B------:R1:W-:Y:S01]  /*8660*/  RED.E.ADD.F32.FTZ.RN.STRONG.GPU [R40.64], R7 ;  /* 0x000000072800798e */ /* 0x0003e2000c10e7a6 */
[----:B------:R-:W-:Y:S02]  /*8670*/  IMAD R149, R149, c[0x0][0x1c0], RZ ;  /* 0x0000700095957a24 */ /* 0x000fe400078e02ff */
[-C--:B------:R-:W-:Y:S01]  /*8680*/  LEA.HI.X.SX32 R37, R150, R191.reuse, 0x2, P2 ;  /* 0x000000bf96257211 */ /* 0x080fe200010f16ff */
[----:B------:R-:W-:Y:S01]  /*8690*/  IMAD R147, R147, c[0x0][0x1c0], RZ ;  /* 0x0000700093937a24 */ /* 0x000fe200078e02ff */
        /* <DEDUP_REMOVED lines=11> */
[----:B------:R-:W4:Y:S01]  /*8750*/  LDL R40, [R1+0x10] ;  /* 0x0000100001287983 */ /* 0x000f220000100800 */
[----:B------:R-:W-:Y:S01]  /*8760*/  IMAD.MOV.U32 R149, RZ, RZ, c[0x0][0x22c] ;  /* 0x00008b00ff957624 */ /* 0x000fe200078e00ff */
[-C--:B--2---:R-:W-:Y:S03]  /*8770*/  LEA R4, P2, R147, R190.reuse, 0x2 ;  /* 0x000000be93047211 */ /* 0x084fe600078410ff */
[----:B------:R1:W-:Y:S01]  /*8780*/  RED.E.ADD.F32.FTZ.RN.STRONG.GPU [R6.64], R10 ;  /* 0x0000000a0600798e */ /* 0x0003e2000c10e7a6 */
[CC--:B------:R-:W-:Y:S01]  /*8790*/  LEA R8, P0, R0.reuse, R190.reuse, 0x2 ;  /* 0x000000be00087211 */ /* 0x0c0fe200078010ff */
[----:B------:R-:W-:Y:S01]  /*87a0*/  IMAD R149, R149, c[0x0][0x1c0], RZ ;  /* 0x0000700095957a24 */ /* 0x000fe200078e02ff */
[-C--:B------:R-:W-:Y:S01]  /*87b0*/  LEA.HI.X.SX32 R5, R147, R191.reuse, 0x2, P2 ;  /* 0x000000bf93057211 */ /* 0x080fe200010f16ff */
[----:B------:R-:W-:Y:S01]  /*87c0*/  IMAD.MOV.U32 R147, RZ, RZ, c[0x0][0x22c] ;  /* 0x00008b00ff937624 */ /* 0x000fe200078e00ff */
[-C--:B---3--:R-:W-:Y:S01]  /*87d0*/  LEA.HI.X.SX32 R9, R0, R191.reuse, 0x2, P0 ;  /* 0x000000bf00097211 */ /* 0x088fe200000f16ff */
[----:B------:R-:W2:Y:S01]  /*87e0*/  LDL R37, [R1+0xc] ;  /* 0x00000c0001257983 */ /* 0x000ea20000100800 */
[----:B------:R-:W-:Y:S02]  /*87f0*/  IMAD.MOV.U32 R0, RZ, RZ, c[0x0][0x22c] ;  /* 0x00008b00ff007624 */ /* 0x000fe400078e00ff */
[----:B------:R-:W-:Y:S02]  /*8800*/  IMAD.SHL.U32 R149, R149, 0x10, RZ ;  /* 0x0000001095957824 */ /* 0x000fe400078e00ff */
[----:B------:R3:W-:Y:S01]  /*8810*/  RED.E.ADD.F32.FTZ.RN.STRONG.GPU [R4.64], R11 ;  /* 0x0000000b0400798e */ /* 0x0007e2000c10e7a6 */
[----:B------:R-:W-:Y:S02]  /*8820*/  IMAD R0, R0, c[0x0][0x1c0], RZ ;  /* 0x0000700000007a24 */ /* 0x000fe400078e02ff */
[----:B------:R-:W-:Y:S01]  /*8830*/  IMAD R147, R147, c[0x0][0x1c0], RZ ;  /* 0x0000700093937a24 */ /* 0x000fe200078e02ff */
[----:B------:R-:W-:Y:S01]  /*8840*/  IADD3 R41, R149, 0x20, RZ ;  /* 0x0000002095297810 */ /* 0x000fe20007ffe0ff */
[----:B------:R3:W-:Y:S01]  /*8850*/  RED.E.ADD.F32.FTZ.RN.STRONG.GPU [R8.64], R16 ;  /* 0x000000100800798e */ /* 0x0007e2000c10e7a6 */
[----:B------:R-:W-:Y:S02]  /*8860*/  IMAD R0, R0, 0x58, RZ ;  /* 0x0000005800007824 */ /* 0x000fe400078e02ff */
[----:B------:R-:W-:Y:S02]  /*8870*/  IMAD.SHL.U32 R147, R147, 0x8, RZ ;  /* 0x0000000893937824 */ /* 0x000fe400078e00ff */
[----:B------:R-:W2:Y:S01]  /*8880*/  LDL R36, [R1+0x8] ;  /* 0x0000080001247983 */ /* 0x000ea20000100800 */
        /* <DEDUP_REMOVED lines=20> */
[----:B------:R-:W-:Y:S01]  /*89d0*/  IADD3 R43, R148, 0x20, RZ ;  /* 0x00000020942b7810 */ /* 0x000fe20007ffe0ff */
[----:B------:R1:W-:Y:S01]  /*89e0*/  RED.E.ADD.F32.FTZ.RN.STRONG.GPU [R10.64], R12 ;  /* 0x0000000c0a00798e */ /* 0x0003e2000c10e7a6 */
[-C--:B---3--:R-:W-:Y:S02]  /*89f0*/  LEA R4, P0, R42, R190.reuse, 0x2 ;  /* 0x000000be2a047211 */ /* 0x088fe400078010ff */
[-C--:B------:R-:W-:Y:S01]  /*8a00*/  LEA R8, P3, R0, R190.reuse, 0x2 ;  /* 0x000000be00087211 */ /* 0x080fe200078610ff */
[C---:B------:R-:W-:Y:S01]  /*8a10*/  IMAD.IADD R43, R147.reuse, 0x1, R43 ;  /* 0x00000001932b7824 */ /* 0x040fe200078e022b */
[-C--:B------:R-:W-:Y:S02]  /*8a20*/  LEA.HI.X.SX32 R5, R42, R191.reuse, 0x2, P0 ;  /* 0x000000bf2a057211 */ /* 0x080fe400000f16ff */
[-C--:B------:R-:W-:Y:S02]  /*8a30*/  LEA.HI.X.SX32 R9, R0, R191.reuse, 0x2, P3 ;  /* 0x000000bf00097211 */ /* 0x080fe400018f16ff */
[----:B------:R-:W3:Y:S01]  /*8a40*/  LDL R0, [R1] ;  /* 0x0000000001007983 */ /* 0x000ee20000100800 */
[C---:B------:R-:W-:Y:S04]  /*8a50*/  IADD3 R42, R148.reuse, 0x20, RZ ;  /* 0x00000020942a7810 */ /* 0x040fe80007ffe0ff */
        /* <DEDUP_REMOVED lines=61> */
[----:B------:R-:W-:Y:S01]  /*8e30*/  IMAD.MOV.U32 R0, RZ, RZ, 0x40 ;  /* 0x00000040ff007424 */ /* 0x000fe200078e00ff */
[----:B------:R-:W-:Y:S02]  /*8e40*/  PLOP3.LUT P0, PT, PT, PT, UP2, 0x80, 0x0 ;  /* 0x000000000000781c */ /* 0x000fe40003f0f028 */
[----:B------:R-:W-:Y:S02]  /*8e50*/  LDSM.16.MT88.4 R32, [R3+0x18800] ;  /* 0x018800000320783b */ /* 0x000fe40000004200 */
        /* <DEDUP_REMOVED lines=97> */
.L_x_980:
[----:B-1----:R-:W2:Y:S04]  /*9470*/  LDL R31, [R1+0x1c] ;  /* 0x00001c00011f7983 */ /* 0x002ea80000100800 */
[----:B------:R-:W3:Y:S04]  /*9480*/  LDL R30, [R1+0x18] ;  /* 0x00001800011e7983 */ /* 0x000ee80000100800 */
[----:B------:R-:W1:Y:S01]  /*9490*/  S2R R11, SR_TID.X ;  /* 0x00000000000b7919 */ /* 0x000e620000002100 */
[----:B------:R-:W-:Y:S01]  /*94a0*/  FMUL.FTZ R100, R100, c[0x0][0x2e0] ;  /* 0x0000b80064647a20 */ /* 0x000fe20000410000 */
[----:B------:R-:W-:-:S02]  /*94b0*/  ULDC.64 UR6, c[0x0][0x3a0] ;  /* 0x0000e80000067ab9 */ /* 0x000fc40000000a00 */
[----:B------:R-:W4:Y:S01]  /*94c0*/  LDL R46, [R1+0x4c] ;  /* 0x00004c00012e7983 */ /* 0x000f220000100800 */
[----:B------:R-:W-:Y:S01]  /*94d0*/  FMUL.FTZ R101, R101, c[0x0][0x2e0] ;  /* 0x0000b80065657a20 */ /* 0x000fe20000410000 */
[----:B------:R-:W-:Y:S02]  /*94e0*/  ULDC.64 UR4, c[0x0][0x3a8] ;  /* 0x0000ea0000047ab9 */ /* 0x000fe40000000a00 */
        /* <DEDUP_REMOVED lines=11> */
[----:B------:R-:W1:Y:S04]  /*95a0*/  S2R R6, SR_TID.X ;  /* 0x0000000000067919 */ /* 0x000e680000002100 */
[----:B------:R-:W1:Y:S02]  /*95b0*/  S2R R8, SR_TID.X ;  /* 0x0000000000087919 */ /* 0x000e640000002100 */
[----:B-1----:R-:W-:-:S04]  /*95c0*/  SHF.R.S32.HI R7, RZ, 0x1f, R11 ;  /* 0x0000001fff077819 */ /* 0x002fc8000001140b */
[----:B------:R-:W-:-:S04]  /*95d0*/  LEA.HI R4, R7, R11, RZ, 0x2 ;  /* 0x0000000b07047211 */ /* 0x000fc800078f10ff */
[--C-:B------:R-:W-:Y:S02]  /*95e0*/  SHF.R.S32.HI R5, RZ, 0x2, R4.reuse ;  /* 0x00000002ff057819 */ /* 0x100fe40000011404 */
[----:B------:R-:W-:-:S04]  /*95f0*/  SHF.R.S32.HI R0, RZ, 0x1f, R4 ;  /* 0x0000001fff007819 */ /* 0x000fc80000011404 */
[----:B------:R-:W-:Y:S01]  /*9600*/  LEA.HI R0, R0, R5, RZ, 0x3 ;  /* 0x0000000500007211 */ /* 0x000fe200078f18ff */
[----:B------:R-:W1:Y:S01]  /*9610*/  S2R R33, SR_CTAID.Y ;  /* 0x0000000000217919 */ /* 0x000e620000002600 */
[----:B------:R-:W-:Y:S02]  /*9620*/  LEA.HI R7, R7, R11, RZ, 0x3 ;  /* 0x0000000b07077211 */ /* 0x000fe400078f18ff */
[----:B------:R-:W-:Y:S02]  /*9630*/  LOP3.LUT R2, R0, 0xfffffff8, RZ, 0xc0, !PT ;  /* 0xfffffff800027812 */ /* 0x000fe400078ec0ff */
[----:B------:R-:W-:Y:S02]  /*9640*/  SHF.R.S32.HI R6, RZ, 0x1f, R6 ;  /* 0x0000001fff067819 */ /* 0x000fe40000011406 */
[----:B------:R-:W-:Y:S02]  /*9650*/  IADD3 R2, R5, -R2, RZ ;  /* 0x8000000205027210 */ /* 0x000fe40007ffe0ff */
[----:B------:R-:W-:-:S02]  /*9660*/  LEA.HI R6, R6, R8, RZ, 0x7 ;  /* 0x0000000806067211 */ /* 0x000fc400078f38ff */
[----:B------:R-:W-:Y:S02]  /*9670*/  SHF.R.S32.HI R0, RZ, 0x3, R7 ;  /* 0x00000003ff007819 */ /* 0x000fe40000011407 */
[----:B------:R-:W-:Y:S02]  /*9680*/  LOP3.LUT R4, R4, 0x7ffffffc, RZ, 0xc0, !PT ;  /* 0x7ffffffc04047812 */ /* 0x000fe400078ec0ff */
[----:B------:R-:W-:Y:S02]  /*9690*/  SHF.R.S32.HI R6, RZ, 0x7, R6 ;  /* 0x00000007ff067819 */ /* 0x000fe40000011406 */
[----:B------:R-:W-:Y:S01]  /*96a0*/  SHF.L.U32 R2, R2, 0x6, RZ ;  /* 0x0000000602027819 */ /* 0x000fe200000006ff */
[----:B------:R-:W-:Y:S01]  /*96b0*/  IMAD.IADD R4, R11, 0x1, -R4 ;  /* 0x000000010b047824 */ /* 0x000fe200078e0a04 */
[----:B------:R-:W-:Y:S02]  /*96c0*/  SHF.R.S32.HI R10, RZ, 0x1f, R0 ;  /* 0x0000001fff0a7819 */ /* 0x000fe40000011400 */
[----:B------:R-:W-:-:S02]  /*96d0*/  SHF.L.U32 R5, R6, 0x3, RZ ;  /* 0x0000000306057819 */ /* 0x000fc400000006ff */
[----:B------:R-:W-:Y:S01]  /*96e0*/  LOP3.LUT R2, R2, 0x1c0, RZ, 0xc0, !PT ;  /* 0x000001c002027812 */ /* 0x000fe200078ec0ff */
[----:B------:R-:W-:Y:S01]  /*96f0*/  IMAD R8, R10, c[0x0][0x3a0], RZ ;  /* 0x0000e8000a087a24 */ /* 0x000fe200078e02ff */
[----:B------:R-:W-:Y:S02]  /*9700*/  LOP3.LUT R5, R5, 0x8, RZ, 0xc0, !PT ;  /* 0x0000000805057812 */ /* 0x000fe400078ec0ff */
[----:B------:R-:W-:Y:S02]  /*9710*/  SHF.R.U32.HI R6, RZ, 0x3, R2 ;  /* 0x00000003ff067819 */ /* 0x000fe40000011602 */
[----:B------:R-:W-:Y:S01]  /*9720*/  SHF.L.U32 R4, R4, 0x1, RZ ;  /* 0x0000000104047819 */ /* 0x000fe200000006ff */
[----:B------:R-:W-:Y:S01]  /*9730*/  IMAD.WIDE.U32 R12, R0, c[0x0][0x3a0], RZ ;  /* 0x0000e800000c7a25 */ /* 0x000fe200078e00ff */
[----:B------:R-:W-:-:S03]  /*9740*/  LOP3.LUT R2, R6, R2, R5, 0x1e, !PT ;  /* 0x0000000206027212 */ /* 0x000fc600078e1e05 */
[----:B------:R-:W-:Y:S01]  /*9750*/  IMAD R8, R0, c[0x0][0x3a4], R8 ;  /* 0x0000e90000087a24 */ /* 0x000fe200078e0208 */
[----:B-1----:R-:W-:Y:S01]  /*9760*/  SHF.R.S32.HI R6, RZ, 0x1f, R33 ;  /* 0x0000001fff067819 */ /* 0x002fe20000011421 */
[----:B------:R-:W-:Y:S01]  /*9770*/  FMUL.FTZ R102, R102, c[0x0][0x2e0] ;  /* 0x0000b80066667a20 */ /* 0x000fe20000410000 */
[----:B------:R-:W-:Y:S02]  /*9780*/  LOP3.LUT R7, R7, 0xfffffff8, RZ, 0xc0, !PT ;  /* 0xfffffff807077812 */ /* 0x000fe400078ec0ff */
[----:B------:R-:W-:Y:S01]  /*9790*/  IADD3 R9, R13, R8, RZ ;  /* 0x000000080d097210 */ /* 0x000fe20007ffe0ff */
[----:B------:R-:W-:Y:S02]  /*97a0*/  IMAD.MOV.U32 R8, RZ, RZ, R12 ;  /* 0x000000ffff087224 */ /* 0x000fe400078e000c */
[----:B------:R-:W-:Y:S02]  /*97b0*/  FMUL.FTZ R103, R103, c[0x0][0x2e0] ;  /* 0x0000b80067677a20 */ /* 0x000fe40000410000 */
        /* <DEDUP_REMOVED lines=8> */
[----:B------:R-:W-:Y:S01]  /*9840*/  IMAD R32, R6, c[0x0][0x390], RZ ;  /* 0x0000e40006207a24 */ /* 0x000fe200078e02ff */
[----:B------:R-:W-:Y:S01]  /*9850*/  F2FP.PACK_AB R100, R101, R100 ;  /* 0x000000646564723e */ /* 0x000fe200000000ff */
[----:B------:R-:W-:Y:S01]  /*9860*/  FMUL.FTZ R108, R108, c[0x0][0x2e0] ;  /* 0x0000b8006c6c7a20 */ /* 0x000fe20000410000 */
[----:B------:R-:W-:Y:S01]  /*9870*/  F2FP.PACK_AB R102, R103, R102 ;  /* 0x000000666766723e */ /* 0x000fe200000000ff */
        /* <DEDUP_REMOVED lines=31> */
[----:B------:R-:W-:Y:S02]  /*9a70*/  FMUL.FTZ R29, R69, c[0x0][0x2dc] ;  /* 0x0000b700451d7a20 */ /* 0x000fe40000410000 */
        /* <DEDUP_REMOVED lines=49> */
[----:B------:R-:W-:Y:S01]  /*9d90*/  MOV R13, UR40 ;  /* 0x00000028000d7c02 */ /* 0x000fe20008000f00 */
[----:B--2---:R-:W-:Y:S01]  /*9da0*/  IMAD R5, R31, 0x400, R4 ;  /* 0x000004001f057824 */ /* 0x004fe200078e0204 */
[----:B------:R-:W-:-:S04]  /*9db0*/  IADD3 R4, -R7, R11, RZ ;  /* 0x0000000b07047210 */ /* 0x000fc80007ffe1ff */
[----:B------:R-:W-:Y:S01]  /*9dc0*/  IADD3 R12, R5, R2, RZ ;  /* 0x00000002050c7210 */ /* 0x000fe20007ffe0ff */
[----:B------:R-:W-:Y:S02]  /*9dd0*/  IMAD R2, R10, c[0x0][0x3a8], RZ ;  /* 0x0000ea000a027a24 */ /* 0x000fe400078e02ff */
[----:B------:R-:W-:Y:S02]  /*9de0*/  IMAD R31, R6, c[0x0][0x388], RZ ;  /* 0x0000e200061f7a24 */ /* 0x000fe400078e02ff */
[C---:B------:R-:W-:Y:S02]  /*9df0*/  IMAD R2, R0.reuse, c[0x0][0x3ac], R2 ;  /* 0x0000eb0000027a24 */ /* 0x040fe400078e0202 */
[----:B------:R-:W-:Y:S01]  /*9e00*/  IMAD.WIDE.U32 R6, R0, c[0x0][0x3a8], RZ ;  /* 0x0000ea0000067a25 */ /* 0x000fe200078e00ff */
[----:B------:R-:W-:Y:S01]  /*9e10*/  LEA R0, R12, 0xc000, 0x1 ;  /* 0x0000c0000c007811 */ /* 0x000fe200078e08ff */
[----:B------:R-:W-:Y:S01]  /*9e20*/  BAR.SYNC.DEFER_BLOCKING 0x0 ;  /* 0x0000000000007b1d */ /* 0x000fe20000010000 */
[----:B---3--:R-:W-:-:S05]  /*9e30*/  MOV R34, R30 ;  /* 0x0000001e00227202 */ /* 0x008fca0000000f00 */
[----:B------:R-:W-:Y:S04]  /*9e40*/  STS [R0], R100 ;  /* 0x0000006400007388 */ /* 0x000fe80000000800 */
[----:B------:R-:W-:Y:S04]  /*9e50*/  STS [R0+0x400], R102 ;  /* 0x0004006600007388 */ /* 0x000fe80000000800 */
[----:B----4-:R-:W-:Y:S04]  /*9e60*/  STS [R46], R112 ;  /* 0x000000702e007388 */ /* 0x010fe80000000800 */
[----:B------:R-:W-:Y:S04]  /*9e70*/  STS [R45], R114 ;  /* 0x000000722d007388 */ /* 0x000fe80000000800 */
[----:B------:R-:W-:Y:S04]  /*9e80*/  STS [R0+0x2000], R104 ;  /* 0x0020006800007388 */ /* 0x000fe80000000800 */
[----:B------:R-:W-:Y:S04]  /*9e90*/  STS [R0+0x2400], R106 ;  /* 0x0024006a00007388 */ /* 0x000fe80000000800 */
[----:B------:R-:W-:Y:S04]  /*9ea0*/  STS [R44], R108 ;  /* 0x0000006c2c007388 */ /* 0x000fe80000000800 */
        /* <DEDUP_REMOVED lines=14> */
[----:B------:R1:W-:Y:S04]  /*9f90*/  STS [R0+0x6400], R26 ;  /* 0x0064001a00007388 */ /* 0x0003e80000000800 */
[----:B------:R-:W-:Y:S04]  /*9fa0*/  STS [R44+0x4000], R23 ;  /* 0x004000172c007388 */ /* 0x000fe80000000800 */
[----:B------:R-:W-:Y:S01]  /*9fb0*/  STS [R43+0x4000], R22 ;  /* 0x004000162b007388 */ /* 0x000fe20000000800 */
[----:B------:R-:W-:-:S03]  /*9fc0*/  IMAD.U32 R30, RZ, RZ, UR40 ;  /* 0x00000028ff1e7e24 */ /* 0x000fc6000f8e00ff */
[----:B------:R-:W-:Y:S01]  /*9fd0*/  STS [R42+0x4000], R21 ;  /* 0x004000152a007388 */ /* 0x000fe20000000800 */
[----:B------:R-:W-:-:S03]  /*9fe0*/  IADD3 R7, R7, R2, RZ ;  /* 0x0000000207077210 */ /* 0x000fc60007ffe0ff */
[----:B------:R-:W-:Y:S04]  /*9ff0*/  STS [R41+0x4000], R20 ;  /* 0x0040001429007388 */ /* 0x000fe80000000800 */
[----:B------:R-:W-:Y:S04]  /*a000*/  STS [R40+0x4000], R17 ;  /* 0x0040001128007388 */ /* 0x000fe80000000800 */
[----:B------:R-:W-:Y:S01]  /*a010*/  STS [R39+0x4000], R16 ;  /* 0x0040001027007388 */ /* 0x000fe20000000800 */
[----:B------:R-:W-:-:S03]  /*a020*/  IMAD.WIDE.U32 R12, R13, c[0x0][0x3a0], R8 ;  /* 0x0000e8000d0c7a25 */ /* 0x000fc600078e0008 */
[----:B------:R-:W-:Y:S01]  /*a030*/  STS [R38+0x4000], R19 ;  /* 0x0040001326007388 */ /* 0x000fe20000000800 */
[----:B------:R-:W-:-:S03]  /*a040*/  IMAD.WIDE.U32 R8, R30, c[0x0][0x3a8], R6 ;  /* 0x0000ea001e087a25 */ /* 0x000fc600078e0006 */
[----:B------:R-:W-:Y:S04]  /*a050*/  STS [R37+0x4000], R18 ;  /* 0x0040001225007388 */ /* 0x000fe80000000800 */
[----:B------:R-:W-:Y:S04]  /*a060*/  STS [R36+0x4000], R15 ;  /* 0x0040000f24007388 */ /* 0x000fe80000000800 */
[----:B------:R-:W-:Y:S04]  /*a070*/  STS [R35+0x4000], R14 ;  /* 0x0040000e23007388 */ /* 0x000fe80000000800 */
[----:B------:R-:W2:Y:S01]  /*a080*/  S2R R30, SR_CTAID.Z ;  /* 0x00000000001e7919 */ /* 0x000ea20000002700 */
[----:B------:R-:W-:-:S02]  /*a090*/  SHF.L.U32 R4, R4, 0x3, RZ ;  /* 0x0000000304047819 */ /* 0x000fc400000006ff */
[----:B-1----:R-:W-:Y:S01]  /*a0a0*/  SHF.L.U32 R0, R34, 0x1, RZ ;  /* 0x0000000122007819 */ /* 0x002fe200000006ff */
[----:B------:R-:W-:Y:S01]  /*a0b0*/  BAR.SYNC.DEFER_BLOCKING 0x0 ;  /* 0x0000000000007b1d */ /* 0x000fe20000010000 */
[----:B------:R-:W-:Y:S01]  /*a0c0*/  SHF.R.S32.HI R5, RZ, 0x1f, R4 ;  /* 0x0000001fff057819 */ /* 0x000fe20000011404 */
[----:B------:R-:W-:-:S04]  /*a0d0*/  IMAD R31, R33, c[0x0][0x38c], R31 ;  /* 0x0000e300211f7a24 */ /* 0x000fc800078e021f */
[----:B------:R-:W-:-:S04]  /*a0e0*/  IMAD.WIDE.U32 R10, R33, c[0x0][0x388], R4 ;  /* 0x0000e200210a7a25 */ /* 0x000fc800078e0004 */
[C---:B------:R-:W-:Y:S02]  /*a0f0*/  IMAD R32, R33.reuse, c[0x0][0x394], R32 ;  /* 0x0000e50021207a24 */ /* 0x040fe400078e0220 */
[----:B------:R-:W-:Y:S01]  /*a100*/  IMAD.WIDE.U32 R4, R33, c[0x0][0x390], R4 ;  /* 0x0000e40021047a25 */ /* 0x000fe200078e0004 */
[----:B------:R-:W-:Y:S02]  /*a110*/  MOV R6, R10 ;  /* 0x0000000a00067202 */ /* 0x000fe40000000f00 */
[----:B------:R-:W-:Y:S02]  /*a120*/  IADD3 R7, R11, R31, RZ ;  /* 0x0000001f0b077210 */ /* 0x000fe40007ffe0ff */
[----:B--2---:R-:W-:Y:S01]  /*a130*/  SHF.R.S32.HI R2, RZ, 0x1f, R30 ;  /* 0x0000001fff027819 */ /* 0x004fe2000001141e */
[----:B------:R-:W1:Y:S04]  /*a140*/  LDS.128 R36, [R0+0xc000] ;  /* 0x00c0000000247984 */ /* 0x000e680000000c00 */
[----:B------:R-:W-:Y:S01]  /*a150*/  IMAD R10, R2, c[0x0][0x3b8], RZ ;  /* 0x0000ee00020a7a24 */ /* 0x000fe200078e02ff */
[----:B------:R-:W2:Y:S01]  /*a160*/  LDS.128 R44, [R0+0xd000] ;  /* 0x00d00000002c7984 */ /* 0x000ea20000000c00 */
[----:B------:R-:W-:-:S03]  /*a170*/  IMAD.IADD R5, R5, 0x1, R32 ;  /* 0x0000000105057824 */ /* 0x000fc600078e0220 */
[----:B------:R-:W3:Y:S01]  /*a180*/  LDS.128 R40, [R0+0xe000] ;  /* 0x00e0000000287984 */ /* 0x000ee20000000c00 */
[----:B------:R-:W-:Y:S02]  /*a190*/  IMAD R11, R2, c[0x0][0x3c0], RZ ;  /* 0x0000f000020b7a24 */ /* 0x000fe400078e02ff */
[C---:B------:R-:W-:Y:S01]  /*a1a0*/  IMAD R2, R30.reuse, c[0x0][0x3bc], R10 ;  /* 0x0000ef001e027a24 */ /* 0x040fe200078e020a */
[----:B------:R-:W4:Y:S01]  /*a1b0*/  LDS.128 R32, [R0+0xf000] ;  /* 0x00f0000000207984 */ /* 0x000f220000000c00 */
[C---:B------:R-:W-:Y:S01]  /*a1c0*/  IMAD.WIDE.U32 R6, R30.reuse, c[0x0][0x3b8], R6 ;  /* 0x0000ee001e067a25 */ /* 0x040fe200078e0006 */
[----:B------:R-:W-:Y:S02]  /*a1d0*/  UIMAD UR8, UR48, UR6, URZ ;  /* 0x00000006300872a4 */ /* 0x000fe4000f8e023f */
[----:B------:R-:W-:Y:S01]  /*a1e0*/  LDS.128 R24, [R0+0x11000] ;  /* 0x0110000000187984 */ /* 0x000fe20000000c00 */
[C---:B------:R-:W-:Y:S02]  /*a1f0*/  IMAD R10, R30.reuse, c[0x0][0x3c4], R11 ;  /* 0x0000f1001e0a7a24 */ /* 0x040fe400078e020b */
[----:B------:R-:W-:Y:S01]  /*a200*/  IMAD.WIDE.U32 R4, R30, c[0x0][0x3c0], R4 ;  /* 0x0000f0001e047a25 */ /* 0x000fe200078e0004 */
[----:B------:R-:W-:Y:S04]  /*a210*/  LDS.128 R20, [R0+0x12000] ;  /* 0x0120000000147984 */ /* 0x000fe80000000c00 */
[----:B------:R-:W3:Y:S01]  /*a220*/  LDS.128 R28, [R0+0x10000] ;  /* 0x01000000001c7984 */ /* 0x000ee20000000c00 */
[----:B------:R-:W-:-:S03]  /*a230*/  UIMAD UR8, UR40, UR7, UR8 ;  /* 0x00000007280872a4 */ /* 0x000fc6000f8e0208 */
[----:B------:R-:W4:Y:S01]  /*a240*/  LDS.128 R16, [R0+0x13000] ;  /* 0x0130000000107984 */ /* 0x000f220000000c00 */
[----:B------:R-:W-:Y:S01]  /*a250*/  IADD3 R7, R7, R2, RZ ;  /* 0x0000000207077210 */ /* 0x000fe20007ffe0ff */
[----:B------:R-:W-:Y:S01]  /*a260*/  UIMAD UR48, UR48, UR4, URZ ;  /* 0x00000004303072a4 */ /* 0x000fe2000f8e023f */
[----:B------:R-:W-:Y:S02]  /*a270*/  IADD3 R2, P1, R6, R12, RZ ;  /* 0x0000000c06027210 */ /* 0x000fe40007f3e0ff */
[----:B------:R-:W-:Y:S01]  /*a280*/  IADD3 R6, P0, R4, R8, RZ ;  /* 0x0000000804067210 */ /* 0x000fe20007f1e0ff */
[----:B------:R-:W-:Y:S01]  /*a290*/  UIMAD UR48, UR40, UR5, UR48 ;  /* 0x00000005283072a4 */ /* 0x000fe2000f8e0230 */
        /* <DEDUP_REMOVED lines=31> */
.L_x_977:
        /* <DEDUP_REMOVED lines=11> */
.L_x_984:
[----:B------:R-:W-:Y:S05]  /*a540*/  EXIT ;  /* 0x000000000000794d */ /* 0x000fea0003800000 */
.L_x_986:
        /* <DEDUP_REMOVED lines=11> */
.L_x_1273:


//--------------------- .text._ZN5flash44flash_bwd_dq_dk_dv_loop_seqk_parallel_kernelI23Flash_bwd_kernel_traitsILi64ELi128ELi128ELi8ELi4ELi4ELi4ELb0ELb0EN7cutlass6half_tE19Flash_kernel_traitsILi64ELi128ELi128ELi8ES3_EELb0ELb1ELb0ELb0ELb1ELb1ELb1EEEvNS_16Flash_bwd_paramsE --------------------------
	.section	.text._ZN5flash44flash_bwd_dq_dk_dv_loop_seqk_parallel_kernelI23Flash_bwd_kernel_traitsILi64ELi128ELi128ELi8ELi4ELi4ELi4ELb0ELb0EN7cutlass6half_tE19Flash_kernel_traitsILi64ELi128ELi128ELi8ES3_EELb0ELb1ELb0ELb0ELb1ELb1ELb1EEEvNS_16Flash_bwd_paramsE,"ax",@progbits
	.sectioninfo	@"SHI_REGISTERS=255"
	.align	128
        .global         _ZN5flash44flash_bwd_dq_dk_dv_loop_seqk_parallel_kernelI23Flash_bwd_kernel_traitsILi64ELi128ELi128ELi8ELi4ELi4ELi4ELb0ELb0EN7cutlass6half_tE19Flash_kernel_traitsILi64ELi128ELi128ELi8ES3_EELb0ELb1ELb0ELb0ELb1ELb1ELb1EEEvNS_16Flash_bwd_paramsE
        .type           _ZN5flash44flash_bwd_dq_dk_dv_loop_seqk_parallel_kernelI23Flash_bwd_kernel_traitsILi64ELi128ELi128ELi8ELi4ELi4ELi4ELb0ELb0EN7cutlass6half_tE19Flash_kernel_traitsILi64ELi128ELi128ELi8ES3_EELb0ELb1ELb0ELb0ELb1ELb1ELb1EEEvNS_16Flash_bwd_paramsE,@function
        .size           _ZN5flash44flash_bwd_dq_dk_dv_loop_seqk_parallel_kernelI23Flash_bwd_kernel_traitsILi64ELi128ELi128ELi8ELi4ELi4ELi4ELb0ELb0EN7cutlass6half_tE19Flash_kernel_traitsILi64ELi128ELi128ELi8ES3_EELb0ELb1ELb0ELb0ELb1ELb1ELb1EEEvNS_16Flash_bwd_paramsE,(.L_x_1274 - _ZN5flash44flash_bwd_dq_dk_dv_loop_seqk_parallel_kernelI23Flash_bwd_kernel_traitsILi64ELi128ELi128ELi8ELi4ELi4ELi4ELb0ELb0EN7cutlass6half_tE19Flash_kernel_traitsILi64ELi128ELi128ELi8ES3_EELb0ELb1ELb0ELb0ELb1ELb1ELb1EEEvNS_16Flash_bwd_paramsE)
        .other          _ZN5flash44flash_bwd_dq_dk_dv_loop_seqk_parallel_kernelI23Flash_bwd_kernel_traitsILi64ELi128ELi128ELi8ELi4ELi4ELi4ELb0ELb0EN7cutlass6half_tE19Flash_kernel_traitsILi64ELi128ELi128ELi8ES3_EELb0ELb1ELb0ELb0ELb1ELb1ELb1EEEvNS_16Flash_bwd_paramsE,@"STO_CUDA_ENTRY STV_DEFAULT"
_ZN5flash44flash_bwd_dq_dk_dv_loop_seqk_parallel_kernelI23Flash_bwd_kernel_traitsILi64ELi128ELi128ELi8ELi4ELi4ELi4ELb0ELb0EN7cutlass6half_tE19Flash_kernel_traitsILi64ELi128ELi128ELi8ES3_EELb0ELb1ELb0ELb0ELb1ELb1ELb1EEEvNS_16Flash_bwd_paramsE:
.text._ZN5flash44flash_bwd_dq_dk_dv_loop_seqk_parallel_kernelI23Flash_bwd_kernel_traitsILi64ELi128ELi128ELi8ELi4ELi4ELi4ELb0ELb0EN7cutlass6half_tE19Flash_kernel_traitsILi64ELi128ELi128ELi8ES3_EELb0ELb1ELb0ELb0ELb1ELb1ELb1EEEvNS_16Flash_bwd_paramsE:
        /* <DEDUP_REMOVED lines=30> */
[----:B------:R-:W-:Y:S01]  /*01e0*/  LEA.HI R5, R13, R14, RZ, 0x5 ;  /* 0x0000000e0d057211 */ /* 0x000fe200078f28ff */
        /* <DEDUP_REMOVED lines=23> */
[--C-:B------:R-:W-:Y:S01]  /*0360*/  SHF.R.S32.HI R7, RZ, 0x2, R15.reuse ;  /* 0x00000002ff077819 */ /* 0x100fe2000001140f */
        /* <DEDUP_REMOVED lines=25> */
[----:B------:R-:W-:Y:S01]  /*0500*/  LOP3.LUT R4, R6, R4, RZ, 0x3c, !PT ;  /* 0x0000000406047212 */ /* 0x000fe200078e3cff */
[----:B------:R-:W-:Y:S01]  /*0510*/  IMAD.SHL.U32 R6, R11, 0x200, RZ ;  /* 0x000002000b067824 */ /* 0x000fe200078e00ff */
[----:B------:R-:W-:Y:S01]  /*0520*/  LOP3.LUT P4, RZ, R0, 0x2, RZ, 0xc0, !PT ;  /* 0x0000000200ff7812 */ /* 0x000fe2000788c0ff */
[----:B------:R-:W-:Y:S01]  /*0530*/  IMAD.IADD R12, R2, 0x1, -R3 ;  /* 0x00000001020c7824 */ /* 0x000fe200078e0a03 */
[----:B------:R-:W-:-:S02]  /*0540*/  LOP3.LUT R2, R4, 0xfffffe00, R5, 0xf8, !PT ;  /* 0xfffffe0004027812 */ /* 0x000fc400078ef805 */
[C---:B------:R-:W-:Y:S01]  /*0550*/  LOP3.LUT P3, RZ, R0.reuse, 0x4, RZ, 0xc0, !PT ;  /* 0x0000000400ff7812 */ /* 0x040fe2000786c0ff */
[----:B------:R-:W-:Y:S01]  /*0560*/  IMAD.SHL.U32 R0, R0, 0x40, RZ ;  /* 0x0000004000007824 */ /* 0x000fe200078e00ff */
[----:B------:R-:W-:Y:S01]  /*0570*/  LEA.HI R4, R13, R14, RZ, 0x7 ;  /* 0x0000000e0d047211 */ /* 0x000fe200078f38ff */
[----:B------:R1:W-:Y:S01]  /*0580*/  STL [R1+0x38], R2 ;  /* 0x0000380201007387 */ /* 0x0003e20000100800 */
[----:B------:R-:W-:Y:S02]  /*0590*/  SEL R184, R198, 0xffffffe0, !P4 ;  /* 0xffffffe0c6b87807 */ /* 0x000fe40006000000 */
[----:B------:R-:W-:Y:S02]  /*05a0*/  LOP3.LUT R0, R0, 0x1c0, RZ, 0xc0, !PT ;  /* 0x000001c000007812 */ /* 0x000fe400078ec0ff */
[----:B------:R-:W-:Y:S02]  /*05b0*/  SHF.R.S32.HI R4, RZ, 0x7, R4 ;  /* 0x00000007ff047819 */ /* 0x000fe40000011404 */
[----:B------:R-:W-:-:S02]  /*05c0*/  LOP3.LUT R182, R0, 0x8, R16, 0xf8, !PT ;  /* 0x0000000800b67812 */ /* 0x000fc400078ef810 */
[----:B------:R-:W-:-:S04]  /*05d0*/  SHF.R.U32.HI R5, RZ, 0x3, R0 ;  /* 0x00000003ff057819 */ /* 0x000fc80000011600 */
[----:B------:R-:W-:Y:S02]  /*05e0*/  LOP3.LUT R182, R182, R5, RZ, 0x3c, !PT ;  /* 0x00000005b6b67212 */ /* 0x000fe400078e3cff */
[----:B-1----:R-:W-:-:S04]  /*05f0*/  LOP3.LUT R2, R7, 0x1, RZ, 0xc0, !PT ;  /* 0x0000000107027812 */ /* 0x002fc800078ec0ff */
[----:B------:R-:W-:Y:S01]  /*0600*/  ISETP.NE.U32.AND P0, PT, R2, 0x1, PT ;  /* 0x000000010200780c */ /* 0x000fe20003f05070 */
[----:B------:R-:W-:-:S03]  /*0610*/  IMAD.SHL.U32 R2, R191, 0x10, RZ ;  /* 0x00000010bf027824 */ /* 0x000fc600078e00ff */
[C---:B------:R-:W-:Y:S02]  /*0620*/  R2P PR, R7.reuse, 0x6 ;  /* 0x0000000607007804 */ /* 0x040fe40000000000 */
        /* <DEDUP_REMOVED lines=9> */
[C---:B------:R-:W-:Y:S01]  /*06c0*/  IMAD.SHL.U32 R6, R14.reuse, 0x2, RZ ;  /* 0x000000020e067824 */ /* 0x040fe200078e00ff */
[----:B------:R-:W-:Y:S01]  /*06d0*/  STL [R1+0x58], R17 ;  /* 0x0000581101007387 */ /* 0x000fe20000100800 */
[----:B------:R-:W-:Y:S01]  /*06e0*/  IMAD.IADD R0, R14, 0x1, -R0 ;  /* 0x000000010e007824 */ /* 0x000fe200078e0a00 */
[----:B------:R-:W-:Y:S01]  /*06f0*/  SEL R198, R198, 0xffffffe0, !P1 ;  /* 0xffffffe0c6c67807 */ /* 0x000fe20004800000 */
[----:B------:R-:W-:Y:S01]  /*0700*/  IMAD.SHL.U32 R5, R4, 0x8, RZ ;  /* 0x0000000804057824 */ /* 0x000fe200078e00ff */
[----:B------:R-:W-:Y:S01]  /*0710*/  LOP3.LUT R6, R6, 0x6, RZ, 0xc0, !PT ;  /* 0x0000000606067812 */ /* 0x000fe200078ec0ff */
[----:B------:R-:W-:Y:S01]  /*0720*/  IMAD.SHL.U32 R8, R0, 0x2, RZ ;  /* 0x0000000200087824 */ /* 0x000fe200078e00ff */
[----:B------:R-:W-:Y:S01]  /*0730*/  LOP3.LUT R0, R2, 0x1c0, RZ, 0xc0, !PT ;  /* 0x000001c002007812 */ /* 0x000fe200078ec0ff */
[----:B------:R-:W-:Y:S01]  /*0740*/  IMAD.SHL.U32 R182, R182, 0x2, RZ ;  /* 0x00000002b6b67824 */ /* 0x000fe200078e00ff */
[----:B------:R-:W-:Y:S01]  /*0750*/  LOP3.LUT R2, R5, 0x8, RZ, 0xc0, !PT ;  /* 0x0000000805027812 */ /* 0x000fe200078ec0ff */
[----:B------:R-:W-:Y:S01]  /*0760*/  IMAD R6, R4, 0x40, R6 ;  /* 0x0000004004067824 */ /* 0x000fe200078e0206 */
[----:B------:R-:W-:Y:S01]  /*0770*/  SEL R196, R196, 0x10, !P0 ;  /* 0x00000010c4c47807 */ /* 0x000fe20004000000 */
[----:B------:R-:W-:Y:S01]  /*0780*/  IMAD R5, R4, 0x2000, R8 ;  /* 0x0000200004057824 */ /* 0x000fe200078e0208 */
[----:B------:R-:W-:Y:S01]  /*0790*/  SHF.R.U32.HI R4, RZ, 0x3, R0 ;  /* 0x00000003ff047819 */ /* 0x000fe20000011600 */
[----:B------:R-:W-:Y:S01]  /*07a0*/  IMAD.IADD R185, R182, 0x1, R184 ;  /* 0x00000001b6b97824 */ /* 0x000fe200078e02b8 */
[----:B------:R-:W-:Y:S01]  /*07b0*/  LOP3.LUT R9, R2, 0x10, R7, 0xf8, !PT ;  /* 0x0000001002097812 */ /* 0x000fe200078ef807 */
[----:B------:R1:W-:Y:S01]  /*07c0*/  STL [R1+0x50], R6 ;  /* 0x0000500601007387 */ /* 0x0003e20000100800 */
[----:B------:R-:W-:Y:S01]  /*07d0*/  LOP3.LUT R7, R4, R0, R2, 0x1e, !PT ;  /* 0x0000000004077212 */ /* 0x000fe200078e1e02 */
[----:B------:R-:W-:-:S02]  /*07e0*/  IMAD.SHL.U32 R2, R12, 0x40, RZ ;  /* 0x000000400c027824 */ /* 0x000fc400078e00ff */
[----:B------:R-:W-:Y:S02]  /*07f0*/  IMAD R5, R191, 0x400, R5 ;  /* 0x00000400bf057824 */ /* 0x000fe400078e0205 */
[----:B------:R-:W-:Y:S01]  /*0800*/  IMAD.SHL.U32 R3, R3, 0x2, RZ ;  /* 0x0000000203037824 */ /* 0x000fe200078e00ff */
[----:B------:R-:W-:Y:S02]  /*0810*/  LOP3.LUT R2, R2, 0x1c0, RZ, 0xc0, !PT ;  /* 0x000001c002027812 */ /* 0x000fe400078ec0ff */
[----:B-1----:R-:W-:Y:S01]  /*0820*/  LOP3.LUT R6, R4, R0, RZ, 0xfc, !PT ;  /* 0x0000000004067212 */ /* 0x002fe200078efcff */
[----:B------:R-:W-:Y:S01]  /*0830*/  IMAD.SHL.U32 R0, R10, 0x40, RZ ;  /* 0x000000400a007824 */ /* 0x000fe200078e00ff */
[----:B------:R-:W-:-:S03]  /*0840*/  SHF.R.U32.HI R4, RZ, 0x3, R2 ;  /* 0x00000003ff047819 */ /* 0x000fc60000011602 */
[----:B------:R-:W-:Y:S01]  /*0850*/  IMAD.IADD R194, R6, 0x1, R5 ;  /* 0x0000000106c27824 */ /* 0x000fe200078e0205 */
[----:B------:R-:W-:Y:S01]  /*0860*/  LOP3.LUT R0, R0, 0xfffffe00, RZ, 0xc0, !PT ;  /* 0xfffffe0000007812 */ /* 0x000fe200078ec0ff */
[----:B------:R-:W-:Y:S02]  /*0870*/  IMAD.SHL.U32 R5, R11, 0x8, RZ ;  /* 0x000000080b057824 */ /* 0x000fe400078e00ff */
[C---:B------:R-:W-:Y:S02]  /*0880*/  IMAD R6, R191.reuse, 0x400, R8 ;  /* 0x00000400bf067824 */ /* 0x040fe400078e0208 */
[----:B------:R-:W-:Y:S01]  /*0890*/  IMAD R191, R191, 0x400, R0 ;  /* 0x00000400bfbf7824 */ /* 0x000fe200078e0200 */
[----:B------:R-:W-:Y:S01]  /*08a0*/  LOP3.LUT R5, R2, 0x8, R5, 0xf8, !PT ;  /* 0x0000000802057812 */ /* 0x000fe200078ef805 */
[----:B------:R-:W-:Y:S01]  /*08b0*/  IMAD.IADD R6, R6, 0x1, R7 ;  /* 0x0000000106067824 */ /* 0x000fe200078e0207 */
[----:B------:R-:W-:Y:S01]  /*08c0*/  LOP3.LUT R2, R4, R9, R2, 0x1e, !PT ;  /* 0x0000000904027212 */ /* 0x000fe200078e1e02 */
[----:B------:R-:W-:Y:S01]  /*08d0*/  IMAD.MOV.U32 R7, RZ, RZ, 0x1 ;  /* 0x00000001ff077424 */ /* 0x000fe200078e00ff */
[----:B------:R-:W-:Y:S01]  /*08e0*/  LOP3.LUT R5, R5, R4, RZ, 0x3c, !PT ;  /* 0x0000000405057212 */ /* 0x000fe200078e3cff */
[----:B------:R-:W-:Y:S01]  /*08f0*/  IMAD.MOV.U32 R4, RZ, RZ, 0x40 ;  /* 0x00000040ff047424 */ /* 0x000fe200078e00ff */
[----:B------:R-:W-:Y:S01]  /*0900*/  LOP3.LUT R190, R2, R0, RZ, 0xfc, !PT ;  /* 0x0000000002be7212 */ /* 0x000fe200078efcff */
[----:B------:R-:W-:Y:S01]  /*0910*/  IMAD.SHL.U32 R194, R194, 0x2, RZ ;  /* 0x00000002c2c27824 */ /* 0x000fe200078e00ff */
[----:B------:R-:W-:Y:S01]  /*0920*/  IADD3 R0, R17, -0x80, RZ ;  /* 0xffffff8011007810 */ /* 0x000fe20007ffe0ff */
[----:B------:R-:W-:Y:S01]  /*0930*/  IMAD.IADD R191, R191, 0x1, R5 ;  /* 0x00000001bfbf7824 */ /* 0x000fe200078e0205 */
[----:B------:R-:W-:Y:S01]  /*0940*/  SEL R183, R4, 0xffffffc0, !P3 ;  /* 0xffffffc004b77807 */ /* 0x000fe20005800000 */
[----:B------:R-:W-:Y:S01]  /*0950*/  IMAD.MOV.U32 R5, RZ, RZ, 0x440 ;  /* 0x00000440ff057424 */ /* 0x000fe200078e00ff */
[----:B------:R-:W-:Y:S01]  /*0960*/  SHF.R.S32.HI R2, RZ, 0x1f, R0 ;  /* 0x0000001fff027819 */ /* 0x000fe20000011400 */
[----:B------:R-:W-:Y:S01]  /*0970*/  IMAD.IADD R197, R194, 0x1, R196 ;  /* 0x00000001c2c57824 */ /* 0x000fe200078e02c4 */
[----:B------:R-:W-:Y:S01]  /*0980*/  IADD3 R7, R17, -c[0x0][0x214], R7 ;  /* 0x8000850011077a10 */ /* 0x000fe20007ffe007 */
[----:B------:R-:W-:Y:S01]  /*0990*/  IMAD.IADD R183, R182, 0x1, R183 ;  /* 0x00000001b6b77824 */ /* 0x000fe200078e02b7 */
[----:B------:R-:W-:Y:S01]  /*09a0*/  SEL R4, R4, 0xffffffc0, !P2 ;  /* 0xffffffc004047807 */ /* 0x000fe20005000000 */
[----:B------:R-:W-:Y:S01]  /*09b0*/  IMAD.IADD R201, R194, 0x1, R198 ;  /* 0x00000001c2c97824 */ /* 0x000fe200078e02c6 */
[----:B------:R-:W-:Y:S01]  /*09c0*/  LEA R8, R6, 0xc000, 0x1 ;  /* 0x0000c00006087811 */ /* 0x000fe200078e08ff */
[----:B------:R1:W-:Y:S01]  /*09d0*/  STL [R1+0x4c], R7 ;  /* 0x00004c0701007387 */ /* 0x0003e20000100800 */
[C---:B------:R-:W-:Y:S01]  /*09e0*/  SHF.L.U64.HI R2, R0.reuse, 0x2, R2 ;  /* 0x0000000200027819 */ /* 0x040fe20000010202 */
[----:B------:R-:W-:Y:S01]  /*09f0*/  IMAD.SHL.U32 R0, R0, 0x4, RZ ;  /* 0x0000000400007824 */ /* 0x000fe200078e00ff */
[----:B------:R-:W-:Y:S01]  /*0a00*/  SEL R5, R5, 0x3c0, !P2 ;  /* 0x000003c005057807 */ /* 0x000fe20005000000 */
[----:B------:R-:W-:Y:S01]  /*0a10*/  IMAD.IADD R6, R198, 0x1, R8 ;  /* 0x00000001c6067824 */ /* 0x000fe200078e0208 */
[C---:B------:R-:W-:Y:S01]  /*0a20*/  IADD3 R11, R8.reuse, 0x420, RZ ;  /* 0x00000420080b7810 */ /* 0x040fe20007ffe0ff */
[----:B------:R2:W-:Y:S01]  /*0a30*/  STL [R1+0x48], R2 ;  /* 0x0000480201007387 */ /* 0x0005e20000100800 */
[----:B------:R-:W-:Y:S01]  /*0a40*/  @P1 IADD3 R11, R8, 0x3e0, RZ ;  /* 0x000003e0080b1810 */ /* 0x000fe20007ffe0ff */
[----:B------:R-:W-:Y:S01]  /*0a50*/  IMAD.IADD R195, R194, 0x1, R4 ;  /* 0x00000001c2c37824 */ /* 0x000fe200078e0204 */
[C---:B------:R-:W-:Y:S01]  /*0a60*/  IADD3 R10, R8.reuse, 0x2420, RZ ;  /* 0x00002420080a7810 */ /* 0x040fe20007ffe0ff */
[----:B------:R3:W-:Y:S01]  /*0a70*/  STL [R1+0x44], R0 ;  /* 0x0000440001007387 */ /* 0x0007e20000100800 */
[----:B------:R-:W-:Y:S01]  /*0a80*/  IADD3 R9, R8, 0x2040, RZ ;  /* 0x0000204008097810 */ /* 0x000fe20007ffe0ff */
[----:B------:R-:W-:Y:S01]  /*0a90*/  IMAD.IADD R196, R196, 0x1, R195 ;  /* 0x00000001c4c47824 */ /* 0x000fe200078e02c3 */
[C---:B------:R-:W-:Y:S01]  /*0aa0*/  @P1 IADD3 R10, R8.reuse, 0x23e0, RZ ;  /* 0x000023e0080a1810 */ /* 0x040fe20007ffe0ff */
[----:B------:R-:W-:Y:S01]  /*0ab0*/  STL [R1+0x54], R8 ;  /* 0x0000540801007387 */ /* 0x000fe20000100800 */
[----:B------:R-:W-:Y:S01]  /*0ac0*/  @P2 IADD3 R9, R8, 0x1fc0, RZ ;  /* 0x00001fc008092810 */ /* 0x000fe20007ffe0ff */
[----:B------:R-:W-:-:S02]  /*0ad0*/  IMAD.IADD R200, R197, 0x1, R198 ;  /* 0x00000001c5c87824 */ /* 0x000fc400078e02c6 */
[----:B------:R-:W-:Y:S02]  /*0ae0*/  IMAD.IADD R199, R198, 0x1, R195 ;  /* 0x00000001c6c77824 */ /* 0x000fe400078e02c3 */
[----:B------:R-:W-:Y:S02]  /*0af0*/  IMAD.IADD R184, R184, 0x1, R183 ;  /* 0x00000001b8b87824 */ /* 0x000fe400078e02b7 */
[----:B-1----:R-:W-:-:S05]  /*0b00*/  IMAD.IADD R7, R4, 0x1, R8 ;  /* 0x0000000104077824 */ /* 0x002fca00078e0208 */
[----:B------:R-:W-:Y:S01]  /*0b10*/  STL [R1+0x6c], R7 ;  /* 0x00006c0701007387 */ /* 0x000fe20000100800 */
[C---:B--2---:R-:W-:Y:S02]  /*0b20*/  IADD3 R2, R8.reuse, 0x2020, RZ ;  /* 0x0000202008027810 */ /* 0x044fe40007ffe0ff */
[C---:B------:R-:W-:Y:S01]  /*0b30*/  @P1 IADD3 R2, R8.reuse, 0x1fe0, RZ ;  /* 0x00001fe008021810 */ /* 0x040fe20007ffe0ff */
[----:B------:R1:W-:Y:S01]  /*0b40*/  STL [R1+0x88], R6 ;  /* 0x0000880601007387 */ /* 0x0003e20000100800 */
[----:B---3--:R-:W-:-:S03]  /*0b50*/  IMAD.IADD R0, R8, 0x1, R5 ;  /* 0x0000000108007824 */ /* 0x008fc600078e0205 */
[----:B------:R-:W-:Y:S02]  /*0b60*/  IMAD.IADD R4, R4, 0x1, R2 ;  /* 0x0000000104047824 */ /* 0x000fe400078e0202 */
[----:B------:R2:W-:Y:S04]  /*0b70*/  STL [R1+0x68], R0 ;  /* 0x0000680001007387 */ /* 0x0005e80000100800 */
[----:B------:R-:W-:Y:S04]  /*0b80*/  STL [R1+0x74], R11 ;  /* 0x0000740b01007387 */ /* 0x000fe80000100800 */
[----:B------:R-:W-:Y:S04]  /*0b90*/  STL [R1+0x5c], R2 ;  /* 0x00005c0201007387 */ /* 0x000fe80000100800 */
[----:B------:R-:W-:Y:S04]  /*0ba0*/  STL [R1+0x70], R10 ;  /* 0x0000700a01007387 */ /* 0x000fe80000100800 */
[----:B------:R-:W-:Y:S01]  /*0bb0*/  STL [R1+0x64], R9 ;  /* 0x0000640901007387 */ /* 0x000fe20000100800 */
[----:B-1----:R-:W-:-:S02]  /*0bc0*/  IADD3 R6, R8, 0x2440, RZ ;  /* 0x0000244008067810 */ /* 0x002fc40007ffe0ff */
[----:B------:R-:W-:Y:S01]  /*0bd0*/  @P2 IADD3 R6, R8, 0x23c0, RZ ;  /* 0x000023c008062810 */ /* 0x000fe20007ffe0ff */
[----:B--2---:R-:W-:-:S04]  /*0be0*/  IMAD.IADD R0, R198, 0x1, R0 ;  /* 0x00000001c6007824 */ /* 0x004fc800078e0200 */
[----:B------:R1:W-:Y:S02]  /*0bf0*/  STL [R1+0x60], R6 ;  /* 0x0000600601007387 */ /* 0x0003e40000100800 */
[C---:B-1----:R-:W-:Y:S02]  /*0c00*/  IMAD.IADD R6, R198.reuse, 0x1, R7 ;  /* 0x00000001c6067824 */ /* 0x042fe400078e0207 */
[----:B------:R-:W-:-:S03]  /*0c10*/  IMAD.IADD R198, R198, 0x1, R196 ;  /* 0x00000001c6c67824 */ /* 0x000fc600078e02c4 */
[----:B------:R-:W-:Y:S04]  /*0c20*/  STL [R1+0x84], R6 ;  /* 0x0000840601007387 */ /* 0x000fe80000100800 */
[----:B------:R1:W-:Y:S04]  /*0c30*/  STL [R1+0x80], R0 ;  /* 0x0000800001007387 */ /* 0x0003e80000100800 */
[----:B------:R2:W-:Y:S01]  /*0c40*/  STL [R1+0x7c], R4 ;  /* 0x00007c0401007387 */ /* 0x0005e20000100800 */
[----:B-1----:R-:W-:-:S05]  /*0c50*/  IMAD.IADD R0, R5, 0x1, R2 ;  /* 0x0000000105007824 */ /* 0x002fca00078e0202 */
[----:B------:R2:W-:Y:S02]  /*0c60*/  STL [R1+0x78], R0 ;  /* 0x0000780001007387 */ /* 0x0005e40000100800 */
.L_x_995:
        /* <DEDUP_REMOVED lines=31> */
[----:B------:R-:W-:Y:S05]  /*0e60*/  @P0 BRA `(.L_x_987) ;  /* 0x0000945000000947 */ /* 0x000fea0003800000 */
        /* <DEDUP_REMOVED lines=73> */
.L_x_988:
[----:B------:R-:W-:-:S04]  /*1300*/  UIMAD UR41, UR10, UR18, UR45 ;  /* 0x000000120a2972a4 */ /* 0x000fc8000f8e022d */
[----:B------:R-:W-:Y:S02]  /*1310*/  UIMAD UR41, UR41, UR17, URZ ;  /* 0x00000011292972a4 */ /* 0x000fe4000f8e023f */
.L_x_989:
[----:B------:R-:W1:Y:S01]  /*1320*/  S2R R22, SR_TID.X ;  /* 0x0000000000167919 */ /* 0x000e620000002100 */
[----:B------:R-:W-:-:S03]  /*1330*/  IMAD.U32 R8, RZ, RZ, UR5 ;  /* 0x00000005ff087e24 */ /* 0x000fc6000f8e00ff */
[----:B------:R-:W2:Y:S01]  /*1340*/  LDL R25, [R1+0x38] ;  /* 0x0000380001197983 */ /* 0x000ea20000100800 */
[----:B------:R-:W-:Y:S01]  /*1350*/  IMAD.U32 R5, RZ, RZ, UR4 ;  /* 0x00000004ff057e24 */ /* 0x000fe2000f8e00ff */
[----:B------:R-:W-:Y:S01]  /*1360*/  UIADD3 UR38, UP0, UR39, UR38, URZ ;  /* 0x0000002627267290 */ /* 0x000fe2000ff1e03f */
[----:B------:R-:W-:Y:S01]  /*1370*/  IMAD.U32 R15, RZ, RZ, UR35 ;  /* 0x00000023ff0f7e24 */ /* 0x000fe2000f8e00ff */
        /* <DEDUP_REMOVED lines=32> */
[----:B------:R-:W-:Y:S02]  /*1580*/  IMAD R6, R10, c[0x0][0x1a4], R6 ;  /* 0x000069000a067a24 */ /* 0x000fe400078e0206 */
[----:B------:R-:W-:Y:S01]  /*1590*/  IMAD.X R9, R2, 0x1, R9, P0 ;  /* 0x0000000102097824 */ /* 0x000fe200000e0609 */
[----:B------:R-:W-:Y:S01]  /*15a0*/  LOP3.LUT R2, R11, 0xfffffff8, RZ, 0xc0, !PT ;  /* 0xfffffff80b027812 */ /* 0x000fe200078ec0ff */
[----:B------:R-:W-:Y:S02]  /*15b0*/  IMAD.IADD R5, R17, 0x1, R4 ;  /* 0x0000000111057824 */ /* 0x000fe400078e0204 */
[----:B------:R-:W-:Y:S02]  /*15c0*/  IMAD.IADD R7, R13, 0x1, R6 ;  /* 0x000000010d077824 */ /* 0x000fe400078e0206 */
[----:B------:R-:W-:Y:S02]  /*15d0*/  IMAD.MOV.U32 R4, RZ, RZ, R16 ;  /* 0x000000ffff047224 */ /* 0x000fe400078e0010 */
[----:B------:R-:W-:-:S02]  /*15e0*/  IMAD.U32 R11, RZ, RZ, UR38 ;  /* 0x00000026ff0b7e24 */ /* 0x000fc4000f8e00ff */
[----:B------:R-:W-:Y:S01]  /*15f0*/  IMAD.MOV.U32 R6, RZ, RZ, R12 ;  /* 0x000000ffff067224 */ /* 0x000fe200078e000c */
[----:B------:R-:W-:Y:S01]  /*1600*/  IADD3 R12, P0, R10, UR48, RZ ;  /* 0x000000300a0c7c10 */ /* 0x000fe2000ff1e0ff */
[----:B------:R-:W-:Y:S02]  /*1610*/  IMAD.IADD R2, R22, 0x1, -R2 ;  /* 0x0000000116027824 */ /* 0x000fe400078e0a02 */
[----:B------:R-:W-:Y:S01]  /*1620*/  IMAD.WIDE.U32 R18, R11, c[0x0][0x198], R4 ;  /* 0x000066000b127a25 */ /* 0x000fe200078e0004 */
[----:B------:R-:W-:Y:S01]  /*1630*/  IADD3.X R20, R14, UR49, RZ, P0, !PT ;  /* 0x000000310e147c10 */ /* 0x000fe200087fe4ff */
[----:B------:R-:W-:Y:S02]  /*1640*/  UIADD3 UR49, UP1, UR52, UR7, URZ ;  /* 0x0000000734317290 */ /* 0x000fe4000ff3e03f */
[----:B------:R-:W-:Y:S02]  /*1650*/  IMAD.SHL.U32 R4, R2, 0x8, RZ ;  /* 0x0000000802047824 */ /* 0x000fe400078e00ff */
[----:B------:R-:W-:Y:S01]  /*1660*/  IMAD R2, R20, c[0x0][0x190], RZ ;  /* 0x0000640014027a24 */ /* 0x000fe200078e02ff */
[----:B------:R-:W-:Y:S01]  /*1670*/  UIADD3.X UR50, UR53, UR50, URZ, UP1, !UPT ;  /* 0x0000003235327290 */ /* 0x000fe20008ffe43f */
[----:B------:R-:W-:Y:S01]  /*1680*/  IMAD.U32 R14, RZ, RZ, UR34 ;  /* 0x00000022ff0e7e24 */ /* 0x000fe2000f8e00ff */
[----:B------:R-:W-:Y:S01]  /*1690*/  SHF.R.S32.HI R5, RZ, 0x1f, R4 ;  /* 0x0000001fff057819 */ /* 0x000fe20000011404 */
[----:B------:R-:W-:Y:S01]  /*16a0*/  IMAD.U32 R13, RZ, RZ, UR38 ;  /* 0x00000026ff0d7e24 */ /* 0x000fe2000f8e00ff */
[----:B------:R-:W-:Y:S01]  /*16b0*/  UIMAD UR51, UR51, UR49, URZ ;  /* 0x00000031333372a4 */ /* 0x000fe2000f8e023f */
[----:B------:R-:W-:-:S02]  /*16c0*/  IMAD R2, R12, c[0x0][0x194], R2 ;  /* 0x000065000c027a24 */ /* 0x000fc400078e0202 */
[----:B------:R-:W-:Y:S01]  /*16d0*/  IMAD.WIDE.U32 R10, R12, c[0x0][0x190], R4 ;  /* 0x000064000c0a7a25 */ /* 0x000fe200078e0004 */
[----:B------:R-:W-:-:S03]  /*16e0*/  UIMAD UR50, UR50, UR34, UR51 ;  /* 0x00000022323272a4 */ /* 0x000fc6000f8e0233 */
[----:B------:R-:W-:-:S04]  /*16f0*/  IMAD.WIDE.U32 R14, R14, UR49, R8 ;  /* 0x000000310e0e7c25 */ /* 0x000fc8000f8e0008 */
[----:B---3--:R-:W-:Y:S01]  /*1700*/  IMAD.WIDE.U32 R8, R24, c[0x0][0x368], R4 ;  /* 0x0000da0018087a25 */ /* 0x008fe200078e0004 */
[----:B------:R-:W-:-:S03]  /*1710*/  LEA R192, P0, R14, c[0x0][0x350], 0x2 ;  /* 0x0000d4000ec07a11 */ /* 0x000fc600078010ff */
[----:B------:R-:W-:Y:S01]  /*1720*/  IMAD.WIDE.U32 R16, R13, c[0x0][0x1a0], R6 ;  /* 0x000068000d107a25 */ /* 0x000fe200078e0006 */
[----:B------:R-:W-:Y:S01]  /*1730*/  IADD3 R9, R9, UR6, RZ ;  /* 0x0000000609097c10 */ /* 0x000fe2000fffe0ff */
[----:B------:R-:W-:Y:S02]  /*1740*/  ULDC.64 UR6, c[0x0][0x198] ;  /* 0x0000660000067ab9 */ /* 0x000fe40000000a00 */
[----:B------:R-:W-:Y:S02]  /*1750*/  IMAD.IADD R11, R11, 0x1, R2 ;  /* 0x000000010b0b7824 */ /* 0x000fe400078e0202 */
[----:B------:R-:W-:-:S04]  /*1760*/  IMAD.WIDE.U32 R6, R24, c[0x0][0x180], R4 ;  /* 0x0000600018067a25 */ /* 0x000fc800078e0004 */
[----:B------:R-:W-:Y:S01]  /*1770*/  IMAD R2, R20, c[0x0][0x370], RZ ;  /* 0x0000dc0014027a24 */ /* 0x000fe200078e02ff */
[----:B------:R-:W-:Y:S01]  /*1780*/  IADD3 R7, R7, UR8, RZ ;  /* 0x0000000807077c10 */ /* 0x000fe2000fffe0ff */
[----:B------:R-:W-:Y:S01]  /*1790*/  IMAD.WIDE.U32 R4, R24, c[0x0][0x188], R4 ;  /* 0x0000620018047a25 */ /* 0x000fe200078e0004 */
[----:B------:R-:W-:Y:S02]  /*17a0*/  ULDC.64 UR8, c[0x0][0x178] ;  /* 0x00005e0000087ab9 */ /* 0x000fe40000000a00 */
[----:B------:R-:W-:Y:S01]  /*17b0*/  UIMAD UR49, UR11, UR8, URZ ;  /* 0x000000080b3172a4 */ /* 0x000fe2000f8e023f */
[C---:B------:R-:W-:Y:S01]  /*17c0*/  IMAD R20, R12.reuse, c[0x0][0x374], R2 ;  /* 0x0000dd000c147a24 */ /* 0x040fe200078e0202 */
[----:B------:R-:W-:Y:S01]  /*17d0*/  IADD3 R5, R5, UR5, RZ ;  /* 0x0000000505057c10 */ /* 0x000fe2000fffe0ff */
[----:B------:R-:W-:Y:S01]  /*17e0*/  IMAD R2, R21, c[0x0][0x1b8], RZ ;  /* 0x00006e0015027a24 */ /* 0x000fe200078e02ff */
[----:B------:R-:W-:Y:S01]  /*17f0*/  ULDC.64 UR4, c[0x0][0x1a0] ;  /* 0x0000680000047ab9 */ /* 0x000fe20000000a00 */
[----:B------:R-:W-:Y:S01]  /*1800*/  IMAD.WIDE.U32 R8, R12, c[0x0][0x370], R8 ;  /* 0x0000dc000c087a25 */ /* 0x000fe200078e0008 */
[----:B------:R-:W-:-:S02]  /*1810*/  UIMAD UR47, UR44, UR4, URZ ;  /* 0x000000042c2f72a4 */ /* 0x000fc4000f8e023f */
[----:B------:R-:W-:Y:S01]  /*1820*/  UIMAD UR8, UR44, UR6, URZ ;  /* 0x000000062c0872a4 */ /* 0x000fe2000f8e023f */
[----:B------:R-:W-:Y:S01]  /*1830*/  IMAD R12, R21, c[0x0][0x1b0], RZ ;  /* 0x00006c00150c7a24 */ /* 0x000fe200078e02ff */
[----:B------:R-:W-:Y:S01]  /*1840*/  UIMAD UR47, UR38, UR5, UR47 ;  /* 0x00000005262f72a4 */ /* 0x000fe2000f8e022f */
[C---:B------:R-:W-:Y:S01]  /*1850*/  IMAD R13, R0.reuse, c[0x0][0x1bc], R2 ;  /* 0x00006f00000d7a24 */ /* 0x040fe200078e0202 */
[----:B------:R-:W-:Y:S01]  /*1860*/  IADD3 R2, R15, UR50, RZ ;  /* 0x000000320f027c10 */ /* 0x000fe2000fffe0ff */
[----:B------:R-:W-:Y:S01]  /*1870*/  IMAD.WIDE.U32 R6, R0, c[0x0][0x1b0], R6 ;  /* 0x00006c0000067a25 */ /* 0x000fe200078e0006 */
[----:B------:R-:W-:Y:S01]  /*1880*/  UIMAD UR8, UR38, UR7, UR8 ;  /* 0x00000007260872a4 */ /* 0x000fe2000f8e0208 */
[----:B------:R-:W1:Y:S01]  /*1890*/  S2R R21, SR_CTAID.Z ;  /* 0x0000000000157919 */ /* 0x000e620000002700 */
[----:B------:R-:W-:Y:S01]  /*18a0*/  LEA.HI.X R193, R14, c[0x0][0x354], R2, 0x2, P0 ;  /* 0x0000d5000ec17a11 */ /* 0x000fe200000f1402 */
[----:B------:R-:W-:Y:S01]  /*18b0*/  IMAD.WIDE.U32 R4, R0, c[0x0][0x1b8], R4 ;  /* 0x00006e0000047a25 */ /* 0x000fe200078e0004 */
[----:B------:R-:W-:Y:S01]  /*18c0*/  IADD3 R2, P2, R6, R18, RZ ;  /* 0x0000001206027210 */ /* 0x000fe20007f5e0ff */
[----:B------:R-:W-:-:S02]  /*18d0*/  UIMAD UR49, UR10, UR9, UR49 ;  /* 0x000000090a3172a4 */ /* 0x000fc4000f8e0231 */
[----:B------:R-:W-:Y:S01]  /*18e0*/  IMAD R12, R0, c[0x0][0x1b4], R12 ;  /* 0x00006d00000c7a24 */ /* 0x000fe200078e020c */
[----:B------:R-:W-:Y:S01]  /*18f0*/  IADD3 R15, P0, R4, R16, RZ ;  /* 0x00000010040f7210 */ /* 0x000fe20007f1e0ff */
[----:B------:R-:W-:Y:S01]  /*1900*/  IMAD.IADD R6, R5, 0x1, R13 ;  /* 0x0000000105067824 */ /* 0x000fe200078e020d */
[----:B------:R-:W-:Y:S01]  /*1910*/  ULDC.64 UR10, c[0x0][0x1a8] ;  /* 0x00006a00000a7ab9 */ /* 0x000fe20000000a00 */
[----:B------:R-:W-:Y:S01]  /*1920*/  IMAD.IADD R0, R7, 0x1, R12 ;  /* 0x0000000107007824 */ /* 0x000fe200078e020c */
[----:B------:R-:W-:Y:S01]  /*1930*/  UIMAD UR10, UR46, UR10, URZ ;  /* 0x0000000a2e0a72a4 */ /* 0x000fe2000f8e023f */
[----:B------:R-:W-:Y:S01]  /*1940*/  IMAD.WIDE.U32 R10, R24, c[0x0][0x178], R10 ;  /* 0x00005e00180a7a25 */ /* 0x000fe200078e000a */
[----:B------:R-:W-:Y:S02]  /*1950*/  IADD3.X R16, R6, UR47, R17, P0, !PT ;  /* 0x0000002f06107c10 */ /* 0x000fe400087fe411 */
[----:B------:R-:W-:Y:S01]  /*1960*/  IADD3.X R18, R0, UR8, R19, P2, !PT ;  /* 0x0000000800127c10 */ /* 0x000fe200097fe413 */
[----:B------:R-:W-:Y:S01]  /*1970*/  ULDC.64 UR8, c[0x0][0x378] ;  /* 0x0000de0000087ab9 */ /* 0x000fe20000000a00 */
[C---:B------:R-:W-:Y:S01]  /*1980*/  LEA R12, P0, R2.reuse, c[0x0][0x168], 0x1 ;  /* 0x00005a00020c7a11 */ /* 0x040fe200078008ff */
[----:B------:R-:W-:Y:S01]  /*1990*/  UIMAD UR8, UR46, UR8, URZ ;  /* 0x000000082e0872a4 */ /* 0x000fe2000f8e023f */
[----:B------:R-:W-:Y:S01]  /*19a0*/  IMAD.IADD R5, R9, 0x1, R20 ;  /* 0x0000000109057824 */ /* 0x000fe200078e0214 */
[----:B------:R-:W-:Y:S01]  /*19b0*/  IADD3 R7, R11, UR49, RZ ;  /* 0x000000310b077c10 */ /* 0x000fe2000fffe0ff */
[----:B------:R-:W-:Y:S01]  /*19c0*/  IMAD.MOV.U32 R4, RZ, RZ, R8 ;  /* 0x000000ffff047224 */ /* 0x000fe200078e0008 */
[----:B------:R-:W-:Y:S01]  /*19d0*/  LEA.HI.X R13, R2, c[0x0][0x16c], R18, 0x1, P0 ;  /* 0x00005b00020d7a11 */ /* 0x000fe200000f0c12 */
[----:B------:R-:W-:Y:S01]  /*19e0*/  UIMAD UR8, UR45, UR9, UR8 ;  /* 0x000000092d0872a4 */ /* 0x000fe2000f8e0208 */
[----:B------:R-:W-:Y:S01]  /*19f0*/  LEA R14, P0, R15, c[0x0][0x170], 0x1 ;  /* 0x00005c000f0e7a11 */ /* 0x000fe200078008ff */
[----:B-1----:R-:W-:Y:S01]  /*1a00*/  IMAD.WIDE.U32 R4, R21, c[0x0][0x378], R4 ;  /* 0x0000de0015047a25 */ /* 0x002fe200078e0004 */
[----:B------:R-:W-:-:S02]  /*1a10*/  UIMAD UR11, UR45, UR11, UR10 ;  /* 0x0000000b2d0b72a4 */ /* 0x000fc4000f8e020a */
[----:B------:R-:W-:Y:S01]  /*1a20*/  LEA.HI.X R15, R15, c[0x0][0x174], R16, 0x1, P0 ;  /* 0x00005d000f0f7a11 */ /* 0x000fe200000f0c10 */
[----:B------:R-:W-:Y:S01]  /*1a30*/  IMAD.MOV.U32 R6, RZ, RZ, R10 ;  /* 0x000000ffff067224 */ /* 0x000fe200078e000a */
[----:B------:R-:W3:Y:S01]  /*1a40*/  LDL R16, [R1+0x58] ;  /* 0x0000580001107983 */ /* 0x000ee20000100800 */
[----:B------:R-:W-:Y:S01]  /*1a50*/  IADD3 R0, R5, UR8, RZ ;  /* 0x0000000805007c10 */ /* 0x000fe2000fffe0ff */
[----:B------:R-:W-:Y:S01]  /*1a60*/  ULDC.64 UR8, c[0x0][0x370] ;  /* 0x0000dc0000087ab9 */ /* 0x000fe20000000a00 */
[----:B------:R-:W-:Y:S01]  /*1a70*/  IMAD.WIDE.U32 R6, R21, c[0x0][0x1a8], R6 ;  /* 0x00006a0015067a25 */ /* 0x000fe200078e0006 */
[C---:B------:R-:W-:Y:S01]  /*1a80*/  LEA R204, P2, R4.reuse, c[0x0][0x330], 0x1 ;  /* 0x0000cc0004cc7a11 */ /* 0x040fe200078408ff */
[----:B------:R-:W-:Y:S02]  /*1a90*/  UIADD3 UR10, UR43, -0x1, URZ ;  /* 0xffffffff2b0a7890 */ /* 0x000fe4000fffe03f */
[----:B------:R-:W-:Y:S01]  /*1aa0*/  USHF.L.U64.HI UR45, UR8, UR22, UR9 ;  /* 0x00000016082d7299 */ /* 0x000fe20008010209 */
[----:B------:R-:W-:Y:S01]  /*1ab0*/  LEA.HI.X R205, R4, c[0x0][0x334], R0, 0x1, P2 ;  /* 0x0000cd0004cd7a11 */ /* 0x000fe200010f0c00 */
[----:B------:R-:W-:Y:S01]  /*1ac0*/  ULEA.HI UR46, UR10, UR10, URZ, 0x1 ;  /* 0x0000000a0a2e7291 */ /* 0x000fe2000f8f083f */
[----:B------:R-:W-:Y:S01]  /*1ad0*/  IADD3 R0, R7, UR11, RZ ;  /* 0x0000000b07007c10 */ /* 0x000fe2000fffe0ff */
[----:B------:R-:W-:Y:S01]  /*1ae0*/  USHF.L.U32 UR11, UR8, 0x6, URZ ;  /* 0x00000006080b7899 */ /* 0x000fe2000800063f */
[----:B------:R-:W-:Y:S01]  /*1af0*/  LEA R202, P2, R6, c[0x0][0x160], 0x1 ;  /* 0x0000580006ca7a11 */ /* 0x000fe200078408ff */
[----:B------:R-:W-:-:S02]  /*1b00*/  ULOP3.LUT UR46, UR46, 0xfffffffe, URZ, 0xc0, !UPT ;  /* 0xfffffffe2e2e7892 */ /* 0x000fc4000f8ec03f */
[----:B------:R-:W-:Y:S01]  /*1b10*/  ULDC.64 UR8, c[0x0][0x190] ;  /* 0x0000640000087ab9 */ /* 0x000fe20000000a00 */
[----:B------:R-:W-:Y:S01]  /*1b20*/  LEA.HI.X R203, R6, c[0x0][0x164], R0, 0x1, P2 ;  /* 0x0000590006cb7a11 */ /* 0x000fe200010f0c00 */
[----:B------:R-:W-:Y:S01]  /*1b30*/  UIADD3 UR46, UR10, -UR46, URZ ;  /* 0x8000002e0a2e7290 */ /* 0x000fe2000fffe03f */
[----:B------:R-:W-:Y:S01]  /*1b40*/  IADD3 R4, P0, R204, UR11, RZ ;  /* 0x0000000bcc047c10 */ /* 0x000fe2000ff1e0ff */
[----:B------:R-:W-:Y:S02]  /*1b50*/  USHF.L.U64.HI UR9, UR8, UR22, UR9 ;  /* 0x0000001608097299 */ /* 0x000fe40008010209 */
[----:B------:R-:W-:Y:S01]  /*1b60*/  USHF.L.U32 UR8, UR8, 0x6, URZ ;  /* 0x0000000608087899 */ /* 0x000fe2000800063f */
[----:B------:R-:W-:Y:S01]  /*1b70*/  IADD3.X R5, R205, UR45, RZ, P0, !PT ;  /* 0x0000002dcd057c10 */ /* 0x000fe200087fe4ff */
[----:B------:R-:W-:Y:S01]  /*1b80*/  UISETP.NE.AND UP0, UPT, UR46, 0x1, UPT ;  /* 0x000000012e00788c */ /* 0x000fe2000bf05270 */
[----:B------:R-:W-:-:S04]  /*1b90*/  IADD3 R8, P0, R4, UR11, RZ ;  /* 0x0000000b04087c10 */ /* 0x000fc8000ff1e0ff */
[----:B------:R-:W-:Y:S02]  /*1ba0*/  IADD3.X R9, R5, UR45, RZ, P0, !PT ;  /* 0x0000002d05097c10 */ /* 0x000fe400087fe4ff */
[----:B------:R-:W-:Y:S02]  /*1bb0*/  IADD3 R6, P0, R202, UR8, RZ ;  /* 0x00000008ca067c10 */ /* 0x000fe4000ff1e0ff */
[----:B------:R-:W-:Y:S02]  /*1bc0*/  PLOP3.LUT P2, PT, PT, PT, UP0, 0x80, 0x0 ;  /* 0x000000000000781c */ /* 0x000fe40003f4f008 */
        /* <DEDUP_REMOVED lines=100> */
[----:B------:R1:W2:Y:S04]  /*2210*/  LDG.E R9, [R4.64] ;  /* 0x0000002404097981 */ /* 0x0002a8000c1e1900 */
[----:B------:R1:W3:Y:S04]  /*2220*/  LDG.E R8, [R4.64+0x20] ;  /* 0x0000202404087981 */ /* 0x0002e8000c1e1900 */
[----:B------:R1:W4:Y:S04]  /*2230*/  LDG.E R7, [R4.64+0x100] ;  /* 0x0001002404077981 */ /* 0x000328000c1e1900 */
[----:B-1----:R1:W5:Y:S01]  /*2240*/  LDG.E R5, [R4.64+0x120] ;  /* 0x0001202404057981 */ /* 0x002362000c1e1900 */
[----:B------:R-:W-:Y:S01]  /*2250*/  LEA.HI R0, R23, R22, RZ, 0x4 ;  /* 0x0000001617007211 */ /* 0x000fe200078f20ff */
[----:B------:R-:W-:Y:S01]  /*2260*/  IMAD.MOV.U32 R206, RZ, RZ, R2 ;  /* 0x000000ffffce7224 */ /* 0x000fe200078e0002 */
[----:B------:R-:W-:Y:S01]  /*2270*/  IADD3 R2, R191, 0x2000, RZ ;  /* 0x00002000bf027810 */ /* 0x000fe20007ffe0ff */
[----:B------:R-:W-:Y:S01]  /*2280*/  IMAD.MOV.U32 R189, RZ, RZ, 0x20 ;  /* 0x00000020ffbd7424 */ /* 0x000fe200078e00ff */
[----:B------:R-:W-:Y:S01]  /*2290*/  LOP3.LUT R0, R0, 0xfffffff0, RZ, 0xc0, !PT ;  /* 0xfffffff000007812 */ /* 0x000fe200078ec0ff */
[----:B------:R-:W-:Y:S01]  /*22a0*/  IMAD.MOV.U32 R181, RZ, RZ, 0x40 ;  /* 0x00000040ffb57424 */ /* 0x000fe200078e00ff */
[----:B------:R-:W-:Y:S01]  /*22b0*/  SEL R2, R2, R191, !P2 ;  /* 0x000000bf02027207 */ /* 0x000fe20005000000 */
[----:B------:R-:W-:Y:S01]  /*22c0*/  UIADD3 UR9, UR39, UR12, URZ ;  /* 0x0000000c27097290 */ /* 0x000fe2000fffe03f */
[----:B------:R-:W-:Y:S01]  /*22d0*/  IMAD.MOV.U32 R127, RZ, RZ, RZ ;  /* 0x000000ffff7f7224 */ /* 0x000fe200078e00ff */
[----:B------:R-:W-:Y:S01]  /*22e0*/  UMOV UR8, UR42 ;  /* 0x0000002a00087c82 */ /* 0x000fe20008000000 */
[----:B------:R-:W-:Y:S01]  /*22f0*/  IMAD.IADD R0, R22, 0x1, -R0 ;  /* 0x0000000116007824 */ /* 0x000fe200078e0a00 */
[----:B------:R-:W-:Y:S01]  /*2300*/  UIADD3 UR9, -UR40, 0x80, UR9 ;  /* 0x0000008028097890 */ /* 0x000fe2000fffe109 */
[----:B------:R-:W-:Y:S01]  /*2310*/  IMAD.SHL.U32 R188, R2, 0x2, RZ ;  /* 0x0000000202bc7824 */ /* 0x000fe200078e00ff */
[----:B------:R-:W-:-:S02]  /*2320*/  UMOV UR11, UR43 ;  /* 0x0000002b000b7c82 */ /* 0x000fc40008000000 */
        /* <DEDUP_REMOVED lines=10> */
[----:B------:R-:W-:Y:S01]  /*23d0*/  IMAD.SHL.U32 R180, R0, 0x2, RZ ;  /* 0x0000000200b47824 */ /* 0x000fe200078e00ff */
[----:B-----5:R1:W-:Y:S04]  /*23e0*/  STL [R1], R5 ;  /* 0x0000000501007387 */ /* 0x0203e80000100800 */
[----:B--2---:R1:W-:Y:S04]  /*23f0*/  STL [R1+0xc], R9 ;  /* 0x00000c0901007387 */ /* 0x0043e80000100800 */
[----:B----4-:R1:W-:Y:S04]  /*2400*/  STL [R1+0x4], R7 ;  /* 0x0000040701007387 */ /* 0x0103e80000100800 */
[----:B---3--:R1:W-:Y:S02]  /*2410*/  STL [R1+0x8], R8 ;  /* 0x0000080801007387 */ /* 0x0083e40000100800 */
[----:B------:R-:W-:Y:S01]  /*2420*/  IMAD.MOV.U32 R0, RZ, RZ, c[0x0][0x22c] ;  /* 0x00008b00ff007624 */ /* 0x000fe200078e00ff */
[----:B------:R-:W-:-:S03]  /*2430*/  SHF.L.U32 R186, R191, 0x1, RZ ;  /* 0x00000001bfba7819 */ /* 0x000fc600000006ff */
[----:B------:R-:W-:Y:S01]  /*2440*/  IMAD R0, R0, c[0x0][0x1c0], RZ ;  /* 0x0000700000007a24 */ /* 0x000fe200078e02ff */
[----:B------:R-:W-:-:S03]  /*2450*/  IADD3 R187, R189, R186, RZ ;  /* 0x000000babdbb7210 */ /* 0x000fc60007ffe0ff */
[C---:B------:R-:W-:Y:S01]  /*2460*/  IMAD.SHL.U32 R4, R0.reuse, 0x8, RZ ;  /* 0x0000000800047824 */ /* 0x040fe200078e00ff */
[----:B------:R-:W-:-:S04]  /*2470*/  SHF.L.U32 R2, R0, 0x4, RZ ;  /* 0x0000000400027819 */ /* 0x000fc800000006ff */
[----:B------:R-:W-:-:S04]  /*2480*/  IADD3 R2, R2, 0x20, RZ ;  /* 0x0000002002027810 */ /* 0x000fc80007ffe0ff */
[----:B------:R-:W-:Y:S02]  /*2490*/  IADD3 R0, R4, R2, RZ ;  /* 0x0000000204007210 */ /* 0x000fe40007ffe0ff */
[----:B------:R-:W-:-:S03]  /*24a0*/  SHF.L.U64.HI R2, R16, 0x2, R6 ;  /* 0x0000000210027819 */ /* 0x000fc60000010206 */
[----:B------:R-:W-:-:S05]  /*24b0*/  IMAD.IADD R0, R4, 0x1, R0 ;  /* 0x0000000104007824 */ /* 0x000fca00078e0200 */
[----:B------:R-:W-:-:S05]  /*24c0*/  IADD3 R0, R4, R0, RZ ;  /* 0x0000000004007210 */ /* 0x000fca0007ffe0ff */
[----:B------:R-:W-:-:S05]  /*24d0*/  IMAD.IADD R0, R4, 0x1, R0 ;  /* 0x0000000104007824 */ /* 0x000fca00078e0200 */
[----:B------:R2:W-:Y:S02]  /*24e0*/  STL [R1+0x30], R0 ;  /* 0x0000300001007387 */ /* 0x0005e40000100800 */
[----:B--2---:R-:W-:-:S05]  /*24f0*/  IADD3 R0, R4, R0, RZ ;  /* 0x0000000004007210 */ /* 0x004fca0007ffe0ff */
[----:B------:R2:W-:Y:S02]  /*2500*/  STL [R1+0x2c], R0 ;  /* 0x00002c0001007387 */ /* 0x0005e40000100800 */
[----:B--2---:R-:W-:-:S05]  /*2510*/  IMAD.IADD R0, R4, 0x1, R0 ;  /* 0x0000000104007824 */ /* 0x004fca00078e0200 */
[----:B------:R2:W-:Y:S04]  /*2520*/  STL [R1+0x28], R0 ;  /* 0x0000280001007387 */ /* 0x0005e80000100800 */
[----:B------:R3:W-:Y:S01]  /*2530*/  STL [R1+0x3c], R2 ;  /* 0x00003c0201007387 */ /* 0x0007e20000100800 */
[----:B--2---:R-:W-:Y:S01]  /*2540*/  IMAD.IADD R0, R4, 0x1, R0 ;  /* 0x0000000104007824 */ /* 0x004fe200078e0200 */
[----:B---3--:R-:W-:-:S03]  /*2550*/  SHF.L.U32 R2, R16, 0x2, RZ ;  /* 0x0000000210027819 */ /* 0x008fc600000006ff */
[C---:B-1----:R-:W-:Y:S01]  /*2560*/  IMAD.IADD R5, R4.reuse, 0x1, R0 ;  /* 0x0000000104057824 */ /* 0x042fe200078e0200 */
[----:B------:R-:W-:Y:S04]  /*2570*/  STL [R1+0x24], R0 ;  /* 0x0000240001007387 */ /* 0x000fe80000100800 */
[----:B------:R1:W-:Y:S04]  /*2580*/  STL [R1+0x40], R2 ;  /* 0x0000400201007387 */ /* 0x0003e80000100800 */
[----:B------:R-:W-:Y:S01]  /*2590*/  STL [R1+0x20], R5 ;  /* 0x0000200501007387 */ /* 0x000fe20000100800 */
[----:B-1----:R-:W-:-:S05]  /*25a0*/  IMAD.IADD R2, R4, 0x1, R5 ;  /* 0x0000000104027824 */ /* 0x002fca00078e0205 */
[----:B------:R1:W-:Y:S02]  /*25b0*/  STL [R1+0x1c], R2 ;  /* 0x00001c0201007387 */ /* 0x0003e40000100800 */
[----:B-1----:R-:W-:-:S05]  /*25c0*/  IADD3 R2, R4, R2, RZ ;  /* 0x0000000204027210 */ /* 0x002fca0007ffe0ff */
[----:B------:R1:W-:Y:S02]  /*25d0*/  STL [R1+0x18], R2 ;  /* 0x0000180201007387 */ /* 0x0003e40000100800 */
[----:B-1----:R-:W-:-:S05]  /*25e0*/  IMAD.IADD R2, R4, 0x1, R2 ;  /* 0x0000000104027824 */ /* 0x002fca00078e0202 */
[----:B------:R1:W-:Y:S02]  /*25f0*/  STL [R1+0x14], R2 ;  /* 0x0000140201007387 */ /* 0x0003e40000100800 */
[----:B-1----:R-:W-:-:S05]  /*2600*/  IADD3 R2, R4, R2, RZ ;  /* 0x0000000204027210 */ /* 0x002fca0007ffe0ff */
[----:B------:R-:W-:Y:S01]  /*2610*/  IMAD.IADD R0, R4, 0x1, R2 ;  /* 0x0000000104007824 */ /* 0x000fe200078e0202 */
[----:B------:R1:W-:Y:S04]  /*2620*/  STL [R1+0x10], R2 ;  /* 0x0000100201007387 */ /* 0x0003e80000100800 */
[----:B------:R1:W-:Y:S02]  /*2630*/  STL [R1+0x34], R0 ;  /* 0x0000340001007387 */ /* 0x0003e40000100800 */
.L_x_993:
[----:B------:R-:W0:Y:S01]  /*2640*/  LDGDEPBAR ;  /* 0x00000000000079af */ /* 0x000e220000000000 */
[C---:B-1----:R-:W-:Y:S01]  /*2650*/  IADD3 R0, R188.reuse, R189, RZ ;  /* 0x000000bdbc007210 */ /* 0x042fe20007ffe0ff */
[----:B------:R-:W-:Y:S01]  /*2660*/  USHF.L.U32 UR7, UR10, 0x7, URZ ;  /* 0x000000070a077899 */ /* 0x000fe2000800063f */
[-C--:B------:R-:W-:Y:S01]  /*2670*/  IADD3 R164, R188, R181.reuse, RZ ;  /* 0x000000b5bca47210 */ /* 0x080fe20007ffe0ff */
[----:B------:R-:W-:Y:S02]  /*2680*/  UISETP.GT.AND UP3, UPT, UR10, UR4, UPT ;  /* 0x000000040a00728c */ /* 0x000fe4000bf64270 */
[----:B------:R-:W-:Y:S02]  /*2690*/  UISETP.GE.AND UP0, UPT, UR7, UR9, UPT ;  /* 0x000000090700728c */ /* 0x000fe4000bf06270 */
[----:B------:R-:W2:Y:S01]  /*26a0*/  LDL R210, [R1+0x4c] ;  /* 0x00004c0001d27983 */ /* 0x000ea20000100800 */
[----:B------:R-:W-:Y:S03]  /*26b0*/  MOV R2, UR7 ;  /* 0x0000000700027c02 */ /* 0x000fe60008000f00 */
[----:B------:R-:W3:Y:S01]  /*26c0*/  LDL R208, [R1+0xc] ;  /* 0x00000c0001d07983 */ /* 0x000ee20000100800 */
[----:B------:R-:W-:Y:S03]  /*26d0*/  PLOP3.LUT P0, PT, PT, PT, UP0, 0x80, 0x0 ;  /* 0x000000000000781c */ /* 0x000fe60003f0f008 */
[----:B------:R-:W4:Y:S04]  /*26e0*/  LDL R209, [R1+0x50] ;  /* 0x0000500001d17983 */ /* 0x000f280000100800 */
[----:B------:R-:W4:Y:S04]  /*26f0*/  LDL R207, [R1+0x8] ;  /* 0x0000080001cf7983 */ /* 0x000f280000100800 */
        /* <DEDUP_REMOVED lines=50> */
[----:B------:R1:W-:Y:S04]  /*2a20*/  STL [R1+0x8c], R3 ;  /* 0x00008c0301007387 */ /* 0x0003e80000100800 */
[----:B-1----:R-:W4:Y:S01]  /*2a30*/  LDL R3, [R1] ;  /* 0x0000000001037983 */ /* 0x002f220000100800 */
[----:B------:R-:W-:Y:S04]  /*2a40*/  DEPBAR.LE SB0, 0x0 ;  /* 0x000080000000791a */ /* 0x000fe80000000000 */
[----:B------:R-:W-:Y:S08]  /*2a50*/  BAR.SYNC.DEFER_BLOCKING 0x0 ;  /* 0x0000000000007b1d */ /* 0x000ff00000010000 */
[----:B------:R-:W-:Y:S08]  /*2a60*/  LDSM.16.M88.4 R64, [R188] ;  /* 0x00000000bc40783b */ /* 0x000ff00000000200 */
[----:B------:R-:W1:Y:S08]  /*2a70*/  LDSM.16.M88.4 R16, [R182+0xc000] ;  /* 0x00c00000b610783b */ /* 0x000e700000000200 */
[----:B------:R-:W1:Y:S08]  /*2a80*/  LDSM.16.M88.4 R60, [R188+0x2000] ;  /* 0x00200000bc3c783b */ /* 0x000e700000000200 */
[----:B------:R-:W1:Y:S01]  /*2a90*/  LDSM.16.M88.4 R32, [R182+0xc800] ;  /* 0x00c80000b620783b */ /* 0x000e620000000200 */
[----:B--2---:R-:W-:Y:S07]  /*2aa0*/  @!P0 IADD3 R2, R2, UR40, R210 ;  /* 0x0000002802028c10 */ /* 0x004fee000fffe0d2 */
[----:B------:R-:W2:Y:S01]  /*2ab0*/  LDSM.16.M88.4 R48, [R182+0xd000] ;  /* 0x00d00000b630783b */ /* 0x000ea20000000200 */
[----:B---3--:R-:W-:Y:S07]  /*2ac0*/  FSETP.NEU.FTZ.AND P2, PT, R208, -INF , PT ;  /* 0xff800000d000780b */ /* 0x008fee0003f5d000 */
[----:B------:R-:W3:Y:S01]  /*2ad0*/  LDSM.16.M88.4 R132, [R182+0xd800] ;  /* 0x00d80000b684783b */ /* 0x000ee20000000200 */
[-C--:B-1----:R-:W-:Y:S07]  /*2ae0*/  HMMA.16816.F32 R4, R64, R16.reuse, RZ ;  /* 0x000000104004723c */ /* 0x082fee00000018ff */
[----:B------:R-:W-:Y:S01]  /*2af0*/  LDSM.16.M88.4 R136, [R0] ;  /* 0x000000000088783b */ /* 0x000fe20000000200 */
[C---:B------:R-:W-:Y:S07]  /*2b00*/  HMMA.16816.F32 R8, R60.reuse, R16, RZ ;  /* 0x000000103c08723c */ /* 0x040fee00000018ff */
        /* <DEDUP_REMOVED lines=8> */
[----:B------:R-:W-:Y:S01]  /*2b90*/  LDSM.16.M88.4 R156, [R164] ;  /* 0x00000000a49c783b */ /* 0x000fe20000000200 */
[----:B--2---:R-:W-:Y:S01]  /*2ba0*/  IADD3 R0, R0, R181, RZ ;  /* 0x000000b500007210 */ /* 0x004fe20007ffe0ff */
[-C--:B------:R-:W-:Y:S06]  /*2bb0*/  HMMA.16816.F32 R28, R60, R34.reuse, RZ ;  /* 0x000000223c1c723c */ /* 0x080fec00000018ff */
[----:B------:R-:W-:Y:S02]  /*2bc0*/  LDSM.16.M88.4 R160, [R183+0xc000] ;  /* 0x00c00000b7a0783b */ /* 0x000fe40000000200 */
[C---:B------:R-:W-:Y:S06]  /*2bd0*/  HMMA.16816.F32 R32, R64.reuse, R34, RZ ;  /* 0x000000224020723c */ /* 0x040fec00000018ff */
[----:B------:R-:W-:Y:S02]  /*2be0*/  LDSM.16.M88.4 R164, [R164+0x2000] ;  /* 0x00200000a4a4783b */ /* 0x000fe40000000200 */
[-C--:B------:R-:W-:Y:S06]  /*2bf0*/  HMMA.16816.F32 R36, R64, R48.reuse, RZ ;  /* 0x000000304024723c */ /* 0x080fec00000018ff */
[----:B------:R-:W-:Y:S02]  /*2c00*/  LDSM.16.M88.4 R168, [R183+0xd000] ;  /* 0x00d00000b7a8783b */ /* 0x000fe40000000200 */
[C---:B------:R-:W-:Y:S06]  /*2c10*/  HMMA.16816.F32 R40, R60.reuse, R48, RZ ;  /* 0x000000303c28723c */ /* 0x040fec00000018ff */
[----:B------:R-:W-:Y:S02]  /*2c20*/  LDSM.16.M88.4 R172, [R183+0xd800] ;  /* 0x00d80000b7ac783b */ /* 0x000fe40000000200 */
[-C--:B------:R-:W-:Y:S06]  /*2c30*/  HMMA.16816.F32 R44, R60, R50.reuse, RZ ;  /* 0x000000323c2c723c */ /* 0x080fec00000018ff */
[----:B------:R-:W-:Y:S02]  /*2c40*/  LDSM.16.M88.4 R176, [R184+0xc000] ;  /* 0x00c00000b8b0783b */ /* 0x000fe40000000200 */
[C---:B------:R-:W-:Y:S08]  /*2c50*/  HMMA.16816.F32 R48, R64.reuse, R50, RZ ;  /* 0x000000324030723c */ /* 0x040ff000000018ff */
[-C--:B---3--:R-:W-:Y:S08]  /*2c60*/  HMMA.16816.F32 R52, R64, R132.reuse, RZ ;  /* 0x000000844034723c */ /* 0x088ff000000018ff */
        /* <DEDUP_REMOVED lines=18> */
[----:B------:R2:W1:Y:S07]  /*2d90*/  LDSM.16.M88.4 R132, [R0+0x2000] ;  /* 0x002000000084783b */ /* 0x00046e0000000200 */
[-C--:B------:R-:W-:Y:S08]  /*2da0*/  HMMA.16816.F32 R52, R136, R152.reuse, R52 ;  /* 0x000000988834723c */ /* 0x080ff00000001834 */
[C---:B------:R-:W-:Y:S08]  /*2db0*/  HMMA.16816.F32 R56, R144.reuse, R152, R56 ;  /* 0x000000989038723c */ /* 0x040ff00000001838 */
[-C--:B------:R-:W-:Y:S01]  /*2dc0*/  HMMA.16816.F32 R60, R144, R154.reuse, R60 ;  /* 0x0000009a903c723c */ /* 0x080fe2000000183c */
[----:B--2---:R-:W-:Y:S04]  /*2dd0*/  MOV R0, UR29 ;  /* 0x0000001d00007c02 */ /* 0x004fe80008000f00 */
[----:B----4-:R-:W-:Y:S03]  /*2de0*/  @!P0 LEA R0, R0, R209, 0x7 ;  /* 0x000000d100008211 */ /* 0x010fe600078e38ff */
        /* <DEDUP_REMOVED lines=18> */
[C---:B------:R-:W-:Y:S08]  /*2f10*/  HMMA.16816.F32 R8, R132.reuse, R176, R8 ;  /* 0x000000b08408723c */ /* 0x040ff00000001808 */
        /* <DEDUP_REMOVED lines=21> */
[----:B------:R-:W2:Y:S10]  /*3070*/  MUFU.TANH R244, R6 ;  /* 0x0000000600f47308 */ /* 0x000eb40000002400 */
[----:B------:R1:W-:Y:S01]  /*3080*/  MUFU.TANH R217, R16 ;  /* 0x0000001000d97308 */ /* 0x0003e20000002400 */
[----:B---3--:R-:W-:Y:S04]  /*3090*/  @!P0 IMNMX R14, R2, UR40, PT ;  /* 0x00000028020e8c17 */ /* 0x008fe8000b800200 */
[-C--:B------:R-:W-:Y:S05]  /*30a0*/  @!P0 ISETP.GE.AND P3, PT, R0, R14.reuse, PT ;  /* 0x0000000e0000820c */ /* 0x080fea0003f66270 */
[----:B------:R3:W2:Y:S10]  /*30b0*/  MUFU.TANH R243, R7 ;  /* 0x0000000700f37308 */ /* 0x0006b40000002400 */
[----:B------:R2:W-:Y:S01]  /*30c0*/  MUFU.TANH R107, R12 ;  /* 0x0000000c006b7308 */ /* 0x0005e20000002400 */
[----:B-1----:R-:W4:Y:S09]  /*30d0*/  LDL R16, [R1+0x4] ;  /* 0x0000040001107983 */ /* 0x002f320000100800 */
[----:B------:R-:W-:Y:S01]  /*30e0*/  MUFU.TANH R236, R19 ;  /* 0x0000001300ec7308 */ /* 0x000fe20000002400 */
[----:B---3--:R-:W1:Y:S09]  /*30f0*/  LDSM.16.M88.4 R4, [R184+0xc800] ;  /* 0x00c80000b804783b */ /* 0x008e720000000200 */
[----:B------:R3:W-:Y:S01]  /*3100*/  MUFU.TANH R86, R15 ;  /* 0x0000000f00567308 */ /* 0x0007e20000002400 */
[----:B--2---:R-:W-:Y:S05]  /*3110*/  FMUL.FTZ R12, R208, 1.4426950216293334961 ;  /* 0x3fb8aa3bd00c7820 */ /* 0x004fea0000410000 */
[----:B------:R-:W-:Y:S04]  /*3120*/  FSEL R12, R12, RZ, P2 ;  /* 0x000000ff0c0c7208 */ /* 0x000fe80001000000 */
[----:B------:R2:W-:Y:S10]  /*3130*/  MUFU.TANH R109, R8 ;  /* 0x00000008006d7308 */ /* 0x0005f40000002400 */
[----:B------:R2:W2:Y:S01]  /*3140*/  MUFU.TANH R108, R9 ;  /* 0x00000009006c7308 */ /* 0x0004a20000002400 */
[----:B---3--:R-:W-:Y:S04]  /*3150*/  @!P0 IADD3 R15, R0, 0x1, RZ ;  /* 0x00000001000f8810 */ /* 0x008fe80007ffe0ff */
[----:B------:R-:W-:Y:S05]  /*3160*/  @!P0 ISETP.GE.AND P2, PT, R15, R14, PT ;  /* 0x0000000e0f00820c */ /* 0x000fea0003f46270 */
[----:B------:R3:W-:Y:S01]  /*3170*/  MUFU.TANH R106, R13 ;  /* 0x0000000d006a7308 */ /* 0x0007e20000002400 */
[-C--:B-1----:R-:W-:Y:S01]  /*3180*/  HMMA.16816.F32 R20, R148, R4.reuse, R20 ;  /* 0x000000049414723c */ /* 0x082fe20000001814 */
[----:B--2---:R-:W-:Y:S02]  /*3190*/  MOV R8, R152 ;  /* 0x0000009800087202 */ /* 0x004fe40000000f00 */
[----:B------:R-:W-:Y:S06]  /*31a0*/  @!P0 FSEL R8, R152, -INF , !P3 ;  /* 0xff80000098088808 */ /* 0x000fec0005800000 */
[----:B------:R1:W-:Y:S01]  /*31b0*/  MUFU.TANH R88, R11 ;  /* 0x0000000b00587308 */ /* 0x0003e20000002400 */
[C---:B------:R-:W-:Y:S02]  /*31c0*/  HMMA.16816.F32 R24, R132.reuse, R4, R24 ;  /* 0x000000048418723c */ /* 0x040fe40000001818 */
[--C-:B------:R-:W-:Y:S01]  /*31d0*/  FFMA.FTZ R9, R8, c[0x0][0x23c], -R12.reuse ;  /* 0x00008f0008097a23 */ /* 0x100fe2000001080c */
[----:B------:R-:W-:Y:S02]  /*31e0*/  MOV R8, R156 ;  /* 0x0000009c00087202 */ /* 0x000fe40000000f00 */
[----:B------:R-:W-:Y:S04]  /*31f0*/  @!P0 FSEL R8, R156, -INF , !P2 ;  /* 0xff8000009c088808 */ /* 0x000fe80005000000 */
[----:B------:R2:W2:Y:S01]  /*3200*/  MUFU.TANH R89, R10 ;  /* 0x0000000a00597308 */ /* 0x0004a20000002400 */
[----:B------:R-:W-:Y:S01]  /*3210*/  FSETP.NEU.FTZ.AND P2, PT, R207, -INF , PT ;  /* 0xff800000cf00780b */ /* 0x000fe20003f5d000 */
[-C--:B------:R-:W-:Y:S01]  /*3220*/  HMMA.16816.F32 R28, R132, R6.reuse, R28 ;  /* 0x00000006841c723c */ /* 0x080fe2000000181c */
[----:B------:R-:W-:Y:S01]  /*3230*/  FFMA.FTZ R5, R8, c[0x0][0x23c], -R12 ;  /* 0x00008f0008057a23 */ /* 0x000fe2000001080c */
[----:B---3--:R-:W-:Y:S02]  /*3240*/  @!P0 IADD3 R13, R2, 0x8, RZ ;  /* 0x00000008020d8810 */ /* 0x008fe40007ffe0ff */
[----:B------:R-:W-:Y:S01]  /*3250*/  MOV R4, R244 ;  /* 0x000000f400047202 */ /* 0x000fe20000000f00 */
[----:B------:R-:W-:Y:S01]  /*3260*/  FMUL.FTZ R21, R21, c[0x0][0x2ec] ;  /* 0x0000bb0015157a20 */ /* 0x000fe20000410000 */
[----:B------:R-:W-:Y:S02]  /*3270*/  @!P0 IMNMX R13, R13, UR40, PT ;  /* 0x000000280d0d8c17 */ /* 0x000fe4000b800200 */
[----:B------:R3:W-:Y:S01]  /*3280*/  MUFU.EX2 R157, R5 ;  /* 0x00000005009d7308 */ /* 0x0007e20000000800 */
[C---:B------:R-:W-:Y:S01]  /*3290*/  HMMA.16816.F32 R32, R148.reuse, R6, R32 ;  /* 0x000000069420723c */ /* 0x040fe20000001820 */
[-C--:B------:R-:W-:Y:S02]  /*32a0*/  @!P0 ISETP.GE.AND P3, PT, R0, R13.reuse, PT ;  /* 0x0000000d0000820c */ /* 0x080fe40003f66270 */
[----:B-1----:R-:W-:Y:S02]  /*32b0*/  FMUL.FTZ R11, R207, 1.4426950216293334961 ;  /* 0x3fb8aa3bcf0b7820 */ /* 0x002fe40000410000 */
[----:B------:R-:W-:Y:S01]  /*32c0*/  FMUL.FTZ R24, R24, c[0x0][0x2ec] ;  /* 0x0000bb0018187a20 */ /* 0x000fe20000410000 */
[----:B------:R-:W-:Y:S01]  /*32d0*/  @!P0 FSEL R4, R244, -INF , !P3 ;  /* 0xff800000f4048808 */ /* 0x000fe20005800000 */
[----:B------:R-:W-:Y:S01]  /*32e0*/  FMUL.FTZ R25, R25, c[0x0][0x2ec] ;  /* 0x0000bb0019197a20 */ /* 0x000fe20000410000 */
[----:B------:R-:W-:Y:S01]  /*32f0*/  FSEL R11, R11, RZ, P2 ;  /* 0x000000ff0b0b7208 */ /* 0x000fe20001000000 */
[----:B------:R1:W-:Y:S01]  /*3300*/  MUFU.EX2 R239, R9 ;  /* 0x0000000900ef7308 */ /* 0x0003e20000000800 */
[----:B------:R-:W-:Y:S02]  /*3310*/  @!P0 ISETP.GE.AND P2, PT, R15, R13, PT ;  /* 0x0000000d0f00820c */ /* 0x000fe40003f46270 */
[----:B------:R-:W-:Y:S01]  /*3320*/  FMUL.FTZ R20, R20, c[0x0][0x2ec] ;  /* 0x0000bb0014147a20 */ /* 0x000fe20000410000 */
[----:B--2---:R-:W-:Y:S01]  /*3330*/  @!P0 IADD3 R10, R2, 0x40, RZ ;  /* 0x00000040020a8810 */ /* 0x004fe20007ffe0ff */
        /* <DEDUP_REMOVED lines=8> */
[--C-:B---3--:R-:W-:Y:S01]  /*33c0*/  FFMA.FTZ R5, R4, c[0x0][0x23c], -R11.reuse ;  /* 0x00008f0004057a23 */ /* 0x108fe2000001080b */
[----:B------:R-:W-:Y:S01]  /*33d0*/  MOV R4, R243 ;  /* 0x000000f300047202 */ /* 0x000fe20000000f00 */
[----:B------:R-:W-:Y:S01]  /*33e0*/  FMUL.FTZ R32, R32, c[0x0][0x2ec] ;  /* 0x0000bb0020207a20 */ /* 0x000fe20000410000 */
[----:B------:R-:W-:Y:S01]  /*33f0*/  @!P0 FSEL R4, R243, -INF , !P2 ;  /* 0xff800000f3048808 */ /* 0x000fe20005000000 */
[----:B------:R-:W-:Y:S01]  /*3400*/  FMUL.FTZ R33, R33, c[0x0][0x2ec] ;  /* 0x0000bb0021217a20 */ /* 0x000fe20000410000 */
[----:B------:R2:W-:Y:S01]  /*3410*/  MUFU.EX2 R20, R5 ;  /* 0x0000000500147308 */ /* 0x0005e20000000800 */
[----:B------:R-:W-:Y:S02]  /*3420*/  FMUL.FTZ R34, R34, c[0x0][0x2ec] ;  /* 0x0000bb0022227a20 */ /* 0x000fe40000410000 */
[--C-:B------:R-:W-:Y:S01]  /*3430*/  FFMA.FTZ R4, R4, c[0x0][0x23c], -R11.reuse ;  /* 0x00008f0004047a23 */ /* 0x100fe2000001080b */
[----:B-1----:R-:W-:Y:S01]  /*3440*/  @!P0 IADD3 R9, R2, 0x48, RZ ;  /* 0x0000004802098810 */ /* 0x002fe20007ffe0ff */
[----:B------:R-:W-:Y:S01]  /*3450*/  FMUL.FTZ R35, R35, c[0x0][0x2ec] ;  /* 0x0000bb0023237a20 */ /* 0x000fe20000410000 */
[----:B------:R-:W-:Y:S01]  /*3460*/  MOV R2, R108 ;  /* 0x0000006c00027202 */ /* 0x000fe20000000f00 */
[----:B------:R-:W-:Y:S01]  /*3470*/  FMUL.FTZ R28, R28, c[0x0][0x2ec] ;  /* 0x0000bb001c1c7a20 */ /* 0x000fe20000410000 */
[----:B------:R-:W-:Y:S01]  /*3480*/  @!P0 IMNMX R9, R9, UR40, PT ;  /* 0x0000002809098c17 */ /* 0x000fe2000b800200 */
[----:B------:R-:W-:Y:S01]  /*3490*/  FMUL.FTZ R23, R23, c[0x0][0x2ec] ;  /* 0x0000bb0017177a20 */ /* 0x000fe20000410000 */
[----:B------:R1:W3:Y:S01]  /*34a0*/  MUFU.TANH R155, R17 ;  /* 0x00000011009b7308 */ /* 0x0002e20000002400 */
[----:B------:R-:W-:Y:S09]  /*34b0*/  FMUL.FTZ R29, R29, c[0x0][0x2ec] ;  /* 0x0000bb001d1d7a20 */ /* 0x000ff20000410000 */
[----:B------:R3:W-:Y:S01]  /*34c0*/  MUFU.EX2 R19, R4 ;  /* 0x0000000400137308 */ /* 0x0007e20000000800 */
[----:B--2---:R-:W-:Y:S09]  /*34d0*/  FMUL.FTZ R5, R3, 1.4426950216293334961 ;  /* 0x3fb8aa3b03057820 */ /* 0x004ff20000410000 */
[----:B------:R-:W2:Y:S01]  /*34e0*/  MUFU.TANH R237, R18 ;  /* 0x0000001200ed7308 */ /* 0x000ea20000002400 */
[----:B-1----:R-:W-:Y:S09]  /*34f0*/  MOV R17, R217 ;  /* 0x000000d900117202 */ /* 0x002ff20000000f00 */
[----:B------:R-:W-:Y:S01]  /*3500*/  MUFU.TANH R177, R32 ;  /* 0x0000002000b17308 */ /* 0x000fe20000002400 */
[----:B---3--:R-:W-:Y:S02]  /*3510*/  MOV R4, R109 ;  /* 0x0000006d00047202 */ /* 0x008fe40000000f00 */
[----:B------:R-:W-:Y:S02]  /*3520*/  @!P0 FSEL R4, R109, -INF , !P3 ;  /* 0xff8000006d048808 */ /* 0x000fe40005800000 */
[-C--:B------:R-:W-:Y:S05]  /*3530*/  @!P0 ISETP.GE.AND P3, PT, R0, R9.reuse, PT ;  /* 0x000000090000820c */ /* 0x080fea0003f66270 */
[----:B------:R-:W1:Y:S10]  /*3540*/  MUFU.TANH R153, R21 ;  /* 0x0000001500997308 */ /* 0x000e740000002400 */
[----:B------:R-:W-:Y:S10]  /*3550*/  MUFU.TANH R176, R33 ;  /* 0x0000002100b07308 */ /* 0x000ff40000002400 */
[----:B------:R-:W3:Y:S10]  /*3560*/  MUFU.TANH R235, R22 ;  /* 0x0000001600eb7308 */ /* 0x000ef40000002400 */
        /* <DEDUP_REMOVED lines=12> */
[----:B------:R-:W-:Y:S04]  /*3630*/  FSETP.NEU.FTZ.AND P2, PT, R16, -INF , PT ;  /* 0xff8000001000780b */ /* 0x000fe80003f5d000 */
[----:B------:R-:W-:Y:S02]  /*3640*/  FSEL R8, R8, RZ, P2 ;  /* 0x000000ff08087208 */ /* 0x000fe40001000000 */
[----:B------:R-:W-:Y:S03]  /*3650*/  @!P0 ISETP.GE.AND P2, PT, R15, R10, PT ;  /* 0x0000000a0f00820c */ /* 0x000fe60003f46270 */
[--C-:B------:R-:W-:Y:S01]  /*3660*/  FFMA.FTZ R4, R4, c[0x0][0x23c], -R8.reuse ;  /* 0x00008f0004047a23 */ /* 0x100fe20000010808 */
[----:B------:R-:W-:Y:S02]  /*3670*/  @!P0 FSEL R2, R108, -INF , !P2 ;  /* 0xff8000006c028808 */ /* 0x000fe40005000000 */
[----:B------:R-:W-:Y:S01]  /*3680*/  FSETP.NEU.FTZ.AND P2, PT, R3, -INF , PT ;  /* 0xff8000000300780b */ /* 0x000fe20003f5d000 */
[----:B------:R4:W-:Y:S02]  /*3690*/  MUFU.EX2 R113, R4 ;  /* 0x0000000400717308 */ /* 0x0009e40000000800 */
[----:B------:R-:W-:Y:S01]  /*36a0*/  FFMA.FTZ R16, R2, c[0x0][0x23c], -R8 ;  /* 0x00008f0002107a23 */ /* 0x000fe20000010808 */
[----:B------:R-:W-:Y:S02]  /*36b0*/  FSEL R2, R5, RZ, P2 ;  /* 0x000000ff05027208 */ /* 0x000fe40001000000 */
[----:B------:R-:W-:Y:S02]  /*36c0*/  @!P0 ISETP.GE.AND P2, PT, R15, R9, PT ;  /* 0x000000090f00820c */ /* 0x000fe40003f46270 */
[----:B------:R-:W-:Y:S03]  /*36d0*/  @!P0 IADD3 R15, R0, 0x8, RZ ;  /* 0x00000008000f8810 */ /* 0x000fe60007ffe0ff */
[----:B------:R1:W-:Y:S01]  /*36e0*/  MUFU.EX2 R112, R16 ;  /* 0x0000001000707308 */ /* 0x0003e20000000800 */
[----:B----4-:R-:W-:Y:S02]  /*36f0*/  MOV R4, R89 ;  /* 0x0000005900047202 */ /* 0x010fe40000000f00 */
[----:B------:R-:W-:Y:S05]  /*3700*/  @!P0 FSEL R4, R89, -INF , !P3 ;  /* 0xff80000059048808 */ /* 0x000fea0005800000 */
[--C-:B------:R-:W-:Y:S01]  /*3710*/  FFMA.FTZ R5, R4, c[0x0][0x23c], -R2.reuse ;  /* 0x00008f0004057a23 */ /* 0x100fe20000010802 */
[----:B------:R-:W-:Y:S02]  /*3720*/  MOV R4, R88 ;  /* 0x0000005800047202 */ /* 0x000fe40000000f00 */
[----:B------:R-:W-:Y:S01]  /*3730*/  @!P0 FSEL R4, R88, -INF , !P2 ;  /* 0xff80000058048808 */ /* 0x000fe20005000000 */
[----:B------:R-:W-:Y:S01]  /*3740*/  MUFU.EX2 R93, R5 ;  /* 0x00000005005d7308 */ /* 0x000fe20000000800 */
[-C--:B------:R-:W-:Y:S02]  /*3750*/  @!P0 ISETP.GE.AND P2, PT, R15, R10.reuse, PT ;  /* 0x0000000a0f00820c */ /* 0x080fe40003f46270 */
        /* <DEDUP_REMOVED lines=10> */
[----:B------:R-:W-:Y:S03]  /*3800*/  @!P0 ISETP.GE.AND P2, PT, R15, R9, PT ;  /* 0x000000090f00820c */ /* 0x000fe60003f46270 */
        /* <DEDUP_REMOVED lines=18> */
[----:B--2---:R-:W-:Y:S01]  /*3930*/  MOV R15, R237 ;  /* 0x000000ed000f7202 */ /* 0x004fe20000000f00 */
        /* <DEDUP_REMOVED lines=12> */
[C---:B--2---:R-:W-:Y:S02]  /*3a00*/  @!P0 IADD3 R16, R0.reuse, 0x11, RZ ;  /* 0x0000001100108810 */ /* 0x044fe40007ffe0ff */
[----:B----4-:R-:W-:Y:S02]  /*3a10*/  MOV R17, R154 ;  /* 0x0000009a00117202 */ /* 0x010fe40000000f00 */
[----:B-1----:R-:W-:Y:S01]  /*3a20*/  @!P0 IADD3 R15, R0, 0x10, RZ ;  /* 0x00000010000f8810 */ /* 0x002fe20007ffe0ff */
[-C--:B------:R-:W-:Y:S03]  /*3a30*/  HMMA.16816.F32 R36, R148, R4.reuse, R36 ;  /* 0x000000049424723c */ /* 0x080fe60000001824 */
[-C--:B------:R-:W-:Y:S04]  /*3a40*/  @!P0 ISETP.GE.AND P2, PT, R15, R14.reuse, PT ;  /* 0x0000000e0f00820c */ /* 0x080fe80003f46270 */
[----:B------:R-:W-:Y:S01]  /*3a50*/  @!P0 FSEL R17, R154, -INF , !P2 ;  /* 0xff8000009a118808 */ /* 0x000fe20005000000 */
[C---:B------:R-:W-:Y:S01]  /*3a60*/  HMMA.16816.F32 R40, R132.reuse, R4, R40 ;  /* 0x000000048428723c */ /* 0x040fe20000001828 */
[----:B------:R-:W-:Y:S03]  /*3a70*/  @!P0 ISETP.GE.AND P2, PT, R16, R14, PT ;  /* 0x0000000e1000820c */ /* 0x000fe60003f46270 */
[--C-:B------:R-:W-:Y:S01]  /*3a80*/  FFMA.FTZ R18, R17, c[0x0][0x23c], -R12.reuse ;  /* 0x00008f0011127a23 */ /* 0x100fe2000001080c */
[----:B------:R-:W-:Y:S02]  /*3a90*/  MOV R17, R153 ;  /* 0x0000009900117202 */ /* 0x000fe40000000f00 */
[----:B------:R-:W-:Y:S01]  /*3aa0*/  @!P0 FSEL R17, R153, -INF , !P2 ;  /* 0xff80000099118808 */ /* 0x000fe20005000000 */
[----:B------:R-:W-:Y:S01]  /*3ab0*/  MUFU.EX2 R240, R18 ;  /* 0x0000001200f07308 */ /* 0x000fe20000000800 */
[-C--:B------:R-:W-:Y:S01]  /*3ac0*/  HMMA.16816.F32 R44, R132, R6.reuse, R44 ;  /* 0x00000006842c723c */ /* 0x080fe2000000182c */
[----:B------:R-:W-:Y:S02]  /*3ad0*/  @!P0 ISETP.GE.AND P2, PT, R15, R13, PT ;  /* 0x0000000d0f00820c */ /* 0x000fe40003f46270 */
[----:B------:R-:W-:Y:S01]  /*3ae0*/  FFMA.FTZ R5, R17, c[0x0][0x23c], -R12 ;  /* 0x00008f0011057a23 */ /* 0x000fe2000001080c */
[----:B---3--:R-:W-:Y:S02]  /*3af0*/  MOV R4, R235 ;  /* 0x000000eb00047202 */ /* 0x008fe40000000f00 */
        /* <DEDUP_REMOVED lines=24> */
[-C--:B------:R-:W-:Y:S01]  /*3c80*/  @!P0 ISETP.GE.AND P2, PT, R15, R10.reuse, PT ;  /* 0x0000000a0f00820c */ /* 0x080fe20003f46270 */
        /* <DEDUP_REMOVED lines=14> */
[----:B------:R-:W-:Y:S02]  /*3d70*/  @!P0 ISETP.GE.AND P2, PT, R15, R9, PT ;  /* 0x000000090f00820c */ /* 0x000fe40003f46270 */
        /* <DEDUP_REMOVED lines=26> */
[----:B------:R-:W-:Y:S04]  /*3f20*/  @!P0 ISETP.GE.AND P2, PT, R15, R9, PT ;  /* 0x000000090f00820c */ /* 0x000fe80003f46270 */
        /* <DEDUP_REMOVED lines=8> */
[----:B------:R-:W2:Y:S10]  /*3fb0*/  MUFU.TANH R230, R41 ;  /* 0x0000002900e67308 */ /* 0x000eb40000002400 */
        /* <DEDUP_REMOVED lines=8> */
[----:B------:R-:W-:Y:S03]  /*4040*/  @!P0 ISETP.GE.AND P2, PT, R16, R14, PT ;  /* 0x0000000e1000820c */ /* 0x000fe60003f46270 */
        /* <DEDUP_REMOVED lines=26> */
[C---:B------:R-:W-:Y:S03]  /*41f0*/  @!P0 ISETP.GE.AND P2, PT, R16.reuse, R14, PT ;  /* 0x0000000e1000820c */ /* 0x040fe60003f46270 */
        /* <DEDUP_REMOVED lines=19> */
[----:B------:R-:W-:Y:S01]  /*4330*/  MOV R150, R19 ;  /* 0x0000001300967202 */ /* 0x000fe20000000f00 */
[----:B------:R-:W-:Y:S01]  /*4340*/  FMUL.FTZ R56, R56, c[0x0][0x2ec] ;  /* 0x0000bb0038387a20 */ /* 0x000fe20000410000 */
[----:B------:R-:W-:Y:S03]  /*4350*/  MOV R6, R71 ;  /* 0x0000004700067202 */ /* 0x000fe60000000f00 */
[----:B------:R-:W-:Y:S01]  /*4360*/  FMUL.FTZ R57, R57, c[0x0][0x2ec] ;  /* 0x0000bb0039397a20 */ /* 0x000fe20000410000 */
[----:B------:R-:W-:Y:S01]  /*4370*/  MOV R151, R20 ;  /* 0x0000001400977202 */ /* 0x000fe20000000f00 */
[----:B------:R-:W-:Y:S01]  /*4380*/  FMUL.FTZ R58, R58, c[0x0][0x2ec] ;  /* 0x0000bb003a3a7a20 */ /* 0x000fe20000410000 */
[----:B------:R-:W2:Y:S01]  /*4390*/  MUFU.TANH R160, R53 ;  /* 0x0000003500a07308 */ /* 0x000ea20000002400 */
[----:B------:R-:W-:Y:S01]  /*43a0*/  FMUL.FTZ R60, R60, c[0x0][0x2ec] ;  /* 0x0000bb003c3c7a20 */ /* 0x000fe20000410000 */
[----:B------:R-:W-:Y:S01]  /*43b0*/  MOV R149, R3 ;  /* 0x0000000300957202 */ /* 0x000fe20000000f00 */
        /* <DEDUP_REMOVED lines=32> */
[-C--:B------:R-:W-:Y:S04]  /*45c0*/  @!P0 ISETP.GE.AND P2, PT, R16, R9.reuse, PT ;  /* 0x000000091000820c */ /* 0x080fe80003f46270 */
        /* <DEDUP_REMOVED lines=17> */
[----:B------:R-:W-:Y:S01]  /*46e0*/  MOV R15, R226 ;  /* 0x000000e2000f7202 */ /* 0x000fe20000000f00 */
        /* <DEDUP_REMOVED lines=9> */
[--C-:B-1----:R-:W-:Y:S01]  /*4780*/  FFMA.FTZ R7, R6, c[0x0][0x23c], -R2.reuse ;  /* 0x00008f0006077a23 */ /* 0x102fe20000010802 */
[----:B----4-:R-:W-:Y:S02]  /*4790*/  MOV R6, R252 ;  /* 0x000000fc00067202 */ /* 0x010fe40000000f00 */
[----:B------:R-:W-:Y:S02]  /*47a0*/  @!P0 FSEL R6, R252, -INF , !P2 ;  /* 0xff800000fc068808 */ /* 0x000fe40005000000 */
[-C--:B------:R-:W-:Y:S04]  /*47b0*/  @!P0 ISETP.GE.AND P2, PT, R5, R14.reuse, PT ;  /* 0x0000000e0500820c */ /* 0x080fe80003f46270 */
[----:B------:R-:W-:Y:S01]  /*47c0*/  MUFU.EX2 R75, R7 ;  /* 0x00000007004b7308 */ /* 0x000fe20000000800 */
[----:B------:R-:W-:Y:S09]  /*47d0*/  FFMA.FTZ R6, R6, c[0x0][0x23c], -R2 ;  /* 0x00008f0006067a23 */ /* 0x000ff20000010802 */
[----:B------:R1:W-:Y:S10]  /*47e0*/  MUFU.EX2 R74, R6 ;  /* 0x00000006004a7308 */ /* 0x0003f40000000800 */
[----:B------:R-:W4:Y:S10]  /*47f0*/  MUFU.TANH R234, R58 ;  /* 0x0000003a00ea7308 */ /* 0x000f340000002400 */
[----:B------:R-:W2:Y:S01]  /*4800*/  MUFU.TANH R233, R59 ;  /* 0x0000003b00e97308 */ /* 0x000ea20000002400 */
[----:B-1----:R-:W-:Y:S02]  /*4810*/  MOV R6, R165 ;  /* 0x000000a500067202 */ /* 0x002fe40000000f00 */
[----:B------:R-:W-:Y:S02]  /*4820*/  @!P0 FSEL R6, R165, -INF , !P2 ;  /* 0xff800000a5068808 */ /* 0x000fe40005000000 */
[----:B------:R-:W-:Y:S05]  /*4830*/  @!P0 ISETP.GE.AND P2, PT, R4, R14, PT ;  /* 0x0000000e0400820c */ /* 0x000fea0003f46270 */
[----:B------:R-:W-:Y:S01]  /*4840*/  MUFU.EX2 R97, R16 ;  /* 0x0000001000617308 */ /* 0x000fe20000000800 */
[--C-:B------:R-:W-:Y:S01]  /*4850*/  FFMA.FTZ R7, R6, c[0x0][0x23c], -R12.reuse ;  /* 0x00008f0006077a23 */ /* 0x100fe2000001080c */
[----:B------:R-:W-:Y:S02]  /*4860*/  MOV R6, R164 ;  /* 0x000000a400067202 */ /* 0x000fe40000000f00 */
[----:B------:R-:W-:Y:S02]  /*4870*/  @!P0 FSEL R6, R164, -INF , !P2 ;  /* 0xff800000a4068808 */ /* 0x000fe40005000000 */
[----:B------:R-:W-:Y:S02]  /*4880*/  @!P0 ISETP.GE.AND P2, PT, R5, R13, PT ;  /* 0x0000000d0500820c */ /* 0x000fe40003f46270 */
[----:B------:R-:W-:Y:S01]  /*4890*/  MOV R5, R179 ;  /* 0x000000b300057202 */ /* 0x000fe20000000f00 */
[--C-:B------:R-:W-:Y:S01]  /*48a0*/  FFMA.FTZ R6, R6, c[0x0][0x23c], -R12.reuse ;  /* 0x00008f0006067a23 */ /* 0x100fe2000001080c */
[----:B------:R1:W-:Y:S01]  /*48b0*/  MUFU.EX2 R172, R7 ;  /* 0x0000000700ac7308 */ /* 0x0003e20000000800 */
[----:B------:R-:W-:Y:S02]  /*48c0*/  @!P0 FSEL R5, R179, -INF , !P2 ;  /* 0xff800000b3058808 */ /* 0x000fe40005000000 */
[----:B------:R-:W-:Y:S02]  /*48d0*/  @!P0 ISETP.GE.AND P2, PT, R4, R13, PT ;  /* 0x0000000d0400820c */ /* 0x000fe40003f46270 */
[----:B------:R-:W-:Y:S02]  /*48e0*/  MOV R4, R178 ;  /* 0x000000b200047202 */ /* 0x000fe40000000f00 */
[----:B------:R-:W-:Y:S03]  /*48f0*/  @!P0 FSEL R4, R178, -INF , !P2 ;  /* 0xff800000b2048808 */ /* 0x000fe60005000000 */
[----:B------:R3:W2:Y:S02]  /*4900*/  MUFU.EX2 R170, R6 ;  /* 0x0000000600aa7308 */ /* 0x0006a40000000800 */
[--C-:B-1----:R-:W-:Y:S01]  /*4910*/  FFMA.FTZ R7, R4, c[0x0][0x23c], -R11.reuse ;  /* 0x00008f0004077a23 */ /* 0x102fe2000001080b */
[C---:B------:R-:W-:Y:S07]  /*4920*/  @!P0 IADD3 R4, R0.reuse, 0x31, RZ ;  /* 0x0000003100048810 */ /* 0x040fee0007ffe0ff */
[----:B------:R-:W-:Y:S01]  /*4930*/  MUFU.EX2 R223, R7 ;  /* 0x0000000700df7308 */ /* 0x000fe20000000800 */
[--C-:B---3--:R-:W-:Y:S01]  /*4940*/  FFMA.FTZ R6, R5, c[0x0][0x23c], -R11.reuse ;  /* 0x00008f0005067a23 */ /* 0x108fe2000001080b */
        /* <DEDUP_REMOVED lines=10> */
[----:B------:R-:W-:Y:S03]  /*49f0*/  @!P0 ISETP.GE.AND P2, PT, R5, R13, PT ;  /* 0x0000000d0500820c */ /* 0x000fe60003f46270 */
        /* <DEDUP_REMOVED lines=13> */
[----:B------:R2:W3:Y:S01]  /*4ad0*/  MUFU.EX2 R221, R7 ;  /* 0x0000000700dd7308 */ /* 0x0004e20000000800 */
[----:B------:R-:W-:Y:S01]  /*4ae0*/  @!P0 ISETP.GE.AND P2, PT, R4, R10, PT ;  /* 0x0000000a0400820c */ /* 0x000fe20003f46270 */
[--C-:B--2---:R-:W-:Y:S01]  /*4af0*/  FFMA.FTZ R7, R6, c[0x0][0x23c], -R8.reuse ;  /* 0x00008f0006077a23 */ /* 0x104fe20000010808 */
[----:B------:R-:W-:Y:S02]  /*4b00*/  MOV R6, R212 ;  /* 0x000000d400067202 */ /* 0x000fe40000000f00 */
[----:B------:R-:W-:Y:S05]  /*4b10*/  @!P0 FSEL R6, R212, -INF , !P2 ;  /* 0xff800000d4068808 */ /* 0x000fea0005000000 */
[----:B------:R-:W-:Y:S01]  /*4b20*/  MUFU.EX2 R95, R7 ;  /* 0x00000007005f7308 */ /* 0x000fe20000000800 */
[-C--:B------:R-:W-:Y:S02]  /*4b30*/  @!P0 ISETP.GE.AND P2, PT, R5, R9.reuse, PT ;  /* 0x000000090500820c */ /* 0x080fe40003f46270 */
[----:B----4-:R-:W-:Y:S01]  /*4b40*/  MOV R5, R234 ;  /* 0x000000ea00057202 */ /* 0x010fe20000000f00 */
        /* <DEDUP_REMOVED lines=30> */
[----:B----4-:R-:W-:Y:S05]  /*4d30*/  F2FP.PACK_AB R4, R92, R93 ;  /* 0x0000005d5c04723e */ /* 0x010fea00000000ff */
        /* <DEDUP_REMOVED lines=19> */
[----:B----4-:R-:W-:Y:S02]  /*4e70*/  F2FP.PACK_AB R6, R115, R116 ;  /* 0x000000747306723e */ /* 0x010fe400000000ff */
[----:B------:R-:W-:Y:S01]  /*4e80*/  MOV R7, R163 ;  /* 0x000000a300077202 */ /* 0x000fe20000000f00 */
[----:B------:R4:W-:Y:S01]  /*4e90*/  STS [R194+0x1e400], R4 ;  /* 0x01e40004c2007388 */ /* 0x0009e20000000800 */
[----:B------:R-:W-:Y:S01]  /*4ea0*/  @!P0 FSEL R7, R163, -INF , !P4 ;  /* 0xff800000a3078808 */ /* 0x000fe20006000000 */
[----:B------:R-:W3:Y:S04]  /*4eb0*/  MUFU.EX2 R166, R12 ;  /* 0x0000000c00a67308 */ /* 0x000ee80000000800 */
        /* <DEDUP_REMOVED lines=11> */
[----:B----4-:R-:W-:Y:S01]  /*4f70*/  F2FP.PACK_AB R4, R90, R91 ;  /* 0x0000005b5a04723e */ /* 0x010fe200000000ff */
[----:B------:R2:W-:Y:S04]  /*4f80*/  STS [R197+0x1e000], R5 ;  /* 0x01e00005c5007388 */ /* 0x0005e80000000800 */
[----:B------:R4:W-:Y:S02]  /*4f90*/  STS [R197+0x1e400], R4 ;  /* 0x01e40004c5007388 */ /* 0x0009e40000000800 */
[----:B------:R1:W1:Y:S02]  /*4fa0*/  MUFU.EX2 R3, R2 ;  /* 0x0000000200037308 */ /* 0x0002640000000800 */
[----:B------:R3:W-:Y:S04]  /*4fb0*/  STS [R201+0x1c000], R0 ;  /* 0x01c00000c9007388 */ /* 0x0007e80000000800 */
[----:B------:R3:W-:Y:S01]  /*4fc0*/  STS [R201+0x1c400], R6 ;  /* 0x01c40006c9007388 */ /* 0x0007e20000000800 */
[----:B--2---:R-:W-:Y:S02]  /*4fd0*/  F2FP.PACK_AB R5, R104, R105 ;  /* 0x000000696805723e */ /* 0x004fe400000000ff */
[----:B----4-:R-:W-:Y:S02]  /*4fe0*/  F2FP.PACK_AB R4, R220, R225 ;  /* 0x000000e1dc04723e */ /* 0x010fe400000000ff */
[----:B-1----:R-:W-:Y:S02]  /*4ff0*/  F2FP.PACK_AB R2, R170, R172 ;  /* 0x000000acaa02723e */ /* 0x002fe400000000ff */
[----:B---3--:R-:W-:Y:S01]  /*5000*/  F2FP.PACK_AB R0, R251, R114 ;  /* 0x00000072fb00723e */ /* 0x008fe200000000ff */
        /* <DEDUP_REMOVED lines=38> */
[----:B------:R1:W-:Y:S04]  /*5270*/  STS [R198+0x1e000], R2 ;  /* 0x01e00002c6007388 */ /* 0x0003e80000000800 */
[----:B------:R-:W-:Y:S04]  /*5280*/  STS [R198+0x1e400], R0 ;  /* 0x01e40000c6007388 */ /* 0x000fe80000000800 */
[----:B------:R-:W-:Y:S08]  /*5290*/  LDSM.16.M88.4 R64, [R186+0x8000] ;  /* 0x00800000ba40783b */ /* 0x000ff00000000200 */
[----:B------:R-:W2:Y:S08]  /*52a0*/  LDSM.16.M88.4 R16, [R182+0x10000] ;  /* 0x01000000b610783b */ /* 0x000eb00000000200 */
[----:B------:R-:W3:Y:S08]  /*52b0*/  LDSM.16.M88.4 R60, [R186+0xa000] ;  /* 0x00a00000ba3c783b */ /* 0x000ef00000000200 */
[----:B-1----:R-:W4:Y:S04]  /*52c0*/  LDL R2, [R1+0x40] ;  /* 0x0000400001027983 */ /* 0x002f280000100800 */
[----:B------:R-:W1:Y:S08]  /*52d0*/  LDSM.16.M88.4 R32, [R182+0x10800] ;  /* 0x01080000b620783b */ /* 0x000e700000000200 */
[----:B------:R-:W1:Y:S08]  /*52e0*/  LDSM.16.M88.4 R48, [R182+0x11000] ;  /* 0x01100000b630783b */ /* 0x000e700000000200 */
[----:B------:R-:W1:Y:S01]  /*52f0*/  LDSM.16.M88.4 R132, [R182+0x11800] ;  /* 0x01180000b684783b */ /* 0x000e620000000200 */
[-C--:B--2---:R-:W-:Y:S07]  /*5300*/  HMMA.16816.F32 R4, R64, R16.reuse, RZ ;  /* 0x000000104004723c */ /* 0x084fee00000018ff */
[----:B------:R-:W-:Y:S01]  /*5310*/  LDSM.16.M88.4 R136, [R187+0x8000] ;  /* 0x00800000bb88783b */ /* 0x000fe20000000200 */
[C---:B---3--:R-:W-:Y:S07]  /*5320*/  HMMA.16816.F32 R8, R60.reuse, R16, RZ ;  /* 0x000000103c08723c */ /* 0x048fee00000018ff */
[----:B------:R-:W2:Y:S01]  /*5330*/  LDSM.16.M88.4 R140, [R185+0x10000] ;  /* 0x01000000b98c783b */ /* 0x000ea20000000200 */
[-C--:B------:R-:W-:Y:S07]  /*5340*/  HMMA.16816.F32 R12, R60, R18.reuse, RZ ;  /* 0x000000123c0c723c */ /* 0x080fee00000018ff */
[----:B------:R-:W3:Y:S01]  /*5350*/  LDSM.16.M88.4 R144, [R187+0xa000] ;  /* 0x00a00000bb90783b */ /* 0x000ee20000000200 */
[C---:B------:R-:W-:Y:S08]  /*5360*/  HMMA.16816.F32 R16, R64.reuse, R18, RZ ;  /* 0x000000124010723c */ /* 0x040ff000000018ff */
[-C--:B-1----:R-:W-:Y:S08]  /*5370*/  HMMA.16816.F32 R20, R64, R32.reuse, RZ ;  /* 0x000000204014723c */ /* 0x082ff000000018ff */
        /* <DEDUP_REMOVED lines=11> */
[----:B------:R-:W1:Y:S07]  /*5430*/  LDSM.16.M88.4 R132, [R185+0x10800] ;  /* 0x01080000b984783b */ /* 0x000e6e0000000200 */
[-C--:B--2---:R-:W-:Y:S08]  /*5440*/  HMMA.16816.F32 R4, R136, R140.reuse, R4 ;  /* 0x0000008c8804723c */ /* 0x084ff00000001804 */
[C---:B---3--:R-:W-:Y:S08]  /*5450*/  HMMA.16816.F32 R8, R144.reuse, R140, R8 ;  /* 0x0000008c9008723c */ /* 0x048ff00000001808 */
[-C--:B------:R-:W-:Y:S08]  /*5460*/  HMMA.16816.F32 R12, R144, R142.reuse, R12 ;  /* 0x0000008e900c723c */ /* 0x080ff0000000180c */
[C---:B------:R-:W-:Y:S01]  /*5470*/  HMMA.16816.F32 R16, R136.reuse, R142, R16 ;  /* 0x0000008e8810723c */ /* 0x040fe20000001810 */
[----:B------:R-:W2:Y:S07]  /*5480*/  LDSM.16.M88.4 R140, [R185+0x11000] ;  /* 0x01100000b98c783b */ /* 0x000eae0000000200 */
[-C--:B-1----:R-:W-:Y:S08]  /*5490*/  HMMA.16816.F32 R20, R136, R132.reuse, R20 ;  /* 0x000000848814723c */ /* 0x082ff00000001814 */
[C---:B------:R-:W-:Y:S08]  /*54a0*/  HMMA.16816.F32 R24, R144.reuse, R132, R24 ;  /* 0x000000849018723c */ /* 0x040ff00000001818 */
[-C--:B------:R-:W-:Y:S08]  /*54b0*/  HMMA.16816.F32 R28, R144, R134.reuse, R28 ;  /* 0x00000086901c723c */ /* 0x080ff0000000181c */
[C---:B------:R-:W-:Y:S01]  /*54c0*/  HMMA.16816.F32 R32, R136.reuse, R134, R32 ;  /* 0x000000868820723c */ /* 0x040fe20000001820 */
[----:B------:R-:W1:Y:S07]  /*54d0*/  LDSM.16.M88.4 R132, [R185+0x11800] ;  /* 0x01180000b984783b */ /* 0x000e6e0000000200 */
[-C--:B--2---:R-:W-:Y:S08]  /*54e0*/  HMMA.16816.F32 R36, R136, R140.reuse, R36 ;  /* 0x0000008c8824723c */ /* 0x084ff00000001824 */
[C---:B------:R-:W-:Y:S08]  /*54f0*/  HMMA.16816.F32 R40, R144.reuse, R140, R40 ;  /* 0x0000008c9028723c */ /* 0x040ff00000001828 */
[-C--:B------:R-:W-:Y:S08]  /*5500*/  HMMA.16816.F32 R44, R144, R142.reuse, R44 ;  /* 0x0000008e902c723c */ /* 0x080ff0000000182c */
[C---:B------:R-:W-:Y:S08]  /*5510*/  HMMA.16816.F32 R48, R136.reuse, R142, R48 ;  /* 0x0000008e8830723c */ /* 0x040ff00000001830 */
[-C--:B-1----:R-:W-:Y:S08]  /*5520*/  HMMA.16816.F32 R52, R136, R132.reuse, R52 ;  /* 0x000000848834723c */ /* 0x082ff00000001834 */
[C---:B------:R-:W-:Y:S08]  /*5530*/  HMMA.16816.F32 R56, R144.reuse, R132, R56 ;  /* 0x000000849038723c */ /* 0x040ff00000001838 */
[-C--:B------:R-:W-:Y:S07]  /*5540*/  HMMA.16816.F32 R60, R144, R134.reuse, R60 ;  /* 0x00000086903c723c */ /* 0x080fee000000183c */
[----:B------:R-:W-:Y:S01]  /*5550*/  IADD3 R145, R181, R186, RZ ;  /* 0x000000bab5917210 */ /* 0x000fe20007ffe0ff */
[----:B------:R-:W-:Y:S01]  /*5560*/  HMMA.16816.F32 R64, R136, R134, R64 ;  /* 0x000000868840723c */ /* 0x000fe20000001840 */
[----:B------:R-:W-:Y:S03]  /*5570*/  LDSM.16.M88.4 R132, [R183+0x10000] ;  /* 0x01000000b784783b */ /* 0x000fe60000000200 */
[----:B------:R-:W-:Y:S05]  /*5580*/  IADD3 R0, R189, R145, RZ ;  /* 0x00000091bd007210 */ /* 0x000fea0007ffe0ff */
[----:B------:R-:W1:Y:S08]  /*5590*/  LDSM.16.M88.4 R140, [R145+0x8000] ;  /* 0x00800000918c783b */ /* 0x000e700000000200 */
[----:B------:R-:W2:Y:S01]  /*55a0*/  LDSM.16.M88.4 R136, [R145+0xa000] ;  /* 0x00a000009188783b */ /* 0x000ea20000000200 */
[----:B----4-:R-:W-:Y:S04]  /*55b0*/  IADD3 R146, P0, R2, UR8, RZ ;  /* 0x0000000802927c10 */ /* 0x010fe8000ff1e0ff */
[----:B------:R-:W-:Y:S05]  /*55c0*/  IADD3.X R147, R148, UR11, RZ, P0, !PT ;  /* 0x0000000b94937c10 */ /* 0x000fea00087fe4ff */
[----:B------:R-:W3:Y:S04]  /*55d0*/  LDG.E R144, [R146.64] ;  /* 0x0000002492907981 */ /* 0x000ee8000c1e1900 */
[----:B------:R4:W4:Y:S01]  /*55e0*/  LDG.E R2, [R146.64+0x100] ;  /* 0x0001002492027981 */ /* 0x000922000c1e1900 */
        /* <DEDUP_REMOVED lines=21> */
[----:B------:R2:W1:Y:S03]  /*5740*/  LDSM.16.M88.4 R140, [R0+0xa000] ;  /* 0x00a00000008c783b */ /* 0x0004660000000200 */
[----:B--2---:R-:W-:Y:S04]  /*5750*/  FFMA.FTZ R0, -R152, R152, 1 ;  /* 0x3f80000098007423 */ /* 0x004fe80000010198 */
[----:B------:R-:W-:Y:S01]  /*5760*/  FMUL.FTZ R0, R0, c[0x0][0x2ec] ;  /* 0x0000bb0000007a20 */ /* 0x000fe20000410000 */
[-C--:B-1----:R-:W-:Y:S08]  /*5770*/  HMMA.16816.F32 R4, R132, R136.reuse, R4 ;  /* 0x000000888404723c */ /* 0x082ff00000001804 */
[C---:B------:R-:W-:Y:S08]  /*5780*/  HMMA.16816.F32 R8, R140.reuse, R136, R8 ;  /* 0x000000888c08723c */ /* 0x040ff00000001808 */
[-C--:B------:R-:W-:Y:S08]  /*5790*/  HMMA.16816.F32 R12, R140, R138.reuse, R12 ;  /* 0x0000008a8c0c723c */ /* 0x080ff0000000180c */
[C---:B------:R-:W-:Y:S01]  /*57a0*/  HMMA.16816.F32 R16, R132.reuse, R138, R16 ;  /* 0x0000008a8410723c */ /* 0x040fe20000001810 */
[----:B------:R-:W1:Y:S03]  /*57b0*/  LDSM.16.M88.4 R136, [R184+0x10800] ;  /* 0x01080000b888783b */ /* 0x000e660000000200 */
[C---:B---3--:R-:W-:Y:S02]  /*57c0*/  FADD.FTZ R4, -R144.reuse, R4 ;  /* 0x0000000490047221 */ /* 0x048fe40000010100 */
[----:B------:R-:W-:Y:S02]  /*57d0*/  FADD.FTZ R5, -R144, R5 ;  /* 0x0000000590057221 */ /* 0x000fe40000010100 */
[----:B------:R-:W-:Y:S01]  /*57e0*/  FMUL.FTZ R4, R239, R4 ;  /* 0x00000004ef047220 */ /* 0x000fe20000410000 */
[----:B------:R-:W-:Y:S03]  /*57f0*/  MOV R239, c[0x0][0x1c0] ;  /* 0x0000700000ef7a02 */ /* 0x000fe60000000f00 */
[----:B------:R-:W-:Y:S02]  /*5800*/  FMUL.FTZ R148, R157, R5 ;  /* 0x000000059d947220 */ /* 0x000fe40000410000 */
[----:B------:R-:W-:Y:S02]  /*5810*/  FMUL.FTZ R157, R4, R0 ;  /* 0x00000000049d7220 */ /* 0x000fe40000410000 */
[----:B------:R-:W-:Y:S01]  /*5820*/  FFMA.FTZ R5, -R156, R156, 1 ;  /* 0x3f8000009c057423 */ /* 0x000fe2000001019c */
[----:B------:R4:W2:Y:S01]  /*5830*/  LDG.E R4, [R146.64+0x20] ;  /* 0x0000202492047981 */ /* 0x0008a2000c1e1900 */
[----:B------:R-:W-:Y:S02]  /*5840*/  IMAD R239, R239, c[0x0][0x22c], RZ ;  /* 0x00008b00efef7a24 */ /* 0x000fe400078e02ff */
[----:B------:R-:W-:Y:S01]  /*5850*/  FMUL.FTZ R5, R5, c[0x0][0x2ec] ;  /* 0x0000bb0005057a20 */ /* 0x000fe20000410000 */
[----:B------:R4:W3:Y:S02]  /*5860*/  LDG.E R0, [R146.64+0x120] ;  /* 0x0001202492007981 */ /* 0x0008e4000c1e1900 */
[----:B------:R-:W-:Y:S01]  /*5870*/  LEA R239, -R239, RZ, 0x7 ;  /* 0x000000ffefef7211 */ /* 0x000fe200078e39ff */
[C---:B------:R-:W-:Y:S02]  /*5880*/  FADD.FTZ R16, -R144.reuse, R16 ;  /* 0x0000001090107221 */ /* 0x040fe40000010100 */
[----:B------:R-:W-:Y:S01]  /*5890*/  FADD.FTZ R17, -R144, R17 ;  /* 0x0000001190117221 */ /* 0x000fe20000010100 */
[----:B------:R-:W-:Y:S01]  /*58a0*/  LEA R192, P0, R239, R192, 0x2 ;  /* 0x000000c0efc07211 */ /* 0x000fe200078010ff */
[----:B------:R-:W-:Y:S02]  /*58b0*/  FMUL.FTZ R156, R148, R5 ;  /* 0x00000005949c7220 */ /* 0x000fe40000410000 */
[----:B------:R-:W-:Y:S01]  /*58c0*/  FFMA.FTZ R5, -R155, R155, 1 ;  /* 0x3f8000009b057423 */ /* 0x000fe2000001019b */
[----:B------:R-:W-:Y:S02]  /*58d0*/  LEA.HI.X.SX32 R193, R239, R193, 0x2, P0 ;  /* 0x000000c1efc17211 */ /* 0x000fe400000f16ff */
[----:B------:R-:W-:Y:S01]  /*58e0*/  MOV R239, R149 ;  /* 0x0000009500ef7202 */ /* 0x000fe20000000f00 */
[----:B------:R-:W-:Y:S01]  /*58f0*/  FMUL.FTZ R5, R5, c[0x0][0x2ec] ;  /* 0x0000bb0005057a20 */ /* 0x000fe20000410000 */
[----:B------:R-:W-:Y:S01]  /*5900*/  PLOP3.LUT P0, PT, PT, PT, UP3, 0x80, 0x0 ;  /* 0x000000000000781c */ /* 0x000fe20003f0f038 */
        /* <DEDUP_REMOVED lines=18> */
[C---:B------:R-:W-:Y:S07]  /*5a30*/  HMMA.16816.F32 R56, R140.reuse, R136, R56 ;  /* 0x000000888c38723c */ /* 0x040fee0000001838 */
[----:B------:R-:W-:Y:S01]  /*5a40*/  MOV R137, R150 ;  /* 0x0000009600897202 */ /* 0x000fe20000000f00 */
[-C--:B------:R-:W-:Y:S01]  /*5a50*/  HMMA.16816.F32 R60, R140, R138.reuse, R60 ;  /* 0x0000008a8c3c723c */ /* 0x080fe2000000183c */
[----:B------:R-:W-:Y:S07]  /*5a60*/  MOV R136, R151 ;  /* 0x0000009700887202 */ /* 0x000fee0000000f00 */
        /* <DEDUP_REMOVED lines=15> */
[C---:B------:R-:W-:Y:S02]  /*5b60*/  FADD.FTZ R21, -R144.reuse, R37 ;  /* 0x0000002590157221 */ /* 0x040fe40000010100 */
        /* <DEDUP_REMOVED lines=22> */
[----:B------:R-:W-:Y:S02]  /*5cd0*/  FMUL.FTZ R16, R16, c[0x0][0x2ec] ;  /* 0x0000bb0010107a20 */ /* 0x000fe40000410000 */
[----:B------:R-:W-:Y:S02]  /*5ce0*/  FADD.FTZ R21, -R144, R65 ;  /* 0x0000004190157221 */ /* 0x000fe40000010100 */
[----:B----4-:R-:W-:Y:S02]  /*5cf0*/  FMUL.FTZ R146, R17, R5 ;  /* 0x0000000511927220 */ /* 0x010fe40000410000 */
        /* <DEDUP_REMOVED lines=8> */
[----:B------:R-:W-:Y:S02]  /*5d80*/  FMUL.FTZ R141, R21, R5 ;  /* 0x00000005158d7220 */ /* 0x000fe40000410000 */
[----:B------:R-:W-:Y:S02]  /*5d90*/  FFMA.FTZ R5, -R243, R243, 1 ;  /* 0x3f800000f3057423 */ /* 0x000fe400000101f3 */
[----:B------:R-:W-:Y:S02]  /*5da0*/  FADD.FTZ R33, -R144, R53 ;  /* 0x0000003590217221 */ /* 0x000fe40000010100 */
[----:B------:R-:W-:Y:S02]  /*5db0*/  FFMA.FTZ R17, -R160, R160, 1 ;  /* 0x3f800000a0117423 */ /* 0x000fe400000101a0 */
[----:B------:R-:W-:Y:S02]  /*5dc0*/  FMUL.FTZ R142, R32, R16 ;  /* 0x00000010208e7220 */ /* 0x000fe40000410000 */
[----:B------:R-:W-:Y:S02]  /*5dd0*/  FMUL.FTZ R5, R5, c[0x0][0x2ec] ;  /* 0x0000bb0005057a20 */ /* 0x000fe40000410000 */
[----:B------:R-:W-:Y:S02]  /*5de0*/  FADD.FTZ R36, -R144, R52 ;  /* 0x0000003490247221 */ /* 0x000fe40000010100 */
[----:B------:R-:W-:Y:S02]  /*5df0*/  FMUL.FTZ R33, R168, R33 ;  /* 0x00000021a8217220 */ /* 0x000fe40000410000 */
[----:B------:R-:W-:Y:S02]  /*5e00*/  FFMA.FTZ R20, -R161, R161, 1 ;  /* 0x3f800000a1147423 */ /* 0x000fe400000101a1 */
[C---:B--2---:R-:W-:Y:S02]  /*5e10*/  FADD.FTZ R7, -R4.reuse, R7 ;  /* 0x0000000704077221 */ /* 0x044fe40000010100 */
[----:B------:R-:W-:Y:S02]  /*5e20*/  FADD.FTZ R16, -R4, R6 ;  /* 0x0000000604107221 */ /* 0x000fe40000010100 */
[----:B------:R-:W-:Y:S02]  /*5e30*/  FFMA.FTZ R6, -R244, R244, 1 ;  /* 0x3f800000f4067423 */ /* 0x000fe400000101f4 */
[----:B------:R-:W-:Y:S02]  /*5e40*/  FMUL.FTZ R7, R137, R7 ;  /* 0x0000000789077220 */ /* 0x000fe40000410000 */
        /* <DEDUP_REMOVED lines=8> */
[----:B------:R-:W-:Y:S02]  /*5ed0*/  FMUL.FTZ R143, R33, R17 ;  /* 0x00000011218f7220 */ /* 0x000fe40000410000 */
[----:B------:R-:W-:Y:S02]  /*5ee0*/  FADD.FTZ R18, -R4, R18 ;  /* 0x0000001204127221 */ /* 0x000fe40000010100 */
[----:B------:R-:W-:Y:S02]  /*5ef0*/  FMUL.FTZ R140, R16, R6 ;  /* 0x00000006108c7220 */ /* 0x000fe40000410000 */
[----:B------:R-:W-:Y:S02]  /*5f00*/  FMUL.FTZ R19, R117, R19 ;  /* 0x0000001375137220 */ /* 0x000fe40000410000 */
[----:B------:R-:W-:Y:S01]  /*5f10*/  FADD.FTZ R17, -R4, R23 ;  /* 0x0000001704117221 */ /* 0x000fe20000010100 */
[----:B------:R1:W5:Y:S01]  /*5f20*/  LDL.LU R117, [R1+0x154] ;  /* 0x0001540001757983 */ /* 0x0003620000300800 */
[----:B------:R-:W-:Y:S02]  /*5f30*/  FFMA.FTZ R6, -R237, R237, 1 ;  /* 0x3f800000ed067423 */ /* 0x000fe400000101ed */
[----:B------:R-:W-:Y:S02]  /*5f40*/  FMUL.FTZ R5, R5, c[0x0][0x2ec] ;  /* 0x0000bb0005057a20 */ /* 0x000fe40000410000 */
[----:B------:R-:W-:Y:S02]  /*5f50*/  FFMA.FTZ R16, -R232, R232, 1 ;  /* 0x3f800000e8107423 */ /* 0x000fe400000101e8 */
[----:B------:R-:W-:Y:S02]  /*5f60*/  FMUL.FTZ R144, R36, R20 ;  /* 0x0000001424907220 */ /* 0x000fe40000410000 */
        /* <DEDUP_REMOVED lines=26> */
[----:B------:R-:W-:Y:S02]  /*6110*/  FFMA.FTZ R7, -R215, R215, 1 ;  /* 0x3f800000d7077423 */ /* 0x000fe400000101d7 */
[----:B------:R-:W-:Y:S02]  /*6120*/  FMUL.FTZ R134, R19, R5 ;  /* 0x0000000513867220 */ /* 0x000fe40000410000 */
[----:B------:R-:W-:Y:S02]  /*6130*/  FMUL.FTZ R5, R16, c[0x0][0x2ec] ;  /* 0x0000bb0010057a20 */ /* 0x000fe40000410000 */
[----:B------:R-:W-:Y:S02]  /*6140*/  FADD.FTZ R18, -R4, R38 ;  /* 0x0000002604127221 */ /* 0x000fe40000010100 */
[----:B------:R-:W-:Y:S02]  /*6150*/  FMUL.FTZ R135, R20, R6 ;  /* 0x0000000614877220 */ /* 0x000fe40000410000 */
[----:B------:R-:W-:Y:S02]  /*6160*/  FMUL.FTZ R6, R7, c[0x0][0x2ec] ;  /* 0x0000bb0007067a20 */ /* 0x000fe40000410000 */
[----:B------:R-:W-:Y:S02]  /*6170*/  FADD.FTZ R7, -R4, R51 ;  /* 0x0000003304077221 */ /* 0x000fe40000010100 */
        /* <DEDUP_REMOVED lines=26> */
[C---:B------:R-:W-:Y:S02]  /*6320*/  FADD.FTZ R8, -R2.reuse, R13 ;  /* 0x0000000d02087221 */ /* 0x040fe40000010100 */
        /* <DEDUP_REMOVED lines=92> */
[----:B---3--:R-:W-:Y:S02]  /*68f0*/  FADD.FTZ R10, -R0, R10 ;  /* 0x0000000a000a7221 */ /* 0x008fe40000010100 */
        /* <DEDUP_REMOVED lines=55> */
[----:B------:R-:W-:Y:S01]  /*6c70*/  FFMA.FTZ R2, -R78, R78, 1 ;  /* 0x3f8000004e027423 */ /* 0x000fe2000001014e */
[----:B------:R1:W5:Y:S01]  /*6c80*/  LDL.LU R81, [R1+0xc4] ;  /* 0x0000c40001517983 */ /* 0x0003620000300800 */
[----:B------:R-:W-:Y:S02]  /*6c90*/  FMUL.FTZ R6, R6, c[0x0][0x2ec] ;  /* 0x0000bb0006067a20 */ /* 0x000fe40000410000 */
[----:B------:R-:W-:Y:S01]  /*6ca0*/  FMUL.FTZ R4, R4, c[0x0][0x2ec] ;  /* 0x0000bb0004047a20 */ /* 0x000fe20000410000 */
[----:B------:R1:W5:Y:S01]  /*6cb0*/  LDL.LU R80, [R1+0xc0] ;  /* 0x0000c00001507983 */ /* 0x0003620000300800 */
[----:B------:R-:W-:Y:S02]  /*6cc0*/  FMUL.FTZ R2, R2, c[0x0][0x2ec] ;  /* 0x0000bb0002027a20 */ /* 0x000fe40000410000 */
[----:B------:R-:W-:Y:S01]  /*6cd0*/  FMUL.FTZ R11, R10, R6 ;  /* 0x000000060a0b7220 */ /* 0x000fe20000410000 */
[----:B------:R1:W5:Y:S01]  /*6ce0*/  LDL.LU R79, [R1+0xbc] ;  /* 0x0000bc00014f7983 */ /* 0x0003620000300800 */
[----:B------:R-:W-:Y:S02]  /*6cf0*/  FMUL.FTZ R10, R8, R4 ;  /* 0x00000004080a7220 */ /* 0x000fe40000410000 */
[C---:B------:R-:W-:Y:S01]  /*6d00*/  FADD.FTZ R8, -R0.reuse, R42 ;  /* 0x0000002a00087221 */ /* 0x040fe20000010100 */
[----:B------:R1:W5:Y:S01]  /*6d10*/  LDL.LU R78, [R1+0xb8] ;  /* 0x0000b800014e7983 */ /* 0x0003620000300800 */
[----:B------:R-:W-:Y:S02]  /*6d20*/  FMUL.FTZ R13, R7, R2 ;  /* 0x00000002070d7220 */ /* 0x000fe40000410000 */
[C---:B------:R-:W-:Y:S02]  /*6d30*/  FADD.FTZ R7, -R0.reuse, R43 ;  /* 0x0000002b00077221 */ /* 0x040fe40000010100 */
[----:B------:R-:W-:Y:S02]  /*6d40*/  FMUL.FTZ R8, R77, R8 ;  /* 0x000000084d087220 */ /* 0x000fe40000410000 */
[----:B------:R-:W-:Y:S01]  /*6d50*/  FADD.FTZ R35, -R0, R46 ;  /* 0x0000002e00237221 */ /* 0x000fe20000010100 */
[----:B------:R1:W5:Y:S01]  /*6d60*/  LDL.LU R77, [R1+0xb4] ;  /* 0x0000b400014d7983 */ /* 0x0003620000300800 */
[----:B------:R-:W-:Y:S02]  /*6d70*/  FMUL.FTZ R7, R76, R7 ;  /* 0x000000074c077220 */ /* 0x000fe40000410000 */
[----:B------:R-:W-:Y:S01]  /*6d80*/  FADD.FTZ R29, -R0, R47 ;  /* 0x0000002f001d7221 */ /* 0x000fe20000010100 */
[----:B------:R1:W5:Y:S01]  /*6d90*/  LDL.LU R76, [R1+0xb0] ;  /* 0x0000b000014c7983 */ /* 0x0003620000300800 */
[----:B------:R-:W-:Y:S02]  /*6da0*/  FMUL.FTZ R35, R75, R35 ;  /* 0x000000234b237220 */ /* 0x000fe40000410000 */
[----:B------:R-:W-:Y:S01]  /*6db0*/  FMUL.FTZ R29, R74, R29 ;  /* 0x0000001d4a1d7220 */ /* 0x000fe20000410000 */
[----:B------:R1:W5:Y:S01]  /*6dc0*/  LDL.LU R75, [R1+0xac] ;  /* 0x0000ac00014b7983 */ /* 0x0003620000300800 */
[----:B------:R-:W-:Y:S02]  /*6dd0*/  FMUL.FTZ R5, R5, c[0x0][0x2ec] ;  /* 0x0000bb0005057a20 */ /* 0x000fe40000410000 */
[----:B------:R-:W-:Y:S01]  /*6de0*/  FFMA.FTZ R6, -R73, R73, 1 ;  /* 0x3f80000049067423 */ /* 0x000fe20000010149 */
[----:B------:R1:W5:Y:S01]  /*6df0*/  LDL.LU R74, [R1+0xa8] ;  /* 0x0000a800014a7983 */ /* 0x0003620000300800 */
[----:B------:R-:W-:Y:S02]  /*6e00*/  FMUL.FTZ R17, R9, R5 ;  /* 0x0000000509117220 */ /* 0x000fe40000410000 */
[----:B------:R-:W-:Y:S01]  /*6e10*/  FFMA.FTZ R5, -R72, R72, 1 ;  /* 0x3f80000048057423 */ /* 0x000fe20000010148 */
[----:B------:R1:W5:Y:S01]  /*6e20*/  LDL.LU R73, [R1+0xa4] ;  /* 0x0000a40001497983 */ /* 0x0003620000300800 */
[----:B------:R-:W-:Y:S02]  /*6e30*/  FFMA.FTZ R4, -R71, R71, 1 ;  /* 0x3f80000047047423 */ /* 0x000fe40000010147 */
[C---:B------:R-:W-:Y:S01]  /*6e40*/  FADD.FTZ R33, -R0.reuse, R58 ;  /* 0x0000003a00217221 */ /* 0x040fe20000010100 */
[----:B------:R1:W5:Y:S01]  /*6e50*/  LDL.LU R72, [R1+0xa0] ;  /* 0x0000a00001487983 */ /* 0x0003620000300800 */
[----:B------:R-:W-:Y:S02]  /*6e60*/  FADD.FTZ R30, -R0, R59 ;  /* 0x0000003b001e7221 */ /* 0x000fe40000010100 */
[----:B------:R-:W-:Y:S01]  /*6e70*/  FMUL.FTZ R33, R70, R33 ;  /* 0x0000002146217220 */ /* 0x000fe20000410000 */
[----:B------:R1:W5:Y:S01]  /*6e80*/  LDL.LU R71, [R1+0x9c] ;  /* 0x00009c0001477983 */ /* 0x0003620000300800 */
[C---:B------:R-:W-:Y:S02]  /*6e90*/  FADD.FTZ R34, -R0.reuse, R62 ;  /* 0x0000003e00227221 */ /* 0x040fe40000010100 */
[----:B------:R-:W-:Y:S01]  /*6ea0*/  FMUL.FTZ R30, R69, R30 ;  /* 0x0000001e451e7220 */ /* 0x000fe20000410000 */
[----:B------:R1:W5:Y:S01]  /*6eb0*/  LDL.LU R70, [R1+0x98] ;  /* 0x0000980001467983 */ /* 0x0003620000300800 */
[----:B------:R-:W-:Y:S02]  /*6ec0*/  FADD.FTZ R32, -R0, R63 ;  /* 0x0000003f00207221 */ /* 0x000fe40000010100 */
[----:B------:R-:W-:Y:S01]  /*6ed0*/  FMUL.FTZ R34, R68, R34 ;  /* 0x0000002244227220 */ /* 0x000fe20000410000 */
[----:B------:R1:W5:Y:S01]  /*6ee0*/  LDL.LU R69, [R1+0x94] ;  /* 0x0000940001457983 */ /* 0x0003620000300800 */
[----:B------:R-:W-:Y:S02]  /*6ef0*/  FMUL.FTZ R32, R3, R32 ;  /* 0x0000002003207220 */ /* 0x000fe40000410000 */
[----:B------:R-:W-:Y:S01]  /*6f00*/  FFMA.FTZ R2, -R252, R252, 1 ;  /* 0x3f800000fc027423 */ /* 0x000fe200000101fc */
[----:B------:R1:W5:Y:S01]  /*6f10*/  LDL.LU R68, [R1+0x90] ;  /* 0x0000900001447983 */ /* 0x0003620000300800 */
[----:B------:R-:W-:Y:S02]  /*6f20*/  FMUL.FTZ R5, R5, c[0x0][0x2ec] ;  /* 0x0000bb0005057a20 */ /* 0x000fe40000410000 */
[----:B------:R-:W-:Y:S01]  /*6f30*/  FMUL.FTZ R4, R4, c[0x0][0x2ec] ;  /* 0x0000bb0004047a20 */ /* 0x000fe20000410000 */
[----:B------:R1:W5:Y:S01]  /*6f40*/  LDL.LU R3, [R1+0x8c] ;  /* 0x00008c0001037983 */ /* 0x0003620000300800 */
[----:B------:R-:W-:Y:S02]  /*6f50*/  FMUL.FTZ R2, R2, c[0x0][0x2ec] ;  /* 0x0000bb0002027a20 */ /* 0x000fe40000410000 */
[----:B------:R-:W-:Y:S02]  /*6f60*/  FMUL.FTZ R31, R7, R5 ;  /* 0x00000005071f7220 */ /* 0x000fe40000410000 */
[----:B------:R-:W-:Y:S02]  /*6f70*/  FMUL.FTZ R35, R35, R4 ;  /* 0x0000000423237220 */ /* 0x000fe40000410000 */
[----:B------:R-:W-:Y:S02]  /*6f80*/  FMUL.FTZ R29, R29, R2 ;  /* 0x000000021d1d7220 */ /* 0x000fe40000410000 */
[----:B------:R-:W-:Y:S02]  /*6f90*/  FFMA.FTZ R5, -R234, R234, 1 ;  /* 0x3f800000ea057423 */ /* 0x000fe400000101ea */
[----:B------:R-:W-:Y:S02]  /*6fa0*/  FFMA.FTZ R4, -R233, R233, 1 ;  /* 0x3f800000e9047423 */ /* 0x000fe400000101e9 */
[----:B------:R-:W-:Y:S02]  /*6fb0*/  FFMA.FTZ R2, -R229, R229, 1 ;  /* 0x3f800000e5027423 */ /* 0x000fe400000101e5 */
[----:B------:R-:W-:Y:S02]  /*6fc0*/  FFMA.FTZ R0, -R228, R228, 1 ;  /* 0x3f800000e4007423 */ /* 0x000fe400000101e4 */
[----:B------:R-:W-:Y:S02]  /*6fd0*/  FMUL.FTZ R6, R6, c[0x0][0x2ec] ;  /* 0x0000bb0006067a20 */ /* 0x000fe40000410000 */
        /* <DEDUP_REMOVED lines=8> */
[----:B------:R-:W-:Y:S01]  /*7060*/  FMUL.FTZ R32, R32, R0 ;  /* 0x0000000020207220 */ /* 0x000fe20000410000 */
[----:B------:R-:W-:-:S05]  /*7070*/  @!P0 BRA `(.L_x_991) ;  /* 0x000001c000008947 */ /* 0x000fca0003800000 */
[----:B-1----:R-:W-:Y:S01]  /*7080*/  IMAD.MOV.U32 R9, RZ, RZ, c[0x0][0x190] ;  /* 0x00006400ff097624 */ /* 0x002fe200078e00ff */
        /* <DEDUP_REMOVED lines=27> */
.L_x_991:
[----:B-1----:R-:W-:Y:S02]  /*7240*/  F2FP.PACK_AB R28, R156, R157 ;  /* 0x0000009d9c1c723e */ /* 0x002fe400000000ff */
        /* <DEDUP_REMOVED lines=66> */
[----:B-----5:R-:W-:Y:S04]  /*7670*/  LDSM.16.MT88.4 R4, [R3+0x1c000] ;  /* 0x01c000000304783b */ /* 0x020fe80000004200 */
[----:B------:R-:W1:Y:S04]  /*7680*/  LDSM.16.MT88.4 R8, [R0+0x8000] ;  /* 0x008000000008783b */ /* 0x000e680000004200 */
[----:B------:R-:W2:Y:S04]  /*7690*/  LDSM.16.MT88.4 R12, [R3+0x20000] ;  /* 0x02000000030c783b */ /* 0x000ea80000004200 */
[----:B------:R-:W3:Y:S04]  /*76a0*/  LDSM.16.MT88.4 R16, [R2+0x8000] ;  /* 0x008000000210783b */ /* 0x000ee80000004200 */
[----:B------:R-:W-:Y:S04]  /*76b0*/  LDSM.16.MT88.4 R20, [R3+0x1c800] ;  /* 0x01c800000314783b */ /* 0x000fe80000004200 */
[----:B------:R-:W4:Y:S04]  /*76c0*/  LDSM.16.MT88.4 R24, [R0+0x8800] ;  /* 0x008800000018783b */ /* 0x000f280000004200 */
[----:B------:R-:W3:Y:S04]  /*76d0*/  LDSM.16.MT88.4 R28, [R3+0x20800] ;  /* 0x02080000031c783b */ /* 0x000ee80000004200 */
        /* <DEDUP_REMOVED lines=116> */
.L_x_992:
        /* <DEDUP_REMOVED lines=18> */
[----:B------:R1:W5:Y:S02]  /*7f40*/  LDL R148, [R1] ;  /* 0x0000000001947983 */ /* 0x0003640000100800 */
[-C--:B-12---:R-:W-:Y:S02]  /*7f50*/  HMMA.16816.F32 R4, R32, R16.reuse, RZ ;  /* 0x000000102004723c */ /* 0x086fe400000018ff */
[----:B------:R-:W1:Y:S04]  /*7f60*/  LDSM.16.MT88.4 R52, [R2+0xc800] ;  /* 0x00c800000234783b */ /* 0x000e680000004200 */
[----:B------:R2:W2:Y:S02]  /*7f70*/  LDL R149, [R1+0x4] ;  /* 0x0000040001957983 */ /* 0x0004a40000100800 */
        /* <DEDUP_REMOVED lines=113> */
[----:B---3--:R2:W-:Y:S04]  /*8690*/  @P0 STL [R1], R148 ;  /* 0x0000009401000387 */ /* 0x0085e80000100800 */
[----:B----4-:R-:W-:Y:S04]  /*86a0*/  @P0 STL [R1+0x4], R149 ;  /* 0x0000049501000387 */ /* 0x010fe80000100800 */
        /* <DEDUP_REMOVED lines=32> */
[C---:B------:R-:W-:Y:S01]  /*88b0*/  IADD3 R40, R147.reuse, 0x20, RZ ;  /* 0x0000002093287810 */ /* 0x040fe20007ffe0ff */
        /* <DEDUP_REMOVED lines=17> */
[----:B------:R-:W-:Y:S02]  /*89d0*/  IMAD.IADD R40, R146, 0x1, R40 ;  /* 0x0000000192287824 */ /* 0x000fe400078e0228 */
[----:B------:R-:W-:Y:S02]  /*89e0*/  IMAD R46, R46, 0x68, RZ ;  /* 0x000000682e2e7824 */ /* 0x000fe400078e02ff */
[C---:B------:R-:W-:Y:S02]  /*89f0*/  IMAD.IADD R40, R146.reuse, 0x1, R40 ;  /* 0x0000000192287824 */ /* 0x040fe400078e0228 */
[----:B------:R-:W-:Y:S01]  /*8a00*/  IMAD.IADD R37, R146, 0x1, R37 ;  /* 0x0000000192257824 */ /* 0x000fe200078e0225 */
[-C--:B-1----:R-:W-:Y:S03]  /*8a10*/  LEA R6, P2, R0, R192.reuse, 0x2 ;  /* 0x000000c000067211 */ /* 0x082fe600078410ff */
[----:B------:R-:W-:Y:S01]  /*8a20*/  IMAD.IADD R37, R146, 0x1, R37 ;  /* 0x0000000192257824 */ /* 0x000fe200078e0225 */
        /* <DEDUP_REMOVED lines=91> */
[----:B------:R-:W-:Y:S01]  /*8fe0*/  IMAD.MOV.U32 R0, RZ, RZ, 0x40 ;  /* 0x00000040ff007424 */ /* 0x000fe200078e00ff */
[----:B------:R-:W-:Y:S01]  /*8ff0*/  PLOP3.LUT P0, PT, PT, PT, UP2, 0x80, 0x0 ;  /* 0x000000000000781c */ /* 0x000fe20003f0f028 */
[----:B------:R-:W-:Y:S03]  /*9000*/  LDSM.16.MT88.4 R8, [R180] ;  /* 0x00000000b408783b */ /* 0x000fe60000004200 */
[----:B------:R-:W-:Y:S01]  /*9010*/  SEL R181, R0, 0xffffffc0, !P1 ;  /* 0xffffffc000b57807 */ /* 0x000fe20004800000 */
[----:B------:R-:W-:Y:S04]  /*9020*/  RED.E.ADD.F32.FTZ.RN.STRONG.GPU [R4.64], R31 ;  /* 0x0000001f0400798e */ /* 0x000fe8000c10e7a4 */
[----:B------:R-:W1:Y:S01]  /*9030*/  LDSM.16.MT88.4 R4, [R3+0x14000] ;  /* 0x014000000304783b */ /* 0x000e620000004200 */
[----:B------:R-:W-:Y:S05]  /*9040*/  IMAD.IADD R0, R181, 0x1, R180 ;  /* 0x00000001b5007824 */ /* 0x000fea00078e02b4 */
        /* <DEDUP_REMOVED lines=93> */
.L_x_990:
        /* <DEDUP_REMOVED lines=14> */
[----:B------:R-:W1:Y:S01]  /*9700*/  S2R R18, SR_TID.X ;  /* 0x0000000000127919 */ /* 0x000e620000002100 */
[----:B------:R-:W-:Y:S01]  /*9710*/  FMUL.FTZ R100, R100, c[0x0][0x2e0] ;  /* 0x0000b80064647a20 */ /* 0x000fe20000410000 */
[----:B------:R-:W-:Y:S01]  /*9720*/  F2FP.PACK_AB R68, R69, R68 ;  /* 0x000000444544723e */ /* 0x000fe200000000ff */
[----:B------:R-:W-:-:S02]  /*9730*/  FMUL.FTZ R8, R101, c[0x0][0x2e0] ;  /* 0x0000b80065087a20 */ /* 0x000fc40000410000 */
[----:B------:R-:W-:Y:S02]  /*9740*/  FMUL.FTZ R102, R102, c[0x0][0x2e0] ;  /* 0x0000b80066667a20 */ /* 0x000fe40000410000 */
        /* <DEDUP_REMOVED lines=50> */
[----:B------:R-:W-:Y:S01]  /*9a70*/  F2FP.PACK_AB R84, R85, R84 ;  /* 0x000000545554723e */ /* 0x000fe200000000ff */
[----:B------:R-:W2:Y:S01]  /*9a80*/  S2R R19, SR_CTAID.Y ;  /* 0x0000000000137919 */ /* 0x000ea20000002600 */
[----:B------:R-:W-:Y:S01]  /*9a90*/  F2FP.PACK_AB R123, R123, R122 ;  /* 0x0000007a7b7b723e */ /* 0x000fe200000000ff */
[----:B------:R-:W-:Y:S01]  /*9aa0*/  ULDC.64 UR6, c[0x0][0x3a0] ;  /* 0x0000e80000067ab9 */ /* 0x000fe20000000a00 */
[----:B------:R-:W-:Y:S01]  /*9ab0*/  F2FP.PACK_AB R124, R125, R124 ;  /* 0x0000007c7d7c723e */ /* 0x000fe200000000ff */
[----:B------:R-:W-:Y:S01]  /*9ac0*/  ULDC.64 UR4, c[0x0][0x3a8] ;  /* 0x0000ea0000047ab9 */ /* 0x000fe20000000a00 */
[----:B-1----:R-:W-:Y:S02]  /*9ad0*/  SHF.R.S32.HI R9, RZ, 0x1f, R18 ;  /* 0x0000001fff097819 */ /* 0x002fe40000011412 */
[----:B------:R-:W-:Y:S02]  /*9ae0*/  F2FP.PACK_AB R126, R127, R126 ;  /* 0x0000007e7f7e723e */ /* 0x000fe400000000ff */
[----:B------:R-:W-:-:S02]  /*9af0*/  LEA.HI R9, R9, R18, RZ, 0x3 ;  /* 0x0000001209097211 */ /* 0x000fc400078f18ff */
[----:B------:R-:W-:Y:S02]  /*9b00*/  F2FP.PACK_AB R86, R87, R86 ;  /* 0x000000565756723e */ /* 0x000fe400000000ff */
[----:B------:R-:W-:Y:S02]  /*9b10*/  SHF.R.S32.HI R0, RZ, 0x3, R9 ;  /* 0x00000003ff007819 */ /* 0x000fe40000011409 */
[----:B------:R-:W-:Y:S02]  /*9b20*/  F2FP.PACK_AB R96, R97, R96 ;  /* 0x000000606160723e */ /* 0x000fe400000000ff */
[----:B------:R-:W-:Y:S02]  /*9b30*/  F2FP.PACK_AB R98, R99, R98 ;  /* 0x000000626362723e */ /* 0x000fe400000000ff */
[----:B------:R-:W-:Y:S02]  /*9b40*/  SHF.R.S32.HI R14, RZ, 0x1f, R0 ;  /* 0x0000001fff0e7819 */ /* 0x000fe40000011400 */
[----:B------:R-:W-:-:S02]  /*9b50*/  F2FP.PACK_AB R88, R89, R88 ;  /* 0x000000585958723e */ /* 0x000fc400000000ff */
[----:B------:R-:W-:Y:S02]  /*9b60*/  F2FP.PACK_AB R90, R91, R90 ;  /* 0x0000005a5b5a723e */ /* 0x000fe400000000ff */
[----:B------:R-:W-:Y:S02]  /*9b70*/  F2FP.PACK_AB R92, R93, R92 ;  /* 0x0000005c5d5c723e */ /* 0x000fe400000000ff */
[----:B------:R-:W-:Y:S01]  /*9b80*/  F2FP.PACK_AB R94, R95, R94 ;  /* 0x0000005e5f5e723e */ /* 0x000fe200000000ff */
[----:B------:R-:W-:Y:S01]  /*9b90*/  IMAD.WIDE.U32 R16, R0, c[0x0][0x3a0], RZ ;  /* 0x0000e80000107a25 */ /* 0x000fe200078e00ff */
[----:B------:R-:W-:Y:S02]  /*9ba0*/  UIMAD UR8, UR44, UR6, URZ ;  /* 0x000000062c0872a4 */ /* 0x000fe4000f8e023f */
[----:B------:R-:W-:Y:S02]  /*9bb0*/  UIMAD UR44, UR44, UR4, URZ ;  /* 0x000000042c2c72a4 */ /* 0x000fe4000f8e023f */
[----:B------:R-:W-:-:S02]  /*9bc0*/  UIMAD UR8, UR38, UR7, UR8 ;  /* 0x00000007260872a4 */ /* 0x000fc4000f8e0208 */
[----:B------:R-:W-:Y:S01]  /*9bd0*/  UIMAD UR44, UR38, UR5, UR44 ;  /* 0x00000005262c72a4 */ /* 0x000fe2000f8e022c */
[----:B--2---:R1:W-:Y:S04]  /*9be0*/  STS [R31], R8 ;  /* 0x000000081f007388 */ /* 0x0043e80000000800 */
[----:B------:R-:W-:Y:S04]  /*9bf0*/  STS [R31+0x400], R7 ;  /* 0x000400071f007388 */ /* 0x000fe80000000800 */
[----:B---3--:R2:W-:Y:S04]  /*9c00*/  STS [R33], R4 ;  /* 0x0000000421007388 */ /* 0x0085e80000000800 */
[----:B----4-:R3:W-:Y:S04]  /*9c10*/  STS [R32], R2 ;  /* 0x0000000220007388 */ /* 0x0107e80000000800 */
[----:B------:R4:W-:Y:S04]  /*9c20*/  STS [R31+0x2000], R6 ;  /* 0x002000061f007388 */ /* 0x0009e80000000800 */
[----:B------:R-:W-:Y:S04]  /*9c30*/  STS [R31+0x2400], R5 ;  /* 0x002400051f007388 */ /* 0x000fe80000000800 */
[----:B-----5:R5:W-:Y:S04]  /*9c40*/  STS [R30], R12 ;  /* 0x0000000c1e007388 */ /* 0x020be80000000800 */
        /* <DEDUP_REMOVED lines=26> */
[----:B--2---:R-:W-:-:S03]  /*9df0*/  LOP3.LUT R4, R9, 0xfffffff8, RZ, 0xc0, !PT ;  /* 0xfffffff809047812 */ /* 0x004fc600078ec0ff */
[----:B------:R-:W-:Y:S01]  /*9e00*/  STS [R21+0x4000], R94 ;  /* 0x0040005e15007388 */ /* 0x000fe20000000800 */
[----:B------:R-:W-:Y:S02]  /*9e10*/  IMAD.IADD R9, R17, 0x1, R8 ;  /* 0x0000000111097824 */ /* 0x000fe400078e0208 */
[----:B------:R-:W-:Y:S02]  /*9e20*/  IMAD.MOV.U32 R8, RZ, RZ, R16 ;  /* 0x000000ffff087224 */ /* 0x000fe400078e0010 */
[----:B---3--:R-:W-:Y:S01]  /*9e30*/  IMAD R2, R14, c[0x0][0x3a8], RZ ;  /* 0x0000ea000e027a24 */ /* 0x008fe200078e02ff */
[----:B------:R-:W1:Y:S01]  /*9e40*/  S2R R16, SR_CTAID.Z ;  /* 0x0000000000107919 */ /* 0x000e620000002700 */
[----:B----4-:R-:W-:-:S04]  /*9e50*/  IMAD.WIDE.U32 R6, R0, c[0x0][0x3a8], RZ ;  /* 0x0000ea0000067a25 */ /* 0x010fc800078e00ff */
[----:B------:R-:W-:Y:S02]  /*9e60*/  IMAD R2, R0, c[0x0][0x3ac], R2 ;  /* 0x0000eb0000027a24 */ /* 0x000fe400078e0202 */
[----:B------:R-:W-:Y:S01]  /*9e70*/  IMAD.IADD R4, R18, 0x1, -R4 ;  /* 0x0000000112047824 */ /* 0x000fe200078e0a04 */
[----:B-----5:R-:W-:Y:S01]  /*9e80*/  MOV R12, UR38 ;  /* 0x00000026000c7c02 */ /* 0x020fe20008000f00 */
[----:B------:R-:W-:Y:S01]  /*9e90*/  IMAD.U32 R0, RZ, RZ, UR38 ;  /* 0x00000026ff007e24 */ /* 0x000fe2000f8e00ff */
[----:B------:R-:W-:Y:S01]  /*9ea0*/  SHF.R.S32.HI R5, RZ, 0x1f, R19 ;  /* 0x0000001fff057819 */ /* 0x000fe20000011413 */
[----:B------:R-:W-:Y:S01]  /*9eb0*/  IMAD.SHL.U32 R4, R4, 0x8, RZ ;  /* 0x0000000804047824 */ /* 0x000fe200078e00ff */
[----:B------:R-:W-:Y:S01]  /*9ec0*/  IADD3 R7, R7, R2, RZ ;  /* 0x0000000207077210 */ /* 0x000fe20007ffe0ff */
        /* <DEDUP_REMOVED lines=22> */
[----:B------:R-:W5:Y:S01]  /*a030*/  LDS.128 R28, [R0+0x10000] ;  /* 0x01000000001c7984 */ /* 0x000f620000000c00 */
        /* <DEDUP_REMOVED lines=32> */
[----:B-----5:R3:W-:Y:S01]  /*a240*/  STG.E.128 [R12.64], R28 ;  /* 0x0000001c0c007986 */ /* 0x0207e2000c101d24 */
[----:B-1----:R-:W-:-:S04]  /*a250*/  IADD3 R4, P0, R6, UR7, RZ ;  /* 0x0000000706047c10 */ /* 0x002fc8000ff1e0ff */
[----:B------:R-:W-:Y:S02]  /*a260*/  IADD3.X R5, R7, UR4, RZ, P0, !PT ;  /* 0x0000000407057c10 */ /* 0x000fe400087fe4ff */
[----:B--2---:R-:W-:Y:S01]  /*a270*/  IADD3 R8, P0, R4, UR7, RZ ;  /* 0x0000000704087c10 */ /* 0x004fe2000ff1e0ff */
[----:B------:R3:W-:Y:S03]  /*a280*/  STG.E.128 [R6.64], R24 ;  /* 0x0000001806007986 */ /* 0x0007e6000c101d24 */
[----:B------:R-:W-:Y:S01]  /*a290*/  IADD3.X R9, R5, UR4, RZ, P0, !PT ;  /* 0x0000000405097c10 */ /* 0x000fe200087fe4ff */
[----:B------:R3:W-:Y:S04]  /*a2a0*/  STG.E.128 [R4.64], R20 ;  /* 0x0000001404007986 */ /* 0x0007e8000c101d24 */
[----:B------:R3:W-:Y:S04]  /*a2b0*/  STG.E.128 [R8.64], R16 ;  /* 0x0000001008007986 */ /* 0x0007e8000c101d24 */
.L_x_987:
        /* <DEDUP_REMOVED lines=11> */
.L_x_994:
[----:B------:R-:W-:Y:S05]  /*a370*/  EXIT ;  /* 0x000000000000794d */ /* 0x000fea0003800000 */
.L_x_996:
        /* <DEDUP_REMOVED lines=16> */
.L_x_1274:


//--------------------- .text._ZN5flash44flash_bwd_dq_dk_dv_loop_seqk_parallel_kernelI23Flash_bwd_kernel_traitsILi64ELi128ELi128ELi8ELi4ELi4ELi4ELb0ELb0EN7cutlass6half_tE19Flash_kernel_traitsILi64ELi128ELi128ELi8ES3_EELb1ELb1ELb0ELb0ELb0ELb1ELb0EEEvNS_16Flash_bwd_paramsE --------------------------
	.section	.text._ZN5flash44flash_bwd_dq_dk_dv_loop_seqk_parallel_kernelI23Flash_bwd_kernel_traitsILi64ELi128ELi128ELi8ELi4ELi4ELi4ELb0ELb0EN7cutlass6half_tE19Flash_kernel_traitsILi64ELi128ELi128ELi8ES3_EELb1ELb1ELb0ELb0ELb0ELb1ELb0EEEvNS_16Flash_bwd_paramsE,"ax",@progbits
	.sectioninfo	@"SHI_REGISTERS=255"
	.align	128
        .global         _ZN5flash44flash_bwd_dq_dk_dv_loop_seqk_parallel_kernelI23Flash_bwd_kernel_traitsILi64ELi128ELi128ELi8ELi4ELi4ELi4ELb0ELb0EN7cutlass6half_tE19Flash_kernel_traitsILi64ELi128ELi128ELi8ES3_EELb1ELb1ELb0ELb0ELb0ELb1ELb0EEEvNS_16Flash_bwd_paramsE
        .type           _ZN5flash44flash_bwd_dq_dk_dv_loop_seqk_parallel_kernelI23Flash_bwd_kernel_traitsILi64ELi128ELi128ELi8ELi4ELi4ELi4ELb0ELb0EN7cutlass6half_tE19Flash_kernel_traitsILi64ELi128ELi128ELi8ES3_EELb1ELb1ELb0ELb0ELb0ELb1ELb0EEEvNS_16Flash_bwd_paramsE,@function
        .size           _ZN5flash44flash_bwd_dq_dk_dv_loop_seqk_parallel_kernelI23Flash_bwd_kernel_traitsILi64ELi128ELi128ELi8ELi4ELi4ELi4ELb0ELb0EN7cutlass6half_tE19Flash_kernel_traitsILi64ELi128ELi128ELi8ES3_EELb1ELb1ELb0ELb0ELb0ELb1ELb0EEEvNS_16Flash_bwd_paramsE,(.L_x_1275 - _ZN5flash44flash_bwd_dq_dk_dv_loop_seqk_parallel_kernelI23Flash_bwd_kernel_traitsILi64ELi128ELi128ELi8ELi4ELi4ELi4ELb0ELb0EN7cutlass6half_tE19Flash_kernel_traitsILi64ELi128ELi128ELi8ES3_EELb1ELb1ELb0ELb0ELb0ELb1ELb0EEEvNS_16Flash_bwd_paramsE)
        .other          _ZN5flash44flash_bwd_dq_dk_dv_loop_seqk_parallel_kernelI23Flash_bwd_kernel_traitsILi64ELi128ELi128ELi8ELi4ELi4ELi4ELb0ELb0EN7cutlass6half_tE19Flash_kernel_traitsILi64ELi128ELi128ELi8ES3_EELb1ELb1ELb0ELb0ELb0ELb1ELb0EEEvNS_16Flash_bwd_paramsE,@"STO_CUDA_ENTRY STV_DEFAULT"
_ZN5flash44flash_bwd_dq_dk_dv_loop_seqk_parallel_kernelI23Flash_bwd_kernel_traitsILi64ELi128ELi128ELi8ELi4ELi4ELi4ELb0ELb0EN7cutlass6half_tE19Flash_kernel_traitsILi64ELi128ELi128ELi8ES3_EELb1ELb1ELb0ELb0ELb0ELb1ELb0EEEvNS_16Flash_bwd_paramsE:
.text._ZN5flash44flash_bwd_dq_dk_dv_loop_seqk_parallel_kernelI23Flash_bwd_kernel_traitsILi64ELi128ELi128ELi8ELi4ELi4ELi4ELb0ELb0EN7cutlass6half_tE19Flash_kernel_traitsILi64ELi128ELi128ELi8ES3_EELb1ELb1ELb0ELb0ELb0ELb1ELb0EEEvNS_16Flash_bwd_paramsE:
        /* <DEDUP_REMOVED lines=17> */
[----:B------:R-:W-:Y:S02]  /*0110*/  ULDC.U8 UR7, c[0x0][0x328] ;  /* 0x0000ca0000077ab9 */ /* 0x000fe40000000000 */
[----:B------:R-:W-:Y:S01]  /*0120*/  UISETP.NE.AND UP5, UPT, UR7, URZ, UPT ;  /* 0x0000003f0700728c */ /* 0x000fe2000bfa5270 */
[----:B------:R-:W3:Y:S01]  /*0130*/  S2UR UR36, SR_CTAID.Z ;  /* 0x00000000002479c3 */ /* 0x000ee20000002700 */
[----:B------:R-:W-:-:S02]  /*0140*/  ULDC UR46, c[0x0][0x22c] ;  /* 0x00008b00002e7ab9 */ /* 0x000fc40000000800 */
[----:B------:R-:W-:Y:S02]  /*0150*/  ULDC UR34, c[0x0][0x1c0] ;  /* 0x0000700000227ab9 */ /* 0x000fe40000000800 */
[----:B------:R-:W-:Y:S02]  /*0160*/  UMOV UR5, 0x80 ;  /* 0x0000008000057882 */ /* 0x000fe40000000000 */
[----:B------:R-:W-:Y:S01]  /*0170*/  ULDC UR4, c[0x0][0x210] ;  /* 0x0000840000047ab9 */ /* 0x000fe20000000800 */
[----:B------:R-:W4:Y:S01]  /*0180*/  S2UR UR61, SR_CTAID.X ;  /* 0x00000000003d79c3 */ /* 0x000f220000002500 */
[----:B------:R-:W-:Y:S02]  /*0190*/  ULDC UR56, c[0x0][0x234] ;  /* 0x00008d0000387ab9 */ /* 0x000fe40000000800 */
[----:B------:R-:W-:Y:S02]  /*01a0*/  ULDC UR10, c[0x0][0x1c0] ;  /* 0x00007000000a7ab9 */ /* 0x000fe40000000800 */
[----:B------:R-:W-:Y:S01]  /*01b0*/  ULDC UR11, c[0x0][0x1c0] ;  /* 0x00007000000b7ab9 */ /* 0x000fe20000000800 */
[----:B-1----:R-:W-:Y:S01]  /*01c0*/  SHF.R.S32.HI R5, RZ, 0x1f, R10 ;  /* 0x0000001fff057819 */ /* 0x002fe2000001140a */
[----:B--2---:R-:W-:-:S02]  /*01d0*/  UIMAD.WIDE.U32 UR42, UR29, UR15, URZ ;  /* 0x0000000f1d2a72a5 */ /* 0x004fc4000f8e003f */
[----:B------:R-:W-:Y:S01]  /*01e0*/  USHF.L.U32 UR15, UR29, 0x7, URZ ;  /* 0x000000071d0f7899 */ /* 0x000fe2000800063f */
[CC--:B------:R-:W-:Y:S01]  /*01f0*/  LEA.HI R0, R5.reuse, R10.reuse, RZ, 0x4 ;  /* 0x0000000a05007211 */ /* 0x0c0fe200078f20ff */
[----:B------:R-:W-:Y:S01]  /*0200*/  UIMAD.WIDE UR34, UR46, UR34, URZ ;  /* 0x000000222e2272a5 */ /* 0x000fe2000f8e023f */
[CC--:B------:R-:W-:Y:S01]  /*0210*/  LEA.HI R14, R5.reuse, R10.reuse, RZ, 0x7 ;  /* 0x0000000a050e7211 */ /* 0x0c0fe200078f38ff */
[----:B------:R-:W-:Y:S01]  /*0220*/  UIMAD UR56, UR5, UR4, UR56 ;  /* 0x00000004053872a4 */ /* 0x000fe2000f8e0238 */
[CC--:B------:R-:W-:Y:S01]  /*0230*/  LEA.HI R2, R5.reuse, R10.reuse, RZ, 0x5 ;  /* 0x0000000a05027211 */ /* 0x0c0fe200078f28ff */
[----:B---3--:R-:W-:Y:S01]  /*0240*/  UIMAD UR47, UR36, UR46, URZ ;  /* 0x0000002e242f72a4 */ /* 0x008fe2000f8e023f */
[CC--:B------:R-:W-:Y:S01]  /*0250*/  LEA.HI R9, R5.reuse, R10.reuse, RZ, 0x3 ;  /* 0x0000000a05097211 */ /* 0x0c0fe200078f18ff */
[----:B------:R-:W-:Y:S01]  /*0260*/  UIMAD UR46, UR46, UR10, URZ ;  /* 0x0000000a2e2e72a4 */ /* 0x000fe2000f8e023f */
[CC--:B------:R-:W-:Y:S01]  /*0270*/  LEA.HI R13, R5.reuse, R10.reuse, RZ, 0x6 ;  /* 0x0000000a050d7211 */ /* 0x0c0fe200078f30ff */
[----:B------:R-:W-:Y:S01]  /*0280*/  UIMAD UR4, UR29, UR11, UR36 ;  /* 0x0000000b1d0472a4 */ /* 0x000fe2000f8e0224 */
[----:B------:R-:W-:Y:S01]  /*0290*/  LEA.HI R5, R5, R10, RZ, 0x2 ;  /* 0x0000000a05057211 */ /* 0x000fe200078f10ff */
[----:B------:R-:W-:Y:S01]  /*02a0*/  ULDC UR14, c[0x0][0x1c0] ;  /* 0x00007000000e7ab9 */ /* 0x000fe20000000800 */
[----:B------:R-:W-:Y:S01]  /*02b0*/  LOP3.LUT R3, R0, 0xfffffff0, RZ, 0xc0, !PT ;  /* 0xfffffff000037812 */ /* 0x000fe200078ec0ff */
[----:B------:R-:W-:Y:S01]  /*02c0*/  ULDC UR9, c[0x0][0x1c0] ;  /* 0x0000700000097ab9 */ /* 0x000fe20000000800 */
[----:B------:R-:W-:Y:S01]  /*02d0*/  LOP3.LUT R4, R5, 0x7ffffffc, RZ, 0xc0, !PT ;  /* 0x7ffffffc05047812 */ /* 0x000fe200078ec0ff */
[----:B------:R-:W-:Y:S01]  /*02e0*/  UIMAD UR53, UR6, UR29, URZ ;  /* 0x0000001d063572a4 */ /* 0x000fe2000f8e023f */
[----:B------:R-:W-:Y:S01]  /*02f0*/  LOP3.LUT R6, R2, 0xffffffe0, RZ, 0xc0, !PT ;  /* 0xffffffe002067812 */ /* 0x000fe200078ec0ff */
[C---:B------:R-:W-:Y:S01]  /*0300*/  IMAD.IADD R8, R10.reuse, 0x1, -R3 ;  /* 0x000000010a087824 */ /* 0x040fe200078e0a03 */
[----:B------:R-:W-:Y:S01]  /*0310*/  SHF.R.S32.HI R3, RZ, 0x4, R0 ;  /* 0x00000004ff037819 */ /* 0x000fe20000011400 */
[C---:B------:R-:W-:Y:S01]  /*0320*/  IMAD.IADD R15, R10.reuse, 0x1, -R4 ;  /* 0x000000010a0f7824 */ /* 0x040fe200078e0a04 */
[----:B------:R-:W-:Y:S01]  /*0330*/  SHF.R.S32.HI R4, RZ, 0x5, R2 ;  /* 0x00000005ff047819 */ /* 0x000fe20000011402 */
[----:B------:R-:W-:Y:S01]  /*0340*/  IMAD.IADD R6, R10, 0x1, -R6 ;  /* 0x000000010a067824 */ /* 0x000fe200078e0a06 */
[----:B------:R-:W-:Y:S01]  /*0350*/  SHF.R.S32.HI R2, RZ, 0x1f, R2 ;  /* 0x0000001fff027819 */ /* 0x000fe20000011402 */
[----:B------:R-:W-:Y:S01]  /*0360*/  UIMAD UR5, UR29, UR9, UR36 ;  /* 0x000000091d0572a4 */ /* 0x000fe2000f8e0224 */
[----:B------:R-:W-:Y:S01]  /*0370*/  LEA.HI R0, R0, R3, RZ, 0x1 ;  /* 0x0000000300007211 */ /* 0x000fe200078f08ff */
[----:B------:R-:W-:Y:S01]  /*0380*/  @!UP5 UIMAD UR6, UR29, UR14, UR36 ;  /* 0x0000000e1d06d2a4 */ /* 0x000fe2000f8e0224 */
[----:B------:R-:W-:Y:S01]  /*0390*/  LEA.HI R2, R2, R4, RZ, 0x2 ;  /* 0x0000000402027211 */ /* 0x000fe200078f10ff */
[----:B------:R-:W-:Y:S01]  /*03a0*/  USHF.L.U32 UR45, UR46, 0x7, URZ ;  /* 0x000000072e2d7899 */ /* 0x000fe2000800063f */
[----:B------:R-:W-:Y:S01]  /*03b0*/  LOP3.LUT R7, R9, 0xfffffff8, RZ, 0xc0, !PT ;  /* 0xfffffff809077812 */ /* 0x000fe200078ec0ff */
[----:B------:R-:W-:Y:S01]  /*03c0*/  USHF.L.U32 UR44, UR4, 0x5, URZ ;  /* 0x00000005042c7899 */ /* 0x000fe2000800063f */
[----:B------:R-:W-:Y:S01]  /*03d0*/  LOP3.LUT R0, R0, 0xfffffffe, RZ, 0xc0, !PT ;  /* 0xfffffffe00007812 */ /* 0x000fe200078ec0ff */
[----:B------:R-:W-:Y:S01]  /*03e0*/  ULDC UR50, c[0x0][0x214] ;  /* 0x0000850000327ab9 */ /* 0x000fe20000000800 */
[----:B------:R-:W-:Y:S01]  /*03f0*/  LOP3.LUT R2, R2, 0xfffffffc, RZ, 0xc0, !PT ;  /* 0xfffffffc02027812 */ /* 0x000fe200078ec0ff */
[----:B------:R-:W-:Y:S01]  /*0400*/  IMAD.IADD R7, R10, 0x1, -R7 ;  /* 0x000000010a077824 */ /* 0x000fe200078e0a07 */
[----:B------:R-:W-:Y:S01]  /*0410*/  ULDC UR57, c[0x0][0x1c8] ;  /* 0x0000720000397ab9 */ /* 0x000fe20000000800 */
[----:B------:R-:W-:Y:S01]  /*0420*/  IMAD.IADD R10, R3, 0x1, -R0 ;  /* 0x00000001030a7824 */ /* 0x000fe200078e0a00 */
[--C-:B------:R-:W-:Y:S01]  /*0430*/  SHF.R.S32.HI R3, RZ, 0x2, R5.reuse ;  /* 0x00000002ff037819 */ /* 0x100fe20000011405 */
[----:B------:R-:W-:Y:S01]  /*0440*/  IMAD.IADD R16, R4, 0x1, -R2 ;  /* 0x0000000104107824 */ /* 0x000fe200078e0a02 */
[----:B------:R-:W-:Y:S01]  /*0450*/  SHF.R.S32.HI R0, RZ, 0x1f, R5 ;  /* 0x0000001fff007819 */ /* 0x000fe20000011405 */
[----:B------:R-:W-:Y:S01]  /*0460*/  IMAD.SHL.U32 R5, R7, 0x8, RZ ;  /* 0x0000000807057824 */ /* 0x000fe200078e00ff */
[----:B------:R-:W-:Y:S01]  /*0470*/  SHF.R.S32.HI R4, RZ, 0x3, R9 ;  /* 0x00000003ff047819 */ /* 0x000fe20000011409 */
[----:B------:R-:W-:Y:S01]  /*0480*/  ULDC.U8 UR8, c[0x0][0x3d0] ;  /* 0x0000f40000087ab9 */ /* 0x000fe20000000000 */
[----:B------:R-:W-:Y:S01]  /*0490*/  SHF.R.S32.HI R2, RZ, 0x1f, R6 ;  /* 0x0000001fff027819 */ /* 0x000fe20000011406 */
[----:B------:R-:W-:Y:S01]  /*04a0*/  STL [R1+0x18], R16 ;  /* 0x0000181001007387 */ /* 0x000fe20000100800 */
[----:B------:R-:W-:Y:S01]  /*04b0*/  LEA.HI R0, R0, R3, RZ, 0x3 ;  /* 0x0000000300007211 */ /* 0x000fe200078f18ff */
[----:B------:R-:W-:Y:S01]  /*04c0*/  IMAD.SHL.U32 R4, R4, 0x40, RZ ;  /* 0x0000004004047824 */ /* 0x000fe200078e00ff */
[----:B------:R-:W-:Y:S01]  /*04d0*/  LEA.HI R237, R2, R6, RZ, 0x2 ;  /* 0x0000000602ed7211 */ /* 0x000fe200078f10ff */
[----:B------:R-:W-:Y:S01]  /*04e0*/  ULDC UR51, c[0x0][0x224] ;  /* 0x0000890000337ab9 */ /* 0x000fe20000000800 */
[----:B------:R-:W-:Y:S01]  /*04f0*/  LOP3.LUT R2, R0, 0xfffffff8, RZ, 0xc0, !PT ;  /* 0xfffffff800027812 */ /* 0x000fe200078ec0ff */
[----:B------:R-:W-:Y:S01]  /*0500*/  @UP5 UIMAD UR55, UR29, UR50, URZ ;  /* 0x000000321d3752a4 */ /* 0x000fe2000f8e023f */
[----:B------:R-:W-:Y:S01]  /*0510*/  LOP3.LUT R0, R4, 0x1c0, RZ, 0xc0, !PT ;  /* 0x000001c004007812 */ /* 0x000fe200078ec0ff */
[----:B------:R-:W-:Y:S01]  /*0520*/  ULDC.64 UR12, c[0x0][0x118] ;  /* 0x00004600000c7ab9 */ /* 0x000fe20000000a00 */
[----:B------:R-:W-:Y:S01]  /*0530*/  SHF.R.S32.HI R4, RZ, 0x1f, R8 ;  /* 0x0000001fff047819 */ /* 0x000fe20000011408 */
[----:B------:R-:W-:Y:S01]  /*0540*/  IMAD.IADD R6, R3, 0x1, -R2 ;  /* 0x0000000103067824 */ /* 0x000fe200078e0a02 */
[----:B------:R-:W-:Y:S01]  /*0550*/  LOP3.LUT R3, R0, 0x38, R5, 0xf8, !PT ;  /* 0x0000003800037812 */ /* 0x000fe200078ef805 */
[----:B------:R-:W-:Y:S01]  /*0560*/  ULOP3.LUT UR57, UR36, UR57, URZ, 0x3c, !UPT ;  /* 0x0000003924397292 */ /* 0x000fe2000f8e3c3f */
[----:B------:R-:W-:Y:S01]  /*0570*/  SHF.R.U32.HI R2, RZ, 0x3, R0 ;  /* 0x00000003ff027819 */ /* 0x000fe20000011600 */
[----:B------:R-:W-:Y:S01]  /*0580*/  USHF.R.S32.HI UR58, URZ, 0x1f, UR36 ;  /* 0x0000001f3f3a7899 */ /* 0x000fe20008011424 */
[----:B------:R-:W-:Y:S01]  /*0590*/  LEA.HI R11, R4, R8, RZ, 0x3 ;  /* 0x00000008040b7211 */ /* 0x000fe200078f18ff */
[----:B------:R-:W-:Y:S01]  /*05a0*/  UISETP.NE.AND UP6, UPT, UR8, URZ, UPT ;  /* 0x0000003f0800728c */ /* 0x000fe2000bfc5270 */
[----:B------:R-:W-:Y:S01]  /*05b0*/  LOP3.LUT R3, R3, R2, RZ, 0x3c, !PT ;  /* 0x0000000203037212 */ /* 0x000fe200078e3cff */
[----:B------:R-:W-:Y:S01]  /*05c0*/  IMAD.SHL.U32 R2, R13, 0x8, RZ ;  /* 0x000000080d027824 */ /* 0x000fe200078e00ff */
[----:B------:R-:W-:Y:S01]  /*05d0*/  LOP3.LUT R0, R11, 0xfffffff8, RZ, 0xc0, !PT ;  /* 0xfffffff80b007812 */ /* 0x000fe200078ec0ff */
[----:B------:R-:W-:Y:S01]  /*05e0*/  USHF.R.S32.HI UR60, URZ, 0x1f, UR29 ;  /* 0x0000001f3f3c7899 */ /* 0x000fe2000801141d */
[----:B------:R-:W-:Y:S01]  /*05f0*/  LOP3.LUT R4, R6, 0x1, RZ, 0xc0, !PT ;  /* 0x0000000106047812 */ /* 0x000fe200078ec0ff */
[----:B------:R-:W-:Y:S01]  /*0600*/  USHF.R.S32.HI UR59, URZ, 0x1f, UR36 ;  /* 0x0000001f3f3b7899 */ /* 0x000fe20008011424 */
[----:B------:R-:W-:Y:S01]  /*0610*/  LOP3.LUT R2, R3, 0xfffffe00, R2, 0xf8, !PT ;  /* 0xfffffe0003027812 */ /* 0x000fe200078ef802 */
[----:B------:R-:W-:Y:S01]  /*0620*/  IMAD.IADD R12, R8, 0x1, -R0 ;  /* 0x00000001080c7824 */ /* 0x000fe200078e0a00 */
[----:B------:R-:W-:Y:S01]  /*0630*/  SHF.R.S32.HI R8, RZ, 0x7, R14 ;  /* 0x00000007ff087819 */ /* 0x000fe2000001140e */
[C---:B------:R-:W-:Y:S01]  /*0640*/  IMAD.SHL.U32 R0, R7.reuse, 0x40, RZ ;  /* 0x0000004007007824 */ /* 0x040fe200078e00ff */
[----:B------:R-:W-:Y:S01]  /*0650*/  ISETP.NE.U32.AND P0, PT, R4, 0x1, PT ;  /* 0x000000010400780c */ /* 0x000fe20003f05070 */
[----:B------:R1:W-:Y:S01]  /*0660*/  STL [R1+0x14], R2 ;  /* 0x0000140201007387 */ /* 0x0003e20000100800 */
[----:B------:R-:W-:Y:S01]  /*0670*/  IMAD.SHL.U32 R3, R10, 0x200, RZ ;  /* 0x000002000a037824 */ /* 0x000fe200078e00ff */
[C---:B------:R-:W-:Y:S01]  /*0680*/  LOP3.LUT P4, RZ, R7.reuse, 0x2, RZ, 0xc0, !PT ;  /* 0x0000000207ff7812 */ /* 0x040fe2000788c0ff */
[----:B------:R-:W-:Y:S01]  /*0690*/  UIMAD.WIDE.U32 UR40, UR34, UR42, URZ ;  /* 0x0000002a222872a5 */ /* 0x000fe2000f8e003f */
[----:B------:R-:W-:Y:S01]  /*06a0*/  LOP3.LUT R0, R0, 0x1c0, RZ, 0xc0, !PT ;  /* 0x000001c000007812 */ /* 0x000fe200078ec0ff */
[----:B------:R-:W-:Y:S01]  /*06b0*/  UIMAD UR52, UR35, UR42, URZ ;  /* 0x0000002a233472a4 */ /* 0x000fe2000f8e023f */
[----:B------:R-:W-:Y:S01]  /*06c0*/  LOP3.LUT P3, RZ, R7, 0x4, RZ, 0xc0, !PT ;  /* 0x0000000407ff7812 */ /* 0x000fe2000786c0ff */
[----:B------:R-:W-:Y:S01]  /*06d0*/  IMAD.U32 R7, RZ, RZ, UR15 ;  /* 0x0000000fff077e24 */ /* 0x000fe2000f8e00ff */
[----:B------:R-:W-:Y:S01]  /*06e0*/  LOP3.LUT R178, R0, 0x8, R9, 0xf8, !PT ;  /* 0x0000000800b27812 */ /* 0x000fe200078ef809 */
[----:B------:R-:W-:Y:S01]  /*06f0*/  IMAD.SHL.U32 R7, R15, 0x2, RZ ;  /* 0x000000020f077824 */ /* 0x000fe200078e00ff */
[----:B------:R-:W-:Y:S01]  /*0700*/  R2P PR, R6, 0x6 ;  /* 0x0000000606007804 */ /* 0x000fe20000000000 */
[----:B------:R-:W-:Y:S01]  /*0710*/  USHF.R.S32.HI UR54, URZ, 0x1f, UR47 ;  /* 0x0000001f3f367899 */ /* 0x000fe2000801142f */
[----:B------:R-:W-:Y:S01]  /*0720*/  SEL R180, R231, 0xffffffe0, !P4 ;  /* 0xffffffe0e7b47807 */ /* 0x000fe20006000000 */
[----:B------:R-:W-:Y:S01]  /*0730*/  UIMAD UR51, UR5, UR51, URZ ;  /* 0x00000033053372a4 */ /* 0x000fe2000f8e023f */
[----:B------:R-:W-:Y:S01]  /*0740*/  SEL R229, R229, 0x10, !P0 ;  /* 0x00000010e5e57807 */ /* 0x000fe20004000000 */
[----:B------:R-:W-:Y:S01]  /*0750*/  @!UP5 UIMAD UR50, UR6, UR50, URZ ;  /* 0x000000320632d2a4 */ /* 0x000fe2000f8e023f */
[----:B------:R-:W-:Y:S01]  /*0760*/  SEL R231, R231, 0xffffffe0, !P1 ;  /* 0xffffffe0e7e77807 */ /* 0x000fe20004800000 */
[----:B------:R-:W-:-:S02]  /*0770*/  USHF.R.S32.HI UR49, URZ, 0x1f, UR45 ;  /* 0x0000001f3f317899 */ /* 0x000fc4000801142d */
[----:B------:R-:W-:Y:S02]  /*0780*/  USHF.R.S32.HI UR48, URZ, 0x1f, UR44 ;  /* 0x0000001f3f307899 */ /* 0x000fe4000801142c */
[----:B------:R-:W-:Y:S01]  /*0790*/  UMOV UR39, 0xffffc000 ;  /* 0xffffc00000277882 */ /* 0x000fe20000000000 */
[----:B-1----:R-:W-:-:S05]  /*07a0*/  IMAD.SHL.U32 R2, R16, 0x10, RZ ;  /* 0x0000001010027824 */ /* 0x002fca00078e00ff */
[----:B------:R-:W-:Y:S02]  /*07b0*/  LOP3.LUT R5, R0, 0x30, R2, 0xf8, !PT ;  /* 0x0000003000057812 */ /* 0x000fe400078ef802 */
[----:B------:R-:W-:Y:S02]  /*07c0*/  SHF.R.U32.HI R0, RZ, 0x3, R0 ;  /* 0x00000003ff007819 */ /* 0x000fe40000011600 */
[----:B------:R-:W-:Y:S01]  /*07d0*/  LOP3.LUT R4, R5, 0x8, R9, 0xf8, !PT ;  /* 0x0000000805047812 */ /* 0x000fe200078ef809 */
[C---:B------:R-:W-:Y:S01]  /*07e0*/  IMAD R5, R8.reuse, 0x2000, R7 ;  /* 0x0000200008057824 */ /* 0x040fe200078e0207 */
        /* <DEDUP_REMOVED lines=78> */
[----:B----4-:R2:W-:Y:S02]  /*0cd0*/  STL [R1+0x38], R0 ;  /* 0x0000380001007387 */ /* 0x0105e40000100800 */
.L_x_1041:
[----:B------:R-:W-:Y:S02]  /*0ce0*/  ULDC.64 UR4, c[0x0][0x240] ;  /* 0x0000900000047ab9 */ /* 0x000fe40000000a00 */
[----:B------:R-:W-:Y:S02]  /*0cf0*/  UISETP.NE.U32.AND UP1, UPT, URZ, UR4, UPT ;  /* 0x000000043f00728c */ /* 0x000fe4000bf25070 */
[----:B------:R-:W-:Y:S02]  /*0d00*/  USHF.L.U32 UR14, UR29, 0x2, URZ ;  /* 0x000000021d0e7899 */ /* 0x000fe4000800063f */
[----:B------:R-:W-:Y:S02]  /*0d10*/  USHF.R.S32.HI UR38, URZ, 0x1f, UR29 ;  /* 0x0000001f3f267899 */ /* 0x000fe4000801141d */
        /* <DEDUP_REMOVED lines=9> */
[----:B------:R-:W-:Y:S01]  /*0db0*/  ULDC.U8 UR11, c[0x0][0x312] ;  /* 0x0000c480000b7ab9 */ /* 0x000fe20000000000 */
[----:B------:R-:W-:Y:S01]  /*0dc0*/  PLOP3.LUT P0, PT, PT, PT, UP3, 0x80, 0x0 ;  /* 0x000000000000781c */ /* 0x000fe20003f0f038 */
[----:B------:R-:W-:Y:S01]  /*0dd0*/  ULDC.64 UR6, c[0x0][0x248] ;  /* 0x0000920000067ab9 */ /* 0x000fe20000000a00 */
[----:B------:R-:W-:Y:S01]  /*0de0*/  IMAD.U32 R5, RZ, RZ, UR5 ;  /* 0x00000005ff057e24 */ /* 0x000fe2000f8e00ff */
[----:B------:R-:W-:-:S02]  /*0df0*/  UISETP.NE.AND UP4, UPT, UR11, URZ, UPT ;  /* 0x0000003f0b00728c */ /* 0x000fc4000bf85270 */
[----:B------:R-:W-:Y:S02]  /*0e00*/  @UP3 UIADD3 UR4, UP0, UR14, UR8, URZ ;  /* 0x000000080e043290 */ /* 0x000fe4000ff1e03f */
[----:B------:R1:W2:Y:S01]  /*0e10*/  @P2 LDG.E R8, [R4.64] ;  /* 0x0000000c04082981 */ /* 0x0002a2000c1e1900 */
[----:B------:R-:W-:Y:S02]  /*0e20*/  UISETP.EQ.U32.AND UP2, UPT, URZ, UR6, UPT ;  /* 0x000000063f00728c */ /* 0x000fe4000bf42070 */
[----:B------:R-:W-:Y:S01]  /*0e30*/  @UP3 UIADD3.X UR5, UR10, UR9, URZ, UP0, !UPT ;  /* 0x000000090a053290 */ /* 0x000fe200087fe43f */
[----:B---3--:R1:W3:Y:S01]  /*0e40*/  @P2 LDG.E R2, [R4.64+0x4] ;  /* 0x0000040c04022981 */ /* 0x0082e2000c1e1900 */
[----:B------:R-:W-:Y:S01]  /*0e50*/  MOV R6, UR4 ;  /* 0x0000000400067c02 */ /* 0x000fe20008000f00 */
[----:B------:R-:W-:-:S03]  /*0e60*/  UISETP.EQ.OR.EX UP2, UPT, URZ, UR7, !UP4, UP2 ;  /* 0x000000073f00728c */ /* 0x000fc6000e742720 */
[----:B------:R-:W-:Y:S01]  /*0e70*/  IMAD.U32 R7, RZ, RZ, UR5 ;  /* 0x00000005ff077e24 */ /* 0x000fe2000f8e00ff */
[----:B------:R-:W-:-:S04]  /*0e80*/  UIADD3 UR6, UP0, UR14, UR6, URZ ;  /* 0x000000060e067290 */ /* 0x000fc8000ff1e03f */
[----:B------:R-:W4:Y:S01]  /*0e90*/  @P0 LDG.E R6, [R6.64] ;  /* 0x0000000c06060981 */ /* 0x000f22000c1e1900 */
        /* <DEDUP_REMOVED lines=25> */
.L_x_997:
        /* <DEDUP_REMOVED lines=59> */
.L_x_999:
        /* <DEDUP_REMOVED lines=18> */
.L_x_1000:
        /* <DEDUP_REMOVED lines=18> */
[----:B------:R-:W-:Y:S02]  /*1620*/  UIMAD UR4, UR38, UR8, UR53 ;  /* 0x00000008260472a4 */ /* 0x000fe4000f8e0235 */
[----:B------:R-:W-:Y:S02]  /*1630*/  USHF.L.U32 UR8, UR29, 0x7, URZ ;  /* 0x000000071d087899 */ /* 0x000fe4000800063f */
        /* <DEDUP_REMOVED lines=8> */
[----:B------:R-:W-:Y:S02]  /*16c0*/  ULDC.64 UR6, c[0x0][0x3d8] ;  /* 0x0000f60000067ab9 */ /* 0x000fe40000000a00 */
[----:B------:R-:W-:Y:S01]  /*16d0*/  UIMAD.WIDE.U32 UR4, UR61, UR6, URZ ;  /* 0x000000063d0472a5 */ /* 0x000fe2000f8e003f */
[----:B-1----:R-:W-:Y:S02]  /*16e0*/  IMAD.MOV R0, RZ, RZ, -R5 ;  /* 0x000000ffff007224 */ /* 0x002fe400078e0a05 */
[----:B------:R-:W-:Y:S01]  /*16f0*/  IMAD.MOV.U32 R4, RZ, RZ, RZ ;  /* 0x000000ffff047224 */ /* 0x000fe200078e00ff */
[----:B------:R-:W-:Y:S01]  /*1700*/  USEL UR15, UR4, URZ, UP6 ;  /* 0x0000003f040f7287 */ /* 0x000fe2000b000000 */
[----:B------:R-:W-:Y:S01]  /*1710*/  IMAD R0, R0, R6, RZ ;  /* 0x0000000600007224 */ /* 0x000fe200078e02ff */
[----:B------:R-:W-:-:S02]  /*1720*/  USHF.L.U64.HI UR4, UR29, 0x7, UR38 ;  /* 0x000000071d047899 */ /* 0x000fc40008010226 */
[----:B------:R-:W-:Y:S01]  /*1730*/  UIMAD UR7, UR61, UR7, UR5 ;  /* 0x000000073d0772a4 */ /* 0x000fe2000f8e0205 */
[----:B------:R-:W-:Y:S01]  /*1740*/  IMAD.HI.U32 R0, R5, R0, R4 ;  /* 0x0000000005007227 */ /* 0x000fe200078e0004 */
[----:B------:R-:W-:Y:S02]  /*1750*/  USEL UR5, UR4, URZ, UP1 ;  /* 0x0000003f04057287 */ /* 0x000fe40008800000 */
[----:B------:R-:W-:-:S03]  /*1760*/  USEL UR4, UR8, URZ, UP1 ;  /* 0x0000003f08047287 */ /* 0x000fc60008800000 */
[----:B------:R-:W-:Y:S01]  /*1770*/  IMAD.HI.U32 R0, R0, R2, RZ ;  /* 0x0000000200007227 */ /* 0x000fe200078e00ff */
[----:B------:R-:W-:Y:S02]  /*1780*/  UIADD3 UR4, UP1, UR14, UR4, URZ ;  /* 0x000000040e047290 */ /* 0x000fe4000ff3e03f */
[----:B------:R-:W-:Y:S01]  /*1790*/  ULDC UR8, c[0x0][0x234] ;  /* 0x00008d0000087ab9 */ /* 0x000fe20000000800 */
[----:B------:R-:W-:Y:S01]  /*17a0*/  IMAD.MOV R4, RZ, RZ, -R0 ;  /* 0x000000ffff047224 */ /* 0x000fe200078e0a00 */
[----:B------:R-:W-:Y:S02]  /*17b0*/  UIADD3.X UR6, UR26, UR5, URZ, UP1, !UPT ;  /* 0x000000051a067290 */ /* 0x000fe40008ffe43f */
[----:B------:R-:W-:Y:S01]  /*17c0*/  UIMAD UR5, UR35, UR4, URZ ;  /* 0x00000004230572a4 */ /* 0x000fe2000f8e023f */
[----:B------:R-:W-:-:S03]  /*17d0*/  IMAD R2, R6, R4, R2 ;  /* 0x0000000406027224 */ /* 0x000fc600078e0202 */
[----:B------:R-:W-:Y:S02]  /*17e0*/  UIMAD UR6, UR34, UR6, UR5 ;  /* 0x00000006220672a4 */ /* 0x000fe4000f8e0205 */
[----:B------:R-:W-:Y:S01]  /*17f0*/  ISETP.GT.U32.AND P1, PT, R6, R2, PT ;  /* 0x000000020600720c */ /* 0x000fe20003f24070 */
[----:B------:R-:W-:-:S04]  /*1800*/  @UP5 USEL UR5, UR55, UR11, !UP2 ;  /* 0x0000000b37055287 */ /* 0x000fc8000d000000 */
[----:B------:R-:W-:Y:S02]  /*1810*/  @UP5 UIMAD UR10, UR36, UR8, UR5 ;  /* 0x00000008240a52a4 */ /* 0x000fe4000f8e0205 */
[----:B------:R-:W-:Y:S02]  /*1820*/  UIMAD.WIDE.U32 UR4, UR34, UR4, URZ ;  /* 0x00000004220472a5 */ /* 0x000fe4000f8e003f */
[----:B------:R-:W-:Y:S02]  /*1830*/  USEL UR8, UR7, URZ, UP6 ;  /* 0x0000003f07087287 */ /* 0x000fe4000b000000 */
[----:B------:R-:W-:Y:S02]  /*1840*/  UIADD3 UR7, UR5, UR6, URZ ;  /* 0x0000000605077290 */ /* 0x000fe4000fffe03f */
[----:B------:R-:W-:Y:S01]  /*1850*/  @!P1 IMAD.IADD R2, R2, 0x1, -R6 ;  /* 0x0000000102029824 */ /* 0x000fe200078e0a06 */
[----:B------:R-:W-:Y:S01]  /*1860*/  @!P1 IADD3 R0, R0, 0x1, RZ ;  /* 0x0000000100009810 */ /* 0x000fe20007ffe0ff */
[----:B------:R-:W-:Y:S01]  /*1870*/  @!UP5 UMOV UR10, UR50 ;  /* 0x00000032000adc82 */ /* 0x000fe20008000000 */
[----:B------:R-:W-:-:S02]  /*1880*/  ISETP.LE.AND P1, PT, RZ, UR57, PT ;  /* 0x00000039ff007c0c */ /* 0x000fc4000bf23270 */
        /* <DEDUP_REMOVED lines=13> */
.L_x_1001:
[----:B------:R-:W-:Y:S02]  /*1960*/  UMOV UR6, UR51 ;  /* 0x0000003300067c82 */ /* 0x000fe40008000000 */
.L_x_1002:
[----:B------:R-:W1:Y:S01]  /*1970*/  S2R R31, SR_TID.X ;  /* 0x00000000001f7919 */ /* 0x000e620000002100 */
[----:B------:R-:W-:Y:S01]  /*1980*/  UIADD3 UR4, UP4, UP3, UR4, UR45, UR47 ;  /* 0x0000002d04047290 */ /* 0x000fe2000fb9e02f */
[----:B------:R-:W-:Y:S01]  /*1990*/  IMAD.U32 R11, RZ, RZ, UR14 ;  /* 0x0000000eff0b7e24 */ /* 0x000fe2000f8e00ff */
[----:B------:R-:W-:Y:S01]  /*19a0*/  ULDC UR11, c[0x0][0x2e8] ;  /* 0x0000ba00000b7ab9 */ /* 0x000fe20000000800 */
[----:B------:R-:W-:Y:S01]  /*19b0*/  IMAD.MOV.U32 R33, RZ, RZ, c[0x0][0x190] ;  /* 0x00006400ff217624 */ /* 0x000fe200078e00ff */
[----:B------:R-:W-:Y:S01]  /*19c0*/  UIADD3 UR15, UP2, UP1, UR15, UR4, UR17 ;  /* 0x000000040f0f7290 */ /* 0x000fe2000f95e011 */
[----:B------:R-:W-:Y:S01]  /*19d0*/  IMAD.MOV.U32 R12, RZ, RZ, c[0x0][0x370] ;  /* 0x0000dc00ff0c7624 */ /* 0x000fe200078e00ff */
[----:B------:R-:W-:Y:S01]  /*19e0*/  UIADD3.X UR4, UR7, UR49, UR54, UP4, UP3 ;  /* 0x0000003107047290 */ /* 0x000fe2000a7e6436 */
[----:B------:R-:W-:Y:S01]  /*19f0*/  BSSY B1, `(.L_x_998) ;  /* 0x0000aba000017945 */ /* 0x000fe20003800000 */
[----:B------:R-:W-:Y:S01]  /*1a00*/  UIADD3 UR6, UR14, UR6, URZ ;  /* 0x000000060e067290 */ /* 0x000fe2000fffe03f */
[----:B------:R-:W-:Y:S01]  /*1a10*/  IMAD.SHL.U32 R26, R33, 0x20, RZ ;  /* 0x00000020211a7824 */ /* 0x000fe200078e00ff */
[----:B------:R-:W-:-:S02]  /*1a20*/  UIADD3.X UR9, UR8, UR4, UR9, UP2, UP1 ;  /* 0x0000000408097290 */ /* 0x000fc400097e2409 */
[----:B------:R-:W-:Y:S02]  /*1a30*/  UIADD3 UR10, UR14, UR10, URZ ;  /* 0x0000000a0e0a7290 */ /* 0x000fe4000fffe03f */
[----:B------:R-:W-:Y:S02]  /*1a40*/  ULDC.64 UR4, c[0x0][0x1a8] ;  /* 0x00006a0000047ab9 */ /* 0x000fe40000000a00 */
[----:B------:R-:W-:-:S04]  /*1a50*/  UIMAD UR4, UR58, UR4, URZ ;  /* 0x000000043a0472a4 */ /* 0x000fc8000f8e023f */
[----:B------:R-:W-:Y:S01]  /*1a60*/  UIMAD UR8, UR36, UR5, UR4 ;  /* 0x00000005240872a4 */ /* 0x000fe2000f8e0204 */
[----:B-1----:R-:W-:Y:S02]  /*1a70*/  SHF.R.S32.HI R32, RZ, 0x1f, R31 ;  /* 0x0000001fff207819 */ /* 0x002fe4000001141f */
[----:B------:R-:W-:Y:S02]  /*1a80*/  ULDC.64 UR4, c[0x0][0x378] ;  /* 0x0000de0000047ab9 */ /* 0x000fe40000000a00 */
[----:B------:R-:W-:Y:S01]  /*1a90*/  UIMAD UR4, UR58, UR4, URZ ;  /* 0x000000043a0472a4 */ /* 0x000fe2000f8e023f */
[CC--:B------:R-:W-:Y:S02]  /*1aa0*/  LEA.HI R4, R32.reuse, R31.reuse, RZ, 0x3 ;  /* 0x0000001f20047211 */ /* 0x0c0fe400078f18ff */
[----:B------:R-:W-:Y:S01]  /*1ab0*/  LEA.HI R10, R32, R31, RZ, 0x5 ;  /* 0x0000001f200a7211 */ /* 0x000fe200078f28ff */
[----:B------:R-:W-:Y:S01]  /*1ac0*/  UIMAD UR7, UR36, UR5, UR4 ;  /* 0x00000005240772a4 */ /* 0x000fe2000f8e0204 */
[----:B------:R-:W-:-:S02]  /*1ad0*/  SHF.R.S32.HI R0, RZ, 0x3, R4 ;  /* 0x00000003ff007819 */ /* 0x000fc40000011404 */
[----:B------:R-:W-:Y:S01]  /*1ae0*/  LOP3.LUT R4, R4, 0xfffffff8, RZ, 0xc0, !PT ;  /* 0xfffffff804047812 */ /* 0x000fe200078ec0ff */
[----:B------:R-:W-:Y:S01]  /*1af0*/  ULDC.64 UR4, c[0x0][0x370] ;  /* 0x0000dc0000047ab9 */ /* 0x000fe20000000a00 */
[----:B------:R-:W-:Y:S01]  /*1b00*/  SHF.R.S32.HI R30, RZ, 0x1f, R0 ;  /* 0x0000001fff1e7819 */ /* 0x000fe20000011400 */
[----:B------:R-:W-:Y:S01]  /*1b10*/  UIMAD UR4, UR26, UR4, URZ ;  /* 0x000000041a0472a4 */ /* 0x000fe2000f8e023f */
[----:B------:R-:W-:Y:S01]  /*1b20*/  IADD3 R2, P1, R0, UR14, RZ ;  /* 0x0000000e00027c10 */ /* 0x000fe2000ff3e0ff */
[----:B------:R-:W-:Y:S02]  /*1b30*/  IMAD.IADD R4, R31, 0x1, -R4 ;  /* 0x000000011f047824 */ /* 0x000fe400078e0a04 */
[----:B------:R-:W-:Y:S01]  /*1b40*/  UIMAD UR5, UR14, UR5, UR4 ;  /* 0x000000050e0572a4 */ /* 0x000fe2000f8e0204 */
[----:B------:R-:W-:Y:S01]  /*1b50*/  IADD3.X R9, R30, UR26, RZ, P1, !PT ;  /* 0x0000001a1e097c10 */ /* 0x000fe20008ffe4ff */
[----:B------:R-:W-:Y:S01]  /*1b60*/  IMAD.SHL.U32 R4, R4, 0x8, RZ ;  /* 0x0000000804047824 */ /* 0x000fe200078e00ff */
[----:B------:R-:W-:-:S03]  /*1b70*/  UIADD3 UR4, -UR16, UR20, UR18 ;  /* 0x0000001410047290 */ /* 0x000fc6000fffe112 */
[----:B------:R-:W-:Y:S01]  /*1b80*/  IMAD R9, R9, c[0x0][0x190], RZ ;  /* 0x0000640009097a24 */ /* 0x000fe200078e02ff */
[----:B------:R-:W-:Y:S01]  /*1b90*/  SHF.R.S32.HI R5, RZ, 0x1f, R4 ;  /* 0x0000001fff057819 */ /* 0x000fe20000011404 */
[----:B------:R-:W-:-:S03]  /*1ba0*/  UIADD3 UR4, UR4, -UR11, URZ ;  /* 0x8000000b04047290 */ /* 0x000fc6000fffe03f */
[----:B------:R-:W-:Y:S01]  /*1bb0*/  UMOV UR11, 0x4 ;  /* 0x00000004000b7882 */ /* 0x000fe20000000000 */
[----:B------:R-:W-:Y:S01]  /*1bc0*/  IMAD.WIDE.U32 R6, R2, c[0x0][0x190], R4 ;  /* 0x0000640002067a25 */ /* 0x000fe200078e0004 */
[----:B------:R-:W-:-:S03]  /*1bd0*/  USHF.R.S32.HI UR17, URZ, 0x1f, UR4 ;  /* 0x0000001f3f117899 */ /* 0x000fc60008011404 */
[----:B------:R-:W-:Y:S01]  /*1be0*/  IMAD R2, R2, c[0x0][0x194], R9 ;  /* 0x0000650002027a24 */ /* 0x000fe200078e0209 */
[----:B------:R-:W-:Y:S01]  /*1bf0*/  IADD3 R8, P1, R6, UR37, RZ ;  /* 0x0000002506087c10 */ /* 0x000fe2000ff3e0ff */
[----:B------:R-:W-:-:S03]  /*1c00*/  ULEA.HI UR17, UR17, UR4, URZ, 0x7 ;  /* 0x0000000411117291 */ /* 0x000fc6000f8f383f */
[----:B------:R-:W-:Y:S01]  /*1c10*/  IADD3.X R9, R7, UR31, R2, P1, !PT ;  /* 0x0000001f07097c10 */ /* 0x000fe20008ffe402 */
[----:B------:R-:W-:Y:S01]  /*1c20*/  USHF.R.S32.HI UR17, URZ, 0x7, UR17 ;  /* 0x000000073f117899 */ /* 0x000fe20008011411 */
[----:B------:R-:W-:Y:S02]  /*1c30*/  LOP3.LUT R2, R10, 0xffffffe0, RZ, 0xc0, !PT ;  /* 0xffffffe00a027812 */ /* 0x000fe400078ec0ff */
[----:B------:R-:W-:Y:S01]  /*1c40*/  IADD3 R6, P1, R4, UR23, RZ ;  /* 0x0000001704067c10 */ /* 0x000fe2000ff3e0ff */
[----:B------:R-:W-:Y:S01]  /*1c50*/  UISETP.LT.AND UP1, UPT, URZ, UR17, UPT ;  /* 0x000000113f00728c */ /* 0x000fe2000bf21270 */
[----:B------:R-:W-:Y:S01]  /*1c60*/  SHF.R.S32.HI R10, RZ, 0x5, R10 ;  /* 0x00000005ff0a7819 */ /* 0x000fe2000001140a */
[----:B------:R-:W-:Y:S01]  /*1c70*/  IMAD.IADD R29, R31, 0x1, -R2 ;  /* 0x000000011f1d7824 */ /* 0x000fe200078e0a02 */
[----:B------:R-:W-:Y:S01]  /*1c80*/  IADD3.X R7, R5, UR25, RZ, P1, !PT ;  /* 0x0000001905077c10 */ /* 0x000fe20008ffe4ff */
[----:B------:R-:W-:Y:S02]  /*1c90*/  USEL UR17, URZ, UR17, !UP1 ;  /* 0x000000113f117287 */ /* 0x000fe4000c800000 */
[----:B------:R-:W-:-:S02]  /*1ca0*/  IMAD R2, R10, UR46, R29 ;  /* 0x0000002e0a027c24 */ /* 0x000fc4000f8e021d */
[----:B------:R-:W-:Y:S01]  /*1cb0*/  IMAD.WIDE.U32 R6, R11, c[0x0][0x370], R6 ;  /* 0x0000dc000b067a25 */ /* 0x000fe200078e0006 */
[----:B------:R-:W-:Y:S02]  /*1cc0*/  UISETP.GT.AND UP1, UPT, UR32, UR17, UPT ;  /* 0x000000112000728c */ /* 0x000fe4000bf24270 */
[C---:B------:R-:W-:Y:S01]  /*1cd0*/  IADD3 R10, P1, R2.reuse, UR15, RZ ;  /* 0x0000000f020a7c10 */ /* 0x040fe2000ff3e0ff */
[----:B------:R-:W-:Y:S01]  /*1ce0*/  IMAD.U32 R11, RZ, RZ, UR36 ;  /* 0x00000024ff0b7e24 */ /* 0x000fe2000f8e00ff */
[----:B------:R-:W-:Y:S01]  /*1cf0*/  IADD3 R7, R7, UR5, RZ ;  /* 0x0000000507077c10 */ /* 0x000fe2000fffe0ff */
[----:B------:R-:W-:Y:S01]  /*1d00*/  ULDC.64 UR14, c[0x0][0x3c8] ;  /* 0x0000f200000e7ab9 */ /* 0x000fe20000000a00 */
[----:B------:R-:W-:Y:S01]  /*1d10*/  LEA.HI.X.SX32 R2, R2, UR9, 0x1, P1 ;  /* 0x0000000902027c11 */ /* 0x000fe200088f0eff */
[----:B------:R-:W-:Y:S01]  /*1d20*/  IMAD.WIDE.U32 R8, R11, c[0x0][0x1a8], R8 ;  /* 0x00006a000b087a25 */ /* 0x000fe200078e0008 */
[----:B------:R-:W-:Y:S01]  /*1d30*/  LEA R236, P1, R10, c[0x0][0x350], 0x2 ;  /* 0x0000d4000aec7a11 */ /* 0x000fe200078210ff */
[----:B------:R-:W-:-:S02]  /*1d40*/  UIMAD.WIDE UR4, UR6, UR11, UR14 ;  /* 0x0000000b060472a5 */ /* 0x000fc4000f8e020e */
[----:B------:R-:W-:Y:S01]  /*1d50*/  IMAD.WIDE.U32 R6, R11, c[0x0][0x378], R6 ;  /* 0x0000de000b067a25 */ /* 0x000fe200078e0006 */
[----:B------:R-:W-:Y:S02]  /*1d60*/  LEA.HI.X R235, R10, c[0x0][0x354], R2, 0x2, P1 ;  /* 0x0000d5000aeb7a11 */ /* 0x000fe400008f1402 */
[----:B------:R-:W-:Y:S01]  /*1d70*/  PLOP3.LUT P1, PT, PT, PT, UP1, 0x80, 0x0 ;  /* 0x000000000000781c */ /* 0x000fe20003f2f018 */
[----:B------:R-:W-:Y:S01]  /*1d80*/  IMAD R2, R30, c[0x0][0x370], RZ ;  /* 0x0000dc001e027a24 */ /* 0x000fe200078e02ff */
[----:B------:R-:W-:Y:S01]  /*1d90*/  IADD3 R7, R7, UR7, RZ ;  /* 0x0000000707077c10 */ /* 0x000fe2000fffe0ff */
[----:B------:R-:W-:Y:S01]  /*1da0*/  UIADD3 UR7, UR32, -0x1, URZ ;  /* 0xffffffff20077890 */ /* 0x000fe2000fffe03f */
[----:B------:R-:W-:Y:S01]  /*1db0*/  IADD3 R9, R9, UR8, RZ ;  /* 0x0000000809097c10 */ /* 0x000fe2000fffe0ff */
[----:B------:R-:W-:Y:S01]  /*1dc0*/  IMAD R2, R0, c[0x0][0x374], R2 ;  /* 0x0000dd0000027a24 */ /* 0x000fe200078e0202 */
[----:B------:R-:W-:Y:S01]  /*1dd0*/  LEA R241, P2, R8, c[0x0][0x160], 0x1 ;  /* 0x0000580008f17a11 */ /* 0x000fe200078408ff */
[----:B------:R-:W-:Y:S01]  /*1de0*/  IMAD.WIDE.U32 R6, R0, c[0x0][0x370], R6 ;  /* 0x0000dc0000067a25 */ /* 0x000fe200078e0006 */
[----:B------:R-:W-:-:S02]  /*1df0*/  ULDC.64 UR8, c[0x0][0x200] ;  /* 0x0000800000087ab9 */ /* 0x000fc40000000a00 */
[----:B------:R-:W-:Y:S01]  /*1e00*/  LEA.HI.X R240, R8, c[0x0][0x164], R9, 0x1, P2 ;  /* 0x0000590008f07a11 */ /* 0x000fe200010f0c09 */
[----:B------:R-:W-:Y:S01]  /*1e10*/  IMAD.MOV.U32 R9, RZ, RZ, 0x5 ;  /* 0x00000005ff097424 */ /* 0x000fe200078e00ff */
[----:B------:R-:W-:Y:S01]  /*1e20*/  LEA R239, P2, R6, c[0x0][0x330], 0x1 ;  /* 0x0000cc0006ef7a11 */ /* 0x000fe200078408ff */
[----:B------:R-:W-:Y:S01]  /*1e30*/  IMAD.IADD R2, R7, 0x1, R2 ;  /* 0x0000000107027824 */ /* 0x000fe200078e0202 */
[----:B------:R-:W-:Y:S01]  /*1e40*/  UMOV UR15, UR4 ;  /* 0x00000004000f7c82 */ /* 0x000fe20008000000 */
[----:B------:R-:W-:Y:S01]  /*1e50*/  IMAD.SHL.U32 R10, R12, 0x20, RZ ;  /* 0x000000200c0a7824 */ /* 0x000fe200078e00ff */
[----:B------:R-:W-:Y:S01]  /*1e60*/  UMOV UR14, UR5 ;  /* 0x00000005000e7c82 */ /* 0x000fe20008000000 */
[-C--:B------:R-:W-:Y:S01]  /*1e70*/  SHF.L.U64.HI R13, R33, R9.reuse, c[0x0][0x194] ;  /* 0x00006500210d7619 */ /* 0x080fe20000010209 */
[----:B------:R-:W-:Y:S01]  /*1e80*/  UIMAD.WIDE UR10, UR10, UR11, UR8 ;  /* 0x0000000b0a0a72a5 */ /* 0x000fe2000f8e0208 */
[----:B------:R-:W-:Y:S02]  /*1e90*/  LEA.HI.X R238, R6, c[0x0][0x334], R2, 0x1, P2 ;  /* 0x0000cd0006ee7a11 */ /* 0x000fe400010f0c02 */
[----:B------:R-:W-:Y:S01]  /*1ea0*/  SHF.L.U64.HI R9, R12, R9, c[0x0][0x374] ;  /* 0x0000dd000c097619 */ /* 0x000fe20000010209 */
[----:B------:R-:W-:Y:S05]  /*1eb0*/  @P1 BRA `(.L_x_1003) ;  /* 0x00000b0000001947 */ /* 0x000fea0003800000 */
[----:B------:R-:W-:Y:S02]  /*1ec0*/  @UP0 UIADD3 UR6, UR21, UR24, URZ ;  /* 0x0000001815060290 */ /* 0x000fe4000fffe03f */
[----:B------:R-:W-:-:S02]  /*1ed0*/  ULDC.64 UR8, c[0x0][0x3a0] ;  /* 0x0000e80000087ab9 */ /* 0x000fc40000000a00 */
        /* <DEDUP_REMOVED lines=16> */
.L_x_1004:
        /* <DEDUP_REMOVED lines=18> */
.L_x_1005:
        /* <DEDUP_REMOVED lines=27> */
.L_x_1007:
[----:B------:R-:W-:Y:S05]  /*22b0*/  BSYNC B0 ;  /* 0x0000000000007941 */ /* 0x000fea0003800000 */
.L_x_1006:
        /* <DEDUP_REMOVED lines=15> */
.L_x_1009:
[----:B------:R-:W-:Y:S05]  /*23b0*/  BSYNC B0 ;  /* 0x0000000000007941 */ /* 0x000fea0003800000 */
.L_x_1008:
        /* <DEDUP_REMOVED lines=15> */
.L_x_1011:
[----:B------:R-:W-:Y:S05]  /*24b0*/  BSYNC B0 ;  /* 0x0000000000007941 */ /* 0x000fea0003800000 */
.L_x_1010:
[----:B------:R-:W-:Y:S01]  /*24c0*/  IADD3 R2, R0, 0x60, RZ ;  /* 0x0000006000027810 */ /* 0x000fe20007ffe0ff */
[----:B------:R-:W-:Y:S03]  /*24d0*/  BSSY B0, `(.L_x_1012) ;  /* 0x000000d000007945 */ /* 0x000fe60003800000 */
[----:B------:R-:W-:-:S13]  /*24e0*/  ISETP.GE.AND P0, PT, R2, UR4, PT ;  /* 0x0000000402007c0c */ /* 0x000fda000bf06270 */
        /* <DEDUP_REMOVED lines=11> */
.L_x_1013:
[----:B------:R-:W-:Y:S05]  /*25a0*/  BSYNC B0 ;  /* 0x0000000000007941 */ /* 0x000fea0003800000 */
.L_x_1012:
        /* <DEDUP_REMOVED lines=24> */
.L_x_1015:
[----:B------:R-:W-:Y:S05]  /*2730*/  BSYNC B0 ;  /* 0x0000000000007941 */ /* 0x000fea0003800000 */
.L_x_1014:
        /* <DEDUP_REMOVED lines=13> */
.L_x_1017:
[----:B------:R-:W-:Y:S05]  /*2810*/  BSYNC B0 ;  /* 0x0000000000007941 */ /* 0x000fea0003800000 */
.L_x_1016:
        /* <DEDUP_REMOVED lines=13> */
.L_x_1019:
[----:B------:R-:W-:Y:S05]  /*28f0*/  BSYNC B0 ;  /* 0x0000000000007941 */ /* 0x000fea0003800000 */
.L_x_1018:
        /* <DEDUP_REMOVED lines=12> */
.L_x_1003:
[----:B------:R-:W2:Y:S01]  /*29c0*/  LDL R27, [R1+0x14] ;  /* 0x00001400011b7983 */ /* 0x000ea20000100800 */
[----:B------:R-:W-:Y:S01]  /*29d0*/  ULDC.64 UR4, c[0x0][0x198] ;  /* 0x0000660000047ab9 */ /* 0x000fe20000000a00 */
[----:B------:R-:W-:Y:S01]  /*29e0*/  PLOP3.LUT P0, PT, PT, PT, UP6, 0x80, 0x0 ;  /* 0x000000000000781c */ /* 0x000fe20003f0f068 */
[----:B------:R-:W-:Y:S01]  /*29f0*/  UIMAD UR4, UR22, UR4, URZ ;  /* 0x00000004160472a4 */ /* 0x000fe2000f8e023f */
[C---:B------:R-:W-:Y:S01]  /*2a00*/  IADD3 R2, R0.reuse, 0x20, RZ ;  /* 0x0000002000027810 */ /* 0x040fe20007ffe0ff */
[----:B------:R-:W-:Y:S01]  /*2a10*/  IMAD.U32 R22, RZ, RZ, UR18 ;  /* 0x00000012ff167e24 */ /* 0x000fe2000f8e00ff */
[C---:B------:R-:W-:Y:S01]  /*2a20*/  IADD3 R24, R0.reuse, 0x40, RZ ;  /* 0x0000004000187810 */ /* 0x040fe20007ffe0ff */
[----:B------:R-:W-:Y:S01]  /*2a30*/  UIMAD UR5, UR18, UR5, UR4 ;  /* 0x00000005120572a4 */ /* 0x000fe2000f8e0204 */
[----:B------:R-:W-:Y:S01]  /*2a40*/  IADD3 R25, R0, 0x60, RZ ;  /* 0x0000006000197810 */ /* 0x000fe20007ffe0ff */
[----:B------:R-:W-:Y:S01]  /*2a50*/  ULEA.HI UR4, UR7, UR7, URZ, 0x1 ;  /* 0x0000000707047291 */ /* 0x000fe2000f8f083f */
[----:B------:R-:W-:Y:S01]  /*2a60*/  IMAD.WIDE.U32 R6, R22, c[0x0][0x198], R4 ;  /* 0x0000660016067a25 */ /* 0x000fe200078e0004 */
[----:B------:R-:W-:-:S02]  /*2a70*/  ULDC.64 UR8, c[0x0][0x1a0] ;  /* 0x0000680000087ab9 */ /* 0x000fc40000000a00 */
[----:B------:R-:W-:Y:S01]  /*2a80*/  ULOP3.LUT UR4, UR4, 0xfffffffe, URZ, 0xc0, !UPT ;  /* 0xfffffffe04047892 */ /* 0x000fe2000f8ec03f */
[----:B------:R-:W-:Y:S01]  /*2a90*/  IMAD.U32 R23, RZ, RZ, UR5 ;  /* 0x00000005ff177e24 */ /* 0x000fe2000f8e00ff */
[----:B------:R-:W-:Y:S01]  /*2aa0*/  UIMAD UR5, UR19, -0x80, UR16 ;  /* 0xffffff80130578a4 */ /* 0x000fe2000f8e0210 */
[----:B------:R-:W-:Y:S01]  /*2ab0*/  @P0 BAR.SYNC.DEFER_BLOCKING 0x0 ;  /* 0x0000000000000b1d */ /* 0x000fe20000010000 */
[----:B------:R-:W-:Y:S01]  /*2ac0*/  UIADD3 UR4, UR7, -UR4, URZ ;  /* 0x8000000407047290 */ /* 0x000fe2000fffe03f */
[----:B------:R-:W-:Y:S01]  /*2ad0*/  IADD3 R8, P2, R6, UR30, RZ ;  /* 0x0000001e06087c10 */ /* 0x000fe2000ff5e0ff */
[----:B------:R-:W-:Y:S02]  /*2ae0*/  IMAD.WIDE.U32 R4, R22, c[0x0][0x1a0], R4 ;  /* 0x0000680016047a25 */ /* 0x000fe400078e0004 */
[----:B------:R-:W-:Y:S01]  /*2af0*/  UISETP.NE.AND UP0, UPT, UR4, 0x1, UPT ;  /* 0x000000010400788c */ /* 0x000fe2000bf05270 */
[----:B------:R-:W-:Y:S01]  /*2b00*/  ISETP.GE.AND P0, PT, R2, UR5, PT ;  /* 0x0000000502007c0c */ /* 0x000fe2000bf06270 */
[----:B------:R-:W-:-:S06]  /*2b10*/  UIMAD UR4, UR7, -0x80, UR20 ;  /* 0xffffff80070478a4 */ /* 0x000fcc000f8e0214 */
[----:B------:R-:W-:Y:S02]  /*2b20*/  ISETP.GE.AND P4, PT, R2, UR4, PT ;  /* 0x0000000402007c0c */ /* 0x000fe4000bf86270 */
[----:B------:R-:W-:Y:S02]  /*2b30*/  ISETP.GE.AND P3, PT, R24, UR4, PT ;  /* 0x0000000418007c0c */ /* 0x000fe4000bf66270 */
[----:B------:R-:W-:Y:S02]  /*2b40*/  ISETP.GE.AND P1, PT, R25, UR4, PT ;  /* 0x0000000419007c0c */ /* 0x000fe4000bf26270 */
[----:B------:R-:W-:-:S07]  /*2b50*/  ISETP.GE.AND P5, PT, R0, UR4, PT ;  /* 0x0000000400007c0c */ /* 0x000fce000bfa6270 */
[CC--:B------:R-:W-:Y:S02]  /*2b60*/  @!P4 LEA R16, P6, R10.reuse, R239.reuse, 0x1 ;  /* 0x000000ef0a10c211 */ /* 0x0c0fe400078c08ff */
[----:B------:R-:W-:Y:S02]  /*2b70*/  @!P3 IMAD.MOV.U32 R6, RZ, RZ, c[0x0][0x374] ;  /* 0x0000dd00ff06b624 */ /* 0x000fe400078e00ff */
[-C--:B------:R-:W-:Y:S01]  /*2b80*/  @!P4 LEA.HI.X R17, R10, R238.reuse, R9, 0x1, P6 ;  /* 0x000000ee0a11c211 */ /* 0x080fe200030f0c09 */
[----:B------:R-:W-:Y:S01]  /*2b90*/  @!P1 IMAD.MOV.U32 R19, RZ, RZ, c[0x0][0x374] ;  /* 0x0000dd00ff139624 */ /* 0x000fe200078e00ff */
[CC--:B------:R-:W-:Y:S01]  /*2ba0*/  @!P3 LEA R14, P6, R12.reuse, R239.reuse, 0x7 ;  /* 0x000000ef0c0eb211 */ /* 0x0c0fe200078c38ff */
[----:B------:R-:W-:Y:S01]  /*2bb0*/  @!P1 IMAD.MOV.U32 R10, RZ, RZ, R239 ;  /* 0x000000ffff0a9224 */ /* 0x000fe200078e00ef */
[----:B------:R-:W-:Y:S01]  /*2bc0*/  @!P5 MOV R20, R239 ;  /* 0x000000ef0014d202 */ /* 0x000fe20000000f00 */
[----:B------:R-:W-:Y:S01]  /*2bd0*/  @!P1 IMAD.MOV.U32 R11, RZ, RZ, R238 ;  /* 0x000000ffff0b9224 */ /* 0x000fe200078e00ee */
[C---:B------:R-:W-:Y:S01]  /*2be0*/  @!P3 LEA.HI.X R15, R12.reuse, R238, R6, 0x7, P6 ;  /* 0x000000ee0c0fb211 */ /* 0x040fe200030f3c06 */
[----:B------:R-:W-:Y:S01]  /*2bf0*/  @!P5 IMAD.MOV.U32 R21, RZ, RZ, R238 ;  /* 0x000000ffff15d224 */ /* 0x000fe200078e00ee */
[----:B------:R-:W-:Y:S01]  /*2c00*/  IADD3.X R9, R7, UR33, R23, P2, !PT ;  /* 0x0000002107097c10 */ /* 0x000fe200097fe417 */
[----:B------:R-:W-:Y:S01]  /*2c10*/  @!P1 IMAD.WIDE.U32 R10, R12, 0xc0, R10 ;  /* 0x000000c00c0a9825 */ /* 0x000fe200078e000a */
[----:B------:R-:W-:-:S02]  /*2c20*/  PLOP3.LUT P2, PT, PT, PT, UP0, 0x80, 0x0 ;  /* 0x000000000000781c */ /* 0x000fc40003f4f008 */
[----:B------:R-:W-:Y:S01]  /*2c30*/  @!P4 LEA R12, P6, R26, R241, 0x1 ;  /* 0x000000f11a0cc211 */ /* 0x000fe200078c08ff */
[----:B------:R-:W-:-:S03]  /*2c40*/  @!P1 IMAD R19, R19, 0xc0, RZ ;  /* 0x000000c013139824 */ /* 0x000fc600078e02ff */
[----:B------:R-:W-:Y:S01]  /*2c50*/  @!P4 LEA.HI.X R13, R26, R240, R13, 0x1, P6 ;  /* 0x000000f01a0dc211 */ /* 0x000fe200030f0c0d */
[----:B------:R-:W-:Y:S01]  /*2c60*/  @!P1 IMAD.IADD R7, R11, 0x1, R19 ;  /* 0x000000010b079824 */ /* 0x000fe200078e0213 */
[C---:B--2---:R-:W-:Y:S02]  /*2c70*/  SHF.L.U32 R2, R27.reuse, 0x1, RZ ;  /* 0x000000011b027819 */ /* 0x044fe400000006ff */
[----:B------:R-:W-:-:S03]  /*2c80*/  IADD3 R6, R27, 0x2000, RZ ;  /* 0x000020001b067810 */ /* 0x000fc60007ffe0ff */
[----:B------:R-:W-:Y:S01]  /*2c90*/  @P5 STS.128 [R2+0x8000], RZ ;  /* 0x008000ff02005388 */ /* 0x000fe20000000c00 */
[----:B------:R-:W-:Y:S01]  /*2ca0*/  SEL R11, R6, R27, !P2 ;  /* 0x0000001b060b7207 */ /* 0x000fe20005000000 */
[----:B------:R-:W-:Y:S02]  /*2cb0*/  @!P1 IMAD.MOV.U32 R6, RZ, RZ, R10 ;  /* 0x000000ffff069224 */ /* 0x000fe400078e000a */
[----:B------:R-:W-:Y:S01]  /*2cc0*/  @!PT LDS RZ, [RZ] ;  /* 0x00000000fffff984 */ /* 0x000fe20000000800 */
[----:B------:R-:W-:Y:S01]  /*2cd0*/  @!PT LDS RZ, [RZ] ;  /* 0x00000000fffff984 */ /* 0x000fe20000000800 */
[----:B------:R-:W-:Y:S01]  /*2ce0*/  @!PT LDS RZ, [RZ] ;  /* 0x00000000fffff984 */ /* 0x000fe20000000800 */
[----:B------:R1:W-:Y:S01]  /*2cf0*/  @!P5 LDGSTS.E.BYPASS.LTC128B.128 [R2+0x8000], [R20.64] ;  /* 0x080000001402dfae */ /* 0x0003e2000b901d4c */
[----:B------:R-:W-:Y:S01]  /*2d00*/  SHF.L.U32 R226, R11, 0x1, RZ ;  /* 0x000000010be27819 */ /* 0x000fe200000006ff */
[----:B------:R-:W-:Y:S02]  /*2d10*/  @!P3 IMAD.MOV.U32 R11, RZ, RZ, c[0x0][0x194] ;  /* 0x00006500ff0bb624 */ /* 0x000fe400078e00ff */
        /* <DEDUP_REMOVED lines=15> */
[----:B-1----:R-:W-:-:S03]  /*2e10*/  @!P1 IMAD.MOV.U32 R20, RZ, RZ, c[0x0][0x194] ;  /* 0x00006500ff149624 */ /* 0x002fc600078e00ff */
        /* <DEDUP_REMOVED lines=21> */
[----:B-1----:R-:W-:-:S03]  /*2f70*/  IMAD R6, R28, c[0x0][0x1b0], RZ ;  /* 0x00006c001c067a24 */ /* 0x002fc600078e02ff */
[----:B------:R-:W-:Y:S01]  /*2f80*/  @P3 STS [R226+0x2004], RZ ;  /* 0x002004ffe2003388 */ /* 0x000fe20000000800 */
[----:B------:R-:W-:-:S03]  /*2f90*/  IMAD R10, R18, c[0x0][0x1b4], R6 ;  /* 0x00006d00120a7a24 */ /* 0x000fc600078e0206 */
[----:B------:R-:W-:Y:S01]  /*2fa0*/  @P3 STS [R226+0x2008], RZ ;  /* 0x002008ffe2003388 */ /* 0x000fe20000000800 */
[----:B------:R-:W-:Y:S01]  /*2fb0*/  IMAD.WIDE.U32 R6, R18, c[0x0][0x1b0], R8 ;  /* 0x00006c0012067a25 */ /* 0x000fe200078e0008 */
[----:B------:R-:W-:Y:S02]  /*2fc0*/  @!P0 IADD3.X R8, RZ, R30, RZ, P4, !PT ;  /* 0x0000001eff088210 */ /* 0x000fe400027fe4ff */
[----:B------:R-:W-:Y:S01]  /*2fd0*/  ISETP.GE.AND P4, PT, R24, UR5, PT ;  /* 0x0000000518007c0c */ /* 0x000fe2000bf86270 */
[----:B------:R-:W-:Y:S01]  /*2fe0*/  @!P5 IMAD R9, R30, c[0x0][0x198], RZ ;  /* 0x000066001e09da24 */ /* 0x000fe200078e02ff */
[----:B------:R-:W-:Y:S01]  /*2ff0*/  @P3 STS [R226+0x200c], RZ ;  /* 0x00200cffe2003388 */ /* 0x000fe20000000800 */
[----:B------:R-:W-:Y:S02]  /*3000*/  IMAD.IADD R7, R7, 0x1, R10 ;  /* 0x0000000107077824 */ /* 0x000fe400078e020a */
[----:B------:R-:W-:Y:S02]  /*3010*/  @!P0 IMAD R8, R8, c[0x0][0x198], RZ ;  /* 0x0000660008088a24 */ /* 0x000fe400078e02ff */
[----:B--2---:R-:W-:-:S02]  /*3020*/  @!P5 IMAD R16, R0, c[0x0][0x19c], R9 ;  /* 0x000067000010da24 */ /* 0x004fc400078e0209 */
[----:B------:R-:W-:Y:S01]  /*3030*/  @!P0 IMAD R15, R14, c[0x0][0x19c], R8 ;  /* 0x000067000e0f8a24 */ /* 0x000fe200078e0208 */
[C---:B----4-:R-:W-:Y:S01]  /*3040*/  @!P3 LEA R12, P6, R33.reuse, R241, 0x7 ;  /* 0x000000f1210cb211 */ /* 0x050fe200078c38ff */
[--C-:B------:R-:W-:Y:S02]  /*3050*/  @!P0 IMAD.MOV.U32 R8, RZ, RZ, R6.reuse ;  /* 0x000000ffff088224 */ /* 0x100fe400078e0006 */
[----:B------:R-:W-:Y:S01]  /*3060*/  @!P0 IMAD.MOV.U32 R9, RZ, RZ, R7 ;  /* 0x000000ffff098224 */ /* 0x000fe200078e0007 */
[----:B------:R-:W-:Y:S01]  /*3070*/  @!P3 LEA.HI.X R13, R33, R240, R11, 0x7, P6 ;  /* 0x000000f0210db211 */ /* 0x000fe200030f3c0b */
[----:B------:R-:W-:-:S04]  /*3080*/  @!P5 IMAD.WIDE.U32 R10, R0, c[0x0][0x198], R6 ;  /* 0x00006600000ada25 */ /* 0x000fc800078e0006 */
[----:B------:R-:W-:Y:S01]  /*3090*/  @!P0 IMAD.WIDE.U32 R8, R14, c[0x0][0x198], R8 ;  /* 0x000066000e088a25 */ /* 0x000fe200078e0008 */
[----:B------:R-:W-:Y:S01]  /*30a0*/  @!P5 IADD3 R11, R11, R16, RZ ;  /* 0x000000100b0bd210 */ /* 0x000fe20007ffe0ff */
[----:B------:R-:W-:Y:S01]  /*30b0*/  @!PT LDS RZ, [RZ] ;  /* 0x00000000fffff984 */ /* 0x000fe20000000800 */
[----:B------:R-:W-:Y:S01]  /*30c0*/  @!PT LDS RZ, [RZ] ;  /* 0x00000000fffff984 */ /* 0x000fe20000000800 */
[----:B------:R-:W-:Y:S01]  /*30d0*/  @!PT LDS RZ, [RZ] ;  /* 0x00000000fffff984 */ /* 0x000fe20000000800 */
[----:B------:R1:W-:Y:S01]  /*30e0*/  @!P3 LDGSTS.E.BYPASS.LTC128B.128 [R226+0x2000], [R12.64] ;  /* 0x020000000ce2bfae */ /* 0x0003e2000b901d4c */
[C---:B------:R-:W-:Y:S01]  /*30f0*/  @!P5 LEA R26, P6, R10.reuse, c[0x0][0x168], 0x1 ;  /* 0x00005a000a1ada11 */ /* 0x040fe200078c08ff */
[----:B------:R-:W-:Y:S01]  /*3100*/  @!P0 IMAD.IADD R9, R9, 0x1, R15 ;  /* 0x0000000109098824 */ /* 0x000fe200078e020f */
[----:B------:R-:W-:Y:S01]  /*3110*/  ISETP.GE.AND P3, PT, R25, UR5, PT ;  /* 0x0000000519007c0c */ /* 0x000fe2000bf66270 */
[----:B------:R-:W-:Y:S01]  /*3120*/  UIMAD UR5, UR22, UR8, URZ ;  /* 0x00000008160572a4 */ /* 0x000fe2000f8e023f */
[----:B------:R-:W-:Y:S01]  /*3130*/  @!P5 LEA.HI.X R27, R10, c[0x0][0x16c], R11, 0x1, P6 ;  /* 0x00005b000a1bda11 */ /* 0x000fe200030f0c0b */
[----:B------:R-:W-:Y:S01]  /*3140*/  @!P4 IMAD.MOV.U32 R11, RZ, RZ, R7 ;  /* 0x000000ffff0bc224 */ /* 0x000fe200078e0007 */
[C---:B------:R-:W-:Y:S01]  /*3150*/  @!P0 LEA R24, P6, R8.reuse, c[0x0][0x168], 0x1 ;  /* 0x00005a0008188a11 */ /* 0x040fe200078c08ff */
[----:B------:R-:W-:Y:S01]  /*3160*/  UIMAD UR5, UR18, UR9, UR5 ;  /* 0x00000009120572a4 */ /* 0x000fe2000f8e0205 */
[----:B------:R-:W-:Y:S02]  /*3170*/  @P1 STS [R226+0x3000], RZ ;  /* 0x003000ffe2001388 */ /* 0x000fe40000000800 */
[----:B------:R-:W-:-:S02]  /*3180*/  @!P0 LEA.HI.X R25, R8, c[0x0][0x16c], R9, 0x1, P6 ;  /* 0x00005b0008198a11 */ /* 0x000fc400030f0c09 */
[----:B------:R-:W-:Y:S01]  /*3190*/  @!P4 IADD3 R8, P6, R0, 0x40, RZ ;  /* 0x000000400008c810 */ /* 0x000fe20007fde0ff */
[----:B------:R-:W-:Y:S01]  /*31a0*/  @P1 STS [R226+0x3004], RZ ;  /* 0x003004ffe2001388 */ /* 0x000fe20000000800 */
[----:B------:R-:W-:-:S03]  /*31b0*/  MOV R10, UR5 ;  /* 0x00000005000a7c02 */ /* 0x000fc60008000f00 */
[----:B------:R-:W-:Y:S01]  /*31c0*/  @!P4 IMAD.X R9, RZ, RZ, R30, P6 ;  /* 0x000000ffff09c224 */ /* 0x000fe200030e061e */
[----:B------:R-:W-:Y:S03]  /*31d0*/  @P1 STS [R226+0x3008], RZ ;  /* 0x003008ffe2001388 */ /* 0x000fe60000000800 */
[----:B------:R-:W-:Y:S01]  /*31e0*/  @!P4 IMAD R9, R9, c[0x0][0x198], RZ ;  /* 0x000066000909ca24 */ /* 0x000fe200078e02ff */
[----:B------:R-:W-:Y:S03]  /*31f0*/  @P1 STS [R226+0x300c], RZ ;  /* 0x00300cffe2001388 */ /* 0x000fe60000000800 */
[----:B------:R-:W-:Y:S01]  /*3200*/  @!P4 IMAD R14, R8, c[0x0][0x19c], R9 ;  /* 0x00006700080eca24 */ /* 0x000fe200078e0209 */
[----:B-1----:R-:W-:Y:S01]  /*3210*/  @!P3 IADD3 R13, P6, R0, 0x60, RZ ;  /* 0x00000060000db810 */ /* 0x002fe20007fde0ff */
[----:B------:R-:W-:-:S04]  /*3220*/  IMAD R12, R28, c[0x0][0x1b8], RZ ;  /* 0x00006e001c0c7a24 */ /* 0x000fc800078e02ff */
[----:B------:R-:W-:Y:S01]  /*3230*/  @!P3 IMAD.X R15, RZ, RZ, R30, P6 ;  /* 0x000000ffff0fb224 */ /* 0x000fe200030e061e */
[----:B------:R-:W-:Y:S01]  /*3240*/  IADD3 R4, P6, R4, UR27, RZ ;  /* 0x0000001b04047c10 */ /* 0x000fe2000ffde0ff */
[----:B------:R-:W-:Y:S02]  /*3250*/  IMAD R9, R18, c[0x0][0x1bc], R12 ;  /* 0x00006f0012097a24 */ /* 0x000fe400078e020c */
[----:B------:R-:W-:Y:S01]  /*3260*/  @!P5 IMAD R12, R30, c[0x0][0x1a0], RZ ;  /* 0x000068001e0cda24 */ /* 0x000fe200078e02ff */
[----:B------:R-:W-:Y:S01]  /*3270*/  IADD3.X R5, R5, UR28, R10, P6, !PT ;  /* 0x0000001c05057c10 */ /* 0x000fe2000b7fe40a */
[----:B------:R-:W-:-:S04]  /*3280*/  @!P4 IMAD.MOV.U32 R10, RZ, RZ, R6 ;  /* 0x000000ffff0ac224 */ /* 0x000fc800078e0006 */
[----:B------:R-:W-:-:S04]  /*3290*/  @!P4 IMAD.WIDE.U32 R10, R8, c[0x0][0x198], R10 ;  /* 0x00006600080aca25 */ /* 0x000fc800078e000a */
[----:B------:R-:W-:Y:S01]  /*32a0*/  IMAD.WIDE.U32 R4, R18, c[0x0][0x1b8], R4 ;  /* 0x00006e0012047a25 */ /* 0x000fe200078e0004 */
[----:B------:R-:W-:Y:S02]  /*32b0*/  @!P4 IADD3 R11, R11, R14, RZ ;  /* 0x0000000e0b0bc210 */ /* 0x000fe40007ffe0ff */
[C---:B------:R-:W-:Y:S01]  /*32c0*/  @!P4 LEA R22, P6, R10.reuse, c[0x0][0x168], 0x1 ;  /* 0x00005a000a16ca11 */ /* 0x040fe200078c08ff */
[----:B------:R-:W-:Y:S02]  /*32d0*/  @!P3 IMAD R8, R15, c[0x0][0x198], RZ ;  /* 0x000066000f08ba24 */ /* 0x000fe400078e02ff */
[----:B------:R-:W-:Y:S01]  /*32e0*/  IMAD.IADD R5, R5, 0x1, R9 ;  /* 0x0000000105057824 */ /* 0x000fe200078e0209 */
[----:B------:R-:W-:Y:S01]  /*32f0*/  @!P4 LEA.HI.X R23, R10, c[0x0][0x16c], R11, 0x1, P6 ;  /* 0x00005b000a17ca11 */ /* 0x000fe200030f0c0b */
[C---:B------:R-:W-:Y:S02]  /*3300*/  @!P3 IMAD R14, R13.reuse, c[0x0][0x19c], R8 ;  /* 0x000067000d0eba24 */ /* 0x040fe400078e0208 */
[----:B------:R-:W-:-:S04]  /*3310*/  @!P3 IMAD.WIDE.U32 R8, R13, c[0x0][0x198], R6 ;  /* 0x000066000d08ba25 */ /* 0x000fc800078e0006 */
[----:B------:R-:W-:Y:S01]  /*3320*/  @!P3 IMAD.IADD R9, R9, 0x1, R14 ;  /* 0x000000010909b824 */ /* 0x000fe200078e020e */
[----:B------:R-:W-:Y:S01]  /*3330*/  @!P3 LEA R18, P6, R8, c[0x0][0x168], 0x1 ;  /* 0x00005a000812ba11 */ /* 0x000fe200078c08ff */
[C---:B------:R-:W-:Y:S02]  /*3340*/  @!P5 IMAD R10, R0.reuse, c[0x0][0x1a4], R12 ;  /* 0x00006900000ada24 */ /* 0x040fe400078e020c */
[----:B------:R-:W-:Y:S01]  /*3350*/  @!P5 IMAD.WIDE.U32 R6, R0, c[0x0][0x1a0], R4 ;  /* 0x000068000006da25 */ /* 0x000fe200078e0004 */
[----:B------:R-:W-:-:S04]  /*3360*/  @!P3 LEA.HI.X R19, R8, c[0x0][0x16c], R9, 0x1, P6 ;  /* 0x00005b000813ba11 */ /* 0x000fc800030f0c09 */
[----:B------:R-:W-:Y:S01]  /*3370*/  @!P5 IADD3 R10, R7, R10, RZ ;  /* 0x0000000a070ad210 */ /* 0x000fe20007ffe0ff */
[----:B------:R-:W-:Y:S01]  /*3380*/  @!P1 IMAD.MOV.U32 R7, RZ, RZ, R240 ;  /* 0x000000ffff079224 */ /* 0x000fe200078e00f0 */
[----:B------:R-:W-:-:S04]  /*3390*/  @!P5 LEA R16, P6, R6, c[0x0][0x170], 0x1 ;  /* 0x00005c000610da11 */ /* 0x000fc800078c08ff */
[----:B------:R-:W-:Y:S02]  /*33a0*/  @!P5 LEA.HI.X R17, R6, c[0x0][0x174], R10, 0x1, P6 ;  /* 0x00005d000611da11 */ /* 0x000fe400030f0c0a */
[----:B------:R-:W-:Y:S02]  /*33b0*/  @!P0 IADD3 R8, P6, R0, 0x20, RZ ;  /* 0x0000002000088810 */ /* 0x000fe40007fde0ff */
[----:B------:R-:W-:-:S03]  /*33c0*/  @!P1 MOV R6, R241 ;  /* 0x000000f100069202 */ /* 0x000fc60000000f00 */
[----:B------:R-:W-:Y:S01]  /*33d0*/  @!P0 IMAD.X R9, RZ, RZ, R30, P6 ;  /* 0x000000ffff098224 */ /* 0x000fe200030e061e */
[----:B------:R-:W-:Y:S01]  /*33e0*/  @!P4 IADD3 R10, P6, R0, 0x40, RZ ;  /* 0x00000040000ac810 */ /* 0x000fe20007fde0ff */
[----:B------:R-:W-:Y:S01]  /*33f0*/  @!P1 IMAD.WIDE.U32 R14, R33, 0xc0, R6 ;  /* 0x000000c0210e9825 */ /* 0x000fe200078e0006 */
[----:B------:R-:W-:-:S03]  /*3400*/  @!P0 MOV R7, R5 ;  /* 0x0000000500078202 */ /* 0x000fc60000000f00 */
[----:B------:R-:W-:Y:S01]  /*3410*/  @!P4 IMAD.X R11, RZ, RZ, R30, P6 ;  /* 0x000000ffff0bc224 */ /* 0x000fe200030e061e */
[----:B------:R-:W-:Y:S01]  /*3420*/  @!P3 IADD3 R0, P6, R0, 0x60, RZ ;  /* 0x000000600000b810 */ /* 0x000fe20007fde0ff */
[----:B------:R-:W-:Y:S02]  /*3430*/  @!P0 IMAD R9, R9, c[0x0][0x1a0], RZ ;  /* 0x0000680009098a24 */ /* 0x000fe400078e02ff */
[----:B------:R-:W-:Y:S02]  /*3440*/  @!P0 IMAD.MOV.U32 R6, RZ, RZ, R4 ;  /* 0x000000ffff068224 */ /* 0x000fe400078e0004 */
[----:B------:R-:W-:Y:S02]  /*3450*/  @!P4 IMAD R11, R11, c[0x0][0x1a0], RZ ;  /* 0x000068000b0bca24 */ /* 0x000fe400078e02ff */
[C---:B------:R-:W-:Y:S02]  /*3460*/  @!P0 IMAD R12, R8.reuse, c[0x0][0x1a4], R9 ;  /* 0x00006900080c8a24 */ /* 0x040fe400078e0209 */
[----:B------:R-:W-:Y:S01]  /*3470*/  @!P0 IMAD.WIDE.U32 R6, R8, c[0x0][0x1a0], R6 ;  /* 0x0000680008068a25 */ /* 0x000fe200078e0006 */
[----:B------:R-:W-:-:S03]  /*3480*/  @!P4 MOV R8, R4 ;  /* 0x000000040008c202 */ /* 0x000fc60000000f00 */
[----:B------:R-:W-:Y:S02]  /*3490*/  @!P3 IMAD.X R13, RZ, RZ, R30, P6 ;  /* 0x000000ffff0db224 */ /* 0x000fe400030e061e */
[----:B------:R-:W-:Y:S02]  /*34a0*/  @!P4 IMAD R21, R10, c[0x0][0x1a4], R11 ;  /* 0x000069000a15ca24 */ /* 0x000fe400078e020b */
[----:B------:R-:W-:Y:S02]  /*34b0*/  @!P4 IMAD.MOV.U32 R9, RZ, RZ, R5 ;  /* 0x000000ffff09c224 */ /* 0x000fe400078e0005 */
[----:B------:R-:W-:Y:S01]  /*34c0*/  @!P0 IMAD.IADD R11, R7, 0x1, R12 ;  /* 0x00000001070b8824 */ /* 0x000fe200078e020c */
[----:B------:R-:W-:Y:S01]  /*34d0*/  @!P0 LEA R12, P6, R6, c[0x0][0x170], 0x1 ;  /* 0x00005c00060c8a11 */ /* 0x000fe200078c08ff */
[----:B------:R-:W-:-:S04]  /*34e0*/  @!P4 IMAD.WIDE.U32 R8, R10, c[0x0][0x1a0], R8 ;  /* 0x000068000a08ca25 */ /* 0x000fc800078e0008 */
[----:B------:R-:W-:Y:S01]  /*34f0*/  @!P3 IMAD R7, R13, c[0x0][0x1a0], RZ ;  /* 0x000068000d07ba24 */ /* 0x000fe200078e02ff */
[----:B------:R-:W-:Y:S01]  /*3500*/  @!P0 LEA.HI.X R13, R6, c[0x0][0x174], R11, 0x1, P6 ;  /* 0x00005d00060d8a11 */ /* 0x000fe200030f0c0b */
[----:B------:R-:W-:Y:S01]  /*3510*/  @!P1 IMAD R6, R20, 0xc0, RZ ;  /* 0x000000c014069824 */ /* 0x000fe200078e02ff */
[----:B------:R-:W-:Y:S01]  /*3520*/  @!P4 LEA R10, P6, R8, c[0x0][0x170], 0x1 ;  /* 0x00005c00080aca11 */ /* 0x000fe200078c08ff */
[C---:B------:R-:W-:Y:S01]  /*3530*/  @!P3 IMAD R20, R0.reuse, c[0x0][0x1a4], R7 ;  /* 0x000069000014ba24 */ /* 0x040fe200078e0207 */
[----:B------:R-:W-:Y:S01]  /*3540*/  @!P4 IADD3 R7, R9, R21, RZ ;  /* 0x000000150907c210 */ /* 0x000fe20007ffe0ff */
[----:B------:R-:W-:-:S03]  /*3550*/  @!P3 IMAD.WIDE.U32 R4, R0, c[0x0][0x1a0], R4 ;  /* 0x000068000004ba25 */ /* 0x000fc600078e0004 */
[----:B------:R-:W-:Y:S01]  /*3560*/  @!P4 LEA.HI.X R11, R8, c[0x0][0x174], R7, 0x1, P6 ;  /* 0x00005d00080bca11 */ /* 0x000fe200030f0c07 */
[----:B------:R-:W-:Y:S01]  /*3570*/  @!P3 IMAD.IADD R0, R5, 0x1, R20 ;  /* 0x000000010500b824 */ /* 0x000fe200078e0214 */
[C---:B------:R-:W-:Y:S01]  /*3580*/  @!P3 LEA R8, P6, R4.reuse, c[0x0][0x170], 0x1 ;  /* 0x00005c000408ba11 */ /* 0x040fe200078c08ff */
[----:B------:R-:W-:Y:S01]  /*3590*/  @!P1 IMAD.IADD R7, R15, 0x1, R6 ;  /* 0x000000010f079824 */ /* 0x000fe200078e0206 */
[----:B------:R-:W-:Y:S01]  /*35a0*/  @!P1 MOV R6, R14 ;  /* 0x0000000e00069202 */ /* 0x000fe20000000f00 */
[----:B------:R-:W-:Y:S01]  /*35b0*/  IMAD.MOV.U32 R5, RZ, RZ, c[0x0][0x30c] ;  /* 0x0000c300ff057624 */ /* 0x000fe200078e00ff */
[----:B------:R-:W-:Y:S01]  /*35c0*/  @!P3 LEA.HI.X R9, R4, c[0x0][0x174], R0, 0x1, P6 ;  /* 0x00005d000409ba11 */ /* 0x000fe200030f0c00 */
[----:B------:R-:W-:Y:S02]  /*35d0*/  IMAD.MOV.U32 R4, RZ, RZ, c[0x0][0x308] ;  /* 0x0000c200ff047624 */ /* 0x000fe400078e00ff */
        /* <DEDUP_REMOVED lines=43> */
[----:B------:R4:W-:Y:S01]  /*3890*/  @!P3 LDGSTS.E.BYPASS.LTC128B.128 [R2+0x13000], [R8.64] ;  /* 0x130000000802bfae */ /* 0x0009e2000b901d4c */
[----:B------:R-:W-:-:S03]  /*38a0*/  ISETP.GE.AND P4, PT, R237, UR4, PT ;  /* 0x00000004ed007c0c */ /* 0x000fc6000bf86270 */
[----:B------:R-:W0:Y:S04]  /*38b0*/  LDGDEPBAR ;  /* 0x00000000000079af */ /* 0x000e280000000000 */
[----:B-1----:R1:W2:Y:S04]  /*38c0*/  LDG.E.64 R6, [R4.64+0x8] ;  /* 0x0000080c04067981 */ /* 0x0022a8000c1e1b00 */
[----:B---3--:R1:W3:Y:S01]  /*38d0*/  LDG.E.64 R10, [R4.64] ;  /* 0x0000000c040a7981 */ /* 0x0082e2000c1e1b00 */
[----:B------:R-:W-:Y:S01]  /*38e0*/  IADD3 R0, R237, 0x48, RZ ;  /* 0x00000048ed007810 */ /* 0x000fe20007ffe0ff */
[----:B------:R-:W-:Y:S01]  /*38f0*/  IMAD.MOV.U32 R244, RZ, RZ, 0x7f800000 ;  /* 0x7f800000fff47424 */ /* 0x000fe200078e00ff */
[----:B------:R-:W-:Y:S01]  /*3900*/  MOV R245, 0x7f800000 ;  /* 0x7f80000000f57802 */ /* 0x000fe20000000f00 */
[----:B------:R-:W-:Y:S01]  /*3910*/  IMAD.MOV.U32 R242, RZ, RZ, 0x7f800000 ;  /* 0x7f800000fff27424 */ /* 0x000fe200078e00ff */
[----:B------:R-:W-:Y:S01]  /*3920*/  ISETP.GE.AND P0, PT, R0, UR4, PT ;  /* 0x0000000400007c0c */ /* 0x000fe2000bf06270 */
[----:B------:R-:W-:-:S02]  /*3930*/  IMAD.MOV.U32 R243, RZ, RZ, 0x7f800000 ;  /* 0x7f800000fff37424 */ /* 0x000fc400078e00ff */
[----:B----4-:R-:W-:Y:S01]  /*3940*/  IMAD.MOV.U32 R8, RZ, RZ, 0x4 ;  /* 0x00000004ff087424 */ /* 0x010fe200078e00ff */
[----:B------:R-:W-:-:S04]  /*3950*/  IADD3 R2, R237, 0x40, RZ ;  /* 0x00000040ed027810 */ /* 0x000fc80007ffe0ff */
[----:B------:R-:W-:-:S05]  /*3960*/  ISETP.GE.AND P1, PT, R2, UR4, PT ;  /* 0x0000000402007c0c */ /* 0x000fca000bf26270 */
[----:B------:R-:W-:Y:S01]  /*3970*/  @!P0 IMAD.WIDE R8, R0, R8, UR10 ;  /* 0x0000000a00088e25 */ /* 0x000fe2000f8e0208 */
[----:B------:R-:W-:-:S04]  /*3980*/  LEA.HI R0, R32, R31, RZ, 0x4 ;  /* 0x0000001f20007211 */ /* 0x000fc800078f20ff */
[----:B------:R-:W-:Y:S01]  /*3990*/  LOP3.LUT R0, R0, 0xfffffff0, RZ, 0xc0, !PT ;  /* 0xfffffff000007812 */ /* 0x000fe200078ec0ff */
[----:B------:R4:W5:Y:S01]  /*39a0*/  @!P0 LDG.E R243, [R8.64] ;  /* 0x0000000c08f38981 */ /* 0x000962000c1e1900 */
[----:B-1----:R-:W-:Y:S02]  /*39b0*/  IADD3 R4, R237, 0x8, RZ ;  /* 0x00000008ed047810 */ /* 0x002fe40007ffe0ff */
[----:B------:R-:W-:Y:S02]  /*39c0*/  IADD3 R0, -R0, R31, RZ ;  /* 0x0000001f00007210 */ /* 0x000fe40007ffe1ff */
[----:B------:R-:W-:Y:S02]  /*39d0*/  ISETP.GE.AND P3, PT, R4, UR4, PT ;  /* 0x0000000404007c0c */ /* 0x000fe4000bf66270 */
[----:B------:R-:W-:Y:S02]  /*39e0*/  SHF.R.S32.HI R2, RZ, 0x1f, R0 ;  /* 0x0000001fff027819 */ /* 0x000fe40000011400 */
[----:B------:R-:W-:-:S02]  /*39f0*/  MOV R4, 0x4 ;  /* 0x0000000400047802 */ /* 0x000fc40000000f00 */
[----:B------:R-:W-:-:S03]  /*3a00*/  LEA.HI R2, R2, R0, RZ, 0x3 ;  /* 0x0000000002027211 */ /* 0x000fc600078f18ff */
[----:B------:R-:W-:Y:S01]  /*3a10*/  IMAD.WIDE R4, R237, R4, UR10 ;  /* 0x0000000aed047e25 */ /* 0x000fe2000f8e0204 */
[----:B------:R-:W-:-:S04]  /*3a20*/  LOP3.LUT R2, R2, 0xfffffff8, RZ, 0xc0, !PT ;  /* 0xfffffff802027812 */ /* 0x000fc800078ec0ff */
[----:B------:R1:W5:Y:S01]  /*3a30*/  @!P4 LDG.E R244, [R4.64] ;  /* 0x0000000c04f4c981 */ /* 0x000362000c1e1900 */
[----:B------:R-:W-:Y:S01]  /*3a40*/  IMAD.IADD R0, R0, 0x1, -R2 ;  /* 0x0000000100007824 */ /* 0x000fe200078e0a02 */
[----:B------:R-:W-:Y:S02]  /*3a50*/  SHF.R.S32.HI R2, RZ, 0x1f, R29 ;  /* 0x0000001fff027819 */ /* 0x000fe4000001141d */
[----:B------:R1:W5:Y:S02]  /*3a60*/  @!P3 LDG.E R245, [R4.64+0x20] ;  /* 0x0000200c04f5b981 */ /* 0x000364000c1e1900 */
[C---:B------:R-:W-:Y:S02]  /*3a70*/  LOP3.LUT P0, RZ, R0.reuse, 0x2, RZ, 0xc0, !PT ;  /* 0x0000000200ff7812 */ /* 0x040fe4000780c0ff */
[----:B------:R1:W5:Y:S01]  /*3a80*/  @!P1 LDG.E R242, [R4.64+0x100] ;  /* 0x0001000c04f29981 */ /* 0x000362000c1e1900 */
[----:B------:R-:W-:Y:S01]  /*3a90*/  LOP3.LUT P1, RZ, R0, 0x4, RZ, 0xc0, !PT ;  /* 0x0000000400ff7812 */ /* 0x000fe2000782c0ff */
[----:B------:R-:W-:Y:S01]  /*3aa0*/  IMAD.MOV.U32 R185, RZ, RZ, 0x20 ;  /* 0x00000020ffb97424 */ /* 0x000fe200078e00ff */
[----:B------:R-:W-:-:S04]  /*3ab0*/  MOV R177, 0x40 ;  /* 0x0000004000b17802 */ /* 0x000fc80000000f00 */
[----:B------:R-:W-:Y:S01]  /*3ac0*/  SEL R185, R185, 0xffffffe0, !P0 ;  /* 0xffffffe0b9b97807 */ /* 0x000fe20004000000 */
[----:B------:R-:W-:Y:S01]  /*3ad0*/  UIADD3 UR18, UR20, 0x80, UR18 ;  /* 0x0000008014127890 */ /* 0x000fe2000fffe012 */
        /* <DEDUP_REMOVED lines=34> */
[----:B------:R-:W-:Y:S01]  /*3d00*/  UIADD3 UR18, UR18, -UR16, URZ ;  /* 0x8000001012127290 */ /* 0x000fe2000fffe03f */
[----:B--2---:R-:W-:-:S04]  /*3d10*/  IADD3 R246, P4, P3, R6, UR44, R29 ;  /* 0x0000002c06f67c10 */ /* 0x004fc8000fb9e01d */
[----:B------:R-:W-:-:S05]  /*3d20*/  IADD3.X R0, R7, UR48, R2, P4, P3 ;  /* 0x0000003007007c10 */ /* 0x000fca000a7e6402 */
[----:B------:R2:W-:Y:S01]  /*3d30*/  STL [R1+0x10], R0 ;  /* 0x0000100001007387 */ /* 0x0005e20000100800 */
[----:B------:R-:W-:-:S04]  /*3d40*/  IADD3 R2, R187, 0x2000, RZ ;  /* 0x00002000bb027810 */ /* 0x000fc80007ffe0ff */
[----:B------:R-:W-:Y:S02]  /*3d50*/  SEL R2, R2, R187, !P2 ;  /* 0x000000bb02027207 */ /* 0x000fe40005000000 */
[----:B--2---:R-:W-:-:S04]  /*3d60*/  IADD3 R0, R186, 0x2000, RZ ;  /* 0x00002000ba007810 */ /* 0x004fc80007ffe0ff */
[----:B------:R-:W-:-:S05]  /*3d70*/  SEL R0, R0, R186, !P2 ;  /* 0x000000ba00007207 */ /* 0x000fca0005000000 */
[----:B------:R-:W-:Y:S01]  /*3d80*/  IMAD.SHL.U32 R176, R0, 0x2, RZ ;  /* 0x0000000200b07824 */ /* 0x000fe200078e00ff */
[----:B------:R-:W-:-:S05]  /*3d90*/  MOV R0, c[0x0][0x22c] ;  /* 0x00008b0000007a02 */ /* 0x000fca0000000f00 */
[----:B------:R-:W-:-:S04]  /*3da0*/  IMAD R0, R0, c[0x0][0x1c0], RZ ;  /* 0x0000700000007a24 */ /* 0x000fc800078e02ff */
[----:B-1----:R-:W-:Y:S02]  /*3db0*/  IMAD.SHL.U32 R5, R0, 0x10, RZ ;  /* 0x0000001000057824 */ /* 0x002fe400078e00ff */
[----:B------:R-:W-:Y:S02]  /*3dc0*/  IMAD.SHL.U32 R184, R2, 0x2, RZ ;  /* 0x0000000202b87824 */ /* 0x000fe400078e00ff */
[----:B------:R-:W-:Y:S01]  /*3dd0*/  IMAD.SHL.U32 R4, R0, 0x8, RZ ;  /* 0x0000000800047824 */ /* 0x000fe200078e00ff */
[----:B------:R-:W-:-:S04]  /*3de0*/  IADD3 R2, R5, 0x20, RZ ;  /* 0x0000002005027810 */ /* 0x000fc80007ffe0ff */
[----:B------:R-:W-:-:S05]  /*3df0*/  IADD3 R0, R4, R2, RZ ;  /* 0x0000000204007210 */ /* 0x000fca0007ffe0ff */
[----:B------:R-:W-:-:S04]  /*3e00*/  IMAD.IADD R0, R4, 0x1, R0 ;  /* 0x0000000104007824 */ /* 0x000fc800078e0200 */
[----:B------:R-:W-:-:S05]  /*3e10*/  IMAD.IADD R0, R4, 0x1, R0 ;  /* 0x0000000104007824 */ /* 0x000fca00078e0200 */
[----:B------:R-:W-:-:S05]  /*3e20*/  IADD3 R0, R4, R0, RZ ;  /* 0x0000000004007210 */ /* 0x000fca0007ffe0ff */
[----:B------:R1:W-:Y:S01]  /*3e30*/  STL [R1+0xc], R0 ;  /* 0x00000c0001007387 */ /* 0x0003e20000100800 */
[----:B---3--:R4:W2:Y:S01]  /*3e40*/  R2UR UR8, R11 ;  /* 0x000000000b0873c2 */ /* 0x0088a200000e0000 */
[----:B-1----:R-:W-:-:S05]  /*3e50*/  IMAD.IADD R0, R4, 0x1, R0 ;  /* 0x0000000104007824 */ /* 0x002fca00078e0200 */
[----:B------:R1:W-:Y:S02]  /*3e60*/  STL [R1+0x8], R0 ;  /* 0x0000080001007387 */ /* 0x0003e40000100800 */
[----:B------:R4:W3:Y:S01]  /*3e70*/  R2UR UR9, R10 ;  /* 0x000000000a0973c2 */ /* 0x0008e200000e0000 */
[----:B-1----:R-:W-:-:S05]  /*3e80*/  IMAD.IADD R0, R4, 0x1, R0 ;  /* 0x0000000104007824 */ /* 0x002fca00078e0200 */
[----:B------:R1:W-:Y:S02]  /*3e90*/  STL [R1+0x4], R0 ;  /* 0x0000040001007387 */ /* 0x0003e40000100800 */
[----:B-1----:R-:W-:-:S05]  /*3ea0*/  IADD3 R0, R4, R0, RZ ;  /* 0x0000000004007210 */ /* 0x002fca0007ffe0ff */
[----:B------:R-:W-:-:S05]  /*3eb0*/  IMAD.IADD R252, R4, 0x1, R0 ;  /* 0x0000000104fc7824 */ /* 0x000fca00078e0200 */
[----:B------:R-:W-:-:S05]  /*3ec0*/  IADD3 R251, R4, R252, RZ ;  /* 0x000000fc04fb7210 */ /* 0x000fca0007ffe0ff */
[----:B------:R-:W-:-:S04]  /*3ed0*/  IMAD.IADD R250, R4, 0x1, R251 ;  /* 0x0000000104fa7824 */ /* 0x000fc800078e02fb */
[C---:B------:R-:W-:Y:S01]  /*3ee0*/  IMAD.IADD R249, R4.reuse, 0x1, R250 ;  /* 0x0000000104f97824 */ /* 0x040fe200078e02fa */
[----:B------:R1:W-:Y:S04]  /*3ef0*/  STL [R1], R0 ;  /* 0x0000000001007387 */ /* 0x0003e80000100800 */
[----:B------:R-:W-:Y:S01]  /*3f00*/  IADD3 R248, R4, R249, RZ ;  /* 0x000000f904f87210 */ /* 0x000fe20007ffe0ff */
[----:B------:R-:W-:-:S04]  /*3f10*/  IMAD.WIDE.U32 R246, R246, -0x2daee0ad, RZ ;  /* 0xd2511f53f6f67825 */ /* 0x000fc800078e00ff */
[----:B-1234-:R-:W-:Y:S02]  /*3f20*/  IMAD.IADD R0, R4, 0x1, R248 ;  /* 0x0000000104007824 */ /* 0x01efe400078e02f8 */
.L_x_1023:
[----:B-----5:R-:W-:Y:S01]  /*3f30*/  FSETP.NEU.FTZ.AND P2, PT, R244, -INF , PT ;  /* 0xff800000f400780b */ /* 0x020fe20003f5d000 */
[----:B------:R-:W0:Y:S01]  /*3f40*/  LDGDEPBAR ;  /* 0x00000000000079af */ /* 0x000e220000000000 */
[C---:B------:R-:W-:Y:S01]  /*3f50*/  IMAD.IADD R0, R184.reuse, 0x1, R185 ;  /* 0x00000001b8007824 */ /* 0x040fe200078e02b9 */
[----:B------:R-:W-:Y:S01]  /*3f60*/  USHF.L.U32 UR4, UR19, 0x7, URZ ;  /* 0x0000000713047899 */ /* 0x000fe2000800063f */
[----:B------:R-:W-:Y:S01]  /*3f70*/  IMAD.IADD R168, R184, 0x1, R177 ;  /* 0x00000001b8a87824 */ /* 0x000fe200078e02b1 */
[----:B------:R-:W-:Y:S01]  /*3f80*/  USHF.L.U32 UR5, UR7, 0x7, URZ ;  /* 0x0000000707057899 */ /* 0x000fe2000800063f */
[----:B------:R-:W-:Y:S01]  /*3f90*/  IMAD.U32 R2, RZ, RZ, UR20 ;  /* 0x00000014ff027e24 */ /* 0x000fe2000f8e00ff */
[----:B------:R-:W-:Y:S02]  /*3fa0*/  UIADD3 UR4, UR4, 0x80, URZ ;  /* 0x0000008004047890 */ /* 0x000fe4000fffe03f */
[----:B------:R-:W2:Y:S01]  /*3fb0*/  LDL R191, [R1+0x18] ;  /* 0x0000180001bf7983 */ /* 0x000ea20000100800 */
[----:B------:R-:W-:Y:S02]  /*3fc0*/  UISETP.GE.AND UP0, UPT, UR5, UR18, UPT ;  /* 0x000000120500728c */ /* 0x000fe4000bf06270 */
[----:B------:R-:W-:Y:S01]  /*3fd0*/  UIADD3 UR6, UR9, -0x4ab325aa, URZ ;  /* 0xb54cda5609067890 */ /* 0x000fe2000fffe03f */
[----:B------:R-:W3:Y:S01]  /*3fe0*/  LDL R190, [R1+0x10] ;  /* 0x0000100001be7983 */ /* 0x000ee20000100800 */
[----:B------:R-:W-:Y:S02]  /*3ff0*/  UISETP.LT.AND UP0, UPT, UR4, UR16, UP0 ;  /* 0x000000100400728c */ /* 0x000fe40008701270 */
[----:B------:R-:W-:Y:S01]  /*4000*/  UIADD3 UR4, UR9, -0x61c88647, URZ ;  /* 0x9e3779b909047890 */ /* 0x000fe2000fffe03f */
[----:B------:R-:W1:Y:S01]  /*4010*/  S2R R188, SR_TID.X ;  /* 0x0000000000bc7919 */ /* 0x000e620000002100 */
[----:B------:R-:W-:Y:S02]  /*4020*/  UISETP.GT.AND UP3, UPT, UR7, UR17, UPT ;  /* 0x000000110700728c */ /* 0x000fe4000bf64270 */
[----:B------:R-:W-:Y:S05]  /*4030*/  PLOP3.LUT P0, PT, PT, PT, UP0, 0x80, 0x0 ;  /* 0x000000000000781c */ /* 0x000fea0003f0f008 */
[----:B------:R-:W4:Y:S08]  /*4040*/  S2R R189, SR_TID.X ;  /* 0x0000000000bd7919 */ /* 0x000f300000002100 */
[----:B------:R-:W-:Y:S02]  /*4050*/  @!P0 IADD3 R2, -R2, 0x1, R237 ;  /* 0x0000000102028810 */ /* 0x000fe40007ffe1ed */
[----:B-1----:R-:W-:Y:S01]  /*4060*/  SHF.R.S32.HI R188, RZ, 0x1f, R188 ;  /* 0x0000001fffbc7819 */ /* 0x002fe200000114bc */
[----:B------:R-:W-:Y:S04]  /*4070*/  DEPBAR.LE SB0, 0x0 ;  /* 0x000080000000791a */ /* 0x000fe80000000000 */
[----:B------:R-:W-:Y:S01]  /*4080*/  BAR.SYNC.DEFER_BLOCKING 0x0 ;  /* 0x0000000000007b1d */ /* 0x000fe20000010000 */
[----:B----4-:R-:W-:Y:S04]  /*4090*/  LEA.HI R188, R188, R189, RZ, 0x7 ;  /* 0x000000bdbcbc7211 */ /* 0x010fe800078f38ff */
        /* <DEDUP_REMOVED lines=38> */
[----:B------:R-:W-:Y:S07]  /*4300*/  LDSM.16.M88.4 R140, [R180+0xc000] ;  /* 0x00c00000b48c783b */ /* 0x000fee0000000200 */
[-C--:B------:R-:W-:Y:S08]  /*4310*/  HMMA.16816.F32 R20, R136, R148.reuse, R20 ;  /* 0x000000948814723c */ /* 0x080ff00000001814 */
[C---:B------:R-:W-:Y:S01]  /*4320*/  HMMA.16816.F32 R24, R144.reuse, R148, R24 ;  /* 0x000000949018723c */ /* 0x040fe20000001818 */
[----:B------:R-:W1:Y:S06]  /*4330*/  @!P0 S2R R148, SR_TID.X ;  /* 0x0000000000948919 */ /* 0x000e6c0000002100 */
[----:B------:R-:W-:Y:S01]  /*4340*/  IMAD.U32 R149, RZ, RZ, UR5 ;  /* 0x00000005ff957e24 */ /* 0x000fe2000f8e00ff */
[-C--:B------:R-:W-:Y:S01]  /*4350*/  HMMA.16816.F32 R28, R144, R150.reuse, R28 ;  /* 0x00000096901c723c */ /* 0x080fe2000000181c */
[----:B------:R-:W-:Y:S03]  /*4360*/  UIADD3 UR5, UR8, -0x4498517b, URZ ;  /* 0xbb67ae8508057890 */ /* 0x000fe6000fffe03f */
[----:B------:R-:W-:Y:S04]  /*4370*/  @!P0 IADD3 R149, R149, UR16, R2 ;  /* 0x0000001095958c10 */ /* 0x000fe8000fffe002 */
[C---:B------:R-:W-:Y:S08]  /*4380*/  HMMA.16816.F32 R32, R136.reuse, R150, R32 ;  /* 0x000000968820723c */ /* 0x040ff00000001820 */
[-C--:B------:R-:W-:Y:S08]  /*4390*/  HMMA.16816.F32 R36, R136, R152.reuse, R36 ;  /* 0x000000988824723c */ /* 0x080ff00000001824 */
[C---:B------:R-:W-:Y:S08]  /*43a0*/  HMMA.16816.F32 R40, R144.reuse, R152, R40 ;  /* 0x000000989028723c */ /* 0x040ff00000001828 */
[-C--:B------:R-:W-:Y:S08]  /*43b0*/  HMMA.16816.F32 R44, R144, R154.reuse, R44 ;  /* 0x0000009a902c723c */ /* 0x080ff0000000182c */
[C---:B------:R-:W-:Y:S08]  /*43c0*/  HMMA.16816.F32 R48, R136.reuse, R154, R48 ;  /* 0x0000009a8830723c */ /* 0x040ff00000001830 */
[-C--:B------:R-:W-:Y:S08]  /*43d0*/  HMMA.16816.F32 R52, R136, R156.reuse, R52 ;  /* 0x0000009c8834723c */ /* 0x080ff00000001834 */
[C---:B------:R-:W-:Y:S08]  /*43e0*/  HMMA.16816.F32 R56, R144.reuse, R156, R56 ;  /* 0x0000009c9038723c */ /* 0x040ff00000001838 */
[-C--:B------:R-:W-:Y:S07]  /*43f0*/  HMMA.16816.F32 R60, R144, R158.reuse, R60 ;  /* 0x0000009e903c723c */ /* 0x080fee000000183c */
[----:B------:R-:W-:Y:S01]  /*4400*/  IMAD.IADD R144, R0, 0x1, R177 ;  /* 0x0000000100907824 */ /* 0x000fe200078e02b1 */
[----:B------:R-:W-:Y:S01]  /*4410*/  HMMA.16816.F32 R64, R136, R158, R64 ;  /* 0x0000009e8840723c */ /* 0x000fe20000001840 */
[----:B------:R-:W4:Y:S03]  /*4420*/  LDSM.16.M88.4 R136, [R179+0xd800] ;  /* 0x00d80000b388783b */ /* 0x000f260000000200 */
[----:B------:R-:W-:Y:S04]  /*4430*/  IMAD.U32 R0, RZ, RZ, UR19 ;  /* 0x00000013ff007e24 */ /* 0x000fe8000f8e00ff */
[-C--:B------:R-:W-:Y:S01]  /*4440*/  HMMA.16816.F32 R4, R160, R164.reuse, R4 ;  /* 0x000000a4a004723c */ /* 0x080fe20000001804 */
[----:B------:R-:W-:Y:S04]  /*4450*/  IMAD R0, R0, 0x2, R188 ;  /* 0x0000000200007824 */ /* 0x000fe800078e02bc */
[----:B------:R-:W-:Y:S03]  /*4460*/  IMAD.SHL.U32 R0, R0, 0x2, RZ ;  /* 0x0000000200007824 */ /* 0x000fe600078e00ff */
[C---:B------:R-:W-:Y:S04]  /*4470*/  HMMA.16816.F32 R8, R168.reuse, R164, R8 ;  /* 0x000000a4a808723c */ /* 0x040fe80000001808 */
[----:B------:R-:W-:Y:S04]  /*4480*/  IADD3 R2, R0, 0x1, RZ ;  /* 0x0000000100027810 */ /* 0x000fe80007ffe0ff */
[----:B------:R-:W-:Y:S01]  /*4490*/  LOP3.LUT R2, R247, UR8, R2, 0x96, !PT ;  /* 0x00000008f7027c12 */ /* 0x000fe2000f8e9602 */
[-C--:B------:R-:W-:Y:S04]  /*44a0*/  HMMA.16816.F32 R12, R168, R166.reuse, R12 ;  /* 0x000000a6a80c723c */ /* 0x080fe8000000180c */
[----:B------:R-:W-:Y:S04]  /*44b0*/  IMAD.WIDE.U32 R150, R2, -0x326172a9, RZ ;  /* 0xcd9e8d5702967825 */ /* 0x000fe800078e00ff */
[C---:B------:R-:W-:Y:S01]  /*44c0*/  HMMA.16816.F32 R16, R160.reuse, R166, R16 ;  /* 0x000000a6a010723c */ /* 0x040fe20000001810 */
[----:B-1----:R-:W-:Y:S03]  /*44d0*/  @!P0 IMAD.SHL.U32 R2, R148, 0x2, RZ ;  /* 0x0000000294028824 */ /* 0x002fe600078e00ff */
[----:B------:R-:W-:Y:S02]  /*44e0*/  @!P0 IMNMX R148, R149, UR16, PT ;  /* 0x0000001095948c17 */ /* 0x000fe4000b800200 */
[----:B------:R-:W-:Y:S02]  /*44f0*/  @!P0 LOP3.LUT R2, R2, 0x6, RZ, 0xc0, !PT ;  /* 0x0000000602028812 */ /* 0x000fe400078ec0ff */
[-C--:B------:R-:W-:Y:S04]  /*4500*/  HMMA.16816.F32 R20, R160, R172.reuse, R20 ;  /* 0x000000aca014723c */ /* 0x080fe80000001814 */
[----:B------:R-:W-:Y:S04]  /*4510*/  @!P0 IMAD R2, R188, 0x40, R2 ;  /* 0x00000040bc028824 */ /* 0x000fe800078e0202 */
[C---:B------:R-:W-:Y:S08]  /*4520*/  HMMA.16816.F32 R24, R168.reuse, R172, R24 ;  /* 0x000000aca818723c */ /* 0x040ff00000001818 */
[-C--:B------:R-:W-:Y:S08]  /*4530*/  HMMA.16816.F32 R28, R168, R174.reuse, R28 ;  /* 0x000000aea81c723c */ /* 0x080ff0000000181c */
[C---:B------:R-:W-:Y:S08]  /*4540*/  HMMA.16816.F32 R32, R160.reuse, R174, R32 ;  /* 0x000000aea020723c */ /* 0x040ff00000001820 */
[-C--:B--2---:R-:W-:Y:S08]  /*4550*/  HMMA.16816.F32 R36, R160, R132.reuse, R36 ;  /* 0x00000084a024723c */ /* 0x084ff00000001824 */
[C---:B------:R-:W-:Y:S08]  /*4560*/  HMMA.16816.F32 R40, R168.reuse, R132, R40 ;  /* 0x00000084a828723c */ /* 0x040ff00000001828 */
[-C--:B------:R-:W-:Y:S08]  /*4570*/  HMMA.16816.F32 R44, R168, R134.reuse, R44 ;  /* 0x00000086a82c723c */ /* 0x080ff0000000182c */
[C---:B------:R-:W-:Y:S01]  /*4580*/  HMMA.16816.F32 R48, R160.reuse, R134, R48 ;  /* 0x00000086a030723c */ /* 0x040fe20000001830 */
[----:B------:R-:W1:Y:S07]  /*4590*/  LDSM.16.M88.4 R132, [R144] ;  /* 0x000000009084783b */ /* 0x000e6e0000000200 */
[-C--:B----4-:R-:W-:Y:S01]  /*45a0*/  HMMA.16816.F32 R52, R160, R136.reuse, R52 ;  /* 0x00000088a034723c */ /* 0x090fe20000001834 */
[----:B------:R-:W2:Y:S07]  /*45b0*/  LDSM.16.M88.4 R144, [R144+0x2000] ;  /* 0x002000009090783b */ /* 0x000eae0000000200 */
[C---:B------:R-:W-:Y:S07]  /*45c0*/  HMMA.16816.F32 R56, R168.reuse, R136, R56 ;  /* 0x00000088a838723c */ /* 0x040fee0000001838 */
[----:B------:R-:W-:Y:S01]  /*45d0*/  IMAD.U32 R136, RZ, RZ, UR7 ;  /* 0x00000007ff887e24 */ /* 0x000fe2000f8e00ff */
[-C--:B------:R-:W-:Y:S08]  /*45e0*/  HMMA.16816.F32 R60, R168, R138.reuse, R60 ;  /* 0x0000008aa83c723c */ /* 0x080ff0000000183c */
[----:B------:R-:W-:Y:S07]  /*45f0*/  HMMA.16816.F32 R64, R160, R138, R64 ;  /* 0x0000008aa040723c */ /* 0x000fee0000001840 */
[----:B------:R-:W-:Y:S01]  /*4600*/  IMAD R138, R136, 0x8, R191 ;  /* 0x00000008888a7824 */ /* 0x000fe200078e02bf */
[----:B------:R-:W-:Y:S01]  /*4610*/  LOP3.LUT R136, R247, UR8, R0, 0x96, !PT ;  /* 0x00000008f7887c12 */ /* 0x000fe2000f8e9600 */
[-C--:B-1----:R-:W-:Y:S03]  /*4620*/  HMMA.16816.F32 R4, R132, R140.reuse, R4 ;  /* 0x0000008c8404723c */ /* 0x082fe60000001804 */
[C---:B------:R-:W-:Y:S01]  /*4630*/  IADD3 R152, R138.reuse, 0x4, RZ ;  /* 0x000000048a987810 */ /* 0x040fe20007ffe0ff */
[----:B------:R-:W-:Y:S01]  /*4640*/  IMAD.WIDE.U32 R138, R138, -0x326172a9, RZ ;  /* 0xcd9e8d578a8a7825 */ /* 0x000fe200078e00ff */
[----:B---3--:R-:W-:Y:S03]  /*4650*/  LOP3.LUT R0, R190, UR9, RZ, 0x3c, !PT ;  /* 0x00000009be007c12 */ /* 0x008fe6000f8e3cff */
[----:B------:R-:W-:Y:S01]  /*4660*/  IMAD.WIDE.U32 R152, R152, -0x326172a9, RZ ;  /* 0xcd9e8d5798987825 */ /* 0x000fe200078e00ff */
[-C--:B------:R-:W-:Y:S01]  /*4670*/  LOP3.LUT R154, R139, R0.reuse, RZ, 0x3c, !PT ;  /* 0x000000008b9a7212 */ /* 0x080fe200078e3cff */
[C---:B--2---:R-:W-:Y:S02]  /*4680*/  HMMA.16816.F32 R8, R144.reuse, R140, R8 ;  /* 0x0000008c9008723c */ /* 0x044fe40000001808 */
[--C-:B------:R-:W-:Y:S01]  /*4690*/  LOP3.LUT R160, R151, UR4, R138.reuse, 0x96, !PT ;  /* 0x0000000497a07c12 */ /* 0x100fe2000f8e968a */
[----:B------:R-:W-:Y:S01]  /*46a0*/  IMAD.WIDE.U32 R136, R136, -0x326172a9, RZ ;  /* 0xcd9e8d5788887825 */ /* 0x000fe200078e00ff */
[----:B------:R-:W-:Y:S02]  /*46b0*/  LOP3.LUT R156, R153, R0, RZ, 0x3c, !PT ;  /* 0x00000000999c7212 */ /* 0x000fe400078e3cff */
[----:B------:R-:W-:Y:S01]  /*46c0*/  LOP3.LUT R0, R246, UR5, RZ, 0x3c, !PT ;  /* 0x00000005f6007c12 */ /* 0x000fe2000f8e3cff */
[----:B------:R-:W-:Y:S01]  /*46d0*/  IMAD.WIDE.U32 R154, R154, -0x2daee0ad, RZ ;  /* 0xd2511f539a9a7825 */ /* 0x000fe200078e00ff */
[C---:B------:R-:W-:Y:S01]  /*46e0*/  LOP3.LUT R139, R137.reuse, UR4, R138, 0x96, !PT ;  /* 0x00000004898b7c12 */ /* 0x040fe2000f8e968a */
[-C--:B------:R-:W-:Y:S01]  /*46f0*/  HMMA.16816.F32 R12, R144, R142.reuse, R12 ;  /* 0x0000008e900c723c */ /* 0x080fe2000000180c */
[----:B------:R-:W-:Y:S02]  /*4700*/  UIADD3 UR5, UR8, 0x76cf5d0a, URZ ;  /* 0x76cf5d0a08057890 */ /* 0x000fe4000fffe03f */
[----:B------:R-:W-:Y:S01]  /*4710*/  LOP3.LUT R158, R0, R155, RZ, 0x3c, !PT ;  /* 0x0000009b009e7212 */ /* 0x000fe200078e3cff */
[----:B------:R-:W-:Y:S01]  /*4720*/  IMAD.WIDE.U32 R156, R156, -0x2daee0ad, RZ ;  /* 0xd2511f539c9c7825 */ /* 0x000fe200078e00ff */
[--C-:B------:R-:W-:Y:S02]  /*4730*/  LOP3.LUT R162, R137, UR4, R152.reuse, 0x96, !PT ;  /* 0x0000000489a27c12 */ /* 0x100fe4000f8e9698 */
[----:B------:R-:W-:Y:S01]  /*4740*/  LOP3.LUT R155, R151, UR4, R152, 0x96, !PT ;  /* 0x00000004979b7c12 */ /* 0x000fe2000f8e9698 */
[----:B------:R-:W-:Y:S01]  /*4750*/  IMAD.U32 R138, RZ, RZ, UR19 ;  /* 0x00000013ff8a7e24 */ /* 0x000fe2000f8e00ff */
[----:B------:R-:W-:Y:S01]  /*4760*/  LOP3.LUT R152, R0, R157, RZ, 0x3c, !PT ;  /* 0x0000009d00987212 */ /* 0x000fe200078e3cff */
[----:B------:R-:W-:Y:S01]  /*4770*/  UIADD3 UR4, UR9, 0x3c6ef372, URZ ;  /* 0x3c6ef37209047890 */ /* 0x000fe2000fffe03f */
[C---:B------:R-:W-:Y:S01]  /*4780*/  HMMA.16816.F32 R16, R132.reuse, R142, R16 ;  /* 0x0000008e8410723c */ /* 0x040fe20000001810 */
[----:B------:R-:W-:Y:S01]  /*4790*/  @!P0 IMAD R0, R138, 0x80, R2 ;  /* 0x000000808a008824 */ /* 0x000fe200078e0202 */
[----:B------:R-:W-:Y:S01]  /*47a0*/  @!P0 IADD3 R138, R149, 0x8, RZ ;  /* 0x00000008958a8810 */ /* 0x000fe20007ffe0ff */
[----:B------:R-:W-:Y:S02]  /*47b0*/  FMUL.FTZ R2, R244, 1.4426950216293334961 ;  /* 0x3fb8aa3bf4027820 */ /* 0x000fe40000410000 */
[----:B------:R-:W-:Y:S01]  /*47c0*/  IMAD.WIDE.U32 R152, R152, -0x326172a9, RZ ;  /* 0xcd9e8d5798987825 */ /* 0x000fe200078e00ff */
[----:B------:R-:W-:Y:S02]  /*47d0*/  @!P0 IMNMX R138, R138, UR16, PT ;  /* 0x000000108a8a8c17 */ /* 0x000fe4000b800200 */
[-C--:B------:R-:W-:Y:S01]  /*47e0*/  @!P0 ISETP.GE.AND P3, PT, R0, R148.reuse, PT ;  /* 0x000000940000820c */ /* 0x080fe20003f66270 */
[----:B------:R-:W-:Y:S03]  /*47f0*/  IMAD.WIDE.U32 R160, R160, -0x2daee0ad, RZ ;  /* 0xd2511f53a0a07825 */ /* 0x000fe600078e00ff */
[----:B------:R-:W-:Y:S01]  /*4800*/  FSEL R141, R2, RZ, P2 ;  /* 0x000000ff028d7208 */ /* 0x000fe20001000000 */
[----:B------:R-:W-:Y:S01]  /*4810*/  IMAD.WIDE.U32 R162, R162, -0x2daee0ad, RZ ;  /* 0xd2511f53a2a27825 */ /* 0x000fe200078e00ff */
[----:B------:R-:W-:Y:S02]  /*4820*/  @!P0 IADD3 R2, R0, 0x1, RZ ;  /* 0x0000000100028810 */ /* 0x000fe40007ffe0ff */
[----:B------:R-:W-:Y:S01]  /*4830*/  @!P0 FSEL R4, R4, -INF , !P3 ;  /* 0xff80000004048808 */ /* 0x000fe20005800000 */
[----:B------:R-:W-:Y:S01]  /*4840*/  IMAD.WIDE.U32 R158, R158, -0x326172a9, RZ ;  /* 0xcd9e8d579e9e7825 */ /* 0x000fe200078e00ff */
[----:B------:R-:W-:Y:S02]  /*4850*/  @!P0 ISETP.GE.AND P3, PT, R2, R148, PT ;  /* 0x000000940200820c */ /* 0x000fe40003f66270 */
[--C-:B------:R-:W-:Y:S01]  /*4860*/  LOP3.LUT R167, R153, UR4, R136.reuse, 0x96, !PT ;  /* 0x0000000499a77c12 */ /* 0x100fe2000f8e9688 */
[--C-:B------:R-:W-:Y:S01]  /*4870*/  FFMA.FTZ R4, R4, c[0x0][0x23c], -R141.reuse ;  /* 0x00008f0004047a23 */ /* 0x100fe2000001088d */
[----:B------:R-:W-:Y:S01]  /*4880*/  LOP3.LUT R164, R159, UR4, R136, 0x96, !PT ;  /* 0x000000049fa47c12 */ /* 0x000fe2000f8e9688 */
[C---:B------:R-:W-:Y:S01]  /*4890*/  FMUL.FTZ R140, R245.reuse, 1.4426950216293334961 ;  /* 0x3fb8aa3bf58c7820 */ /* 0x040fe20000410000 */
[----:B------:R-:W-:Y:S01]  /*48a0*/  FSETP.NEU.FTZ.AND P2, PT, R245, -INF , PT ;  /* 0xff800000f500780b */ /* 0x000fe20003f5d000 */
[----:B------:R-:W-:Y:S01]  /*48b0*/  IMAD.WIDE.U32 R136, R139, -0x2daee0ad, RZ ;  /* 0xd2511f538b887825 */ /* 0x000fe200078e00ff */
[----:B------:R-:W-:Y:S01]  /*48c0*/  @!P0 FSEL R5, R5, -INF , !P3 ;  /* 0xff80000005058808 */ /* 0x000fe20005800000 */
[----:B------:R-:W1:Y:S01]  /*48d0*/  MUFU.EX2 R208, R4 ;  /* 0x0000000400d07308 */ /* 0x000e620000000800 */
[-C--:B------:R-:W-:Y:S01]  /*48e0*/  @!P0 ISETP.GE.AND P3, PT, R0, R138.reuse, PT ;  /* 0x0000008a0000820c */ /* 0x080fe20003f66270 */
[----:B------:R-:W-:Y:S01]  /*48f0*/  IMAD.WIDE.U32 R164, R164, -0x2daee0ad, RZ ;  /* 0xd2511f53a4a47825 */ /* 0x000fe200078e00ff */
[----:B------:R-:W-:Y:S02]  /*4900*/  FSEL R140, R140, RZ, P2 ;  /* 0x000000ff8c8c7208 */ /* 0x000fe40001000000 */
[----:B------:R-:W-:Y:S01]  /*4910*/  @!P0 ISETP.GE.AND P2, PT, R2, R138, PT ;  /* 0x0000008a0200820c */ /* 0x000fe20003f46270 */
[----:B------:R-:W-:Y:S01]  /*4920*/  FFMA.FTZ R5, R5, c[0x0][0x23c], -R141 ;  /* 0x00008f0005057a23 */ /* 0x000fe2000001088d */
[----:B------:R-:W-:Y:S01]  /*4930*/  @!P0 FSEL R6, R6, -INF , !P3 ;  /* 0xff80000006068808 */ /* 0x000fe20005800000 */
[----:B------:R-:W-:Y:S01]  /*4940*/  FMUL.FTZ R139, R242, 1.4426950216293334961 ;  /* 0x3fb8aa3bf28b7820 */ /* 0x000fe20000410000 */
[----:B------:R-:W-:Y:S01]  /*4950*/  LOP3.LUT R166, R137, UR5, R154, 0x96, !PT ;  /* 0x0000000589a67c12 */ /* 0x000fe2000f8e969a */
[----:B------:R-:W2:Y:S01]  /*4960*/  MUFU.EX2 R205, R5 ;  /* 0x0000000500cd7308 */ /* 0x000ea20000000800 */
[----:B------:R-:W-:Y:S01]  /*4970*/  @!P0 IADD3 R137, R149, 0x40, RZ ;  /* 0x0000004095898810 */ /* 0x000fe20007ffe0ff */
[----:B------:R-:W-:Y:S01]  /*4980*/  FFMA.FTZ R6, R6, c[0x0][0x23c], -R140 ;  /* 0x00008f0006067a23 */ /* 0x000fe2000001088c */
[----:B------:R-:W-:Y:S02]  /*4990*/  @!P0 FSEL R7, R7, -INF , !P2 ;  /* 0xff80000007078808 */ /* 0x000fe40005000000 */
[----:B------:R-:W-:Y:S02]  /*49a0*/  FSETP.NEU.FTZ.AND P2, PT, R242, -INF , PT ;  /* 0xff800000f200780b */ /* 0x000fe40003f5d000 */
[----:B------:R-:W-:Y:S02]  /*49b0*/  @!P0 IMNMX R137, R137, UR16, PT ;  /* 0x0000001089898c17 */ /* 0x000fe4000b800200 */
[----:B------:R-:W-:Y:S01]  /*49c0*/  FSEL R139, R139, RZ, P2 ;  /* 0x000000ff8b8b7208 */ /* 0x000fe20001000000 */
[----:B------:R3:W-:Y:S01]  /*49d0*/  MUFU.EX2 R202, R6 ;  /* 0x0000000600ca7308 */ /* 0x0007e20000000800 */
[-C--:B------:R-:W-:Y:S02]  /*49e0*/  @!P0 ISETP.GE.AND P2, PT, R0, R137.reuse, PT ;  /* 0x000000890000820c */ /* 0x080fe40003f46270 */
[--C-:B------:R-:W-:Y:S02]  /*49f0*/  LOP3.LUT R151, R159, UR4, R150.reuse, 0x96, !PT ;  /* 0x000000049f977c12 */ /* 0x100fe4000f8e9696 */
[----:B------:R-:W-:Y:S02]  /*4a00*/  @!P0 FSEL R8, R8, -INF , !P2 ;  /* 0xff80000008088808 */ /* 0x000fe40005000000 */
[----:B------:R-:W-:Y:S01]  /*4a10*/  LOP3.LUT R157, R153, UR4, R150, 0x96, !PT ;  /* 0x00000004999d7c12 */ /* 0x000fe2000f8e9696 */
[----:B------:R-:W-:Y:S01]  /*4a20*/  FFMA.FTZ R150, R7, c[0x0][0x23c], -R140 ;  /* 0x00008f0007967a23 */ /* 0x000fe2000001088c */
[----:B------:R-:W-:Y:S01]  /*4a30*/  LOP3.LUT R159, R161, UR5, R154, 0x96, !PT ;  /* 0x00000005a19f7c12 */ /* 0x000fe2000f8e969a */
[--C-:B------:R-:W-:Y:S01]  /*4a40*/  FFMA.FTZ R8, R8, c[0x0][0x23c], -R139.reuse ;  /* 0x00008f0008087a23 */ /* 0x100fe2000001088b */
[--C-:B------:R-:W-:Y:S01]  /*4a50*/  LOP3.LUT R153, R163, UR5, R156.reuse, 0x96, !PT ;  /* 0x00000005a3997c12 */ /* 0x100fe2000f8e969c */
[----:B------:R-:W-:Y:S01]  /*4a60*/  UIADD3 UR4, UR8, 0x32370b8f, URZ ;  /* 0x32370b8f08047890 */ /* 0x000fe2000fffe03f */
[-C--:B------:R-:W-:Y:S01]  /*4a70*/  @!P0 ISETP.GE.AND P2, PT, R2, R137.reuse, PT ;  /* 0x000000890200820c */ /* 0x080fe20003f46270 */
[----:B------:R4:W-:Y:S01]  /*4a80*/  MUFU.EX2 R220, R8 ;  /* 0x0000000800dc7308 */ /* 0x0009e20000000800 */
[----:B------:R-:W-:Y:S01]  /*4a90*/  FSETP.NEU.FTZ.AND P3, PT, R243, -INF , PT ;  /* 0xff800000f300780b */ /* 0x000fe20003f7d000 */
[----:B------:R-:W-:Y:S01]  /*4aa0*/  IMAD.WIDE.U32 R154, R155, -0x2daee0ad, RZ ;  /* 0xd2511f539b9a7825 */ /* 0x000fe200078e00ff */
[----:B------:R-:W-:Y:S04]  /*4ab0*/  @!P0 FSEL R9, R9, -INF , !P2 ;  /* 0xff80000009098808 */ /* 0x000fe80005000000 */
[----:B------:R-:W-:Y:S01]  /*4ac0*/  LOP3.LUT R156, R155, UR5, R156, 0x96, !PT ;  /* 0x000000059b9c7c12 */ /* 0x000fe2000f8e969c */
[----:B------:R-:W-:Y:S01]  /*4ad0*/  UIADD3 UR5, UR8, -0x126145ec, URZ ;  /* 0xed9eba1408057890 */ /* 0x000fe2000fffe03f */
[----:B------:R-:W-:Y:S01]  /*4ae0*/  LOP3.LUT R155, R165, UR4, R136, 0x96, !PT ;  /* 0x00000004a59b7c12 */ /* 0x000fe2000f8e9688 */
[----:B---3--:R-:W3:Y:S01]  /*4af0*/  LDSM.16.M88.4 R4, [R180+0xc800] ;  /* 0x00c80000b404783b */ /* 0x008ee20000000200 */
[----:B------:R-:W-:Y:S01]  /*4b00*/  @!P0 IADD3 R136, R149, 0x48, RZ ;  /* 0x0000004895888810 */ /* 0x000fe20007ffe0ff */
[--C-:B------:R-:W-:Y:S01]  /*4b10*/  FFMA.FTZ R149, R9, c[0x0][0x23c], -R139.reuse ;  /* 0x00008f0009957a23 */ /* 0x100fe2000001088b */
[----:B------:R-:W-:Y:S01]  /*4b20*/  @!P0 IADD3 R9, R0, 0x8, RZ ;  /* 0x0000000800098810 */ /* 0x000fe20007ffe0ff */
[----:B------:R1:W1:Y:S01]  /*4b30*/  MUFU.EX2 R217, R150 ;  /* 0x0000009600d97308 */ /* 0x0002620000000800 */
[----:B------:R-:W-:Y:S02]  /*4b40*/  @!P0 IMNMX R136, R136, UR16, PT ;  /* 0x0000001088888c17 */ /* 0x000fe4000b800200 */
[-C--:B------:R-:W-:Y:S02]  /*4b50*/  @!P0 ISETP.GE.AND P6, PT, R9, R137.reuse, PT ;  /* 0x000000890900820c */ /* 0x080fe40003fc6270 */
[-C--:B------:R-:W-:Y:S02]  /*4b60*/  @!P0 ISETP.GE.AND P2, PT, R2, R136.reuse, PT ;  /* 0x000000880200820c */ /* 0x080fe40003f46270 */
[-C--:B------:R-:W-:Y:S02]  /*4b70*/  @!P0 ISETP.GE.AND P4, PT, R0, R136.reuse, PT ;  /* 0x000000880000820c */ /* 0x080fe40003f86270 */
[----:B------:R-:W-:Y:S01]  /*4b80*/  @!P0 FSEL R11, R11, -INF , !P2 ;  /* 0xff8000000b0b8808 */ /* 0x000fe20005000000 */
[----:B----4-:R-:W-:Y:S01]  /*4b90*/  FMUL.FTZ R8, R243, 1.4426950216293334961 ;  /* 0x3fb8aa3bf3087820 */ /* 0x010fe20000410000 */
[----:B------:R-:W-:Y:S01]  /*4ba0*/  @!P0 FSEL R10, R10, -INF , !P4 ;  /* 0xff8000000a0a8808 */ /* 0x000fe20006000000 */
[----:B------:R-:W4:Y:S01]  /*4bb0*/  MUFU.EX2 R221, R149 ;  /* 0x0000009500dd7308 */ /* 0x000f220000000800 */
[C---:B------:R-:W-:Y:S02]  /*4bc0*/  @!P0 ISETP.GE.AND P2, PT, R9.reuse, R136, PT ;  /* 0x000000880900820c */ /* 0x040fe40003f46270 */
[----:B------:R-:W-:Y:S02]  /*4bd0*/  FSEL R2, R8, RZ, P3 ;  /* 0x000000ff08027208 */ /* 0x000fe40001800000 */
[----:B------:R-:W-:Y:S02]  /*4be0*/  @!P0 IADD3 R8, R0, 0x9, RZ ;  /* 0x0000000900088810 */ /* 0x000fe40007ffe0ff */
[----:B------:R-:W-:Y:S01]  /*4bf0*/  @!P0 ISETP.GE.AND P4, PT, R9, R148, PT ;  /* 0x000000940900820c */ /* 0x000fe20003f86270 */
[--C-:B------:R-:W-:Y:S01]  /*4c00*/  FFMA.FTZ R10, R10, c[0x0][0x23c], -R2.reuse ;  /* 0x00008f000a0a7a23 */ /* 0x100fe20000010802 */
[-C--:B------:R-:W-:Y:S01]  /*4c10*/  @!P0 ISETP.GE.AND P3, PT, R8, R137.reuse, PT ;  /* 0x000000890800820c */ /* 0x080fe20003f66270 */
[--C-:B------:R-:W-:Y:S01]  /*4c20*/  FFMA.FTZ R11, R11, c[0x0][0x23c], -R2.reuse ;  /* 0x00008f000b0b7a23 */ /* 0x100fe20000010802 */
[----:B------:R-:W-:Y:S01]  /*4c30*/  @!P0 ISETP.GE.AND P5, PT, R9, R138, PT ;  /* 0x0000008a0900820c */ /* 0x000fe20003fa6270 */
[----:B------:R-:W2:Y:S01]  /*4c40*/  MUFU.EX2 R225, R10 ;  /* 0x0000000a00e17308 */ /* 0x000ea20000000800 */
[----:B------:R-:W-:Y:S01]  /*4c50*/  @!P0 FSEL R12, R12, -INF , !P6 ;  /* 0xff8000000c0c8808 */ /* 0x000fe20007000000 */
[----:B-1----:R-:W-:Y:S01]  /*4c60*/  IMAD.WIDE.U32 R150, R151, -0x2daee0ad, RZ ;  /* 0xd2511f5397967825 */ /* 0x002fe200078e00ff */
[----:B------:R-:W-:Y:S02]  /*4c70*/  @!P0 ISETP.GE.AND P6, PT, R8, R136, PT ;  /* 0x000000880800820c */ /* 0x000fe40003fc6270 */
[----:B------:R-:W-:Y:S01]  /*4c80*/  @!P0 FSEL R13, R13, -INF , !P3 ;  /* 0xff8000000d0d8808 */ /* 0x000fe20005800000 */
[--C-:B------:R-:W-:Y:S01]  /*4c90*/  FFMA.FTZ R12, R12, c[0x0][0x23c], -R139.reuse ;  /* 0x00008f000c0c7a23 */ /* 0x100fe2000001088b */
[----:B------:R-:W-:Y:S02]  /*4ca0*/  @!P0 FSEL R15, R15, -INF , !P6 ;  /* 0xff8000000f0f8808 */ /* 0x000fe40007000000 */
[----:B------:R-:W-:Y:S01]  /*4cb0*/  @!P0 ISETP.GE.AND P3, PT, R8, R148, PT ;  /* 0x000000940800820c */ /* 0x000fe20003f66270 */
[----:B------:R1:W1:Y:S01]  /*4cc0*/  MUFU.EX2 R224, R11 ;  /* 0x0000000b00e07308 */ /* 0x0002620000000800 */
[----:B------:R-:W-:Y:S01]  /*4cd0*/  @!P0 FSEL R14, R14, -INF , !P2 ;  /* 0xff8000000e0e8808 */ /* 0x000fe20005000000 */
[-C--:B---3--:R-:W-:Y:S01]  /*4ce0*/  HMMA.16816.F32 R20, R132, R4.reuse, R20 ;  /* 0x000000048414723c */ /* 0x088fe20000001814 */
[----:B------:R-:W-:Y:S01]  /*4cf0*/  @!P0 ISETP.GE.AND P2, PT, R8, R138, PT ;  /* 0x0000008a0800820c */ /* 0x000fe20003f46270 */
[----:B------:R-:W-:Y:S01]  /*4d00*/  FFMA.FTZ R13, R13, c[0x0][0x23c], -R139 ;  /* 0x00008f000d0d7a23 */ /* 0x000fe2000001088b */
[----:B------:R-:W-:Y:S01]  /*4d10*/  @!P0 FSEL R16, R16, -INF , !P4 ;  /* 0xff80000010108808 */ /* 0x000fe20006000000 */
[--C-:B------:R-:W-:Y:S01]  /*4d20*/  FFMA.FTZ R14, R14, c[0x0][0x23c], -R2.reuse ;  /* 0x00008f000e0e7a23 */ /* 0x100fe20000010802 */
[----:B------:R-:W-:Y:S01]  /*4d30*/  @!P0 FSEL R19, R19, -INF , !P2 ;  /* 0xff80000013138808 */ /* 0x000fe20005000000 */
[----:B------:R-:W-:Y:S01]  /*4d40*/  FFMA.FTZ R15, R15, c[0x0][0x23c], -R2 ;  /* 0x00008f000f0f7a23 */ /* 0x000fe20000010802 */
[----:B------:R-:W-:Y:S01]  /*4d50*/  @!P0 FSEL R17, R17, -INF , !P3 ;  /* 0xff80000011118808 */ /* 0x000fe20005800000 */
[C---:B------:R-:W-:Y:S01]  /*4d60*/  HMMA.16816.F32 R24, R144.reuse, R4, R24 ;  /* 0x000000049018723c */ /* 0x040fe20000001818 */
[----:B------:R-:W-:Y:S01]  /*4d70*/  @!P0 FSEL R18, R18, -INF , !P5 ;  /* 0xff80000012128808 */ /* 0x000fe20006800000 */
[----:B------:R-:W-:Y:S02]  /*4d80*/  MUFU.EX2 R222, R14 ;  /* 0x0000000e00de7308 */ /* 0x000fe40000000800 */
[----:B------:R-:W-:Y:S01]  /*4d90*/  LOP3.LUT R160, R151, UR4, R160, 0x96, !PT ;  /* 0x0000000497a07c12 */ /* 0x000fe2000f8e96a0 */
[--C-:B------:R-:W-:Y:S02]  /*4da0*/  FFMA.FTZ R19, R19, c[0x0][0x23c], -R140.reuse ;  /* 0x00008f0013137a23 */ /* 0x100fe4000001088c */
[C---:B------:R-:W-:Y:S01]  /*4db0*/  @!P0 IADD3 R4, R0.reuse, 0x10, RZ ;  /* 0x0000001000048810 */ /* 0x040fe20007ffe0ff */
[-C--:B------:R-:W-:Y:S01]  /*4dc0*/  HMMA.16816.F32 R28, R144, R6.reuse, R28 ;  /* 0x00000006901c723c */ /* 0x080fe2000000181c */
[----:B------:R-:W-:Y:S02]  /*4dd0*/  @!P0 IADD3 R5, R0, 0x11, RZ ;  /* 0x0000001100058810 */ /* 0x000fe40007ffe0ff */
[----:B------:R-:W-:Y:S01]  /*4de0*/  @!P0 ISETP.GE.AND P6, PT, R4, R148, PT ;  /* 0x000000940400820c */ /* 0x000fe20003fc6270 */
[--C-:B------:R-:W-:Y:S01]  /*4df0*/  FFMA.FTZ R18, R18, c[0x0][0x23c], -R140.reuse ;  /* 0x00008f0012127a23 */ /* 0x100fe2000001088c */
[C---:B------:R-:W-:Y:S01]  /*4e00*/  @!P0 ISETP.GE.AND P4, PT, R4.reuse, R138, PT ;  /* 0x0000008a0400820c */ /* 0x040fe20003f86270 */
[----:B-1----:R-:W1:Y:S01]  /*4e10*/  LDSM.16.M88.4 R8, [R180+0xd000] ;  /* 0x00d00000b408783b */ /* 0x002e620000000200 */
[----:B------:R-:W-:Y:S01]  /*4e20*/  @!P0 ISETP.GE.AND P2, PT, R5, R148, PT ;  /* 0x000000940500820c */ /* 0x000fe20003f46270 */
[C---:B------:R-:W-:Y:S01]  /*4e30*/  HMMA.16816.F32 R32, R132.reuse, R6, R32 ;  /* 0x000000068420723c */ /* 0x040fe20000001820 */
[CC--:B------:R-:W-:Y:S01]  /*4e40*/  @!P0 ISETP.GE.AND P3, PT, R4.reuse, R137.reuse, PT ;  /* 0x000000890400820c */ /* 0x0c0fe20003f66270 */
[----:B------:R-:W-:Y:S01]  /*4e50*/  MUFU.EX2 R211, R18 ;  /* 0x0000001200d37308 */ /* 0x000fe20000000800 */
[----:B------:R-:W-:Y:S01]  /*4e60*/  @!P0 ISETP.GE.AND P5, PT, R4, R136, PT ;  /* 0x000000880400820c */ /* 0x000fe20003fa6270 */
[--C-:B------:R-:W-:Y:S01]  /*4e70*/  FFMA.FTZ R16, R16, c[0x0][0x23c], -R141.reuse ;  /* 0x00008f0010107a23 */ /* 0x100fe2000001088d */
[----:B------:R-:W-:Y:S01]  /*4e80*/  @!P0 FSEL R20, R20, -INF , !P6 ;  /* 0xff80000014148808 */ /* 0x000fe20007000000 */
[--C-:B------:R-:W-:Y:S01]  /*4e90*/  FFMA.FTZ R17, R17, c[0x0][0x23c], -R141.reuse ;  /* 0x00008f0011117a23 */ /* 0x100fe2000001088d */
[----:B------:R-:W-:Y:S02]  /*4ea0*/  @!P0 ISETP.GE.AND P6, PT, R5, R138, PT ;  /* 0x0000008a0500820c */ /* 0x000fe40003fc6270 */
[----:B------:R-:W-:Y:S02]  /*4eb0*/  @!P0 FSEL R21, R21, -INF , !P2 ;  /* 0xff80000015158808 */ /* 0x000fe40005000000 */
[-C--:B------:R-:W-:Y:S01]  /*4ec0*/  @!P0 ISETP.GE.AND P2, PT, R5, R137.reuse, PT ;  /* 0x000000890500820c */ /* 0x080fe20003f46270 */
[--C-:B------:R-:W-:Y:S01]  /*4ed0*/  FFMA.FTZ R20, R20, c[0x0][0x23c], -R141.reuse ;  /* 0x00008f0014147a23 */ /* 0x100fe2000001088d */
[----:B------:R-:W-:Y:S01]  /*4ee0*/  @!P0 FSEL R22, R22, -INF , !P4 ;  /* 0xff80000016168808 */ /* 0x000fe20006000000 */
[----:B------:R-:W-:Y:S01]  /*4ef0*/  FFMA.FTZ R21, R21, c[0x0][0x23c], -R141 ;  /* 0x00008f0015157a23 */ /* 0x000fe2000001088d */
[-C--:B------:R-:W-:Y:S01]  /*4f00*/  @!P0 ISETP.GE.AND P4, PT, R5, R136.reuse, PT ;  /* 0x000000880500820c */ /* 0x080fe20003f86270 */
[----:B------:R-:W-:Y:S01]  /*4f10*/  MUFU.EX2 R209, R19 ;  /* 0x0000001300d17308 */ /* 0x000fe20000000800 */
[----:B------:R-:W-:Y:S01]  /*4f20*/  @!P0 IADD3 R4, R0, 0x18, RZ ;  /* 0x0000001800048810 */ /* 0x000fe20007ffe0ff */
[--C-:B------:R-:W-:Y:S01]  /*4f30*/  FFMA.FTZ R22, R22, c[0x0][0x23c], -R140.reuse ;  /* 0x00008f0016167a23 */ /* 0x100fe2000001088c */
[----:B------:R-:W-:Y:S02]  /*4f40*/  @!P0 IADD3 R5, R0, 0x19, RZ ;  /* 0x0000001900058810 */ /* 0x000fe40007ffe0ff */
[----:B------:R-:W-:Y:S02]  /*4f50*/  @!P0 FSEL R23, R23, -INF , !P6 ;  /* 0xff80000017178808 */ /* 0x000fe40007000000 */
[-C--:B------:R-:W-:Y:S02]  /*4f60*/  @!P0 ISETP.GE.AND P6, PT, R4, R137.reuse, PT ;  /* 0x000000890400820c */ /* 0x080fe40003fc6270 */
[----:B------:R-:W-:Y:S01]  /*4f70*/  @!P0 FSEL R24, R24, -INF , !P3 ;  /* 0xff80000018188808 */ /* 0x000fe20005800000 */
[----:B------:R-:W-:Y:S01]  /*4f80*/  FFMA.FTZ R23, R23, c[0x0][0x23c], -R140 ;  /* 0x00008f0017177a23 */ /* 0x000fe2000001088c */
[----:B------:R-:W-:Y:S01]  /*4f90*/  @!P0 ISETP.GE.AND P3, PT, R4, R136, PT ;  /* 0x000000880400820c */ /* 0x000fe20003f66270 */
[----:B------:R-:W-:Y:S01]  /*4fa0*/  MUFU.EX2 R219, R12 ;  /* 0x0000000c00db7308 */ /* 0x000fe20000000800 */
[----:B------:R-:W-:Y:S01]  /*4fb0*/  @!P0 FSEL R27, R27, -INF , !P4 ;  /* 0xff8000001b1b8808 */ /* 0x000fe20006000000 */
[--C-:B------:R-:W-:Y:S01]  /*4fc0*/  FFMA.FTZ R24, R24, c[0x0][0x23c], -R139.reuse ;  /* 0x00008f0018187a23 */ /* 0x100fe2000001088b */
[-C--:B------:R-:W-:Y:S02]  /*4fd0*/  @!P0 ISETP.GE.AND P4, PT, R5, R137.reuse, PT ;  /* 0x000000890500820c */ /* 0x080fe40003f86270 */
[----:B------:R-:W-:Y:S01]  /*4fe0*/  @!P0 FSEL R25, R25, -INF , !P2 ;  /* 0xff80000019198808 */ /* 0x000fe20005000000 */
[--C-:B------:R-:W-:Y:S01]  /*4ff0*/  FFMA.FTZ R27, R27, c[0x0][0x23c], -R2.reuse ;  /* 0x00008f001b1b7a23 */ /* 0x100fe20000010802 */
[----:B------:R-:W-:Y:S02]  /*5000*/  @!P0 ISETP.GE.AND P2, PT, R4, R148, PT ;  /* 0x000000940400820c */ /* 0x000fe40003f46270 */
[----:B------:R-:W-:Y:S01]  /*5010*/  @!P0 FSEL R26, R26, -INF , !P5 ;  /* 0xff8000001a1a8808 */ /* 0x000fe20006800000 */
[-C--:B-1----:R-:W-:Y:S01]  /*5020*/  HMMA.16816.F32 R36, R132, R8.reuse, R36 ;  /* 0x000000088424723c */ /* 0x082fe20000001824 */
[----:B------:R-:W-:Y:S01]  /*5030*/  @!P0 ISETP.GE.AND P5, PT, R4, R138, PT ;  /* 0x0000008a0400820c */ /* 0x000fe20003fa6270 */
[--C-:B------:R-:W-:Y:S01]  /*5040*/  FFMA.FTZ R25, R25, c[0x0][0x23c], -R139.reuse ;  /* 0x00008f0019197a23 */ /* 0x100fe2000001088b */
[----:B------:R-:W-:Y:S01]  /*5050*/  @!P0 FSEL R28, R28, -INF , !P6 ;  /* 0xff8000001c1c8808 */ /* 0x000fe20007000000 */
[--C-:B------:R-:W-:Y:S01]  /*5060*/  FFMA.FTZ R26, R26, c[0x0][0x23c], -R2.reuse ;  /* 0x00008f001a1a7a23 */ /* 0x100fe20000010802 */
[----:B------:R-:W-:Y:S01]  /*5070*/  @!P0 ISETP.GE.AND P6, PT, R5, R136, PT ;  /* 0x000000880500820c */ /* 0x000fe20003fc6270 */
[----:B------:R1:W3:Y:S01]  /*5080*/  MUFU.EX2 R218, R13 ;  /* 0x0000000d00da7308 */ /* 0x0002e20000000800 */
[----:B------:R-:W-:Y:S01]  /*5090*/  @!P0 FSEL R29, R29, -INF , !P4 ;  /* 0xff8000001d1d8808 */ /* 0x000fe20006000000 */
[C---:B------:R-:W-:Y:S01]  /*50a0*/  HMMA.16816.F32 R40, R144.reuse, R8, R40 ;  /* 0x000000089028723c */ /* 0x040fe20000001828 */
[----:B------:R-:W-:Y:S02]  /*50b0*/  @!P0 FSEL R31, R31, -INF , !P6 ;  /* 0xff8000001f1f8808 */ /* 0x000fe40007000000 */
[----:B------:R-:W-:Y:S01]  /*50c0*/  @!P0 ISETP.GE.AND P4, PT, R5, R148, PT ;  /* 0x000000940500820c */ /* 0x000fe20003f86270 */
[--C-:B------:R-:W-:Y:S01]  /*50d0*/  FFMA.FTZ R28, R28, c[0x0][0x23c], -R139.reuse ;  /* 0x00008f001c1c7a23 */ /* 0x100fe2000001088b */
[----:B------:R-:W-:Y:S01]  /*50e0*/  @!P0 FSEL R30, R30, -INF , !P3 ;  /* 0xff8000001e1e8808 */ /* 0x000fe20005800000 */
[----:B------:R-:W-:Y:S01]  /*50f0*/  FFMA.FTZ R29, R29, c[0x0][0x23c], -R139 ;  /* 0x00008f001d1d7a23 */ /* 0x000fe2000001088b */
[----:B------:R-:W-:Y:S01]  /*5100*/  @!P0 IADD3 R8, R0, 0x20, RZ ;  /* 0x0000002000088810 */ /* 0x000fe20007ffe0ff */
[-C--:B------:R-:W-:Y:S01]  /*5110*/  HMMA.16816.F32 R44, R144, R10.reuse, R44 ;  /* 0x0000000a902c723c */ /* 0x080fe2000000182c */
[----:B------:R-:W-:Y:S01]  /*5120*/  @!P0 ISETP.GE.AND P3, PT, R5, R138, PT ;  /* 0x0000008a0500820c */ /* 0x000fe20003f66270 */
[----:B------:R-:W-:Y:S01]  /*5130*/  MUFU.EX2 R201, R29 ;  /* 0x0000001d00c97308 */ /* 0x000fe20000000800 */
[----:B------:R-:W-:Y:S01]  /*5140*/  @!P0 ISETP.GE.AND P6, PT, R8, R148, PT ;  /* 0x000000940800820c */ /* 0x000fe20003fc6270 */
[----:B------:R-:W2:Y:S01]  /*5150*/  LDSM.16.M88.4 R4, [R180+0xd800] ;  /* 0x00d80000b404783b */ /* 0x000ea20000000200 */
[----:B------:R-:W-:Y:S01]  /*5160*/  @!P0 FSEL R32, R32, -INF , !P2 ;  /* 0xff80000020208808 */ /* 0x000fe20005000000 */
[--C-:B------:R-:W-:Y:S01]  /*5170*/  FFMA.FTZ R30, R30, c[0x0][0x23c], -R2.reuse ;  /* 0x00008f001e1e7a23 */ /* 0x100fe20000010802 */
[----:B------:R-:W-:Y:S01]  /*5180*/  @!P0 IADD3 R9, R0, 0x21, RZ ;  /* 0x0000002100098810 */ /* 0x000fe20007ffe0ff */
[C---:B------:R-:W-:Y:S01]  /*5190*/  HMMA.16816.F32 R48, R132.reuse, R10, R48 ;  /* 0x0000000a8430723c */ /* 0x040fe20000001830 */
[C---:B------:R-:W-:Y:S03]  /*51a0*/  @!P0 ISETP.GE.AND P2, PT, R8.reuse, R138, PT ;  /* 0x0000008a0800820c */ /* 0x040fe60003f46270 */
[----:B------:R-:W-:Y:S01]  /*51b0*/  @!P0 FSEL R35, R35, -INF , !P3 ;  /* 0xff80000023238808 */ /* 0x000fe20005800000 */
[----:B------:R-:W-:Y:S01]  /*51c0*/  FFMA.FTZ R31, R31, c[0x0][0x23c], -R2 ;  /* 0x00008f001f1f7a23 */ /* 0x000fe20000010802 */
[----:B------:R-:W-:Y:S01]  /*51d0*/  @!P0 ISETP.GE.AND P3, PT, R9, R148, PT ;  /* 0x000000940900820c */ /* 0x000fe20003f66270 */
[----:B-1----:R-:W-:Y:S01]  /*51e0*/  IMAD.WIDE.U32 R12, R153, -0x326172a9, RZ ;  /* 0xcd9e8d57990c7825 */ /* 0x002fe200078e00ff */
[----:B------:R-:W-:Y:S01]  /*51f0*/  @!P0 FSEL R33, R33, -INF , !P4 ;  /* 0xff80000021218808 */ /* 0x000fe20006000000 */
[----:B------:R-:W1:Y:S01]  /*5200*/  MUFU.EX2 R207, R16 ;  /* 0x0000001000cf7308 */ /* 0x000e620000000800 */
[-C--:B------:R-:W-:Y:S02]  /*5210*/  @!P0 ISETP.GE.AND P4, PT, R8, R137.reuse, PT ;  /* 0x000000890800820c */ /* 0x080fe40003f86270 */
[----:B------:R-:W-:Y:S01]  /*5220*/  @!P0 FSEL R34, R34, -INF , !P5 ;  /* 0xff80000022228808 */ /* 0x000fe20006800000 */
[--C-:B------:R-:W-:Y:S01]  /*5230*/  FFMA.FTZ R35, R35, c[0x0][0x23c], -R140.reuse ;  /* 0x00008f0023237a23 */ /* 0x100fe2000001088c */
[----:B------:R-:W-:Y:S01]  /*5240*/  @!P0 ISETP.GE.AND P5, PT, R8, R136, PT ;  /* 0x000000880800820c */ /* 0x000fe20003fa6270 */
[--C-:B------:R-:W-:Y:S01]  /*5250*/  FFMA.FTZ R32, R32, c[0x0][0x23c], -R141.reuse ;  /* 0x00008f0020207a23 */ /* 0x100fe2000001088d */
[----:B------:R-:W-:Y:S01]  /*5260*/  @!P0 IADD3 R8, R0, 0x29, RZ ;  /* 0x0000002900088810 */ /* 0x000fe20007ffe0ff */
[--C-:B------:R-:W-:Y:S01]  /*5270*/  FFMA.FTZ R34, R34, c[0x0][0x23c], -R140.reuse ;  /* 0x00008f0022227a23 */ /* 0x100fe2000001088c */
[----:B------:R-:W-:Y:S01]  /*5280*/  @!P0 FSEL R36, R36, -INF , !P6 ;  /* 0xff80000024248808 */ /* 0x000fe20007000000 */
[----:B------:R-:W-:Y:S01]  /*5290*/  MUFU.EX2 R188, R35 ;  /* 0x0000002300bc7308 */ /* 0x000fe20000000800 */
[----:B------:R-:W-:Y:S01]  /*52a0*/  @!P0 ISETP.GE.AND P6, PT, R9, R138, PT ;  /* 0x0000008a0900820c */ /* 0x000fe20003fc6270 */
[--C-:B------:R-:W-:Y:S01]  /*52b0*/  FFMA.FTZ R33, R33, c[0x0][0x23c], -R141.reuse ;  /* 0x00008f0021217a23 */ /* 0x100fe2000001088d */
[----:B------:R-:W-:Y:S01]  /*52c0*/  @!P0 FSEL R37, R37, -INF , !P3 ;  /* 0xff80000025258808 */ /* 0x000fe20005800000 */
[--C-:B------:R-:W-:Y:S01]  /*52d0*/  FFMA.FTZ R36, R36, c[0x0][0x23c], -R141.reuse ;  /* 0x00008f0024247a23 */ /* 0x100fe2000001088d */
[-C--:B------:R-:W-:Y:S01]  /*52e0*/  @!P0 ISETP.GE.AND P3, PT, R9, R137.reuse, PT ;  /* 0x000000890900820c */ /* 0x080fe20003f66270 */
[----:B------:R-:W-:Y:S01]  /*52f0*/  IMAD.WIDE.U32 R10, R167, -0x2daee0ad, RZ ;  /* 0xd2511f53a70a7825 */ /* 0x000fe200078e00ff */
[----:B------:R-:W-:Y:S02]  /*5300*/  @!P0 FSEL R38, R38, -INF , !P2 ;  /* 0xff80000026268808 */ /* 0x000fe40005000000 */
[----:B------:R-:W-:Y:S01]  /*5310*/  @!P0 FSEL R41, R41, -INF , !P3 ;  /* 0xff80000029298808 */ /* 0x000fe20005800000 */
[----:B------:R-:W-:Y:S01]  /*5320*/  MUFU.EX2 R192, R34 ;  /* 0x0000002200c07308 */ /* 0x000fe20000000800 */
[----:B------:R-:W-:Y:S01]  /*5330*/  @!P0 ISETP.GE.AND P2, PT, R9, R136, PT ;  /* 0x000000880900820c */ /* 0x000fe20003f46270 */
[----:B------:R-:W-:Y:S01]  /*5340*/  FFMA.FTZ R37, R37, c[0x0][0x23c], -R141 ;  /* 0x00008f0025257a23 */ /* 0x000fe2000001088d */
[----:B------:R-:W-:Y:S01]  /*5350*/  @!P0 IADD3 R9, R0, 0x28, RZ ;  /* 0x0000002800098810 */ /* 0x000fe20007ffe0ff */
[--C-:B------:R-:W-:Y:S01]  /*5360*/  FFMA.FTZ R38, R38, c[0x0][0x23c], -R140.reuse ;  /* 0x00008f0026267a23 */ /* 0x100fe2000001088c */
[----:B------:R-:W-:Y:S01]  /*5370*/  @!P0 FSEL R39, R39, -INF , !P6 ;  /* 0xff80000027278808 */ /* 0x000fe20007000000 */
[--C-:B------:R-:W-:Y:S01]  /*5380*/  FFMA.FTZ R41, R41, c[0x0][0x23c], -R139.reuse ;  /* 0x00008f0029297a23 */ /* 0x100fe2000001088b */
[C---:B------:R-:W-:Y:S01]  /*5390*/  @!P0 ISETP.GE.AND P3, PT, R9.reuse, R148, PT ;  /* 0x000000940900820c */ /* 0x040fe20003f66270 */
[-C--:B--2---:R-:W-:Y:S01]  /*53a0*/  HMMA.16816.F32 R52, R132, R4.reuse, R52 ;  /* 0x000000048434723c */ /* 0x084fe20000001834 */
[-C--:B------:R-:W-:Y:S01]  /*53b0*/  @!P0 ISETP.GE.AND P6, PT, R9, R137.reuse, PT ;  /* 0x000000890900820c */ /* 0x080fe20003fc6270 */
[----:B------:R2:W-:Y:S01]  /*53c0*/  MUFU.EX2 R204, R17 ;  /* 0x0000001100cc7308 */ /* 0x0005e20000000800 */
[----:B------:R-:W-:Y:S01]  /*53d0*/  @!P0 FSEL R40, R40, -INF , !P4 ;  /* 0xff80000028288808 */ /* 0x000fe20006000000 */
[--C-:B------:R-:W-:Y:S01]  /*53e0*/  FFMA.FTZ R39, R39, c[0x0][0x23c], -R140.reuse ;  /* 0x00008f0027277a23 */ /* 0x100fe2000001088c */
[-C--:B------:R-:W-:Y:S01]  /*53f0*/  @!P0 ISETP.GE.AND P4, PT, R9, R136.reuse, PT ;  /* 0x000000880900820c */ /* 0x080fe20003f86270 */
[----:B------:R-:W-:Y:S01]  /*5400*/  IMAD.WIDE.U32 R18, R157, -0x2daee0ad, RZ ;  /* 0xd2511f539d127825 */ /* 0x000fe200078e00ff */
[----:B------:R-:W-:Y:S01]  /*5410*/  @!P0 FSEL R43, R43, -INF , !P2 ;  /* 0xff8000002b2b8808 */ /* 0x000fe20005000000 */
[C---:B------:R-:W-:Y:S01]  /*5420*/  HMMA.16816.F32 R56, R144.reuse, R4, R56 ;  /* 0x000000049038723c */ /* 0x040fe20000001838 */
[-C--:B------:R-:W-:Y:S03]  /*5430*/  @!P0 ISETP.GE.AND P2, PT, R8, R137.reuse, PT ;  /* 0x000000890800820c */ /* 0x080fe60003f46270 */
[----:B------:R-:W-:Y:S01]  /*5440*/  @!P0 FSEL R44, R44, -INF , !P6 ;  /* 0xff8000002c2c8808 */ /* 0x000fe20007000000 */
[----:B------:R-:W-:Y:S01]  /*5450*/  MUFU.EX2 R203, R22 ;  /* 0x0000001600cb7308 */ /* 0x000fe20000000800 */
[----:B------:R-:W-:Y:S01]  /*5460*/  @!P0 ISETP.GE.AND P6, PT, R8, R136, PT ;  /* 0x000000880800820c */ /* 0x000fe20003fc6270 */
[--C-:B------:R-:W-:Y:S01]  /*5470*/  FFMA.FTZ R40, R40, c[0x0][0x23c], -R139.reuse ;  /* 0x00008f0028287a23 */ /* 0x100fe2000001088b */
[----:B------:R-:W-:Y:S01]  /*5480*/  @!P0 FSEL R46, R46, -INF , !P4 ;  /* 0xff8000002e2e8808 */ /* 0x000fe20006000000 */
[-C--:B------:R-:W-:Y:S01]  /*5490*/  HMMA.16816.F32 R60, R144, R6.reuse, R60 ;  /* 0x00000006903c723c */ /* 0x080fe2000000183c */
[----:B------:R-:W-:Y:S02]  /*54a0*/  @!P0 ISETP.GE.AND P4, PT, R8, R138, PT ;  /* 0x0000008a0800820c */ /* 0x000fe40003f86270 */
[----:B------:R-:W-:Y:S01]  /*54b0*/  @!P0 FSEL R45, R45, -INF , !P2 ;  /* 0xff8000002d2d8808 */ /* 0x000fe20005000000 */
[----:B------:R-:W-:Y:S01]  /*54c0*/  FFMA.FTZ R44, R44, c[0x0][0x23c], -R139 ;  /* 0x00008f002c2c7a23 */ /* 0x000fe2000001088b */
[----:B------:R-:W-:Y:S01]  /*54d0*/  @!P0 FSEL R48, R48, -INF , !P3 ;  /* 0xff80000030308808 */ /* 0x000fe20005800000 */
[----:B------:R-:W-:Y:S01]  /*54e0*/  MUFU.EX2 R199, R20 ;  /* 0x0000001400c77308 */ /* 0x000fe20000000800 */
[----:B------:R-:W-:Y:S01]  /*54f0*/  @!P0 ISETP.GE.AND P2, PT, R8, R148, PT ;  /* 0x000000940800820c */ /* 0x000fe20003f46270 */
[----:B------:R-:W-:Y:S01]  /*5500*/  HMMA.16816.F32 R64, R132, R6, R64 ;  /* 0x000000068440723c */ /* 0x000fe20000001840 */
[----:B------:R-:W-:Y:S03]  /*5510*/  @!P0 FSEL R51, R51, -INF , !P4 ;  /* 0xff80000033338808 */ /* 0x000fe60006000000 */
[----:B------:R-:W-:Y:S01]  /*5520*/  @!P0 IADD3 R8, R0, 0x30, RZ ;  /* 0x0000003000088810 */ /* 0x000fe20007ffe0ff */
[--C-:B------:R-:W-:Y:S01]  /*5530*/  FFMA.FTZ R48, R48, c[0x0][0x23c], -R141.reuse ;  /* 0x00008f0030307a23 */ /* 0x100fe2000001088d */
[----:B------:R-:W-:Y:S01]  /*5540*/  @!P0 FSEL R49, R49, -INF , !P2 ;  /* 0xff80000031318808 */ /* 0x000fe20005000000 */
[----:B------:R-:W-:Y:S01]  /*5550*/  FFMA.FTZ R51, R51, c[0x0][0x23c], -R140 ;  /* 0x00008f0033337a23 */ /* 0x000fe2000001088c */
[----:B------:R-:W-:Y:S01]  /*5560*/  @!P0 IADD3 R4, R0, 0x31, RZ ;  /* 0x0000003100048810 */ /* 0x000fe20007ffe0ff */
[----:B------:R-:W-:Y:S01]  /*5570*/  MUFU.EX2 R200, R23 ;  /* 0x0000001700c87308 */ /* 0x000fe20000000800 */
[C---:B------:R-:W-:Y:S02]  /*5580*/  @!P0 ISETP.GE.AND P3, PT, R8.reuse, R138, PT ;  /* 0x0000008a0800820c */ /* 0x040fe40003f66270 */
[----:B------:R-:W-:Y:S01]  /*5590*/  @!P0 FSEL R47, R47, -INF , !P6 ;  /* 0xff8000002f2f8808 */ /* 0x000fe20007000000 */
[----:B------:R-:W-:Y:S01]  /*55a0*/  FFMA.FTZ R49, R49, c[0x0][0x23c], -R141 ;  /* 0x00008f0031317a23 */ /* 0x000fe2000001088d */
[CC--:B------:R-:W-:Y:S01]  /*55b0*/  @!P0 ISETP.GE.AND P2, PT, R8.reuse, R137.reuse, PT ;  /* 0x000000890800820c */ /* 0x0c0fe20003f46270 */
[----:B------:R-:W-:Y:S01]  /*55c0*/  FFMA.FTZ R45, R45, c[0x0][0x23c], -R139 ;  /* 0x00008f002d2d7a23 */ /* 0x000fe2000001088b */
[-C--:B------:R-:W-:Y:S01]  /*55d0*/  @!P0 ISETP.GE.AND P6, PT, R8, R148.reuse, PT ;  /* 0x000000940800820c */ /* 0x080fe20003fc6270 */
[--C-:B------:R-:W-:Y:S01]  /*55e0*/  FFMA.FTZ R46, R46, c[0x0][0x23c], -R2.reuse ;  /* 0x00008f002e2e7a23 */ /* 0x100fe20000010802 */
[----:B------:R-:W-:Y:S01]  /*55f0*/  @!P0 FSEL R54, R54, -INF , !P3 ;  /* 0xff80000036368808 */ /* 0x000fe20005800000 */
[----:B------:R-:W-:Y:S01]  /*5600*/  MUFU.EX2 R214, R24 ;  /* 0x0000001800d67308 */ /* 0x000fe20000000800 */
[----:B------:R-:W-:Y:S01]  /*5610*/  @!P0 ISETP.GE.AND P4, PT, R4, R148, PT ;  /* 0x000000940400820c */ /* 0x000fe20003f86270 */
[--C-:B------:R-:W-:Y:S01]  /*5620*/  FFMA.FTZ R43, R43, c[0x0][0x23c], -R2.reuse ;  /* 0x00008f002b2b7a23 */ /* 0x100fe20000010802 */
[----:B------:R-:W-:Y:S01]  /*5630*/  @!P0 FSEL R52, R52, -INF , !P6 ;  /* 0xff80000034348808 */ /* 0x000fe20007000000 */
[----:B------:R-:W-:Y:S01]  /*5640*/  FFMA.FTZ R47, R47, c[0x0][0x23c], -R2 ;  /* 0x00008f002f2f7a23 */ /* 0x000fe20000010802 */
[----:B------:R-:W-:Y:S01]  /*5650*/  @!P0 ISETP.GE.AND P3, PT, R4, R136, PT ;  /* 0x000000880400820c */ /* 0x000fe20003f66270 */
[----:B------:R-:W-:Y:S01]  /*5660*/  FFMA.FTZ R54, R54, c[0x0][0x23c], -R140 ;  /* 0x00008f0036367a23 */ /* 0x000fe2000001088c */
[-C--:B------:R-:W-:Y:S01]  /*5670*/  @!P0 ISETP.GE.AND P6, PT, R4, R138.reuse, PT ;  /* 0x0000008a0400820c */ /* 0x080fe20003fc6270 */
[--C-:B------:R-:W-:Y:S01]  /*5680*/  FFMA.FTZ R52, R52, c[0x0][0x23c], -R141.reuse ;  /* 0x00008f0034347a23 */ /* 0x100fe2000001088d */
[----:B------:R-:W-:Y:S01]  /*5690*/  @!P0 FSEL R59, R59, -INF , !P3 ;  /* 0xff8000003b3b8808 */ /* 0x000fe20005800000 */
[----:B------:R1:W-:Y:S01]  /*56a0*/  MUFU.EX2 R212, R25 ;  /* 0x0000001900d47308 */ /* 0x0003e20000000800 */
[----:B------:R-:W-:Y:S01]  /*56b0*/  @!P0 FSEL R53, R53, -INF , !P4 ;  /* 0xff80000035358808 */ /* 0x000fe20006000000 */
[----:B--2---:R-:W-:Y:S01]  /*56c0*/  IMAD.WIDE.U32 R16, R156, -0x326172a9, RZ ;  /* 0xcd9e8d579c107825 */ /* 0x004fe200078e00ff */
[-C--:B------:R-:W-:Y:S02]  /*56d0*/  @!P0 ISETP.GE.AND P4, PT, R4, R137.reuse, PT ;  /* 0x000000890400820c */ /* 0x080fe40003f86270 */
[----:B------:R-:W-:Y:S01]  /*56e0*/  @!P0 IADD3 R4, R0, 0x38, RZ ;  /* 0x0000003800048810 */ /* 0x000fe20007ffe0ff */
[--C-:B------:R-:W-:Y:S01]  /*56f0*/  FFMA.FTZ R59, R59, c[0x0][0x23c], -R2.reuse ;  /* 0x00008f003b3b7a23 */ /* 0x100fe20000010802 */
[----:B------:R-:W-:Y:S01]  /*5700*/  @!P0 FSEL R42, R42, -INF , !P5 ;  /* 0xff8000002a2a8808 */ /* 0x000fe20006800000 */
[----:B------:R-:W-:Y:S01]  /*5710*/  FFMA.FTZ R53, R53, c[0x0][0x23c], -R141 ;  /* 0x00008f0035357a23 */ /* 0x000fe2000001088d */
[----:B------:R-:W-:Y:S01]  /*5720*/  @!P0 IADD3 R0, R0, 0x39, RZ ;  /* 0x0000003900008810 */ /* 0x000fe20007ffe0ff */
[----:B------:R-:W-:Y:S01]  /*5730*/  MUFU.EX2 R216, R26 ;  /* 0x0000001a00d87308 */ /* 0x000fe20000000800 */
[----:B------:R-:W-:Y:S01]  /*5740*/  @!P0 ISETP.GE.AND P5, PT, R9, R138, PT ;  /* 0x0000008a0900820c */ /* 0x000fe20003fa6270 */
[----:B------:R-:W-:Y:S01]  /*5750*/  FFMA.FTZ R42, R42, c[0x0][0x23c], -R2 ;  /* 0x00008f002a2a7a23 */ /* 0x000fe20000010802 */
[----:B------:R-:W-:Y:S02]  /*5760*/  @!P0 ISETP.GE.AND P3, PT, R4, R148, PT ;  /* 0x000000940400820c */ /* 0x000fe40003f66270 */
[----:B------:R-:W-:Y:S02]  /*5770*/  LOP3.LUT R14, R11, UR4, R162, 0x96, !PT ;  /* 0x000000040b0e7c12 */ /* 0x000fe4000f8e96a2 */
[----:B------:R-:W-:Y:S01]  /*5780*/  LOP3.LUT R11, R19, UR4, R154, 0x96, !PT ;  /* 0x00000004130b7c12 */ /* 0x000fe2000f8e969a */
[----:B------:R-:W-:Y:S01]  /*5790*/  UIADD3 UR4, UR9, -0x255992d5, URZ ;  /* 0xdaa66d2b09047890 */ /* 0x000fe2000fffe03f */
[----:B------:R-:W-:Y:S01]  /*57a0*/  @!P0 FSEL R56, R56, -INF , !P2 ;  /* 0xff80000038388808 */ /* 0x000fe20005000000 */
[----:B------:R2:W-:Y:S01]  /*57b0*/  MUFU.EX2 R215, R27 ;  /* 0x0000001b00d77308 */ /* 0x0005e20000000800 */
[-C--:B------:R-:W-:Y:S02]  /*57c0*/  @!P0 ISETP.GE.AND P2, PT, R0, R137.reuse, PT ;  /* 0x000000890000820c */ /* 0x080fe40003f46270 */
[----:B------:R-:W-:Y:S01]  /*57d0*/  @!P0 FSEL R50, R50, -INF , !P5 ;  /* 0xff80000032328808 */ /* 0x000fe20006800000 */
[----:B-1----:R-:W-:Y:S01]  /*57e0*/  IMAD.WIDE.U32 R24, R160, -0x326172a9, RZ ;  /* 0xcd9e8d57a0187825 */ /* 0x002fe200078e00ff */
[-C--:B------:R-:W-:Y:S02]  /*57f0*/  @!P0 ISETP.GE.AND P5, PT, R8, R136.reuse, PT ;  /* 0x000000880800820c */ /* 0x080fe40003fa6270 */
[----:B------:R-:W-:Y:S01]  /*5800*/  @!P0 FSEL R55, R55, -INF , !P6 ;  /* 0xff80000037378808 */ /* 0x000fe20007000000 */
[----:B------:R-:W-:Y:S01]  /*5810*/  IMAD.WIDE.U32 R8, R166, -0x326172a9, RZ ;  /* 0xcd9e8d57a6087825 */ /* 0x000fe200078e00ff */
[----:B------:R-:W-:Y:S01]  /*5820*/  @!P0 ISETP.GE.AND P6, PT, R4, R137, PT ;  /* 0x000000890400820c */ /* 0x000fe20003fc6270 */
[----:B------:R1:W1:Y:S01]  /*5830*/  MUFU.EX2 R223, R15 ;  /* 0x0000000f00df7308 */ /* 0x0002620000000800 */
[----:B------:R-:W-:Y:S01]  /*5840*/  @!P0 FSEL R57, R57, -INF , !P4 ;  /* 0xff80000039398808 */ /* 0x000fe20006000000 */
[----:B------:R-:W-:Y:S01]  /*5850*/  FFMA.FTZ R50, R50, c[0x0][0x23c], -R140 ;  /* 0x00008f0032327a23 */ /* 0x000fe2000001088c */
[----:B------:R-:W-:Y:S01]  /*5860*/  LOP3.LUT R20, R9, UR4, R158, 0x96, !PT ;  /* 0x0000000409147c12 */ /* 0x000fe2000f8e969e */
[----:B------:R-:W-:Y:S01]  /*5870*/  FFMA.FTZ R55, R55, c[0x0][0x23c], -R140 ;  /* 0x00008f0037377a23 */ /* 0x000fe2000001088c */
[----:B------:R-:W-:Y:S01]  /*5880*/  @!P0 ISETP.GE.AND P4, PT, R4, R136, PT ;  /* 0x000000880400820c */ /* 0x000fe20003f86270 */
[--C-:B------:R-:W-:Y:S01]  /*5890*/  FFMA.FTZ R57, R57, c[0x0][0x23c], -R139.reuse ;  /* 0x00008f0039397a23 */ /* 0x100fe2000001088b */
[----:B------:R-:W-:Y:S01]  /*58a0*/  @!P0 FSEL R61, R61, -INF , !P2 ;  /* 0xff8000003d3d8808 */ /* 0x000fe20005000000 */
[----:B------:R-:W-:Y:S01]  /*58b0*/  FFMA.FTZ R56, R56, c[0x0][0x23c], -R139 ;  /* 0x00008f0038387a23 */ /* 0x000fe2000001088b */
[----:B------:R-:W-:Y:S01]  /*58c0*/  @!P0 ISETP.GE.AND P2, PT, R4, R138, PT ;  /* 0x0000008a0400820c */ /* 0x000fe20003f46270 */
[----:B------:R3:W3:Y:S01]  /*58d0*/  MUFU.EX2 R198, R21 ;  /* 0x0000001500c67308 */ /* 0x0006e20000000800 */
[----:B------:R-:W-:Y:S01]  /*58e0*/  LOP3.LUT R22, R13, UR4, R152, 0x96, !PT ;  /* 0x000000040d167c12 */ /* 0x000fe2000f8e9698 */
[----:B------:R-:W-:Y:S01]  /*58f0*/  IMAD.WIDE.U32 R4, R159, -0x326172a9, RZ ;  /* 0xcd9e8d579f047825 */ /* 0x000fe200078e00ff */
[----:B------:R-:W-:Y:S02]  /*5900*/  @!P0 FSEL R58, R58, -INF , !P5 ;  /* 0xff8000003a3a8808 */ /* 0x000fe40006800000 */
[----:B------:R-:W-:Y:S01]  /*5910*/  @!P0 ISETP.GE.AND P5, PT, R0, R136, PT ;  /* 0x000000880000820c */ /* 0x000fe20003fa6270 */
[----:B--2---:R-:W-:Y:S01]  /*5920*/  IMAD.WIDE.U32 R26, R155, -0x326172a9, RZ ;  /* 0xcd9e8d579b1a7825 */ /* 0x004fe200078e00ff */
[----:B------:R-:W-:Y:S02]  /*5930*/  LOP3.LUT R9, R5, UR4, R158, 0x96, !PT ;  /* 0x0000000405097c12 */ /* 0x000fe4000f8e969e */
[----:B------:R-:W-:Y:S01]  /*5940*/  LOP3.LUT R5, R17, UR4, R152, 0x96, !PT ;  /* 0x0000000411057c12 */ /* 0x000fe2000f8e9698 */
[----:B------:R2:W-:Y:S01]  /*5950*/  MUFU.EX2 R206, R28 ;  /* 0x0000001c00ce7308 */ /* 0x0005e20000000800 */
[----:B------:R-:W-:Y:S01]  /*5960*/  @!P0 FSEL R62, R62, -INF , !P4 ;  /* 0xff8000003e3e8808 */ /* 0x000fe20006000000 */
[----:B------:R-:W-:Y:S01]  /*5970*/  UIADD3 UR4, UR9, 0x78dde6e4, URZ ;  /* 0x78dde6e409047890 */ /* 0x000fe2000fffe03f */
[----:B------:R-:W-:Y:S01]  /*5980*/  @!P0 ISETP.GE.AND P4, PT, R0, R138, PT ;  /* 0x0000008a0000820c */ /* 0x000fe20003f86270 */
[----:B------:R-:W-:Y:S01]  /*5990*/  IMAD.WIDE.U32 R22, R22, -0x2daee0ad, RZ ;  /* 0xd2511f5316167825 */ /* 0x000fe200078e00ff */
[----:B------:R-:W-:Y:S02]  /*59a0*/  @!P0 FSEL R60, R60, -INF , !P6 ;  /* 0xff8000003c3c8808 */ /* 0x000fe40007000000 */
[----:B------:R-:W-:Y:S01]  /*59b0*/  @!P0 ISETP.GE.AND P6, PT, R0, R148, PT ;  /* 0x000000940000820c */ /* 0x000fe20003fc6270 */
[----:B-1----:R-:W-:Y:S01]  /*59c0*/  IMAD.WIDE.U32 R14, R14, -0x326172a9, RZ ;  /* 0xcd9e8d570e0e7825 */ /* 0x002fe200078e00ff */
[----:B------:R-:W-:Y:S01]  /*59d0*/  LOP3.LUT R19, R27, UR4, R8, 0x96, !PT ;  /* 0x000000041b137c12 */ /* 0x000fe2000f8e9608 */
[----:B------:R-:W-:Y:S01]  /*59e0*/  MUFU.EX2 R160, R49 ;  /* 0x0000003100a07308 */ /* 0x000fe20000000800 */
[----:B------:R-:W-:Y:S01]  /*59f0*/  LOP3.LUT R136, R25, UR4, R4, 0x96, !PT ;  /* 0x0000000419887c12 */ /* 0x000fe2000f8e9604 */
[----:B------:R-:W-:Y:S01]  /*5a00*/  FFMA.FTZ R62, R62, c[0x0][0x23c], -R2 ;  /* 0x00008f003e3e7a23 */ /* 0x000fe20000010802 */
[----:B------:R-:W-:Y:S01]  /*5a10*/  LOP3.LUT R17, R15, UR4, R12, 0x96, !PT ;  /* 0x000000040f117c12 */ /* 0x000fe2000f8e960c */
[----:B---3--:R-:W-:Y:S01]  /*5a20*/  IMAD.WIDE.U32 R20, R20, -0x2daee0ad, RZ ;  /* 0xd2511f5314147825 */ /* 0x008fe200078e00ff */
[----:B------:R-:W-:Y:S02]  /*5a30*/  @!P0 FSEL R66, R66, -INF , !P2 ;  /* 0xff80000042428808 */ /* 0x000fe40005000000 */
[----:B------:R-:W-:Y:S01]  /*5a40*/  @!P0 FSEL R64, R64, -INF , !P3 ;  /* 0xff80000040408808 */ /* 0x000fe20005800000 */
[----:B------:R-:W-:Y:S01]  /*5a50*/  IMAD.WIDE.U32 R136, R136, -0x2daee0ad, RZ ;  /* 0xd2511f5388887825 */ /* 0x000fe200078e00ff */
[----:B------:R-:W-:Y:S01]  /*5a60*/  LOP3.LUT R13, R21, UR5, R164, 0x96, !PT ;  /* 0x00000005150d7c12 */ /* 0x000fe2000f8e96a4 */
[----:B------:R-:W-:Y:S01]  /*5a70*/  MUFU.EX2 R161, R48 ;  /* 0x0000003000a17308 */ /* 0x000fe20000000800 */
[----:B------:R-:W-:Y:S01]  /*5a80*/  @!P0 FSEL R67, R67, -INF , !P4 ;  /* 0xff80000043438808 */ /* 0x000fe20006000000 */
[--C-:B------:R-:W-:Y:S01]  /*5a90*/  FFMA.FTZ R64, R64, c[0x0][0x23c], -R141.reuse ;  /* 0x00008f0040407a23 */ /* 0x100fe2000001088d */
[----:B------:R-:W-:Y:S01]  /*5aa0*/  @!P0 FSEL R65, R65, -INF , !P6 ;  /* 0xff80000041418808 */ /* 0x000fe20007000000 */
[----:B------:R-:W-:Y:S01]  /*5ab0*/  FFMA.FTZ R66, R66, c[0x0][0x23c], -R140 ;  /* 0x00008f0042427a23 */ /* 0x000fe2000001088c */
[----:B--2---:R-:W-:Y:S01]  /*5ac0*/  LOP3.LUT R28, R23, UR5, R10, 0x96, !PT ;  /* 0x00000005171c7c12 */ /* 0x004fe2000f8e960a */
[----:B------:R-:W-:Y:S01]  /*5ad0*/  IMAD.WIDE.U32 R10, R11, -0x326172a9, RZ ;  /* 0xcd9e8d570b0a7825 */ /* 0x000fe200078e00ff */
[----:B------:R-:W-:Y:S03]  /*5ae0*/  @!P0 FSEL R63, R63, -INF , !P5 ;  /* 0xff8000003f3f8808 */ /* 0x000fe60006800000 */
[----:B------:R-:W-:Y:S01]  /*5af0*/  IMAD.WIDE.U32 R4, R5, -0x2daee0ad, RZ ;  /* 0xd2511f5305047825 */ /* 0x000fe200078e00ff */
[----:B------:R-:W-:Y:S01]  /*5b00*/  LOP3.LUT R23, R11, UR4, R16, 0x96, !PT ;  /* 0x000000040b177c12 */ /* 0x000fe2000f8e9610 */
[----:B------:R-:W-:Y:S01]  /*5b10*/  MUFU.EX2 R193, R32 ;  /* 0x0000002000c17308 */ /* 0x000fe20000000800 */
[----:B------:R-:W-:Y:S01]  /*5b20*/  UIADD3 UR4, UR8, -0x56f99767, URZ ;  /* 0xa906689908047890 */ /* 0x000fe2000fffe03f */
[----:B------:R-:W-:Y:S01]  /*5b30*/  IMAD.WIDE.U32 R8, R9, -0x2daee0ad, RZ ;  /* 0xd2511f5309087825 */ /* 0x000fe200078e00ff */
[----:B------:R-:W-:Y:S03]  /*5b40*/  LOP3.LUT R21, R5, UR5, R18, 0x96, !PT ;  /* 0x0000000505157c12 */ /* 0x000fe6000f8e9612 */
[----:B------:R-:W-:Y:S01]  /*5b50*/  FFMA.FTZ R141, R65, c[0x0][0x23c], -R141 ;  /* 0x00008f00418d7a23 */ /* 0x000fe2000001088d */
[----:B------:R-:W-:Y:S01]  /*5b60*/  LOP3.LUT R15, R9, UR5, R150, 0x96, !PT ;  /* 0x00000005090f7c12 */ /* 0x000fe2000f8e9696 */
[----:B------:R-:W-:Y:S01]  /*5b70*/  UIADD3 UR5, UR9, 0x1715609d, URZ ;  /* 0x1715609d09057890 */ /* 0x000fe2000fffe03f */
[----:B------:R-:W-:Y:S01]  /*5b80*/  LOP3.LUT R0, R137, UR4, R8, 0x96, !PT ;  /* 0x0000000489007c12 */ /* 0x000fe2000f8e9608 */
[----:B------:R1:W-:Y:S01]  /*5b90*/  MUFU.EX2 R213, R30 ;  /* 0x0000001e00d57308 */ /* 0x0003e20000000800 */
[----:B------:R-:W-:Y:S04]  /*5ba0*/  IMAD.WIDE.U32 R28, R28, -0x326172a9, RZ ;  /* 0xcd9e8d571c1c7825 */ /* 0x000fe800078e00ff */
[----:B------:R-:W-:Y:S01]  /*5bb0*/  IMAD.WIDE.U32 R18, R19, -0x2daee0ad, RZ ;  /* 0xd2511f5313127825 */ /* 0x000fe200078e00ff */
[----:B------:R-:W-:Y:S03]  /*5bc0*/  LOP3.LUT R5, R29, UR5, R14, 0x96, !PT ;  /* 0x000000051d057c12 */ /* 0x000fe6000f8e960e */
[----:B------:R-:W-:Y:S01]  /*5bd0*/  IMAD.WIDE.U32 R16, R17, -0x2daee0ad, RZ ;  /* 0xd2511f5311107825 */ /* 0x000fe200078e00ff */
[----:B------:R-:W-:Y:S01]  /*5be0*/  LOP3.LUT R9, R19, UR4, R20, 0x96, !PT ;  /* 0x0000000413097c12 */ /* 0x000fe2000f8e9614 */
[----:B------:R2:W3:Y:S02]  /*5bf0*/  MUFU.EX2 R210, R31 ;  /* 0x0000001f00d27308 */ /* 0x0004e40000000800 */
[----:B------:R-:W-:Y:S04]  /*5c00*/  IMAD.WIDE.U32 R12, R13, -0x326172a9, RZ ;  /* 0xcd9e8d570d0c7825 */ /* 0x000fe800078e00ff */
[----:B------:R-:W-:Y:S01]  /*5c10*/  IMAD.WIDE.U32 R14, R15, -0x326172a9, RZ ;  /* 0xcd9e8d570f0e7825 */ /* 0x000fe200078e00ff */
[----:B------:R-:W-:Y:S02]  /*5c20*/  LOP3.LUT R11, R13, UR5, R26, 0x96, !PT ;  /* 0x000000050d0b7c12 */ /* 0x000fe4000f8e961a */
[----:B------:R-:W-:Y:S01]  /*5c30*/  LOP3.LUT R13, R17, UR4, R22, 0x96, !PT ;  /* 0x00000004110d7c12 */ /* 0x000fe2000f8e9616 */
[----:B------:R-:W-:Y:S01]  /*5c40*/  IMAD.WIDE.U32 R20, R21, -0x326172a9, RZ ;  /* 0xcd9e8d5715147825 */ /* 0x000fe200078e00ff */
[----:B------:R-:W-:Y:S01]  /*5c50*/  LOP3.LUT R142, R15, UR5, R24, 0x96, !PT ;  /* 0x000000050f8e7c12 */ /* 0x000fe2000f8e9618 */
[----:B------:R-:W-:Y:S02]  /*5c60*/  MUFU.EX2 R164, R51 ;  /* 0x0000003300a47308 */ /* 0x000fe40000000800 */
[----:B------:R-:W-:Y:S01]  /*5c70*/  IMAD.WIDE.U32 R22, R23, -0x2daee0ad, RZ ;  /* 0xd2511f5317167825 */ /* 0x000fe200078e00ff */
[----:B------:R-:W-:Y:S01]  /*5c80*/  LOP3.LUT R138, R21, UR5, R10, 0x96, !PT ;  /* 0x00000005158a7c12 */ /* 0x000fe2000f8e960a */
[----:B------:R-:W-:Y:S02]  /*5c90*/  UIADD3 UR5, UR8, 0x646e171e, URZ ;  /* 0x646e171e08057890 */ /* 0x000fe4000fffe03f */
[----:B------:R-:W-:Y:S01]  /*5ca0*/  FFMA.FTZ R140, R67, c[0x0][0x23c], -R140 ;  /* 0x00008f00438c7a23 */ /* 0x000fe2000001088c */
[----:B------:R-:W-:Y:S01]  /*5cb0*/  LOP3.LUT R137, R23, UR4, R4, 0x96, !PT ;  /* 0x0000000417897c12 */ /* 0x000fe2000f8e9604 */
[----:B------:R-:W-:Y:S01]  /*5cc0*/  IMAD.WIDE.U32 R8, R9, -0x326172a9, RZ ;  /* 0xcd9e8d5709087825 */ /* 0x000fe200078e00ff */
[----:B------:R-:W-:Y:S01]  /*5cd0*/  ULDC.U8 UR4, c[0x0][0x2d8] ;  /* 0x0000b60000047ab9 */ /* 0x000fe20000000000 */
[----:B------:R1:W1:Y:S02]  /*5ce0*/  MUFU.EX2 R189, R33 ;  /* 0x0000002100bd7308 */ /* 0x0002640000000800 */
[----:B------:R-:W-:Y:S01]  /*5cf0*/  IMAD.WIDE.U32 R4, R5, -0x2daee0ad, RZ ;  /* 0xd2511f5305047825 */ /* 0x000fe200078e00ff */
[C---:B------:R-:W-:Y:S02]  /*5d00*/  LOP3.LUT R15, R8.reuse, 0xff, RZ, 0xc0, !PT ;  /* 0x000000ff080f7812 */ /* 0x040fe400078ec0ff */
[----:B------:R-:W-:Y:S01]  /*5d10*/  LOP3.LUT R19, R8, 0xffff, RZ, 0xc0, !PT ;  /* 0x0000ffff08137812 */ /* 0x000fe200078ec0ff */
[--C-:B------:R-:W-:Y:S01]  /*5d20*/  FFMA.FTZ R60, R60, c[0x0][0x23c], -R139.reuse ;  /* 0x00008f003c3c7a23 */ /* 0x100fe2000001088b */
[----:B------:R-:W-:Y:S01]  /*5d30*/  LOP3.LUT R26, R4, 0xffff, RZ, 0xc0, !PT ;  /* 0x0000ffff041a7812 */ /* 0x000fe200078ec0ff */
[----:B------:R-:W-:Y:S01]  /*5d40*/  FFMA.FTZ R139, R61, c[0x0][0x23c], -R139 ;  /* 0x00008f003d8b7a23 */ /* 0x000fe2000001088b */
[----:B------:R-:W-:Y:S01]  /*5d50*/  SHF.R.U32.HI R23, RZ, 0x18, R8 ;  /* 0x00000018ff177819 */ /* 0x000fe20000011608 */
[----:B------:R-:W-:Y:S01]  /*5d60*/  MUFU.EX2 R165, R50 ;  /* 0x0000003200a57308 */ /* 0x000fe20000000800 */
[----:B------:R-:W-:Y:S01]  /*5d70*/  SHF.R.U32.HI R29, RZ, 0x10, R4 ;  /* 0x00000010ff1d7819 */ /* 0x000fe20000011604 */
[----:B------:R-:W-:Y:S01]  /*5d80*/  IMAD.WIDE.U32 R6, R0, -0x326172a9, RZ ;  /* 0xcd9e8d5700067825 */ /* 0x000fe200078e00ff */
[----:B------:R-:W-:Y:S02]  /*5d90*/  SHF.R.U32.HI R21, RZ, 0x10, R8 ;  /* 0x00000010ff157819 */ /* 0x000fe40000011608 */
[----:B------:R-:W-:Y:S01]  /*5da0*/  LOP3.LUT R8, R5, UR5, R16, 0x96, !PT ;  /* 0x0000000505087c12 */ /* 0x000fe2000f8e9610 */
[--C-:B------:R-:W-:Y:S01]  /*5db0*/  FFMA.FTZ R58, R58, c[0x0][0x23c], -R2.reuse ;  /* 0x00008f003a3a7a23 */ /* 0x100fe20000010802 */
[----:B------:R-:W-:Y:S01]  /*5dc0*/  LOP3.LUT R25, R6, 0xff, RZ, 0xc0, !PT ;  /* 0x000000ff06197812 */ /* 0x000fe200078ec0ff */
[----:B------:R-:W-:Y:S01]  /*5dd0*/  FFMA.FTZ R2, R63, c[0x0][0x23c], -R2 ;  /* 0x00008f003f027a23 */ /* 0x000fe20000010802 */
[----:B------:R-:W-:Y:S01]  /*5de0*/  LOP3.LUT R16, R4, 0xff, RZ, 0xc0, !PT ;  /* 0x000000ff04107812 */ /* 0x000fe200078ec0ff */
[----:B------:R-:W-:Y:S01]  /*5df0*/  MUFU.EX2 R152, R141 ;  /* 0x0000008d00987308 */ /* 0x000fe20000000800 */
[----:B------:R-:W-:Y:S01]  /*5e00*/  SHF.R.U32.HI R27, RZ, 0x18, R6 ;  /* 0x00000018ff1b7819 */ /* 0x000fe20000011606 */
[----:B------:R-:W-:Y:S01]  /*5e10*/  IMAD.WIDE.U32 R10, R11, -0x2daee0ad, RZ ;  /* 0xd2511f530b0a7825 */ /* 0x000fe200078e00ff */
[----:B------:R-:W-:Y:S02]  /*5e20*/  SHF.R.U32.HI R17, RZ, 0x18, R4 ;  /* 0x00000018ff117819 */ /* 0x000fe40000011604 */
[----:B------:R-:W-:Y:S01]  /*5e30*/  LOP3.LUT R12, R9, UR6, R12, 0x96, !PT ;  /* 0x00000006090c7c12 */ /* 0x000fe2000f8e960c */
[----:B------:R-:W-:Y:S01]  /*5e40*/  IMAD.WIDE.U32 R4, R13, -0x326172a9, RZ ;  /* 0xcd9e8d570d047825 */ /* 0x000fe200078e00ff */
[----:B------:R-:W-:Y:S02]  /*5e50*/  SHF.R.U32.HI R24, RZ, 0x18, R10 ;  /* 0x00000018ff187819 */ /* 0x000fe4000001160a */
[----:B------:R-:W-:Y:S01]  /*5e60*/  LOP3.LUT R9, R11, UR5, R18, 0x96, !PT ;  /* 0x000000050b097c12 */ /* 0x000fe2000f8e9612 */
[----:B------:R-:W-:Y:S01]  /*5e70*/  MUFU.EX2 R153, R64 ;  /* 0x0000004000997308 */ /* 0x000fe20000000800 */
[C---:B-1----:R-:W-:Y:S02]  /*5e80*/  LOP3.LUT R30, R10.reuse, 0xffff, RZ, 0xc0, !PT ;  /* 0x0000ffff0a1e7812 */ /* 0x042fe400078ec0ff */
[----:B------:R-:W-:Y:S02]  /*5e90*/  LOP3.LUT R18, R10, 0xff, RZ, 0xc0, !PT ;  /* 0x000000ff0a127812 */ /* 0x000fe400078ec0ff */
[----:B--2---:R-:W-:Y:S02]  /*5ea0*/  SHF.R.U32.HI R31, RZ, 0x10, R10 ;  /* 0x00000010ff1f7819 */ /* 0x004fe4000001160a */
[----:B------:R-:W-:Y:S02]  /*5eb0*/  LOP3.LUT R10, R7, UR6, R14, 0x96, !PT ;  /* 0x00000006070a7c12 */ /* 0x000fe4000f8e960e */
[----:B------:R-:W-:Y:S01]  /*5ec0*/  SHF.R.U32.HI R11, RZ, 0x10, R4 ;  /* 0x00000010ff0b7819 */ /* 0x000fe20000011604 */
[----:B------:R-:W-:Y:S01]  /*5ed0*/  MUFU.EX2 R151, R66 ;  /* 0x0000004200977308 */ /* 0x000fe20000000800 */
[----:B------:R-:W-:Y:S02]  /*5ee0*/  LOP3.LUT R32, R6, 0xffff, RZ, 0xc0, !PT ;  /* 0x0000ffff06207812 */ /* 0x000fe400078ec0ff */
[----:B------:R-:W-:Y:S02]  /*5ef0*/  LOP3.LUT R0, R5, UR6, R28, 0x96, !PT ;  /* 0x0000000605007c12 */ /* 0x000fe4000f8e961c */
[C---:B------:R-:W-:Y:S02]  /*5f00*/  LOP3.LUT R7, R4.reuse, 0xffff, RZ, 0xc0, !PT ;  /* 0x0000ffff04077812 */ /* 0x040fe400078ec0ff */
[----:B------:R-:W-:Y:S02]  /*5f10*/  LOP3.LUT R13, R4, 0xff, RZ, 0xc0, !PT ;  /* 0x000000ff040d7812 */ /* 0x000fe400078ec0ff */
[----:B------:R-:W-:Y:S01]  /*5f20*/  SHF.R.U32.HI R14, RZ, 0x18, R4 ;  /* 0x00000018ff0e7819 */ /* 0x000fe20000011604 */
[----:B------:R-:W-:Y:S01]  /*5f30*/  MUFU.EX2 R150, R140 ;  /* 0x0000008c00967308 */ /* 0x000fe20000000800 */
[C---:B------:R-:W-:Y:S02]  /*5f40*/  LOP3.LUT R4, R12.reuse, 0xffff, RZ, 0xc0, !PT ;  /* 0x0000ffff0c047812 */ /* 0x040fe400078ec0ff */
[----:B------:R-:W-:Y:S02]  /*5f50*/  LOP3.LUT R5, R12, 0xff, RZ, 0xc0, !PT ;  /* 0x000000ff0c057812 */ /* 0x000fe400078ec0ff */
[----:B------:R-:W-:Y:S02]  /*5f60*/  SHF.R.U32.HI R4, RZ, 0x8, R4 ;  /* 0x00000008ff047819 */ /* 0x000fe40000011604 */
[----:B------:R-:W-:Y:S02]  /*5f70*/  SHF.R.U32.HI R33, RZ, 0x10, R6 ;  /* 0x00000010ff217819 */ /* 0x000fe40000011606 */
[----:B------:R-:W-:Y:S01]  /*5f80*/  LOP3.LUT R4, R4, 0xffff, RZ, 0xc0, !PT ;  /* 0x0000ffff04047812 */ /* 0x000fe200078ec0ff */
[----:B------:R-:W-:Y:S01]  /*5f90*/  MUFU.EX2 R155, R60 ;  /* 0x0000003c009b7308 */ /* 0x000fe20000000800 */
[----:B------:R-:W-:Y:S02]  /*5fa0*/  ISETP.LE.U32.AND P3, PT, R5, UR4, PT ;  /* 0x0000000405007c0c */ /* 0x000fe4000bf63070 */
[----:B------:R-:W-:Y:S02]  /*5fb0*/  ISETP.LE.U32.AND P2, PT, R4, UR4, PT ;  /* 0x0000000404007c0c */ /* 0x000fe4000bf43070 */
[C---:B------:R-:W-:Y:S02]  /*5fc0*/  LOP3.LUT R4, R0.reuse, 0xffff, RZ, 0xc0, !PT ;  /* 0x0000ffff00047812 */ /* 0x040fe400078ec0ff */
[--C-:B------:R-:W-:Y:S02]  /*5fd0*/  SHF.R.U32.HI R5, RZ, 0x18, R12.reuse ;  /* 0x00000018ff057819 */ /* 0x100fe4000001160c */
[----:B------:R-:W-:Y:S01]  /*5fe0*/  SHF.R.U32.HI R12, RZ, 0x10, R12 ;  /* 0x00000010ff0c7819 */ /* 0x000fe2000001160c */
[----:B------:R-:W-:Y:S01]  /*5ff0*/  MUFU.EX2 R154, R139 ;  /* 0x0000008b009a7308 */ /* 0x000fe20000000800 */
[----:B------:R-:W-:Y:S02]  /*6000*/  LOP3.LUT R6, R0, 0xff, RZ, 0xc0, !PT ;  /* 0x000000ff00067812 */ /* 0x000fe400078ec0ff */
[----:B------:R-:W-:Y:S01]  /*6010*/  LOP3.LUT R12, R12, 0xff, RZ, 0xc0, !PT ;  /* 0x000000ff0c0c7812 */ /* 0x000fe200078ec0ff */
[----:B------:R-:W-:Y:S01]  /*6020*/  @!P3 FADD.FTZ R208, -R208, -RZ ;  /* 0x800000ffd0d0b221 */ /* 0x000fe20000010100 */
[----:B------:R-:W-:Y:S01]  /*6030*/  SHF.R.U32.HI R4, RZ, 0x8, R4 ;  /* 0x00000008ff047819 */ /* 0x000fe20000011604 */
[----:B------:R-:W-:Y:S01]  /*6040*/  @!P2 FADD.FTZ R205, -R205, -RZ ;  /* 0x800000ffcdcda221 */ /* 0x000fe20000010100 */
[----:B------:R-:W-:Y:S02]  /*6050*/  ISETP.LE.U32.AND P6, PT, R5, UR4, PT ;  /* 0x0000000405007c0c */ /* 0x000fe4000bfc3070 */
[----:B------:R-:W-:Y:S01]  /*6060*/  ISETP.LE.U32.AND P4, PT, R6, UR4, PT ;  /* 0x0000000406007c0c */ /* 0x000fe2000bf83070 */
[----:B------:R-:W-:Y:S01]  /*6070*/  MUFU.EX2 R163, R62 ;  /* 0x0000003e00a37308 */ /* 0x000fe20000000800 */
[----:B------:R-:W-:Y:S02]  /*6080*/  ISETP.LE.U32.AND P0, PT, R12, UR4, PT ;  /* 0x000000040c007c0c */ /* 0x000fe4000bf03070 */
[--C-:B------:R-:W-:Y:S02]  /*6090*/  SHF.R.U32.HI R5, RZ, 0x10, R0.reuse ;  /* 0x00000010ff057819 */ /* 0x100fe40000011600 */
        /* <DEDUP_REMOVED lines=14> */
[----:B------:R-:W-:Y:S01]  /*6180*/  LOP3.LUT R4, R11, 0xff, RZ, 0xc0, !PT ;  /* 0x000000ff0b047812 */ /* 0x000fe200078ec0ff */
[----:B----4-:R-:W-:Y:S01]  /*6190*/  @!P2 FADD.FTZ R221, -R221, -RZ ;  /* 0x800000ffdddda221 */ /* 0x010fe20000010100 */
[----:B------:R-:W-:Y:S02]  /*61a0*/  ISETP.LE.U32.AND P4, PT, R0, UR4, PT ;  /* 0x0000000400007c0c */ /* 0x000fe4000bf83070 */
[----:B------:R-:W-:Y:S01]  /*61b0*/  SHF.R.U32.HI R11, RZ, 0x8, R30 ;  /* 0x00000008ff0b7819 */ /* 0x000fe2000001161e */
[----:B------:R-:W-:Y:S01]  /*61c0*/  MUFU.EX2 R157, R52 ;  /* 0x00000034009d7308 */ /* 0x000fe20000000800 */
[----:B------:R-:W-:Y:S01]  /*61d0*/  SHF.R.U32.HI R0, RZ, 0x8, R19 ;  /* 0x00000008ff007819 */ /* 0x000fe20000011613 */
[----:B------:R-:W-:Y:S01]  /*61e0*/  @!P3 FADD.FTZ R225, -R225, -RZ ;  /* 0x800000ffe1e1b221 */ /* 0x000fe20000010100 */
[----:B------:R-:W-:Y:S02]  /*61f0*/  ISETP.LE.U32.AND P5, PT, R15, UR4, PT ;  /* 0x000000040f007c0c */ /* 0x000fe4000bfa3070 */
[----:B------:R-:W-:Y:S01]  /*6200*/  ISETP.LE.U32.AND P3, PT, R14, UR4, PT ;  /* 0x000000040e007c0c */ /* 0x000fe2000bf63070 */
[----:B------:R-:W-:Y:S01]  /*6210*/  @!P0 FADD.FTZ R224, -R224, -RZ ;  /* 0x800000ffe0e08221 */ /* 0x000fe20000010100 */
[----:B------:R-:W-:Y:S02]  /*6220*/  LOP3.LUT R0, R0, 0xffff, RZ, 0xc0, !PT ;  /* 0x0000ffff00007812 */ /* 0x000fe400078ec0ff */
[----:B------:R-:W-:Y:S01]  /*6230*/  ISETP.LE.U32.AND P2, PT, R4, UR4, PT ;  /* 0x0000000404007c0c */ /* 0x000fe2000bf43070 */
[----:B------:R-:W-:Y:S01]  /*6240*/  @!P4 FADD.FTZ R218, -R218, -RZ ;  /* 0x800000ffdadac221 */ /* 0x000fe20000010100 */
[----:B------:R-:W-:Y:S01]  /*6250*/  ISETP.LE.U32.AND P4, PT, R0, UR4, PT ;  /* 0x0000000400007c0c */ /* 0x000fe2000bf83070 */
[----:B------:R-:W-:Y:S01]  /*6260*/  MUFU.EX2 R162, R54 ;  /* 0x0000003600a27308 */ /* 0x000fe20000000800 */
[----:B------:R-:W-:Y:S02]  /*6270*/  ISETP.LE.U32.AND P0, PT, R23, UR4, PT ;  /* 0x0000000417007c0c */ /* 0x000fe4000bf03070 */
[----:B------:R-:W-:Y:S01]  /*6280*/  LOP3.LUT R4, R9, 0xff, RZ, 0xc0, !PT ;  /* 0x000000ff09047812 */ /* 0x000fe200078ec0ff */
[----:B------:R-:W-:Y:S01]  /*6290*/  @!P5 FADD.FTZ R207, -R207, -RZ ;  /* 0x800000ffcfcfd221 */ /* 0x000fe20000010100 */
[----:B------:R-:W-:Y:S01]  /*62a0*/  LOP3.LUT R0, R21, 0xff, RZ, 0xc0, !PT ;  /* 0x000000ff15007812 */ /* 0x000fe200078ec0ff */
[----:B------:R-:W-:Y:S01]  /*62b0*/  @!P3 FADD.FTZ R223, -R223, -RZ ;  /* 0x800000ffdfdfb221 */ /* 0x000fe20000010100 */
[----:B------:R-:W-:Y:S02]  /*62c0*/  ISETP.LE.U32.AND P5, PT, R4, UR4, PT ;  /* 0x0000000404007c0c */ /* 0x000fe4000bfa3070 */
[----:B------:R-:W-:Y:S01]  /*62d0*/  ISETP.LE.U32.AND P3, PT, R0, UR4, PT ;  /* 0x0000000400007c0c */ /* 0x000fe2000bf63070 */
[----:B------:R-:W-:Y:S01]  /*62e0*/  @!P2 FADD.FTZ R222, -R222, -RZ ;  /* 0x800000ffdedea221 */ /* 0x000fe20000010100 */
[----:B------:R-:W-:Y:S01]  /*62f0*/  LOP3.LUT R0, R9, 0xffff, RZ, 0xc0, !PT ;  /* 0x0000ffff09007812 */ /* 0x000fe200078ec0ff */
[----:B------:R-:W-:Y:S01]  /*6300*/  @!P4 FADD.FTZ R204, -R204, -RZ ;  /* 0x800000ffccccc221 */ /* 0x000fe20000010100 */
[--C-:B------:R-:W-:Y:S01]  /*6310*/  SHF.R.U32.HI R4, RZ, 0x18, R9.reuse ;  /* 0x00000018ff047819 */ /* 0x100fe20000011609 */
[----:B------:R-:W-:Y:S01]  /*6320*/  @!P0 FADD.FTZ R209, -R209, -RZ ;  /* 0x800000ffd1d18221 */ /* 0x000fe20000010100 */
[----:B------:R-:W-:Y:S01]  /*6330*/  SHF.R.U32.HI R9, RZ, 0x10, R9 ;  /* 0x00000010ff097819 */ /* 0x000fe20000011609 */
[----:B------:R-:W-:Y:S01]  /*6340*/  MUFU.EX2 R166, R57 ;  /* 0x0000003900a67308 */ /* 0x000fe20000000800 */
[----:B------:R-:W-:Y:S02]  /*6350*/  ISETP.LE.U32.AND P4, PT, R4, UR4, PT ;  /* 0x0000000404007c0c */ /* 0x000fe4000bf83070 */
[----:B------:R-:W-:Y:S01]  /*6360*/  LOP3.LUT R4, R9, 0xff, RZ, 0xc0, !PT ;  /* 0x000000ff09047812 */ /* 0x000fe200078ec0ff */
[----:B------:R-:W-:Y:S01]  /*6370*/  @!P5 FADD.FTZ R199, -R199, -RZ ;  /* 0x800000ffc7c7d221 */ /* 0x000fe20000010100 */
[----:B------:R-:W-:Y:S01]  /*6380*/  SHF.R.U32.HI R0, RZ, 0x8, R0 ;  /* 0x00000008ff007819 */ /* 0x000fe20000011600 */
[----:B------:R-:W-:Y:S01]  /*6390*/  @!P3 FADD.FTZ R211, -R211, -RZ ;  /* 0x800000ffd3d3b221 */ /* 0x000fe20000010100 */
[----:B------:R-:W-:Y:S02]  /*63a0*/  ISETP.LE.U32.AND P0, PT, R4, UR4, PT ;  /* 0x0000000404007c0c */ /* 0x000fe4000bf03070 */
[----:B------:R-:W-:Y:S01]  /*63b0*/  LOP3.LUT R4, R8, 0xff, RZ, 0xc0, !PT ;  /* 0x000000ff08047812 */ /* 0x000fe200078ec0ff */
[----:B------:R-:W-:Y:S01]  /*63c0*/  MUFU.EX2 R168, R59 ;  /* 0x0000003b00a87308 */ /* 0x000fe20000000800 */
[----:B------:R-:W-:Y:S02]  /*63d0*/  LOP3.LUT R0, R0, 0xffff, RZ, 0xc0, !PT ;  /* 0x0000ffff00007812 */ /* 0x000fe400078ec0ff */
[----:B------:R-:W-:Y:S01]  /*63e0*/  ISETP.LE.U32.AND P5, PT, R4, UR4, PT ;  /* 0x0000000404007c0c */ /* 0x000fe2000bfa3070 */
[----:B------:R-:W-:Y:S01]  /*63f0*/  @!P4 FADD.FTZ R200, -R200, -RZ ;  /* 0x800000ffc8c8c221 */ /* 0x000fe20000010100 */
[----:B------:R-:W-:Y:S02]  /*6400*/  ISETP.LE.U32.AND P3, PT, R0, UR4, PT ;  /* 0x0000000400007c0c */ /* 0x000fe4000bf63070 */
[----:B------:R-:W-:Y:S02]  /*6410*/  SHF.R.U32.HI R5, RZ, 0x10, R8 ;  /* 0x00000010ff057819 */ /* 0x000fe40000011608 */
[----:B------:R-:W-:Y:S01]  /*6420*/  LOP3.LUT R0, R8, 0xffff, RZ, 0xc0, !PT ;  /* 0x0000ffff08007812 */ /* 0x000fe200078ec0ff */
[----:B------:R-:W-:Y:S01]  /*6430*/  @!P0 FADD.FTZ R203, -R203, -RZ ;  /* 0x800000ffcbcb8221 */ /* 0x000fe20000010100 */
[----:B------:R-:W-:Y:S01]  /*6440*/  LOP3.LUT R4, R5, 0xff, RZ, 0xc0, !PT ;  /* 0x000000ff05047812 */ /* 0x000fe200078ec0ff */
[----:B------:R-:W-:Y:S01]  /*6450*/  MUFU.EX2 R156, R53 ;  /* 0x00000035009c7308 */ /* 0x000fe20000000800 */
[----:B------:R-:W-:Y:S02]  /*6460*/  SHF.R.U32.HI R0, RZ, 0x8, R0 ;  /* 0x00000008ff007819 */ /* 0x000fe40000011600 */
[----:B------:R-:W-:Y:S01]  /*6470*/  ISETP.LE.U32.AND P0, PT, R4, UR4, PT ;  /* 0x0000000404007c0c */ /* 0x000fe2000bf03070 */
[----:B------:R-:W-:Y:S01]  /*6480*/  IMAD.WIDE.U32 R4, R137, -0x326172a9, RZ ;  /* 0xcd9e8d5789047825 */ /* 0x000fe200078e00ff */
[----:B------:R-:W-:Y:S02]  /*6490*/  LOP3.LUT R0, R0, 0xffff, RZ, 0xc0, !PT ;  /* 0x0000ffff00007812 */ /* 0x000fe400078ec0ff */
[----:B------:R-:W-:Y:S01]  /*64a0*/  SHF.R.U32.HI R8, RZ, 0x18, R8 ;  /* 0x00000018ff087819 */ /* 0x000fe20000011608 */
[----:B------:R-:W-:Y:S01]  /*64b0*/  @!P5 FADD.FTZ R214, -R214, -RZ ;  /* 0x800000ffd6d6d221 */ /* 0x000fe20000010100 */
[----:B------:R-:W-:Y:S01]  /*64c0*/  ISETP.LE.U32.AND P2, PT, R17, UR4, PT ;  /* 0x0000000411007c0c */ /* 0x000fe2000bf43070 */
[----:B------:R-:W-:Y:S01]  /*64d0*/  @!P3 FADD.FTZ R198, -R198, -RZ ;  /* 0x800000ffc6c6b221 */ /* 0x000fe20000010100 */
[----:B------:R-:W-:Y:S01]  /*64e0*/  ISETP.LE.U32.AND P3, PT, R0, UR4, PT ;  /* 0x0000000400007c0c */ /* 0x000fe2000bf63070 */
[----:B------:R-:W-:Y:S01]  /*64f0*/  MUFU.EX2 R159, R55 ;  /* 0x00000037009f7308 */ /* 0x000fe20000000800 */
[----:B------:R-:W-:Y:S02]  /*6500*/  ISETP.LE.U32.AND P5, PT, R8, UR4, PT ;  /* 0x0000000408007c0c */ /* 0x000fe4000bfa3070 */
[----:B------:R-:W-:Y:S01]  /*6510*/  SHF.R.U32.HI R0, RZ, 0x8, R26 ;  /* 0x00000008ff007819 */ /* 0x000fe2000001161a */
[----:B------:R-:W-:Y:S01]  /*6520*/  @!P0 FADD.FTZ R216, -R216, -RZ ;  /* 0x800000ffd8d88221 */ /* 0x000fe20000010100 */
[----:B------:R-:W-:Y:S02]  /*6530*/  ISETP.LE.U32.AND P4, PT, R18, UR4, PT ;  /* 0x0000000412007c0c */ /* 0x000fe4000bf83070 */
[----:B------:R-:W-:Y:S02]  /*6540*/  LOP3.LUT R0, R0, 0xffff, RZ, 0xc0, !PT ;  /* 0x0000ffff00007812 */ /* 0x000fe400078ec0ff */
[----:B------:R-:W-:Y:S01]  /*6550*/  LOP3.LUT R11, R11, 0xffff, RZ, 0xc0, !PT ;  /* 0x0000ffff0b0b7812 */ /* 0x000fe200078ec0ff */
[----:B------:R-:W1:Y:S01]  /*6560*/  MUFU.EX2 R171, R36 ;  /* 0x0000002400ab7308 */ /* 0x000e620000000800 */
[----:B------:R-:W-:Y:S01]  /*6570*/  ISETP.LE.U32.AND P0, PT, R0, UR4, PT ;  /* 0x0000000400007c0c */ /* 0x000fe2000bf03070 */
[----:B---3--:R-:W-:Y:S01]  /*6580*/  @!P2 FADD.FTZ R210, -R210, -RZ ;  /* 0x800000ffd2d2a221 */ /* 0x008fe20000010100 */
[----:B------:R-:W-:Y:S01]  /*6590*/  LOP3.LUT R0, R29, 0xff, RZ, 0xc0, !PT ;  /* 0x000000ff1d007812 */ /* 0x000fe200078ec0ff */
[----:B------:R-:W-:Y:S01]  /*65a0*/  @!P5 FADD.FTZ R215, -R215, -RZ ;  /* 0x800000ffd7d7d221 */ /* 0x000fe20000010100 */
[----:B------:R-:W-:Y:S01]  /*65b0*/  ISETP.LE.U32.AND P2, PT, R11, UR4, PT ;  /* 0x000000040b007c0c */ /* 0x000fe2000bf43070 */
[----:B------:R-:W-:Y:S01]  /*65c0*/  @!P3 FADD.FTZ R212, -R212, -RZ ;  /* 0x800000ffd4d4b221 */ /* 0x000fe20000010100 */
[----:B------:R-:W-:Y:S01]  /*65d0*/  ISETP.LE.U32.AND P5, PT, R0, UR4, PT ;  /* 0x0000000400007c0c */ /* 0x000fe2000bfa3070 */
[----:B------:R-:W-:Y:S01]  /*65e0*/  @!P4 FADD.FTZ R193, -R193, -RZ ;  /* 0x800000ffc1c1c221 */ /* 0x000fe20000010100 */
[----:B------:R-:W-:Y:S01]  /*65f0*/  ISETP.LE.U32.AND P3, PT, R24, UR4, PT ;  /* 0x0000000418007c0c */ /* 0x000fe2000bf63070 */
[----:B------:R-:W2:Y:S01]  /*6600*/  MUFU.EX2 R172, R39 ;  /* 0x0000002700ac7308 */ /* 0x000ea20000000800 */
[----:B------:R-:W-:Y:S02]  /*6610*/  LOP3.LUT R11, R10, 0xffff, RZ, 0xc0, !PT ;  /* 0x0000ffff0a0b7812 */ /* 0x000fe400078ec0ff */
[C---:B------:R-:W-:Y:S01]  /*6620*/  LOP3.LUT R19, R6.reuse, 0xff, RZ, 0xc0, !PT ;  /* 0x000000ff06137812 */ /* 0x040fe200078ec0ff */
[----:B------:R-:W-:Y:S01]  /*6630*/  @!P0 FADD.FTZ R201, -R201, -RZ ;  /* 0x800000ffc9c98221 */ /* 0x000fe20000010100 */
[----:B------:R-:W-:Y:S02]  /*6640*/  LOP3.LUT R18, R6, 0xffff, RZ, 0xc0, !PT ;  /* 0x0000ffff06127812 */ /* 0x000fe400078ec0ff */
[----:B------:R-:W-:Y:S01]  /*6650*/  SHF.R.U32.HI R17, RZ, 0x10, R6 ;  /* 0x00000010ff117819 */ /* 0x000fe20000011606 */
[----:B------:R-:W-:Y:S01]  /*6660*/  @!P2 FADD.FTZ R189, -R189, -RZ ;  /* 0x800000ffbdbda221 */ /* 0x000fe20000010100 */
[----:B------:R-:W-:Y:S01]  /*6670*/  LOP3.LUT R9, R5, UR6, R20, 0x96, !PT ;  /* 0x0000000605097c12 */ /* 0x000fe2000f8e9614 */
[----:B------:R-:W-:Y:S01]  /*6680*/  @!P5 FADD.FTZ R213, -R213, -RZ ;  /* 0x800000ffd5d5d221 */ /* 0x000fe20000010100 */
[----:B------:R-:W-:Y:S01]  /*6690*/  ISETP.LE.U32.AND P5, PT, R12, UR4, PT ;  /* 0x000000040c007c0c */ /* 0x000fe2000bfa3070 */
[----:B------:R-:W-:Y:S01]  /*66a0*/  MUFU.EX2 R170, R37 ;  /* 0x0000002500aa7308 */ /* 0x000fe20000000800 */
[----:B------:R-:W-:Y:S01]  /*66b0*/  LOP3.LUT R12, R10, 0xff, RZ, 0xc0, !PT ;  /* 0x000000ff0a0c7812 */ /* 0x000fe200078ec0ff */
[----:B------:R-:W-:Y:S01]  /*66c0*/  @!P3 FADD.FTZ R188, -R188, -RZ ;  /* 0x800000ffbcbcb221 */ /* 0x000fe20000010100 */
[----:B------:R-:W-:Y:S02]  /*66d0*/  SHF.R.U32.HI R20, RZ, 0x18, R6 ;  /* 0x00000018ff147819 */ /* 0x000fe40000011606 */
[----:B------:R-:W-:Y:S02]  /*66e0*/  ISETP.LE.U32.AND P4, PT, R12, UR4, PT ;  /* 0x000000040c007c0c */ /* 0x000fe4000bf83070 */
[----:B------:R-:W-:Y:S02]  /*66f0*/  SHF.R.U32.HI R6, RZ, 0x10, R10 ;  /* 0x00000010ff067819 */ /* 0x000fe4000001160a */
[----:B------:R-:W-:Y:S01]  /*6700*/  LOP3.LUT R8, R7, UR5, R136, 0x96, !PT ;  /* 0x0000000507087c12 */ /* 0x000fe2000f8e9688 */
[----:B------:R-:W3:Y:S01]  /*6710*/  MUFU.EX2 R175, R38 ;  /* 0x0000002600af7308 */ /* 0x000ee20000000800 */
[----:B------:R-:W-:Y:S01]  /*6720*/  SHF.R.U32.HI R7, RZ, 0x8, R11 ;  /* 0x00000008ff077819 */ /* 0x000fe2000001160b */
[----:B------:R-:W-:Y:S01]  /*6730*/  @!P5 FADD.FTZ R192, -R192, -RZ ;  /* 0x800000ffc0c0d221 */ /* 0x000fe20000010100 */
[----:B------:R-:W-:Y:S02]  /*6740*/  SHF.R.U32.HI R11, RZ, 0x18, R10 ;  /* 0x00000018ff0b7819 */ /* 0x000fe4000001160a */
[----:B------:R-:W-:Y:S02]  /*6750*/  LOP3.LUT R6, R6, 0xff, RZ, 0xc0, !PT ;  /* 0x000000ff06067812 */ /* 0x000fe400078ec0ff */
[----:B------:R-:W-:Y:S01]  /*6760*/  ISETP.LE.U32.AND P6, PT, R13, UR4, PT ;  /* 0x000000040d007c0c */ /* 0x000fe2000bfc3070 */
[----:B-1----:R-:W-:Y:S01]  /*6770*/  @!P4 FADD.FTZ R171, -R171, -RZ ;  /* 0x800000ffababc221 */ /* 0x002fe20000010100 */
[----:B------:R-:W-:Y:S01]  /*6780*/  ISETP.LE.U32.AND P2, PT, R11, UR4, PT ;  /* 0x000000040b007c0c */ /* 0x000fe2000bf43070 */
[----:B------:R-:W1:Y:S01]  /*6790*/  MUFU.EX2 R190, R41 ;  /* 0x0000002900be7308 */ /* 0x000e620000000800 */
[----:B------:R-:W-:Y:S02]  /*67a0*/  ISETP.LE.U32.AND P3, PT, R6, UR4, PT ;  /* 0x0000000406007c0c */ /* 0x000fe4000bf63070 */
[C---:B------:R-:W-:Y:S02]  /*67b0*/  LOP3.LUT R6, R9.reuse, 0xff, RZ, 0xc0, !PT ;  /* 0x000000ff09067812 */ /* 0x040fe400078ec0ff */
[----:B------:R-:W-:Y:S02]  /*67c0*/  LOP3.LUT R10, R9, 0xffff, RZ, 0xc0, !PT ;  /* 0x0000ffff090a7812 */ /* 0x000fe400078ec0ff */
[----:B------:R-:W-:Y:S02]  /*67d0*/  LOP3.LUT R7, R7, 0xffff, RZ, 0xc0, !PT ;  /* 0x0000ffff07077812 */ /* 0x000fe400078ec0ff */
[----:B------:R-:W-:Y:S01]  /*67e0*/  ISETP.LE.U32.AND P4, PT, R6, UR4, PT ;  /* 0x0000000406007c0c */ /* 0x000fe2000bf83070 */
[----:B------:R-:W-:Y:S01]  /*67f0*/  MUFU.EX2 R197, R42 ;  /* 0x0000002a00c57308 */ /* 0x000fe20000000800 */
[----:B------:R-:W-:Y:S01]  /*6800*/  ISETP.LE.U32.AND P5, PT, R7, UR4, PT ;  /* 0x0000000407007c0c */ /* 0x000fe2000bfa3070 */
[----:B------:R-:W-:Y:S01]  /*6810*/  @!P6 FADD.FTZ R219, -R219, -RZ ;  /* 0x800000ffdbdbe221 */ /* 0x000fe20000010100 */
[----:B------:R-:W-:Y:S01]  /*6820*/  SHF.R.U32.HI R6, RZ, 0x8, R10 ;  /* 0x00000008ff067819 */ /* 0x000fe2000001160a */
[----:B--2---:R-:W-:Y:S01]  /*6830*/  @!P2 FADD.FTZ R172, -R172, -RZ ;  /* 0x800000ffacaca221 */ /* 0x004fe20000010100 */
[--C-:B------:R-:W-:Y:S01]  /*6840*/  SHF.R.U32.HI R7, RZ, 0x10, R9.reuse ;  /* 0x00000010ff077819 */ /* 0x100fe20000011609 */
[----:B---3--:R-:W-:Y:S01]  /*6850*/  @!P3 FADD.FTZ R175, -R175, -RZ ;  /* 0x800000ffafafb221 */ /* 0x008fe20000010100 */
[----:B------:R-:W-:Y:S02]  /*6860*/  LOP3.LUT R6, R6, 0xffff, RZ, 0xc0, !PT ;  /* 0x0000ffff06067812 */ /* 0x000fe400078ec0ff */
[----:B------:R-:W-:Y:S01]  /*6870*/  ISETP.LE.U32.AND P6, PT, R16, UR4, PT ;  /* 0x0000000410007c0c */ /* 0x000fe2000bfc3070 */
[----:B------:R-:W2:Y:S01]  /*6880*/  MUFU.EX2 R191, R40 ;  /* 0x0000002800bf7308 */ /* 0x000ea20000000800 */
[--C-:B------:R-:W-:Y:S02]  /*6890*/  SHF.R.U32.HI R16, RZ, 0x10, R4.reuse ;  /* 0x00000010ff107819 */ /* 0x100fe40000011604 */
[----:B------:R-:W-:Y:S01]  /*68a0*/  LOP3.LUT R13, R4, 0xffff, RZ, 0xc0, !PT ;  /* 0x0000ffff040d7812 */ /* 0x000fe200078ec0ff */
[----:B------:R-:W-:Y:S01]  /*68b0*/  @!P5 FADD.FTZ R170, -R170, -RZ ;  /* 0x800000ffaaaad221 */ /* 0x000fe20000010100 */
[----:B------:R-:W-:Y:S02]  /*68c0*/  LOP3.LUT R14, R4, 0xff, RZ, 0xc0, !PT ;  /* 0x000000ff040e7812 */ /* 0x000fe400078ec0ff */
[----:B------:R-:W-:Y:S01]  /*68d0*/  SHF.R.U32.HI R15, RZ, 0x18, R4 ;  /* 0x00000018ff0f7819 */ /* 0x000fe20000011604 */
[----:B------:R-:W-:Y:S01]  /*68e0*/  IMAD.WIDE.U32 R4, R138, -0x2daee0ad, RZ ;  /* 0xd2511f538a047825 */ /* 0x000fe200078e00ff */
[----:B------:R-:W-:Y:S01]  /*68f0*/  ISETP.LE.U32.AND P2, PT, R6, UR4, PT ;  /* 0x0000000406007c0c */ /* 0x000fe2000bf43070 */
[----:B------:R-:W3:Y:S01]  /*6900*/  MUFU.EX2 R174, R45 ;  /* 0x0000002d00ae7308 */ /* 0x000ee20000000800 */
[----:B------:R-:W-:Y:S01]  /*6910*/  SHF.R.U32.HI R11, RZ, 0x18, R9 ;  /* 0x00000018ff0b7819 */ /* 0x000fe20000011609 */
[----:B------:R-:W-:Y:S01]  /*6920*/  @!P6 FADD.FTZ R206, -R206, -RZ ;  /* 0x800000ffcecee221 */ /* 0x000fe20000010100 */
[----:B------:R-:W-:Y:S02]  /*6930*/  LOP3.LUT R7, R7, 0xff, RZ, 0xc0, !PT ;  /* 0x000000ff07077812 */ /* 0x000fe400078ec0ff */
[----:B------:R-:W-:Y:S02]  /*6940*/  LOP3.LUT R0, R5, UR5, R22, 0x96, !PT ;  /* 0x0000000505007c12 */ /* 0x000fe4000f8e9616 */
[----:B------:R-:W-:Y:S02]  /*6950*/  ISETP.LE.U32.AND P5, PT, R11, UR4, PT ;  /* 0x000000040b007c0c */ /* 0x000fe4000bfa3070 */
[----:B------:R-:W-:Y:S01]  /*6960*/  LOP3.LUT R11, R4, 0xffff, RZ, 0xc0, !PT ;  /* 0x0000ffff040b7812 */ /* 0x000fe200078ec0ff */
[----:B------:R-:W4:Y:S01]  /*6970*/  MUFU.EX2 R173, R44 ;  /* 0x0000002c00ad7308 */ /* 0x000f220000000800 */
[----:B------:R-:W-:Y:S01]  /*6980*/  SHF.R.U32.HI R5, RZ, 0x8, R13 ;  /* 0x00000008ff057819 */ /* 0x000fe2000001160d */
[----:B-1----:R-:W-:Y:S01]  /*6990*/  @!P2 FADD.FTZ R190, -R190, -RZ ;  /* 0x800000ffbebea221 */ /* 0x002fe20000010100 */
[----:B------:R-:W-:Y:S01]  /*69a0*/  ISETP.LE.U32.AND P3, PT, R7, UR4, PT ;  /* 0x0000000407007c0c */ /* 0x000fe2000bf63070 */
[----:B--2---:R-:W-:Y:S01]  /*69b0*/  @!P4 FADD.FTZ R191, -R191, -RZ ;  /* 0x800000ffbfbfc221 */ /* 0x004fe20000010100 */
[----:B------:R-:W-:Y:S02]  /*69c0*/  LOP3.LUT R5, R5, 0xffff, RZ, 0xc0, !PT ;  /* 0x0000ffff05057812 */ /* 0x000fe400078ec0ff */
[----:B------:R-:W-:Y:S02]  /*69d0*/  LOP3.LUT R10, R4, 0xff, RZ, 0xc0, !PT ;  /* 0x000000ff040a7812 */ /* 0x000fe400078ec0ff */
[----:B------:R-:W-:Y:S01]  /*69e0*/  ISETP.LE.U32.AND P2, PT, R5, UR4, PT ;  /* 0x0000000405007c0c */ /* 0x000fe2000bf43070 */
[----:B------:R-:W1:Y:S01]  /*69f0*/  MUFU.EX2 R195, R46 ;  /* 0x0000002e00c37308 */ /* 0x000e620000000800 */
[--C-:B------:R-:W-:Y:S02]  /*6a00*/  SHF.R.U32.HI R7, RZ, 0x18, R4.reuse ;  /* 0x00000018ff077819 */ /* 0x100fe40000011604 */
[----:B------:R-:W-:Y:S02]  /*6a10*/  SHF.R.U32.HI R9, RZ, 0x10, R4 ;  /* 0x00000010ff097819 */ /* 0x000fe40000011604 */
[----:B------:R-:W-:Y:S01]  /*6a20*/  LOP3.LUT R4, R16, 0xff, RZ, 0xc0, !PT ;  /* 0x000000ff10047812 */ /* 0x000fe200078ec0ff */
[----:B------:R-:W-:Y:S01]  /*6a30*/  @!P3 FADD.FTZ R197, -R197, -RZ ;  /* 0x800000ffc5c5b221 */ /* 0x000fe20000010100 */
[----:B------:R-:W-:Y:S02]  /*6a40*/  ISETP.LE.U32.AND P4, PT, R14, UR4, PT ;  /* 0x000000040e007c0c */ /* 0x000fe4000bf83070 */
[----:B------:R-:W-:Y:S01]  /*6a50*/  ISETP.LE.U32.AND P3, PT, R4, UR4, PT ;  /* 0x0000000404007c0c */ /* 0x000fe2000bf63070 */
[----:B------:R-:W2:Y:S01]  /*6a60*/  MUFU.EX2 R196, R43 ;  /* 0x0000002b00c47308 */ /* 0x000ea20000000800 */
[----:B------:R-:W-:Y:S01]  /*6a70*/  SHF.R.U32.HI R4, RZ, 0x8, R32 ;  /* 0x00000008ff047819 */ /* 0x000fe20000011620 */
[----:B---3--:R-:W-:Y:S01]  /*6a80*/  @!P2 FADD.FTZ R174, -R174, -RZ ;  /* 0x800000ffaeaea221 */ /* 0x008fe20000010100 */
[----:B------:R-:W-:Y:S02]  /*6a90*/  LOP3.LUT R5, R33, 0xff, RZ, 0xc0, !PT ;  /* 0x000000ff21057812 */ /* 0x000fe400078ec0ff */
[----:B------:R-:W-:Y:S02]  /*6aa0*/  LOP3.LUT R4, R4, 0xffff, RZ, 0xc0, !PT ;  /* 0x0000ffff04047812 */ /* 0x000fe400078ec0ff */
[----:B------:R-:W-:Y:S02]  /*6ab0*/  ISETP.LE.U32.AND P6, PT, R25, UR4, PT ;  /* 0x0000000419007c0c */ /* 0x000fe4000bfc3070 */
[----:B------:R-:W-:Y:S01]  /*6ac0*/  ISETP.LE.U32.AND P2, PT, R4, UR4, PT ;  /* 0x0000000404007c0c */ /* 0x000fe2000bf43070 */
[----:B------:R-:W3:Y:S01]  /*6ad0*/  MUFU.EX2 R194, R47 ;  /* 0x0000002f00c27308 */ /* 0x000ee20000000800 */
[C---:B------:R-:W-:Y:S01]  /*6ae0*/  LOP3.LUT R4, R8.reuse, 0xffff, RZ, 0xc0, !PT ;  /* 0x0000ffff08047812 */ /* 0x040fe200078ec0ff */
[----:B----4-:R-:W-:Y:S01]  /*6af0*/  @!P4 FADD.FTZ R173, -R173, -RZ ;  /* 0x800000ffadadc221 */ /* 0x010fe20000010100 */
[----:B------:R-:W-:Y:S01]  /*6b00*/  ISETP.LE.U32.AND P4, PT, R5, UR4, PT ;  /* 0x0000000405007c0c */ /* 0x000fe2000bf83070 */
[----:B-1----:R-:W-:Y:S01]  /*6b10*/  @!P3 FADD.FTZ R195, -R195, -RZ ;  /* 0x800000ffc3c3b221 */ /* 0x002fe20000010100 */
[----:B------:R-:W-:Y:S02]  /*6b20*/  SHF.R.U32.HI R4, RZ, 0x8, R4 ;  /* 0x00000008ff047819 */ /* 0x000fe40000011604 */
[----:B------:R-:W-:Y:S02]  /*6b30*/  LOP3.LUT R5, R8, 0xff, RZ, 0xc0, !PT ;  /* 0x000000ff08057812 */ /* 0x000fe400078ec0ff */
[----:B------:R-:W-:Y:S01]  /*6b40*/  LOP3.LUT R4, R4, 0xffff, RZ, 0xc0, !PT ;  /* 0x0000ffff04047812 */ /* 0x000fe200078ec0ff */
[----:B------:R-:W-:Y:S01]  /*6b50*/  @!P6 FADD.FTZ R161, -R161, -RZ ;  /* 0x800000ffa1a1e221 */ /* 0x000fe20000010100 */
[----:B------:R-:W-:Y:S01]  /*6b60*/  ISETP.LE.U32.AND P3, PT, R5, UR4, PT ;  /* 0x0000000405007c0c */ /* 0x000fe2000bf63070 */
[----:B------:R-:W-:Y:S01]  /*6b70*/  @!P2 FADD.FTZ R160, -R160, -RZ ;  /* 0x800000ffa0a0a221 */ /* 0x000fe20000010100 */
[----:B------:R-:W-:Y:S01]  /*6b80*/  ISETP.LE.U32.AND P2, PT, R4, UR4, PT ;  /* 0x0000000404007c0c */ /* 0x000fe2000bf43070 */
[----:B--2---:R-:W-:Y:S01]  /*6b90*/  @!P5 FADD.FTZ R196, -R196, -RZ ;  /* 0x800000ffc4c4d221 */ /* 0x004fe20000010100 */
[--C-:B------:R-:W-:Y:S01]  /*6ba0*/  SHF.R.U32.HI R5, RZ, 0x18, R8.reuse ;  /* 0x00000018ff057819 */ /* 0x100fe20000011608 */
[----:B------:R-:W-:Y:S01]  /*6bb0*/  @!P4 FADD.FTZ R165, -R165, -RZ ;  /* 0x800000ffa5a5c221 */ /* 0x000fe20000010100 */
[----:B------:R-:W-:Y:S01]  /*6bc0*/  LOP3.LUT R4, R0, 0xffff, RZ, 0xc0, !PT ;  /* 0x0000ffff00047812 */ /* 0x000fe200078ec0ff */
[----:B------:R-:W-:Y:S01]  /*6bd0*/  MUFU.EX2 R167, R56 ;  /* 0x0000003800a77308 */ /* 0x000fe20000000800 */
[----:B------:R-:W-:Y:S02]  /*6be0*/  SHF.R.U32.HI R8, RZ, 0x10, R8 ;  /* 0x00000010ff087819 */ /* 0x000fe40000011608 */
[----:B------:R-:W-:Y:S02]  /*6bf0*/  SHF.R.U32.HI R4, RZ, 0x8, R4 ;  /* 0x00000008ff047819 */ /* 0x000fe40000011604 */
[----:B------:R-:W-:Y:S01]  /*6c00*/  ISETP.LE.U32.AND P5, PT, R15, UR4, PT ;  /* 0x000000040f007c0c */ /* 0x000fe2000bfa3070 */
[----:B------:R-:W-:Y:S01]  /*6c10*/  @!P3 FADD.FTZ R157, -R157, -RZ ;  /* 0x800000ff9d9db221 */ /* 0x000fe20000010100 */
[----:B------:R-:W-:Y:S01]  /*6c20*/  LOP3.LUT R8, R8, 0xff, RZ, 0xc0, !PT ;  /* 0x000000ff08087812 */ /* 0x000fe200078ec0ff */
[----:B------:R-:W-:Y:S01]  /*6c30*/  @!P2 FADD.FTZ R156, -R156, -RZ ;  /* 0x800000ff9c9ca221 */ /* 0x000fe20000010100 */
[----:B------:R-:W-:Y:S01]  /*6c40*/  LOP3.LUT R4, R4, 0xffff, RZ, 0xc0, !PT ;  /* 0x0000ffff04047812 */ /* 0x000fe200078ec0ff */
[----:B------:R-:W1:Y:S01]  /*6c50*/  MUFU.EX2 R169, R58 ;  /* 0x0000003a00a97308 */ /* 0x000e620000000800 */
[----:B------:R-:W-:Y:S02]  /*6c60*/  ISETP.LE.U32.AND P6, PT, R8, UR4, PT ;  /* 0x0000000408007c0c */ /* 0x000fe4000bfc3070 */
[----:B------:R-:W-:Y:S02]  /*6c70*/  ISETP.LE.U32.AND P3, PT, R4, UR4, PT ;  /* 0x0000000404007c0c */ /* 0x000fe4000bf63070 */
[----:B------:R-:W-:Y:S02]  /*6c80*/  SHF.R.U32.HI R4, RZ, 0x8, R18 ;  /* 0x00000008ff047819 */ /* 0x000fe40000011612 */
[----:B------:R-:W-:Y:S01]  /*6c90*/  LOP3.LUT R6, R0, 0xff, RZ, 0xc0, !PT ;  /* 0x000000ff00067812 */ /* 0x000fe200078ec0ff */
[----:B---3--:R-:W-:Y:S01]  /*6ca0*/  @!P5 FADD.FTZ R194, -R194, -RZ ;  /* 0x800000ffc2c2d221 */ /* 0x008fe20000010100 */
[----:B------:R-:W-:Y:S02]  /*6cb0*/  ISETP.LE.U32.AND P0, PT, R27, UR4, PT ;  /* 0x000000041b007c0c */ /* 0x000fe4000bf03070 */
[----:B------:R-:W-:Y:S02]  /*6cc0*/  ISETP.LE.U32.AND P5, PT, R5, UR4, PT ;  /* 0x0000000405007c0c */ /* 0x000fe4000bfa3070 */
[--C-:B------:R-:W-:Y:S01]  /*6cd0*/  SHF.R.U32.HI R5, RZ, 0x10, R0.reuse ;  /* 0x00000010ff057819 */ /* 0x100fe20000011600 */
[----:B------:R-:W-:Y:S01]  /*6ce0*/  @!P6 FADD.FTZ R162, -R162, -RZ ;  /* 0x800000ffa2a2e221 */ /* 0x000fe20000010100 */
[----:B------:R-:W-:Y:S01]  /*6cf0*/  SHF.R.U32.HI R0, RZ, 0x18, R0 ;  /* 0x00000018ff007819 */ /* 0x000fe20000011600 */
[----:B------:R-:W-:Y:S01]  /*6d00*/  @!P3 FADD.FTZ R166, -R166, -RZ ;  /* 0x800000ffa6a6b221 */ /* 0x000fe20000010100 */
[----:B------:R-:W-:Y:S02]  /*6d10*/  LOP3.LUT R5, R5, 0xff, RZ, 0xc0, !PT ;  /* 0x000000ff05057812 */ /* 0x000fe400078ec0ff */
        /* <DEDUP_REMOVED lines=12> */
[----:B-1----:R-:W-:Y:S01]  /*6de0*/  @!P0 FADD.FTZ R169, -R169, -RZ ;  /* 0x800000ffa9a98221 */ /* 0x002fe20000010100 */
        /* <DEDUP_REMOVED lines=135> */
[----:B------:R-:W-:Y:S02]  /*7660*/  LEA.HI.X.SX32 R149, R237, R147, 0x2, P0 ;  /* 0x00000093ed957211 */ /* 0x000fe400000f16ff */
[----:B------:R-:W-:Y:S04]  /*7670*/  FSETP.GE.FTZ.AND P0, PT, R202, RZ, PT ;  /* 0x000000ffca00720b */ /* 0x000fe80003f16000 */
[----:B------:R-:W2:Y:S08]  /*7680*/  LDSM.16.M88.4 R136, [R145+0xa000] ;  /* 0x00a000009188783b */ /* 0x000eb00000000200 */
        /* <DEDUP_REMOVED lines=33> */
[----:B------:R-:W-:Y:S01]  /*78a0*/  FSEL R4, R4, R146, P2 ;  /* 0x0000009204047208 */ /* 0x000fe20001000000 */
[----:B------:R-:W-:Y:S01]  /*78b0*/  FMUL.FTZ R208, R208, R5 ;  /* 0x00000005d0d07220 */ /* 0x000fe20000410000 */
[----:B------:R-:W-:Y:S01]  /*78c0*/  FSETP.GE.FTZ.AND P0, PT, R198, RZ, PT ;  /* 0x000000ffc600720b */ /* 0x000fe20003f16000 */
[----:B------:R-:W-:Y:S01]  /*78d0*/  FMUL.FTZ R202, R202, R2 ;  /* 0x00000002caca7220 */ /* 0x000fe20000410000 */
[----:B------:R-:W-:Y:S01]  /*78e0*/  FSETP.GE.FTZ.AND P3, PT, R204, RZ, PT ;  /* 0x000000ffcc00720b */ /* 0x000fe20003f76000 */
[----:B------:R-:W-:Y:S01]  /*78f0*/  FMUL.FTZ R205, R205, R4 ;  /* 0x00000004cdcd7220 */ /* 0x000fe20000410000 */
[----:B------:R-:W-:Y:S01]  /*7900*/  FSETP.GE.FTZ.AND P2, PT, R199, RZ, PT ;  /* 0x000000ffc700720b */ /* 0x000fe20003f56000 */
[----:B------:R3:W4:Y:S04]  /*7910*/  LDG.E R2, [R148.64+0x100] ;  /* 0x0001000c94027981 */ /* 0x000728000c1e1900 */
[----:B-1----:R3:W4:Y:S01]  /*7920*/  LDG.E R0, [R148.64+0x120] ;  /* 0x0001200c94007981 */ /* 0x002722000c1e1900 */
[C---:B--2---:R-:W-:Y:S01]  /*7930*/  HMMA.16816.F32 R8, R140.reuse, R136, R8 ;  /* 0x000000888c08723c */ /* 0x044fe20000001808 */
[----:B---3--:R-:W-:Y:S07]  /*7940*/  IMAD.MOV.U32 R148, RZ, RZ, R236 ;  /* 0x000000ffff947224 */ /* 0x008fee00078e00ec */
[-C--:B------:R-:W-:Y:S01]  /*7950*/  HMMA.16816.F32 R12, R140, R138.reuse, R12 ;  /* 0x0000008a8c0c723c */ /* 0x080fe2000000180c */
[----:B------:R-:W-:Y:S07]  /*7960*/  IMAD.MOV.U32 R149, RZ, RZ, R235 ;  /* 0x000000ffff957224 */ /* 0x000fee00078e00eb */
        /* <DEDUP_REMOVED lines=110> */
[----:B----4-:R-:W-:Y:S01]  /*8050*/  FADD.FTZ R4, -R2, R8 ;  /* 0x0000000802047221 */ /* 0x010fe20000010100 */
        /* <DEDUP_REMOVED lines=11> */
[----:B------:R-:W-:Y:S01]  /*8110*/  FADD.FTZ R45, -R2, R45 ;  /* 0x0000002d022d7221 */ /* 0x000fe20000010100 */
[----:B------:R-:W-:Y:S01]  /*8120*/  FSETP.GE.FTZ.AND P2, PT, R150, RZ, PT ;  /* 0x000000ff9600720b */ /* 0x000fe20003f56000 */
[----:B------:R-:W-:Y:S01]  /*8130*/  FADD.FTZ R10, -R0, R10 ;  /* 0x0000000a000a7221 */ /* 0x000fe20000010100 */
        /* <DEDUP_REMOVED lines=80> */
[C---:B------:R-:W-:Y:S01]  /*8640*/  FSETP.GE.FTZ.AND P0, PT, R215.reuse, RZ, PT ;  /* 0x000000ffd700720b */ /* 0x040fe20003f16000 */
        /* <DEDUP_REMOVED lines=31> */
[C---:B------:R-:W-:Y:S01]  /*8840*/  FADD.FTZ R4, -R0.reuse, R59 ;  /* 0x0000003b00047221 */ /* 0x040fe20000010100 */
        /* <DEDUP_REMOVED lines=28> */
[----:B------:R-:W-:Y:S02]  /*8a10*/  IADD3 R6, P2, R8, R10, RZ ;  /* 0x0000000a08067210 */ /* 0x000fe40007f5e0ff */
[----:B------:R-:W-:Y:S01]  /*8a20*/  SHF.L.U64.HI R0, R2, R4, c[0x0][0x194] ;  /* 0x0000650002007619 */ /* 0x000fe20000010204 */
        /* <DEDUP_REMOVED lines=16> */
.L_x_1021:
        /* <DEDUP_REMOVED lines=192> */
.L_x_1022:
[----:B------:R-:W-:Y:S01]  /*9730*/  LDSM.16.M88.4 R32, [R182+0x14000] ;  /* 0x01400000b620783b */ /* 0x000fe20000000200 */
[----:B------:R-:W-:Y:S01]  /*9740*/  IMAD.IADD R144, R177, 0x1, R183 ;  /* 0x00000001b1907824 */ /* 0x000fe200078e02b7 */
[----:B------:R-:W-:Y:S01]  /*9750*/  ULOP3.LUT UR4, UR7, 0x1, URZ, 0xc0, !UPT ;  /* 0x0000000107047892 */ /* 0x000fe2000f8ec03f */
[----:B------:R-:W-:Y:S01]  /*9760*/  IMAD.MOV.U32 R150, RZ, RZ, 0x4 ;  /* 0x00000004ff967424 */ /* 0x000fe200078e00ff */
[----:B------:R-:W-:Y:S01]  /*9770*/  UISETP.GT.AND UP2, UPT, UR7, UR17, UPT ;  /* 0x000000110700728c */ /* 0x000fe2000bf44270 */
[----:B------:R-:W2:Y:S01]  /*9780*/  LDSM.16.MT88.4 R16, [R0+0xc000] ;  /* 0x00c000000010783b */ /* 0x000ea20000004200 */
[----:B------:R-:W-:Y:S01]  /*9790*/  IMAD.MOV.U32 R151, RZ, RZ, c[0x0][0x22c] ;  /* 0x00008b00ff977624 */ /* 0x000fe200078e00ff */
[----:B------:R-:W-:Y:S01]  /*97a0*/  UISETP.NE.U32.AND UP0, UPT, UR4, 0x1, UPT ;  /* 0x000000010400788c */ /* 0x000fe2000bf05070 */
[----:B------:R-:W-:Y:S01]  /*97b0*/  IMAD.MOV.U32 R153, RZ, RZ, c[0x0][0x22c] ;  /* 0x00008b00ff997624 */ /* 0x000fe200078e00ff */
[----:B------:R-:W-:Y:S01]  /*97c0*/  @UP3 UIADD3 UR5, UP1, UR10, -0x200, URZ ;  /* 0xfffffe000a053890 */ /* 0x000fe2000ff3e03f */
[----:B------:R-:W3:Y:S01]  /*97d0*/  LDSM.16.M88.4 R28, [R182+0x16000] ;  /* 0x01600000b61c783b */ /* 0x000ee20000000200 */
[----:B------:R-:W-:Y:S01]  /*97e0*/  IMAD R151, R151, c[0x0][0x1c0], RZ ;  /* 0x0000700097977a24 */ /* 0x000fe200078e02ff */
[----:B------:R-:W-:Y:S01]  /*97f0*/  UIADD3 UR6, UR7, -0x1, URZ ;  /* 0xffffffff07067890 */ /* 0x000fe2000fffe03f */
[----:B------:R-:W-:Y:S01]  /*9800*/  IMAD R153, R153, c[0x0][0x1c0], RZ ;  /* 0x0000700099997a24 */ /* 0x000fe200078e02ff */
[----:B------:R-:W-:Y:S01]  /*9810*/  @UP3 UIADD3.X UR4, UR11, -0x1, URZ, UP1, !UPT ;  /* 0xffffffff0b043890 */ /* 0x000fe20008ffe43f */
[----:B------:R-:W4:Y:S01]  /*9820*/  LDSM.16.MT88.4 R36, [R2+0xc000] ;  /* 0x00c000000224783b */ /* 0x000f220000004200 */
[----:B------:R-:W-:Y:S02]  /*9830*/  IMAD.SHL.U32 R151, R151, 0x10, RZ ;  /* 0x0000001097977824 */ /* 0x000fe400078e00ff */
[----:B------:R-:W-:Y:S01]  /*9840*/  IMAD R153, R153, 0x18, RZ ;  /* 0x0000001899997824 */ /* 0x000fe200078e02ff */
[----:B------:R-:W-:Y:S01]  /*9850*/  UMOV UR7, UR6 ;  /* 0x0000000600077c82 */ /* 0x000fe20008000000 */
[----:B------:R-:W-:Y:S01]  /*9860*/  LDSM.16.M88.4 R40, [R183+0x14000] ;  /* 0x01400000b728783b */ /* 0x000fe20000000200 */
[----:B------:R-:W-:Y:S02]  /*9870*/  IMAD.MOV.U32 R152, RZ, RZ, c[0x0][0x22c] ;  /* 0x00008b00ff987624 */ /* 0x000fe400078e00ff */
[----:B------:R-:W-:Y:S02]  /*9880*/  IMAD.MOV.U32 R147, RZ, RZ, c[0x0][0x22c] ;  /* 0x00008b00ff937624 */ /* 0x000fe400078e00ff */
[----:B------:R-:W1:Y:S01]  /*9890*/  LDSM.16.MT88.4 R44, [R0+0xc800] ;  /* 0x00c80000002c783b */ /* 0x000e620000004200 */
[----:B------:R-:W-:Y:S02]  /*98a0*/  IMAD R152, R152, c[0x0][0x1c0], RZ ;  /* 0x0000700098987a24 */ /* 0x000fe400078e02ff */
[----:B------:R-:W-:Y:S02]  /*98b0*/  IMAD R147, R147, c[0x0][0x1c0], RZ ;  /* 0x0000700093937a24 */ /* 0x000fe400078e02ff */
[----:B------:R-:W1:Y:S01]  /*98c0*/  LDSM.16.M88.4 R48, [R183+0x16000] ;  /* 0x01600000b730783b */ /* 0x000e620000000200 */
[----:B------:R-:W-:Y:S02]  /*98d0*/  IMAD.SHL.U32 R152, R152, 0x20, RZ ;  /* 0x0000002098987824 */ /* 0x000fe400078e00ff */
[----:B------:R-:W-:Y:S02]  /*98e0*/  IMAD.U32 R147, R147, -0x80, RZ ;  /* 0xffffff8093937824 */ /* 0x000fe400078e00ff */
[----:B------:R-:W1:Y:S03]  /*98f0*/  LDSM.16.MT88.4 R52, [R2+0xc800] ;  /* 0x00c800000234783b */ /* 0x000e660000004200 */
[C---:B------:R-:W-:Y:S02]  /*9900*/  LEA R236, P2, R147.reuse, R148, 0x2 ;  /* 0x0000009493ec7211 */ /* 0x040fe400078410ff */
[----:B------:R-:W-:Y:S02]  /*9910*/  LDSM.16.M88.4 R56, [R145+0x14000] ;  /* 0x014000009138783b */ /* 0x000fe40000000200 */
[----:B------:R-:W-:Y:S01]  /*9920*/  LEA.HI.X.SX32 R235, R147, R149, 0x2, P2 ;  /* 0x0000009593eb7211 */ /* 0x000fe200010f16ff */
[----:B------:R-:W-:Y:S01]  /*9930*/  IMAD.MOV.U32 R147, RZ, RZ, c[0x0][0x22c] ;  /* 0x00008b00ff937624 */ /* 0x000fe200078e00ff */
[-C--:B-12---:R-:W-:Y:S01]  /*9940*/  HMMA.16816.F32 R4, R32, R16.reuse, RZ ;  /* 0x000000102004723c */ /* 0x086fe200000018ff */
[----:B------:R-:W1:Y:S02]  /*9950*/  LDSM.16.MT88.4 R60, [R0+0xd000] ;  /* 0x00d00000003c783b */ /* 0x000e640000004200 */
[----:B------:R-:W-:Y:S03]  /*9960*/  IMAD R147, R147, c[0x0][0x1c0], RZ ;  /* 0x0000700093937a24 */ /* 0x000fe600078e02ff */
[----:B------:R-:W2:Y:S01]  /*9970*/  LDSM.16.M88.4 R64, [R145+0x16000] ;  /* 0x016000009140783b */ /* 0x000ea20000000200 */
[----:B------:R-:W-:Y:S01]  /*9980*/  IMAD.SHL.U32 R147, R147, 0x8, RZ ;  /* 0x0000000893937824 */ /* 0x000fe200078e00ff */
[C---:B---3--:R-:W-:Y:S03]  /*9990*/  HMMA.16816.F32 R8, R28.reuse, R16, RZ ;  /* 0x000000101c08723c */ /* 0x048fe600000018ff */
[----:B------:R-:W3:Y:S05]  /*99a0*/  LDSM.16.MT88.4 R132, [R2+0xd000] ;  /* 0x00d000000284783b */ /* 0x000eea0000004200 */
        /* <DEDUP_REMOVED lines=78> */
[----:B------:R-:W-:Y:S02]  /*9e90*/  IMAD R47, R47, 0x48, RZ ;  /* 0x000000482f2f7824 */ /* 0x000fe400078e02ff */
[----:B------:R-:W-:Y:S02]  /*9ea0*/  IMAD R46, R46, 0x50, RZ ;  /* 0x000000502e2e7824 */ /* 0x000fe400078e02ff */
[-C--:B------:R-:W-:Y:S01]  /*9eb0*/  HMMA.16816.F32 R12, R136, R50.reuse, R12 ;  /* 0x00000032880c723c */ /* 0x080fe2000000180c */
[----:B------:R-:W-:Y:S04]  /*9ec0*/  IMAD.MOV.U32 R48, RZ, RZ, c[0x0][0x22c] ;  /* 0x00008b00ff307624 */ /* 0x000fe800078e00ff */
[----:B------:R-:W-:Y:S03]  /*9ed0*/  IMAD R48, R48, c[0x0][0x1c0], RZ ;  /* 0x0000700030307a24 */ /* 0x000fe600078e02ff */
[C---:B------:R-:W-:Y:S04]  /*9ee0*/  HMMA.16816.F32 R16, R36.reuse, R50, R16 ;  /* 0x000000322410723c */ /* 0x040fe80000001810 */
[----:B------:R-:W-:Y:S04]  /*9ef0*/  IMAD R48, R48, 0x58, RZ ;  /* 0x0000005830307824 */ /* 0x000fe800078e02ff */
[-C--:B------:R-:W-:Y:S08]  /*9f00*/  HMMA.16816.F32 R20, R36, R140.reuse, R20 ;  /* 0x0000008c2414723c */ /* 0x080ff00000001814 */
[C---:B------:R-:W-:Y:S08]  /*9f10*/  HMMA.16816.F32 R24, R136.reuse, R140, R24 ;  /* 0x0000008c8818723c */ /* 0x040ff00000001818 */
[-C--:B------:R-:W-:Y:S08]  /*9f20*/  HMMA.16816.F32 R28, R136, R142.reuse, R28 ;  /* 0x0000008e881c723c */ /* 0x080ff0000000181c */
[----:B------:R-:W-:Y:S07]  /*9f30*/  HMMA.16816.F32 R32, R36, R142, R32 ;  /* 0x0000008e2420723c */ /* 0x000fee0000001820 */
[----:B------:R-:W-:Y:S01]  /*9f40*/  IMAD.MOV.U32 R36, RZ, RZ, R236 ;  /* 0x000000ffff247224 */ /* 0x000fe200078e00ec */
[-C--:B----4-:R-:W-:Y:S05]  /*9f50*/  HMMA.16816.F32 R4, R40, R52.reuse, R4 ;  /* 0x000000342804723c */ /* 0x090fea0000001804 */
[----:B------:R-:W-:Y:S01]  /*9f60*/  IMAD.MOV.U32 R37, RZ, RZ, R235 ;  /* 0x000000ffff257224 */ /* 0x000fe200078e00eb */
[----:B------:R-:W-:Y:S02]  /*9f70*/  LEA R44, P2, R147, R36, 0x2 ;  /* 0x00000024932c7211 */ /* 0x000fe400078410ff */
[C---:B-1----:R-:W-:Y:S01]  /*9f80*/  HMMA.16816.F32 R8, R56.reuse, R52, R8 ;  /* 0x000000343808723c */ /* 0x042fe20000001808 */
[----:B------:R-:W2:Y:S03]  /*9f90*/  LDL R53, [R1+0xc] ;  /* 0x00000c0001357983 */ /* 0x000ea60000100800 */
[----:B------:R-:W-:Y:S02]  /*9fa0*/  @P0 IADD3 R38, R237, -0x80, RZ ;  /* 0xffffff80ed260810 */ /* 0x000fe40007ffe0ff */
[----:B------:R-:W3:Y:S01]  /*9fb0*/  LDL R52, [R1+0x4] ;  /* 0x0000040001347983 */ /* 0x000ee20000100800 */
[-C--:B------:R-:W-:Y:S01]  /*9fc0*/  LEA.HI.X.SX32 R45, R147, R37.reuse, 0x2, P2 ;  /* 0x00000025932d7211 */ /* 0x080fe200010f16ff */
[-C--:B------:R-:W-:Y:S04]  /*9fd0*/  HMMA.16816.F32 R12, R56, R54.reuse, R12 ;  /* 0x00000036380c723c */ /* 0x080fe8000000180c */
[----:B------:R-:W-:Y:S01]  /*9fe0*/  @P0 IMAD.WIDE R38, R38, R150, UR10 ;  /* 0x0000000a26260e25 */ /* 0x000fe2000f8e0296 */
[----:B------:R-:W-:Y:S02]  /*9ff0*/  @UP3 UMOV UR10, UR5 ;  /* 0x00000005000a3c82 */ /* 0x000fe40008000000 */
[----:B------:R-:W-:Y:S01]  /*a000*/  @UP3 UMOV UR11, UR4 ;  /* 0x00000004000b3c82 */ /* 0x000fe20008000000 */
[C---:B------:R-:W-:Y:S01]  /*a010*/  HMMA.16816.F32 R16, R40.reuse, R54, R16 ;  /* 0x000000362810723c */ /* 0x040fe20000001810 */
[----:B------:R1:W5:Y:S03]  /*a020*/  @P0 LDG.E R244, [R38.64] ;  /* 0x0000000c26f40981 */ /* 0x000366000c1e1900 */
[----:B------:R-:W-:Y:S02]  /*a030*/  IMAD.MOV.U32 R150, RZ, RZ, c[0x0][0x22c] ;  /* 0x00008b00ff967624 */ /* 0x000fe400078e00ff */
[----:B------:R1:W5:Y:S01]  /*a040*/  @P0 LDG.E R245, [R38.64+0x20] ;  /* 0x0000200c26f50981 */ /* 0x000362000c1e1900 */
[C---:B------:R-:W-:Y:S01]  /*a050*/  IADD3 R55, R151.reuse, 0x20, RZ ;  /* 0x0000002097377810 */ /* 0x040fe20007ffe0ff */
[-C--:B------:R-:W-:Y:S03]  /*a060*/  HMMA.16816.F32 R20, R40, R60.reuse, R20 ;  /* 0x0000003c2814723c */ /* 0x080fe60000001814 */
[----:B------:R1:W5:Y:S01]  /*a070*/  @P0 LDG.E R242, [R38.64+0x100] ;  /* 0x0001000c26f20981 */ /* 0x000362000c1e1900 */
[----:B------:R-:W-:Y:S01]  /*a080*/  IMAD R150, R150, c[0x0][0x1c0], RZ ;  /* 0x0000700096967a24 */ /* 0x000fe200078e02ff */
[C---:B------:R-:W-:Y:S03]  /*a090*/  IADD3 R54, R151.reuse, 0x20, RZ ;  /* 0x0000002097367810 */ /* 0x040fe60007ffe0ff */
[C---:B------:R-:W-:Y:S01]  /*a0a0*/  HMMA.16816.F32 R24, R56.reuse, R60, R24 ;  /* 0x0000003c3818723c */ /* 0x040fe20000001818 */
[----:B------:R1:W5:Y:S03]  /*a0b0*/  @P0 LDG.E R243, [R38.64+0x120] ;  /* 0x0001200c26f30981 */ /* 0x000366000c1e1900 */
[----:B------:R-:W-:Y:S02]  /*a0c0*/  IMAD R150, R150, 0x28, RZ ;  /* 0x0000002896967824 */ /* 0x000fe400078e02ff */
[----:B------:R4:W-:Y:S02]  /*a0d0*/  RED.E.ADD.F32.FTZ.RN.STRONG.GPU [R36.64], R4 ;  /* 0x000000042400798e */ /* 0x0009e4000c10e78c */
[-C--:B------:R-:W-:Y:S03]  /*a0e0*/  HMMA.16816.F32 R28, R56, R62.reuse, R28 ;  /* 0x0000003e381c723c */ /* 0x080fe6000000181c */
[----:B------:R4:W-:Y:S04]  /*a0f0*/  RED.E.ADD.F32.FTZ.RN.STRONG.GPU [R44.64], R5 ;  /* 0x000000052c00798e */ /* 0x0009e8000c10e78c */
[C---:B------:R-:W-:Y:S01]  /*a100*/  IADD3 R57, R151.reuse, 0x20, RZ ;  /* 0x0000002097397810 */ /* 0x040fe20007ffe0ff */
[----:B------:R-:W-:Y:S04]  /*a110*/  HMMA.16816.F32 R32, R40, R62, R32 ;  /* 0x0000003e2820723c */ /* 0x000fe80000001820 */
[----:B------:R-:W-:Y:S03]  /*a120*/  IADD3 R56, R151, 0x20, RZ ;  /* 0x0000002097387810 */ /* 0x000fe60007ffe0ff */
[-C--:B------:R-:W-:Y:S01]  /*a130*/  LEA R40, P2, R153, R36.reuse, 0x2 ;  /* 0x0000002499287211 */ /* 0x080fe200078410ff */
[----:B------:R-:W-:Y:S01]  /*a140*/  IMAD.MOV.U32 R43, RZ, RZ, c[0x0][0x22c] ;  /* 0x00008b00ff2b7624 */ /* 0x000fe200078e00ff */
[-C--:B-1----:R-:W-:Y:S03]  /*a150*/  LEA R38, P0, R151, R36.reuse, 0x2 ;  /* 0x0000002497267211 */ /* 0x082fe600078010ff */
[----:B------:R-:W-:Y:S01]  /*a160*/  IMAD R43, R43, c[0x0][0x1c0], RZ ;  /* 0x000070002b2b7a24 */ /* 0x000fe200078e02ff */
[-C--:B------:R-:W-:Y:S01]  /*a170*/  LEA.HI.X.SX32 R41, R153, R37.reuse, 0x2, P2 ;  /* 0x0000002599297211 */ /* 0x080fe200010f16ff */
[----:B------:R-:W-:Y:S01]  /*a180*/  IMAD.MOV.U32 R42, RZ, RZ, c[0x0][0x22c] ;  /* 0x00008b00ff2a7624 */ /* 0x000fe200078e00ff */
[-C--:B------:R-:W-:Y:S01]  /*a190*/  LEA.HI.X.SX32 R39, R151, R37.reuse, 0x2, P0 ;  /* 0x0000002597277211 */ /* 0x080fe200000f16ff */
[----:B------:R-:W-:Y:S01]  /*a1a0*/  IMAD R43, R43, 0x70, RZ ;  /* 0x000000702b2b7824 */ /* 0x000fe200078e02ff */
[-C--:B----4-:R-:W-:Y:S01]  /*a1b0*/  LEA R4, P0, R152, R36.reuse, 0x2 ;  /* 0x0000002498047211 */ /* 0x090fe200078010ff */
[----:B------:R-:W-:Y:S02]  /*a1c0*/  IMAD R42, R42, c[0x0][0x1c0], RZ ;  /* 0x000070002a2a7a24 */ /* 0x000fe400078e02ff */
[----:B------:R1:W-:Y:S01]  /*a1d0*/  RED.E.ADD.F32.FTZ.RN.STRONG.GPU [R38.64], R6 ;  /* 0x000000062600798e */ /* 0x0003e2000c10e78c */
[-C--:B------:R-:W-:Y:S01]  /*a1e0*/  LEA.HI.X.SX32 R5, R152, R37.reuse, 0x2, P0 ;  /* 0x0000002598057211 */ /* 0x080fe200000f16ff */
[----:B------:R-:W-:Y:S03]  /*a1f0*/  IMAD R42, R42, 0x78, RZ ;  /* 0x000000782a2a7824 */ /* 0x000fe600078e02ff */
[----:B------:R4:W-:Y:S05]  /*a200*/  RED.E.ADD.F32.FTZ.RN.STRONG.GPU [R40.64], R7 ;  /* 0x000000072800798e */ /* 0x0009ea000c10e78c */
[----:B------:R4:W-:Y:S01]  /*a210*/  RED.E.ADD.F32.FTZ.RN.STRONG.GPU [R4.64], R8 ;  /* 0x000000080400798e */ /* 0x0009e2000c10e78c */
[-C--:B-1----:R-:W-:Y:S02]  /*a220*/  LEA R38, P2, R150, R36.reuse, 0x2 ;  /* 0x0000002496267211 */ /* 0x082fe400078410ff */
[-C--:B------:R-:W-:Y:S02]  /*a230*/  LEA R6, P0, R0, R36.reuse, 0x2 ;  /* 0x0000002400067211 */ /* 0x080fe400078010ff */
[-C--:B------:R-:W-:Y:S01]  /*a240*/  LEA.HI.X.SX32 R39, R150, R37.reuse, 0x2, P2 ;  /* 0x0000002596277211 */ /* 0x080fe200010f16ff */
[----:B------:R-:W-:Y:S01]  /*a250*/  IMAD.MOV.U32 R150, RZ, RZ, c[0x0][0x22c] ;  /* 0x00008b00ff967624 */ /* 0x000fe200078e00ff */
[-C--:B----4-:R-:W-:Y:S01]  /*a260*/  LEA.HI.X.SX32 R7, R0, R37.reuse, 0x2, P0 ;  /* 0x0000002500077211 */ /* 0x090fe200000f16ff */
[----:B------:R-:W-:Y:S02]  /*a270*/  IMAD.MOV.U32 R0, RZ, RZ, c[0x0][0x22c] ;  /* 0x00008b00ff007624 */ /* 0x000fe400078e00ff */
[----:B------:R1:W-:Y:S01]  /*a280*/  RED.E.ADD.F32.FTZ.RN.STRONG.GPU [R38.64], R9 ;  /* 0x000000092600798e */ /* 0x0003e2000c10e78c */
[-C--:B------:R-:W-:Y:S01]  /*a290*/  LEA R4, P2, R2, R36.reuse, 0x2 ;  /* 0x0000002402047211 */ /* 0x080fe200078410ff */
[----:B------:R-:W-:Y:S02]  /*a2a0*/  IMAD R0, R0, c[0x0][0x1c0], RZ ;  /* 0x0000700000007a24 */ /* 0x000fe400078e02ff */
[----:B------:R-:W-:Y:S01]  /*a2b0*/  IMAD R150, R150, c[0x0][0x1c0], RZ ;  /* 0x0000700096967a24 */ /* 0x000fe200078e02ff */
[-C--:B------:R-:W-:Y:S01]  /*a2c0*/  LEA.HI.X.SX32 R5, R2, R37.reuse, 0x2, P2 ;  /* 0x0000002502057211 */ /* 0x080fe200010f16ff */
[----:B------:R-:W-:Y:S01]  /*a2d0*/  IMAD.SHL.U32 R0, R0, 0x40, RZ ;  /* 0x0000004000007824 */ /* 0x000fe200078e00ff */
[----:B------:R-:W4:Y:S01]  /*a2e0*/  LDL R2, [R1] ;  /* 0x0000000001027983 */ /* 0x000f220000100800 */
[----:B------:R-:W-:Y:S03]  /*a2f0*/  IMAD.SHL.U32 R150, R150, 0x8, RZ ;  /* 0x0000000896967824 */ /* 0x000fe600078e00ff */
[-C--:B------:R-:W-:Y:S01]  /*a300*/  LEA R8, P0, R0, R36.reuse, 0x2 ;  /* 0x0000002400087211 */ /* 0x080fe200078010ff */
[----:B------:R1:W-:Y:S01]  /*a310*/  RED.E.ADD.F32.FTZ.RN.STRONG.GPU [R6.64], R10 ;  /* 0x0000000a0600798e */ /* 0x0003e2000c10e78c */
[C---:B------:R-:W-:Y:S02]  /*a320*/  IMAD.IADD R56, R150.reuse, 0x1, R56 ;  /* 0x0000000196387824 */ /* 0x040fe400078e0238 */
[C---:B------:R-:W-:Y:S02]  /*a330*/  IMAD.IADD R55, R150.reuse, 0x1, R55 ;  /* 0x0000000196377824 */ /* 0x040fe400078e0237 */
[----:B------:R1:W-:Y:S01]  /*a340*/  RED.E.ADD.F32.FTZ.RN.STRONG.GPU [R4.64], R11 ;  /* 0x0000000b0400798e */ /* 0x0003e2000c10e78c */
[C---:B------:R-:W-:Y:S02]  /*a350*/  IMAD.IADD R54, R150.reuse, 0x1, R54 ;  /* 0x0000000196367824 */ /* 0x040fe400078e0236 */
[C---:B------:R-:W-:Y:S02]  /*a360*/  IMAD.IADD R55, R150.reuse, 0x1, R55 ;  /* 0x0000000196377824 */ /* 0x040fe400078e0237 */
[C---:B------:R-:W-:Y:S04]  /*a370*/  IMAD.IADD R54, R150.reuse, 0x1, R54 ;  /* 0x0000000196367824 */ /* 0x040fe800078e0236 */
[----:B------:R-:W-:Y:S01]  /*a380*/  IMAD.IADD R54, R150, 0x1, R54 ;  /* 0x0000000196367824 */ /* 0x000fe200078e0236 */
[-C--:B-1----:R-:W-:Y:S02]  /*a390*/  LEA.HI.X.SX32 R9, R0, R37.reuse, 0x2, P0 ;  /* 0x0000002500097211 */ /* 0x082fe400000f16ff */
[----:B------:R-:W4:Y:S05]  /*a3a0*/  LDL R0, [R1+0x8] ;  /* 0x0000080001007983 */ /* 0x000f2a0000100800 */
[----:B------:R1:W-:Y:S01]  /*a3b0*/  RED.E.ADD.F32.FTZ.RN.STRONG.GPU [R8.64], R16 ;  /* 0x000000100800798e */ /* 0x0003e2000c10e78c */
[CC--:B------:R-:W-:Y:S04]  /*a3c0*/  LEA R6, P2, R47.reuse, R36.reuse, 0x2 ;  /* 0x000000242f067211 */ /* 0x0c0fe800078410ff */
[-C--:B------:R-:W-:Y:S01]  /*a3d0*/  LEA.HI.X.SX32 R7, R47, R37.reuse, 0x2, P2 ;  /* 0x000000252f077211 */ /* 0x080fe200010f16ff */
[----:B------:R-:W-:Y:S01]  /*a3e0*/  IMAD.MOV.U32 R47, RZ, RZ, c[0x0][0x22c] ;  /* 0x00008b00ff2f7624 */ /* 0x000fe200078e00ff */
[CC--:B------:R-:W-:Y:S03]  /*a3f0*/  LEA R4, P0, R46.reuse, R36.reuse, 0x2 ;  /* 0x000000242e047211 */ /* 0x0c0fe600078010ff */
[----:B------:R1:W-:Y:S01]  /*a400*/  RED.E.ADD.F32.FTZ.RN.STRONG.GPU [R6.64], R17 ;  /* 0x000000110600798e */ /* 0x0003e2000c10e78c */
[-C--:B------:R-:W-:Y:S01]  /*a410*/  LEA.HI.X.SX32 R5, R46, R37.reuse, 0x2, P0 ;  /* 0x000000252e057211 */ /* 0x080fe200000f16ff */
[----:B------:R-:W-:Y:S02]  /*a420*/  IMAD R47, R47, c[0x0][0x1c0], RZ ;  /* 0x000070002f2f7a24 */ /* 0x000fe400078e02ff */
[----:B------:R-:W-:Y:S02]  /*a430*/  IMAD.MOV.U32 R46, RZ, RZ, c[0x0][0x22c] ;  /* 0x00008b00ff2e7624 */ /* 0x000fe400078e00ff */
[----:B------:R1:W-:Y:S01]  /*a440*/  RED.E.ADD.F32.FTZ.RN.STRONG.GPU [R4.64], R18 ;  /* 0x000000120400798e */ /* 0x0003e2000c10e78c */
[----:B------:R-:W-:Y:S02]  /*a450*/  IMAD R47, R47, 0x60, RZ ;  /* 0x000000602f2f7824 */ /* 0x000fe400078e02ff */
[----:B------:R-:W-:Y:S03]  /*a460*/  IMAD R46, R46, c[0x0][0x1c0], RZ ;  /* 0x000070002e2e7a24 */ /* 0x000fe600078e02ff */
[CC--:B------:R-:W-:Y:S01]  /*a470*/  LEA R10, P0, R47.reuse, R36.reuse, 0x2 ;  /* 0x000000242f0a7211 */ /* 0x0c0fe200078010ff */
[----:B------:R-:W-:Y:S01]  /*a480*/  IMAD R46, R46, 0x68, RZ ;  /* 0x000000682e2e7824 */ /* 0x000fe200078e02ff */
[-C--:B-1----:R-:W-:Y:S02]  /*a490*/  LEA R16, P2, R48, R36.reuse, 0x2 ;  /* 0x0000002430107211 */ /* 0x082fe400078410ff */
[-C--:B------:R-:W-:Y:S02]  /*a4a0*/  LEA.HI.X.SX32 R11, R47, R37.reuse, 0x2, P0 ;  /* 0x000000252f0b7211 */ /* 0x080fe400000f16ff */
[CC--:B------:R-:W-:Y:S04]  /*a4b0*/  LEA R8, P3, R46.reuse, R36.reuse, 0x2 ;  /* 0x000000242e087211 */ /* 0x0c0fe800078610ff */
[-C--:B------:R-:W-:Y:S02]  /*a4c0*/  LEA.HI.X.SX32 R9, R46, R37.reuse, 0x2, P3 ;  /* 0x000000252e097211 */ /* 0x080fe400018f16ff */
[-C--:B------:R-:W-:Y:S02]  /*a4d0*/  LEA R46, P6, R55, R36.reuse, 0x2 ;  /* 0x00000024372e7211 */ /* 0x080fe400078c10ff */
[-C--:B------:R-:W-:Y:S02]  /*a4e0*/  LEA.HI.X.SX32 R17, R48, R37.reuse, 0x2, P2 ;  /* 0x0000002530117211 */ /* 0x080fe400010f16ff */
[-C--:B------:R-:W-:Y:S02]  /*a4f0*/  LEA R6, P2, R43, R36.reuse, 0x2 ;  /* 0x000000242b067211 */ /* 0x080fe400078410ff */
[-C--:B------:R-:W-:Y:S01]  /*a500*/  LEA.HI.X.SX32 R47, R55, R37.reuse, 0x2, P6 ;  /* 0x00000025372f7211 */ /* 0x080fe200030f16ff */
[----:B------:R-:W-:Y:S01]  /*a510*/  RED.E.ADD.F32.FTZ.RN.STRONG.GPU [R16.64], R19 ;  /* 0x000000131000798e */ /* 0x000fe2000c10e78c */
[-C--:B------:R-:W-:Y:S02]  /*a520*/  LEA.HI.X.SX32 R7, R43, R37.reuse, 0x2, P2 ;  /* 0x000000252b077211 */ /* 0x080fe400010f16ff */
[CC--:B------:R-:W-:Y:S02]  /*a530*/  LEA R4, P0, R42.reuse, R36.reuse, 0x2 ;  /* 0x000000242a047211 */ /* 0x0c0fe400078010ff */
[----:B------:R1:W-:Y:S01]  /*a540*/  RED.E.ADD.F32.FTZ.RN.STRONG.GPU [R10.64], R12 ;  /* 0x0000000c0a00798e */ /* 0x0003e2000c10e78c */
[CC--:B------:R-:W-:Y:S02]  /*a550*/  LEA R50, P2, R57.reuse, R36.reuse, 0x2 ;  /* 0x0000002439327211 */ /* 0x0c0fe400078410ff */
        /* <DEDUP_REMOVED lines=8> */
[-C--:B------:R-:W-:Y:S04]  /*a5e0*/  LEA.HI.X.SX32 R43, R54, R37.reuse, 0x2, P5 ;  /* 0x00000025362b7211 */ /* 0x080fe800028f16ff */
[----:B------:R-:W-:Y:S05]  /*a5f0*/  RED.E.ADD.F32.FTZ.RN.STRONG.GPU [R36.64+0x80], R20 ;  /* 0x000080142400798e */ /* 0x000fea000c10e78c */
[----:B------:R-:W-:Y:S01]  /*a600*/  RED.E.ADD.F32.FTZ.RN.STRONG.GPU [R44.64+0x80], R21 ;  /* 0x000080152c00798e */ /* 0x000fe2000c10e78c */
[CC--:B-1----:R-:W-:Y:S04]  /*a610*/  LEA R12, P5, R251.reuse, R36.reuse, 0x2 ;  /* 0x00000024fb0c7211 */ /* 0x0c2fe800078a10ff */
[----:B------:R-:W-:Y:S01]  /*a620*/  RED.E.ADD.F32.FTZ.RN.STRONG.GPU [R50.64], R22 ;  /* 0x000000163200798e */ /* 0x000fe2000c10e78c */
[-C--:B------:R-:W-:Y:S04]  /*a630*/  LEA.HI.X.SX32 R13, R251, R37.reuse, 0x2, P5 ;  /* 0x00000025fb0d7211 */ /* 0x080fe800028f16ff */
[----:B------:R-:W-:Y:S01]  /*a640*/  RED.E.ADD.F32.FTZ.RN.STRONG.GPU [R48.64], R23 ;  /* 0x000000173000798e */ /* 0x000fe2000c10e78c */
[CC--:B------:R-:W-:Y:S04]  /*a650*/  LEA R14, P6, R252.reuse, R36.reuse, 0x2 ;  /* 0x00000024fc0e7211 */ /* 0x0c0fe800078c10ff */
[----:B------:R-:W-:Y:S01]  /*a660*/  RED.E.ADD.F32.FTZ.RN.STRONG.GPU [R46.64], R24 ;  /* 0x000000182e00798e */ /* 0x000fe2000c10e78c */
[-C--:B------:R-:W-:Y:S04]  /*a670*/  LEA.HI.X.SX32 R15, R252, R37.reuse, 0x2, P6 ;  /* 0x00000025fc0f7211 */ /* 0x080fe800030f16ff */
[----:B------:R-:W-:Y:S05]  /*a680*/  RED.E.ADD.F32.FTZ.RN.STRONG.GPU [R42.64], R25 ;  /* 0x000000192a00798e */ /* 0x000fea000c10e78c */
[----:B------:R-:W-:Y:S01]  /*a690*/  LDSM.16.MT88.4 R20, [R3+0x14800] ;  /* 0x014800000314783b */ /* 0x000fe20000004200 */
[CC--:B--2---:R-:W-:Y:S04]  /*a6a0*/  LEA R40, P4, R53.reuse, R36.reuse, 0x2 ;  /* 0x0000002435287211 */ /* 0x0c4fe800078810ff */
[-C--:B------:R-:W-:Y:S02]  /*a6b0*/  LEA.HI.X.SX32 R41, R53, R37.reuse, 0x2, P4 ;  /* 0x0000002535297211 */ /* 0x080fe400020f16ff */
[-C--:B---3--:R-:W-:Y:S02]  /*a6c0*/  LEA R18, P2, R52, R36.reuse, 0x2 ;  /* 0x0000002434127211 */ /* 0x088fe400078410ff */
[-C--:B------:R-:W-:Y:S01]  /*a6d0*/  LEA R10, P4, R250, R36.reuse, 0x2 ;  /* 0x00000024fa0a7211 */ /* 0x080fe200078810ff */
[----:B------:R-:W-:Y:S01]  /*a6e0*/  RED.E.ADD.F32.FTZ.RN.STRONG.GPU [R40.64], R26 ;  /* 0x0000001a2800798e */ /* 0x000fe2000c10e78c */
[-C--:B------:R-:W-:Y:S02]  /*a6f0*/  LEA.HI.X.SX32 R19, R52, R37.reuse, 0x2, P2 ;  /* 0x0000002534137211 */ /* 0x080fe400010f16ff */
[-C--:B------:R-:W-:Y:S02]  /*a700*/  LEA.HI.X.SX32 R11, R250, R37.reuse, 0x2, P4 ;  /* 0x00000025fa0b7211 */ /* 0x080fe400020f16ff */
[CC--:B------:R-:W-:Y:S04]  /*a710*/  LEA R6, P2, R248.reuse, R36.reuse, 0x2 ;  /* 0x00000024f8067211 */ /* 0x0c0fe800078410ff */
[-C--:B------:R-:W-:Y:S02]  /*a720*/  LEA.HI.X.SX32 R7, R248, R37.reuse, 0x2, P2 ;  /* 0x00000025f8077211 */ /* 0x080fe400010f16ff */
[----:B------:R-:W-:Y:S01]  /*a730*/  PLOP3.LUT P2, PT, PT, PT, UP0, 0x80, 0x0 ;  /* 0x000000000000781c */ /* 0x000fe20003f4f008 */
[----:B------:R-:W-:Y:S04]  /*a740*/  @UP3 UIADD3 UR15, UP0, UR15, -0x200, URZ ;  /* 0xfffffe000f0f3890 */ /* 0x000fe8000ff1e03f */
[----:B------:R-:W-:Y:S01]  /*a750*/  @UP3 UIADD3.X UR14, UR14, -0x1, URZ, UP0, !UPT ;  /* 0xffffffff0e0e3890 */ /* 0x000fe200087fe43f */
[CC--:B----4-:R-:W-:Y:S04]  /*a760*/  LEA R16, P0, R2.reuse, R36.reuse, 0x2 ;  /* 0x0000002402107211 */ /* 0x0d0fe800078010ff */
[-C--:B------:R-:W-:Y:S02]  /*a770*/  LEA.HI.X.SX32 R17, R2, R37.reuse, 0x2, P0 ;  /* 0x0000002502117211 */ /* 0x080fe400000f16ff */
[CC--:B------:R-:W-:Y:S04]  /*a780*/  LEA R38, P3, R0.reuse, R36.reuse, 0x2 ;  /* 0x0000002400267211 */ /* 0x0c0fe800078610ff */
        /* <DEDUP_REMOVED lines=305> */
.L_x_1024:
        /* <DEDUP_REMOVED lines=18> */
.L_x_1025:
[----:B------:R-:W-:Y:S01]  /*bbc0*/  BAR.SYNC.DEFER_BLOCKING 0x0 ;  /* 0x0000000000007b1d */ /* 0x000fe20000010000 */
[----:B-1----:R-:W-:Y:S01]  /*bbd0*/  LEA.HI R2, R30, R29, RZ, 0x3 ;  /* 0x0000001d1e027211 */ /* 0x002fe200078f18ff */
[----:B------:R-:W-:-:S03]  /*bbe0*/  USHF.L.U32 UR5, UR19, 0x7, URZ ;  /* 0x0000000713057899 */ /* 0x000fc6000800063f */
[----:B------:R-:W-:Y:S01]  /*bbf0*/  LOP3.LUT R0, R2, 0xfffffff8, RZ, 0xc0, !PT ;  /* 0xfffffff802007812 */ /* 0x000fe200078ec0ff */
[----:B------:R-:W-:Y:S01]  /*bc00*/  USHF.R.S32.HI UR8, URZ, 0x1f, UR5 ;  /* 0x0000001f3f087899 */ /* 0x000fe20008011405 */
[----:B------:R-:W-:Y:S01]  /*bc10*/  BSSY B0, `(.L_x_1026) ;  /* 0x0000028000007945 */ /* 0x000fe20003800000 */
[----:B------:R-:W-:Y:S01]  /*bc20*/  ULDC.64 UR6, c[0x0][0x3a0] ;  /* 0x0000e80000067ab9 */ /* 0x000fe20000000a00 */
[----:B------:R-:W-:Y:S01]  /*bc30*/  IMAD.U32 R13, RZ, RZ, UR5 ;  /* 0x00000005ff0d7e24 */ /* 0x000fe2000f8e00ff */
[----:B------:R-:W-:Y:S01]  /*bc40*/  UIMAD UR4, UR8, UR6, URZ ;  /* 0x00000006080472a4 */ /* 0x000fe2000f8e023f */
[----:B------:R-:W-:-:S03]  /*bc50*/  IMAD.IADD R0, R29, 0x1, -R0 ;  /* 0x000000011d007824 */ /* 0x000fc600078e0a00 */
[----:B------:R-:W-:Y:S01]  /*bc60*/  UIMAD UR4, UR5, UR7, UR4 ;  /* 0x00000007050472a4 */ /* 0x000fe2000f8e0204 */
[----:B------:R-:W-:Y:S02]  /*bc70*/  IMAD.SHL.U32 R6, R0, 0x8, RZ ;  /* 0x0000000800067824 */ /* 0x000fe400078e00ff */
[----:B------:R-:W-:Y:S02]  /*bc80*/  ULDC.64 UR6, c[0x0][0x3b8] ;  /* 0x0000ee0000067ab9 */ /* 0x000fe40000000a00 */
[----:B------:R-:W-:Y:S01]  /*bc90*/  UIMAD UR6, UR59, UR6, URZ ;  /* 0x000000063b0672a4 */ /* 0x000fe2000f8e023f */
[--C-:B------:R-:W-:Y:S01]  /*bca0*/  SHF.R.S32.HI R7, RZ, 0x1f, R6.reuse ;  /* 0x0000001fff077819 */ /* 0x100fe20000011406 */
[----:B------:R-:W-:Y:S01]  /*bcb0*/  IMAD.U32 R0, RZ, RZ, UR4 ;  /* 0x00000004ff007e24 */ /* 0x000fe2000f8e00ff */
[----:B------:R-:W-:Y:S01]  /*bcc0*/  UIMAD UR4, UR19, -0x80, UR16 ;  /* 0xffffff80130478a4 */ /* 0x000fe2000f8e0210 */
[----:B------:R1:W2:Y:S02]  /*bcd0*/  LDS.128 R20, [R146+0xd000] ;  /* 0x00d0000092147984 */ /* 0x0002a40000000c00 */
[----:B------:R-:W-:Y:S01]  /*bce0*/  IMAD.WIDE.U32 R4, R13, c[0x0][0x3a0], R6 ;  /* 0x0000e8000d047a25 */ /* 0x000fe200078e0006 */
[----:B------:R-:W-:Y:S01]  /*bcf0*/  UIMAD UR6, UR36, UR7, UR6 ;  /* 0x00000007240672a4 */ /* 0x000fe2000f8e0206 */
[----:B------:R1:W3:Y:S03]  /*bd00*/  LDS.128 R24, [R146+0xe000] ;  /* 0x00e0000092187984 */ /* 0x0002e60000000c00 */
[----:B------:R-:W-:Y:S01]  /*bd10*/  IADD3 R4, P0, R4, UR11, RZ ;  /* 0x0000000b04047c10 */ /* 0x000fe2000ff1e0ff */
[----:B------:R1:W4:Y:S03]  /*bd20*/  LDS.128 R28, [R146+0xf000] ;  /* 0x00f00000921c7984 */ /* 0x0003260000000c00 */
[----:B------:R-:W-:Y:S01]  /*bd30*/  IADD3.X R5, R5, UR14, R0, P0, !PT ;  /* 0x0000000e05057c10 */ /* 0x000fe200087fe400 */
[----:B------:R1:W1:Y:S01]  /*bd40*/  LDS.128 R32, [R146+0x10000] ;  /* 0x0100000092207984 */ /* 0x0002620000000c00 */
[----:B------:R-:W-:Y:S01]  /*bd50*/  SHF.R.S32.HI R0, RZ, 0x3, R2 ;  /* 0x00000003ff007819 */ /* 0x000fe20000011402 */
[----:B------:R-:W-:-:S02]  /*bd60*/  IMAD.U32 R2, RZ, RZ, UR36 ;  /* 0x00000024ff027e24 */ /* 0x000fc4000f8e00ff */
[----:B------:R1:W1:Y:S01]  /*bd70*/  LDS.128 R36, [R146+0x11000] ;  /* 0x0110000092247984 */ /* 0x0002620000000c00 */
[----:B------:R-:W-:Y:S01]  /*bd80*/  ISETP.GE.AND P4, PT, R0, UR4, PT ;  /* 0x0000000400007c0c */ /* 0x000fe2000bf86270 */
[----:B------:R-:W-:Y:S01]  /*bd90*/  IMAD.WIDE.U32 R4, R2, c[0x0][0x3b8], R4 ;  /* 0x0000ee0002047a25 */ /* 0x000fe200078e0004 */
[----:B------:R-:W-:Y:S01]  /*bda0*/  SHF.R.S32.HI R14, RZ, 0x1f, R0 ;  /* 0x0000001fff0e7819 */ /* 0x000fe20000011400 */
[----:B------:R1:W1:Y:S03]  /*bdb0*/  LDS.128 R40, [R146+0x12000] ;  /* 0x0120000092287984 */ /* 0x0002660000000c00 */
[----:B------:R-:W-:Y:S01]  /*bdc0*/  IADD3 R12, R5, UR6, RZ ;  /* 0x00000006050c7c10 */ /* 0x000fe2000fffe0ff */
[----:B------:R1:W1:Y:S06]  /*bdd0*/  LDS.128 R44, [R146+0x13000] ;  /* 0x01300000922c7984 */ /* 0x00026c0000000c00 */
        /* <DEDUP_REMOVED lines=11> */
.L_x_1027:
[----:B------:R-:W-:Y:S05]  /*be90*/  BSYNC B0 ;  /* 0x0000000000007941 */ /* 0x000fea0003800000 */
.L_x_1026:
        /* <DEDUP_REMOVED lines=15> */
.L_x_1029:
[----:B------:R-:W-:Y:S05]  /*bf90*/  BSYNC B0 ;  /* 0x0000000000007941 */ /* 0x000fea0003800000 */
.L_x_1028:
        /* <DEDUP_REMOVED lines=15> */
.L_x_1031:
[----:B------:R-:W-:Y:S05]  /*c090*/  BSYNC B0 ;  /* 0x0000000000007941 */ /* 0x000fea0003800000 */
.L_x_1030:
        /* <DEDUP_REMOVED lines=8> */
[----:B--2-4-:R-:W-:-:S04]  /*c120*/  IMAD.WIDE.U32 R10, R2, c[0x0][0x3a0], R4 ;  /* 0x0000e800020a7a25 */ /* 0x014fc800078e0004 */
[----:B------:R-:W-:Y:S01]  /*c130*/  IMAD R2, R2, c[0x0][0x3a4], R8 ;  /* 0x0000e90002027a24 */ /* 0x000fe200078e0208 */
[----:B------:R-:W-:-:S04]  /*c140*/  LEA R4, P0, R10, c[0x0][0x340], 0x1 ;  /* 0x0000d0000a047a11 */ /* 0x000fc800078008ff */
[----:B------:R-:W-:-:S04]  /*c150*/  IADD3 R2, R2, R11, RZ ;  /* 0x0000000b02027210 */ /* 0x000fc80007ffe0ff */
[----:B------:R-:W-:-:S05]  /*c160*/  LEA.HI.X R5, R10, c[0x0][0x344], R2, 0x1, P0 ;  /* 0x0000d1000a057a11 */ /* 0x000fca00000f0c02 */
[----:B------:R2:W-:Y:S02]  /*c170*/  STG.E.128 [R4.64], R28 ;  /* 0x0000001c04007986 */ /* 0x0005e4000c101d0c */
.L_x_1033:
[----:B------:R-:W-:Y:S05]  /*c180*/  BSYNC B0 ;  /* 0x0000000000007941 */ /* 0x000fea0003800000 */
.L_x_1032:
        /* <DEDUP_REMOVED lines=24> */
.L_x_1035:
[----:B------:R-:W-:Y:S05]  /*c310*/  BSYNC B0 ;  /* 0x0000000000007941 */ /* 0x000fea0003800000 */
.L_x_1034:
        /* <DEDUP_REMOVED lines=13> */
.L_x_1037:
[----:B------:R-:W-:Y:S05]  /*c3f0*/  BSYNC B0 ;  /* 0x0000000000007941 */ /* 0x000fea0003800000 */
.L_x_1036:
        /* <DEDUP_REMOVED lines=13> */
.L_x_1039:
[----:B------:R-:W-:Y:S05]  /*c4d0*/  BSYNC B0 ;  /* 0x0000000000007941 */ /* 0x000fea0003800000 */
.L_x_1038:
        /* <DEDUP_REMOVED lines=11> */
.L_x_1020:
[----:B------:R-:W-:Y:S05]  /*c590*/  BSYNC B1 ;  /* 0x0000000000017941 */ /* 0x000fea0003800000 */
.L_x_998:
        /* <DEDUP_REMOVED lines=11> */
.L_x_1040:
[----:B------:R-:W-:Y:S05]  /*c650*/  EXIT ;  /* 0x000000000000794d */ /* 0x000fea0003800000 */
.L_x_1042:
        /* <DEDUP_REMOVED lines=10> */
.L_x_1275:


//--------------------- .text._ZN5flash44flash_bwd_dq_dk_dv_loop_seqk_parallel_kernelI23Flash_bwd_kernel_traitsILi64ELi128ELi128ELi8ELi4ELi4ELi4ELb0ELb0EN7cutlass6half_tE19Flash_kernel_traitsILi64ELi128ELi128ELi8ES3_EELb0ELb1ELb0ELb0ELb0ELb1ELb1EEEvNS_16Flash_bwd_paramsE --------------------------
	.section	.text._ZN5flash44flash_bwd_dq_dk_dv_loop_seqk_parallel_kernelI23Flash_bwd_kernel_traitsILi64ELi128ELi128ELi8ELi4ELi4ELi4ELb0ELb0EN7cutlass6half_tE19Flash_kernel_traitsILi64ELi128ELi128ELi8ES3_EELb0ELb1ELb0ELb0ELb0ELb1ELb1EEEvNS_16Flash_bwd_paramsE,"ax",@progbits
	.sectioninfo	@"SHI_REGISTERS=255"
	.align	128
        .global         _ZN5flash44flash_bwd_dq_dk_dv_loop_seqk_parallel_kernelI23Flash_bwd_kernel_traitsILi64ELi128ELi128ELi8ELi4ELi4ELi4ELb0ELb0EN7cutlass6half_tE19Flash_kernel_traitsILi64ELi128ELi128ELi8ES3_EELb0ELb1ELb0ELb0ELb0ELb1ELb1EEEvNS_16Flash_bwd_paramsE
        .type           _ZN5flash44flash_bwd_dq_dk_dv_loop_seqk_parallel_kernelI23Flash_bwd_kernel_traitsILi64ELi128ELi128ELi8ELi4ELi4ELi4ELb0ELb0EN7cutlass6half_tE19Flash_kernel_traitsILi64ELi128ELi128ELi8ES3_EELb0ELb1ELb0ELb0ELb0ELb1ELb1EEEvNS_16Flash_bwd_paramsE,@function
        .size           _ZN5flash44flash_bwd_dq_dk_dv_loop_seqk_parallel_kernelI23Flash_bwd_kernel_traitsILi64ELi128ELi128ELi8ELi4ELi4ELi4ELb0ELb0EN7cutlass6half_tE19Flash_kernel_traitsILi64ELi128ELi128ELi8ES3_EELb0ELb1ELb0ELb0ELb0ELb1ELb1EEEvNS_16Flash_bwd_paramsE,(.L_x_1276 - _ZN5flash44flash_bwd_dq_dk_dv_loop_seqk_parallel_kernelI23Flash_bwd_kernel_traitsILi64ELi128ELi128ELi8ELi4ELi4ELi4ELb0ELb0EN7cutlass6half_tE19Flash_kernel_traitsILi64ELi128ELi128ELi8ES3_EELb0ELb1ELb0ELb0ELb0ELb1ELb1EEEvNS_16Flash_bwd_paramsE)
        .other          _ZN5flash44flash_bwd_dq_dk_dv_loop_seqk_parallel_kernelI23Flash_bwd_kernel_traitsILi64ELi128ELi128ELi8ELi4ELi4ELi4ELb0ELb0EN7cutlass6half_tE19Flash_kernel_traitsILi64ELi128ELi128ELi8ES3_EELb0ELb1ELb0ELb0ELb0ELb1ELb1EEEvNS_16Flash_bwd_paramsE,@"STO_CUDA_ENTRY STV_DEFAULT"
_ZN5flash44flash_bwd_dq_dk_dv_loop_seqk_parallel_kernelI23Flash_bwd_kernel_traitsILi64ELi128ELi128ELi8ELi4ELi4ELi4ELb0ELb0EN7cutlass6half_tE19Flash_kernel_traitsILi64ELi128ELi128ELi8ES3_EELb0ELb1ELb0ELb0ELb0ELb1ELb1EEEvNS_16Flash_bwd_paramsE:
.text._ZN5flash44flash_bwd_dq_dk_dv_loop_seqk_parallel_kernelI23Flash_bwd_kernel_traitsILi64ELi128ELi128ELi8ELi4ELi4ELi4ELb0ELb0EN7cutlass6half_tE19Flash_kernel_traitsILi64ELi128ELi128ELi8ES3_EELb0ELb1ELb0ELb0ELb0ELb1ELb1EEEvNS_16Flash_bwd_paramsE:
        /* <DEDUP_REMOVED lines=22> */
[----:B------:R-:W-:Y:S02]  /*0160*/  ULDC UR12, c[0x0][0x1c0] ;  /* 0x00007000000c7ab9 */ /* 0x000fe40000000800 */
[----:B------:R-:W-:Y:S01]  /*0170*/  UIMAD.WIDE UR36, UR46, UR36, URZ ;  /* 0x000000242e2472a5 */ /* 0x000fe2000f8e023f */
[----:B------:R-:W4:Y:S01]  /*0180*/  S2UR UR60, SR_CTAID.X ;  /* 0x00000000003c79c3 */ /* 0x000f220000002500 */
[----:B------:R-:W-:Y:S02]  /*0190*/  UMOV UR8, 0x80 ;  /* 0x0000008000087882 */ /* 0x000fe40000000000 */
[----:B------:R-:W-:Y:S02]  /*01a0*/  ULDC UR6, c[0x0][0x210] ;  /* 0x0000840000067ab9 */ /* 0x000fe40000000800 */
[----:B------:R-:W-:Y:S01]  /*01b0*/  ULDC UR55, c[0x0][0x234] ;  /* 0x00008d0000377ab9 */ /* 0x000fe20000000800 */
[----:B-1----:R-:W-:Y:S01]  /*01c0*/  SHF.R.S32.HI R9, RZ, 0x1f, R13 ;  /* 0x0000001fff097819 */ /* 0x002fe2000001140d */
[----:B--2---:R-:W-:-:S02]  /*01d0*/  UIMAD.WIDE.U32 UR44, UR29, UR14, URZ ;  /* 0x0000000e1d2c72a5 */ /* 0x004fc4000f8e003f */
[----:B------:R-:W-:Y:S01]  /*01e0*/  USHF.L.U32 UR14, UR29, 0x7, URZ ;  /* 0x000000071d0e7899 */ /* 0x000fe2000800063f */
[CC--:B------:R-:W-:Y:S01]  /*01f0*/  LEA.HI R8, R9.reuse, R13.reuse, RZ, 0x4 ;  /* 0x0000000d09087211 */ /* 0x0c0fe200078f20ff */
[----:B------:R-:W-:Y:S01]  /*0200*/  ULDC UR13, c[0x0][0x1c0] ;  /* 0x00007000000d7ab9 */ /* 0x000fe20000000800 */
[CC--:B------:R-:W-:Y:S01]  /*0210*/  LEA.HI R4, R9.reuse, R13.reuse, RZ, 0x5 ;  /* 0x0000000d09047211 */ /* 0x0c0fe200078f28ff */
[----:B------:R-:W-:Y:S01]  /*0220*/  ULDC UR11, c[0x0][0x1c0] ;  /* 0x00007000000b7ab9 */ /* 0x000fe20000000800 */
[----:B------:R-:W-:Y:S01]  /*0230*/  SHF.R.S32.HI R2, RZ, 0x4, R8 ;  /* 0x00000004ff027819 */ /* 0x000fe20000011408 */
[----:B---3--:R-:W-:Y:S01]  /*0240*/  UIMAD UR47, UR35, UR46, URZ ;  /* 0x0000002e232f72a4 */ /* 0x008fe2000f8e023f */
[CC--:B------:R-:W-:Y:S01]  /*0250*/  LEA.HI R15, R9.reuse, R13.reuse, RZ, 0x2 ;  /* 0x0000000d090f7211 */ /* 0x0c0fe200078f10ff */
[----:B------:R-:W-:Y:S01]  /*0260*/  UIMAD UR46, UR46, UR12, URZ ;  /* 0x0000000c2e2e72a4 */ /* 0x000fe2000f8e023f */
[----:B------:R-:W-:Y:S01]  /*0270*/  LEA.HI R0, R8, R2, RZ, 0x1 ;  /* 0x0000000208007211 */ /* 0x000fe200078f08ff */
[----:B------:R-:W-:Y:S01]  /*0280*/  UIMAD UR55, UR8, UR6, UR55 ;  /* 0x00000006083772a4 */ /* 0x000fe2000f8e0237 */
[----:B------:R-:W-:Y:S01]  /*0290*/  SHF.R.S32.HI R6, RZ, 0x5, R4 ;  /* 0x00000005ff067819 */ /* 0x000fe20000011404 */
[----:B------:R-:W-:Y:S01]  /*02a0*/  UIMAD UR52, UR7, UR29, URZ ;  /* 0x0000001d073472a4 */ /* 0x000fe2000f8e023f */
[----:B------:R-:W-:Y:S01]  /*02b0*/  LOP3.LUT R0, R0, 0xfffffffe, RZ, 0xc0, !PT ;  /* 0xfffffffe00007812 */ /* 0x000fe200078ec0ff */
[----:B------:R-:W-:Y:S01]  /*02c0*/  UIMAD UR6, UR29, UR11, UR35 ;  /* 0x0000000b1d0672a4 */ /* 0x000fe2000f8e0223 */
[--C-:B------:R-:W-:Y:S01]  /*02d0*/  SHF.R.S32.HI R5, RZ, 0x2, R15.reuse ;  /* 0x00000002ff057819 */ /* 0x100fe2000001140f */
[----:B------:R-:W-:Y:S01]  /*02e0*/  @!UP5 UIMAD UR7, UR29, UR13, UR35 ;  /* 0x0000000d1d07d2a4 */ /* 0x000fe2000f8e0223 */
[----:B------:R-:W-:Y:S01]  /*02f0*/  SHF.R.S32.HI R3, RZ, 0x1f, R15 ;  /* 0x0000001fff037819 */ /* 0x000fe2000001140f */
[----:B------:R-:W-:Y:S01]  /*0300*/  IMAD.IADD R11, R2, 0x1, -R0 ;  /* 0x00000001020b7824 */ /* 0x000fe200078e0a00 */
[----:B------:R-:W-:Y:S01]  /*0310*/  SHF.R.S32.HI R0, RZ, 0x1f, R4 ;  /* 0x0000001fff007819 */ /* 0x000fe20000011404 */
[----:B------:R-:W-:Y:S01]  /*0320*/  USHF.L.U32 UR41, UR46, 0x7, URZ ;  /* 0x000000072e297899 */ /* 0x000fe2000800063f */
[----:B------:R-:W-:Y:S01]  /*0330*/  LEA.HI R14, R9, R13, RZ, 0x3 ;  /* 0x0000000d090e7211 */ /* 0x000fe200078f18ff */
[----:B------:R-:W-:Y:S01]  /*0340*/  ULDC UR49, c[0x0][0x214] ;  /* 0x0000850000317ab9 */ /* 0x000fe20000000800 */
[----:B------:R-:W-:Y:S01]  /*0350*/  LEA.HI R2, R0, R6, RZ, 0x2 ;  /* 0x0000000600027211 */ /* 0x000fe200078f10ff */
[----:B------:R-:W-:Y:S01]  /*0360*/  ULDC UR56, c[0x0][0x1c8] ;  /* 0x0000720000387ab9 */ /* 0x000fe20000000800 */
[----:B------:R-:W-:Y:S01]  /*0370*/  LEA.HI R0, R3, R5, RZ, 0x3 ;  /* 0x0000000503007211 */ /* 0x000fe200078f18ff */
[----:B------:R-:W-:Y:S01]  /*0380*/  ULDC.U8 UR10, c[0x0][0x3d0] ;  /* 0x0000f400000a7ab9 */ /* 0x000fe20000000000 */
[----:B------:R-:W-:Y:S01]  /*0390*/  LOP3.LUT R2, R2, 0xfffffffc, RZ, 0xc0, !PT ;  /* 0xfffffffc02027812 */ /* 0x000fe200078ec0ff */
[----:B------:R-:W-:Y:S01]  /*03a0*/  ULDC UR50, c[0x0][0x224] ;  /* 0x0000890000327ab9 */ /* 0x000fe20000000800 */
[----:B------:R-:W-:Y:S01]  /*03b0*/  LOP3.LUT R0, R0, 0xfffffff8, RZ, 0xc0, !PT ;  /* 0xfffffff800007812 */ /* 0x000fe200078ec0ff */
[----:B------:R-:W-:-:S02]  /*03c0*/  @UP5 UIMAD UR54, UR29, UR49, URZ ;  /* 0x000000311d3652a4 */ /* 0x000fc4000f8e023f */
[----:B------:R-:W-:Y:S01]  /*03d0*/  IMAD.IADD R191, R6, 0x1, -R2 ;  /* 0x0000000106bf7824 */ /* 0x000fe200078e0a02 */
[----:B------:R-:W-:Y:S01]  /*03e0*/  SHF.R.S32.HI R2, RZ, 0x3, R14 ;  /* 0x00000003ff027819 */ /* 0x000fe2000001140e */
[----:B------:R-:W-:Y:S01]  /*03f0*/  IMAD.IADD R7, R5, 0x1, -R0 ;  /* 0x0000000105077824 */ /* 0x000fe200078e0a00 */
[----:B------:R-:W-:Y:S01]  /*0400*/  LOP3.LUT R0, R4, 0xffffffe0, RZ, 0xc0, !PT ;  /* 0xffffffe004007812 */ /* 0x000fe200078ec0ff */
[----:B------:R-:W-:Y:S01]  /*0410*/  ULDC.64 UR4, c[0x0][0x118] ;  /* 0x0000460000047ab9 */ /* 0x000fe20000000a00 */
[----:B------:R-:W-:Y:S01]  /*0420*/  LOP3.LUT R4, R14, 0xfffffff8, RZ, 0xc0, !PT ;  /* 0xfffffff80e047812 */ /* 0x000fe200078ec0ff */
[----:B------:R-:W-:Y:S01]  /*0430*/  IMAD.SHL.U32 R2, R2, 0x40, RZ ;  /* 0x0000004002027824 */ /* 0x000fe200078e00ff */
[----:B------:R-:W-:Y:S01]  /*0440*/  UMOV UR61, 0x4 ;  /* 0x00000004003d7882 */ /* 0x000fe20000000000 */
[C---:B------:R-:W-:Y:S01]  /*0450*/  IMAD.IADD R3, R13.reuse, 0x1, -R0 ;  /* 0x000000010d037824 */ /* 0x040fe200078e0a00 */
[----:B------:R-:W-:Y:S01]  /*0460*/  LOP3.LUT R0, R8, 0xfffffff0, RZ, 0xc0, !PT ;  /* 0xfffffff008007812 */ /* 0x000fe200078ec0ff */
[C---:B------:R-:W-:Y:S01]  /*0470*/  IMAD.IADD R4, R13.reuse, 0x1, -R4 ;  /* 0x000000010d047824 */ /* 0x040fe200078e0a04 */
[----:B------:R-:W-:Y:S01]  /*0480*/  LOP3.LUT R2, R2, 0x1c0, RZ, 0xc0, !PT ;  /* 0x000001c002027812 */ /* 0x000fe200078ec0ff */
[----:B------:R-:W-:Y:S01]  /*0490*/  ULOP3.LUT UR56, UR35, UR56, URZ, 0x3c, !UPT ;  /* 0x0000003823387292 */ /* 0x000fe2000f8e3c3f */
[----:B------:R-:W-:Y:S01]  /*04a0*/  SHF.R.S32.HI R6, RZ, 0x1f, R3 ;  /* 0x0000001fff067819 */ /* 0x000fe20000011403 */
[----:B------:R-:W-:Y:S01]  /*04b0*/  IMAD.IADD R0, R13, 0x1, -R0 ;  /* 0x000000010d007824 */ /* 0x000fe200078e0a00 */
[C---:B------:R-:W-:Y:S01]  /*04c0*/  LOP3.LUT P4, RZ, R4.reuse, 0x2, RZ, 0xc0, !PT ;  /* 0x0000000204ff7812 */ /* 0x040fe2000788c0ff */
[----:B------:R-:W-:Y:S01]  /*04d0*/  IMAD.SHL.U32 R5, R4, 0x8, RZ ;  /* 0x0000000804057824 */ /* 0x000fe200078e00ff */
[----:B------:R-:W-:Y:S01]  /*04e0*/  LEA.HI R8, R6, R3, RZ, 0x2 ;  /* 0x0000000306087211 */ /* 0x000fe200078f10ff */
[----:B------:R-:W-:Y:S01]  /*04f0*/  USHF.R.S32.HI UR57, URZ, 0x1f, UR35 ;  /* 0x0000001f3f397899 */ /* 0x000fe20008011423 */
[----:B------:R-:W-:Y:S01]  /*0500*/  SHF.R.S32.HI R6, RZ, 0x1f, R0 ;  /* 0x0000001fff067819 */ /* 0x000fe20000011400 */
[----:B------:R-:W-:Y:S01]  /*0510*/  UISETP.NE.AND UP6, UPT, UR10, URZ, UPT ;  /* 0x0000003f0a00728c */ /* 0x000fe2000bfc5270 */
[----:B------:R-:W-:Y:S01]  /*0520*/  LOP3.LUT R3, R2, 0x38, R5, 0xf8, !PT ;  /* 0x0000003802037812 */ /* 0x000fe200078ef805 */
[----:B------:R-:W-:Y:S01]  /*0530*/  USHF.R.S32.HI UR59, URZ, 0x1f, UR29 ;  /* 0x0000001f3f3b7899 */ /* 0x000fe2000801141d */
[----:B------:R-:W-:Y:S01]  /*0540*/  SHF.R.U32.HI R2, RZ, 0x3, R2 ;  /* 0x00000003ff027819 */ /* 0x000fe20000011602 */
[----:B------:R-:W-:Y:S01]  /*0550*/  USHF.R.S32.HI UR58, URZ, 0x1f, UR35 ;  /* 0x0000001f3f3a7899 */ /* 0x000fe20008011423 */
[----:B------:R-:W-:Y:S01]  /*0560*/  LEA.HI R10, R6, R0, RZ, 0x3 ;  /* 0x00000000060a7211 */ /* 0x000fe200078f18ff */
[----:B------:R-:W-:Y:S01]  /*0570*/  IMAD.SHL.U32 R6, R11, 0x200, RZ ;  /* 0x000002000b067824 */ /* 0x000fe200078e00ff */
[----:B------:R-:W-:Y:S01]  /*0580*/  LOP3.LUT R3, R3, R2, RZ, 0x3c, !PT ;  /* 0x0000000203037212 */ /* 0x000fe200078e3cff */
[----:B------:R-:W-:Y:S01]  /*0590*/  UIMAD.WIDE.U32 UR42, UR36, UR44, URZ ;  /* 0x0000002c242a72a5 */ /* 0x000fe2000f8e003f */
[----:B------:R-:W-:Y:S01]  /*05a0*/  LOP3.LUT R2, R10, 0xfffffff8, RZ, 0xc0, !PT ;  /* 0xfffffff80a027812 */ /* 0x000fe200078ec0ff */
[----:B------:R-:W-:Y:S01]  /*05b0*/  UIMAD UR51, UR37, UR44, URZ ;  /* 0x0000002c253372a4 */ /* 0x000fe2000f8e023f */
[-C--:B------:R-:W-:Y:S01]  /*05c0*/  LEA.HI R5, R9, R13.reuse, RZ, 0x6 ;  /* 0x0000000d09057211 */ /* 0x080fe200078f30ff */
[----:B------:R-:W-:Y:S01]  /*05d0*/  USHF.R.S32.HI UR53, URZ, 0x1f, UR47 ;  /* 0x0000001f3f357899 */ /* 0x000fe2000801142f */
[----:B------:R-:W-:Y:S01]  /*05e0*/  LOP3.LUT P3, RZ, R4, 0x4, RZ, 0xc0, !PT ;  /* 0x0000000404ff7812 */ /* 0x000fe2000786c0ff */
[----:B------:R-:W-:Y:S01]  /*05f0*/  IMAD.IADD R12, R0, 0x1, -R2 ;  /* 0x00000001000c7824 */ /* 0x000fe200078e0a02 */
[----:B------:R-:W-:Y:S01]  /*0600*/  SEL R184, R197, 0xffffffe0, !P4 ;  /* 0xffffffe0c5b87807 */ /* 0x000fe20006000000 */
[----:B------:R-:W-:Y:S01]  /*0610*/  IMAD.SHL.U32 R0, R5, 0x8, RZ ;  /* 0x0000000805007824 */ /* 0x000fe200078e00ff */
[----:B------:R-:W-:Y:S01]  /*0620*/  UIMAD UR50, UR6, UR50, URZ ;  /* 0x00000032063272a4 */ /* 0x000fe2000f8e023f */
[----:B------:R-:W-:Y:S01]  /*0630*/  IMAD.SHL.U32 R2, R4, 0x40, RZ ;  /* 0x0000004004027824 */ /* 0x000fe200078e00ff */
[----:B------:R-:W-:Y:S01]  /*0640*/  LEA.HI R4, R9, R13, RZ, 0x7 ;  /* 0x0000000d09047211 */ /* 0x000fe200078f38ff */
[----:B------:R-:W-:Y:S01]  /*0650*/  @!UP5 UIMAD UR49, UR7, UR49, URZ ;  /* 0x000000310731d2a4 */ /* 0x000fe2000f8e023f */
[----:B------:R-:W-:Y:S01]  /*0660*/  LOP3.LUT R0, R3, 0xfffffe00, R0, 0xf8, !PT ;  /* 0xfffffe0003007812 */ /* 0x000fe200078ef800 */
[----:B------:R-:W-:Y:S01]  /*0670*/  USHF.R.S32.HI UR48, URZ, 0x1f, UR41 ;  /* 0x0000001f3f307899 */ /* 0x000fe20008011429 */
[----:B------:R-:W-:Y:S01]  /*0680*/  SHF.R.S32.HI R4, RZ, 0x7, R4 ;  /* 0x00000007ff047819 */ /* 0x000fe20000011404 */
[----:B------:R-:W-:-:S02]  /*0690*/  UMOV UR40, 0xffffc000 ;  /* 0xffffc00000287882 */ /* 0x000fc40000000000 */
[----:B------:R1:W-:Y:S02]  /*06a0*/  STL [R1+0x54], R0 ;  /* 0x0000540001007387 */ /* 0x0003e40000100800 */
[----:B-1----:R-:W-:-:S04]  /*06b0*/  LOP3.LUT R0, R7, 0x1, RZ, 0xc0, !PT ;  /* 0x0000000107007812 */ /* 0x002fc800078ec0ff */
[----:B------:R-:W-:Y:S02]  /*06c0*/  ISETP.NE.U32.AND P0, PT, R0, 0x1, PT ;  /* 0x000000010000780c */ /* 0x000fe40003f05070 */
[----:B------:R-:W-:Y:S01]  /*06d0*/  LOP3.LUT R0, R2, 0x1c0, RZ, 0xc0, !PT ;  /* 0x000001c002007812 */ /* 0x000fe200078ec0ff */
[----:B------:R-:W-:Y:S01]  /*06e0*/  IMAD.SHL.U32 R2, R191, 0x10, RZ ;  /* 0x00000010bf027824 */ /* 0x000fe200078e00ff */
[----:B------:R-:W-:Y:S02]  /*06f0*/  R2P PR, R7, 0x6 ;  /* 0x0000000607007804 */ /* 0x000fe40000000000 */
[C---:B------:R-:W-:Y:S02]  /*0700*/  LOP3.LUT R182, R0.reuse, 0x8, R14, 0xf8, !PT ;  /* 0x0000000800b67812 */ /* 0x040fe400078ef80e */
[----:B------:R-:W-:Y:S02]  /*0710*/  SHF.R.U32.HI R5, RZ, 0x3, R0 ;  /* 0x00000003ff057819 */ /* 0x000fe40000011600 */
[----:B------:R-:W-:Y:S01]  /*0720*/  LOP3.LUT R3, R0, 0x30, R2, 0xf8, !PT ;  /* 0x0000003000037812 */ /* 0x000fe200078ef802 */
[----:B------:R-:W-:Y:S01]  /*0730*/  IMAD R0, R4, 0x1000, R6 ;  /* 0x0000100004007824 */ /* 0x000fe200078e0206 */
[----:B------:R-:W-:-:S02]  /*0740*/  LOP3.LUT R182, R182, R5, RZ, 0x3c, !PT ;  /* 0x00000005b6b67212 */ /* 0x000fc400078e3cff */
[----:B------:R-:W-:Y:S02]  /*0750*/  LOP3.LUT R3, R3, 0x8, R14, 0xf8, !PT ;  /* 0x0000000803037812 */ /* 0x000fe400078ef80e */
[----:B------:R-:W-:Y:S01]  /*0760*/  LEA.HI.SX32 R16, R8, R2, 0x1e ;  /* 0x0000000208107211 */ /* 0x000fe200078ff2ff */
[----:B------:R-:W-:Y:S01]  /*0770*/  IMAD.IADD R182, R0, 0x1, R182 ;  /* 0x0000000100b67824 */ /* 0x000fe200078e02b6 */
[----:B------:R-:W-:Y:S01]  /*0780*/  LOP3.LUT R0, R15, 0x7ffffffc, RZ, 0xc0, !PT ;  /* 0x7ffffffc0f007812 */ /* 0x000fe200078ec0ff */
[----:B------:R-:W-:Y:S01]  /*0790*/  IMAD.U32 R2, RZ, RZ, UR14 ;  /* 0x0000000eff027e24 */ /* 0x000fe2000f8e00ff */
        /* <DEDUP_REMOVED lines=8> */
[----:B------:R-:W-:Y:S01]  /*0820*/  SEL R195, R195, 0x10, !P0 ;  /* 0x00000010c3c37807 */ /* 0x000fe20004000000 */
[----:B------:R-:W-:Y:S01]  /*0830*/  IMAD.SHL.U32 R8, R0, 0x2, RZ ;  /* 0x0000000200087824 */ /* 0x000fe200078e00ff */
[----:B------:R-:W-:Y:S01]  /*0840*/  LOP3.LUT R0, R2, 0x1c0, RZ, 0xc0, !PT ;  /* 0x000001c002007812 */ /* 0x000fe200078ec0ff */
        /* <DEDUP_REMOVED lines=9> */
[----:B------:R-:W-:Y:S02]  /*08e0*/  IMAD.SHL.U32 R2, R12, 0x40, RZ ;  /* 0x000000400c027824 */ /* 0x000fe400078e00ff */
[----:B------:R-:W-:Y:S02]  /*08f0*/  IMAD R5, R191, 0x400, R5 ;  /* 0x00000400bf057824 */ /* 0x000fe400078e0205 */
[----:B------:R-:W-:Y:S01]  /*0900*/  IMAD.IADD R185, R182, 0x1, R184 ;  /* 0x00000001b6b97824 */ /* 0x000fe200078e02b8 */
[----:B------:R-:W-:Y:S01]  /*0910*/  LOP3.LUT R2, R2, 0x1c0, RZ, 0xc0, !PT ;  /* 0x000001c002027812 */ /* 0x000fe200078ec0ff */
[----:B------:R-:W-:Y:S01]  /*0920*/  IMAD.SHL.U32 R3, R3, 0x2, RZ ;  /* 0x0000000203037824 */ /* 0x000fe200078e00ff */
        /* <DEDUP_REMOVED lines=11> */
[----:B------:R-:W-:Y:S01]  /*09e0*/  IMAD.SHL.U32 R193, R193, 0x2, RZ ;  /* 0x00000002c1c17824 */ /* 0x000fe200078e00ff */
[----:B------:R-:W-:Y:S01]  /*09f0*/  LOP3.LUT R5, R5, R4, RZ, 0x3c, !PT ;  /* 0x0000000405057212 */ /* 0x000fe200078e3cff */
[----:B------:R-:W-:Y:S01]  /*0a00*/  IMAD.MOV.U32 R4, RZ, RZ, 0x40 ;  /* 0x00000040ff047424 */ /* 0x000fe200078e00ff */
[----:B------:R-:W-:Y:S01]  /*0a10*/  LOP3.LUT R190, R2, R0, RZ, 0xfc, !PT ;  /* 0x0000000002be7212 */ /* 0x000fe200078efcff */
[----:B------:R-:W-:Y:S01]  /*0a20*/  IMAD.IADD R196, R193, 0x1, R195 ;  /* 0x00000001c1c47824 */ /* 0x000fe200078e02c3 */
[----:B------:R-:W-:Y:S01]  /*0a30*/  IADD3 R0, R16, -0x80, RZ ;  /* 0xffffff8010007810 */ /* 0x000fe20007ffe0ff */
[----:B------:R-:W-:Y:S01]  /*0a40*/  IMAD.IADD R191, R191, 0x1, R5 ;  /* 0x00000001bfbf7824 */ /* 0x000fe200078e0205 */
[C---:B------:R-:W-:Y:S01]  /*0a50*/  SEL R183, R4.reuse, 0xffffffc0, !P3 ;  /* 0xffffffc004b77807 */ /* 0x040fe20005800000 */
[----:B------:R-:W-:Y:S01]  /*0a60*/  IMAD.MOV.U32 R5, RZ, RZ, 0x440 ;  /* 0x00000440ff057424 */ /* 0x000fe200078e00ff */
[----:B------:R-:W-:Y:S01]  /*0a70*/  SHF.R.S32.HI R2, RZ, 0x1f, R0 ;  /* 0x0000001fff027819 */ /* 0x000fe20000011400 */
[----:B------:R-:W-:Y:S01]  /*0a80*/  IMAD.IADD R200, R193, 0x1, R197 ;  /* 0x00000001c1c87824 */ /* 0x000fe200078e02c5 */
[----:B------:R-:W-:Y:S01]  /*0a90*/  SEL R4, R4, 0xffffffc0, !P2 ;  /* 0xffffffc004047807 */ /* 0x000fe20005000000 */
[----:B------:R-:W-:Y:S01]  /*0aa0*/  IMAD.IADD R183, R182, 0x1, R183 ;  /* 0x00000001b6b77824 */ /* 0x000fe200078e02b7 */
[----:B------:R-:W-:Y:S01]  /*0ab0*/  LEA R8, R6, 0xc000, 0x1 ;  /* 0x0000c00006087811 */ /* 0x000fe200078e08ff */
[----:B------:R-:W-:Y:S01]  /*0ac0*/  IMAD.IADD R199, R196, 0x1, R197 ;  /* 0x00000001c4c77824 */ /* 0x000fe200078e02c5 */
[C---:B------:R-:W-:Y:S01]  /*0ad0*/  SHF.L.U64.HI R2, R0.reuse, 0x2, R2 ;  /* 0x0000000200027819 */ /* 0x040fe20000010202 */
[----:B------:R-:W-:Y:S01]  /*0ae0*/  IMAD.SHL.U32 R0, R0, 0x4, RZ ;  /* 0x0000000400007824 */ /* 0x000fe200078e00ff */
[----:B------:R-:W-:Y:S01]  /*0af0*/  SEL R5, R5, 0x3c0, !P2 ;  /* 0x000003c005057807 */ /* 0x000fe20005000000 */
[--C-:B------:R-:W-:Y:S01]  /*0b00*/  IMAD.IADD R7, R4, 0x1, R8.reuse ;  /* 0x0000000104077824 */ /* 0x100fe200078e0208 */
[C---:B------:R-:W-:Y:S01]  /*0b10*/  IADD3 R11, R8.reuse, 0x420, RZ ;  /* 0x00000420080b7810 */ /* 0x040fe20007ffe0ff */
[----:B------:R1:W-:Y:S01]  /*0b20*/  STL [R1+0x5c], R2 ;  /* 0x00005c0201007387 */ /* 0x0003e20000100800 */
[----:B------:R-:W-:Y:S01]  /*0b30*/  IMAD.IADD R6, R197, 0x1, R8 ;  /* 0x00000001c5067824 */ /* 0x000fe200078e0208 */
[C---:B------:R-:W-:Y:S01]  /*0b40*/  @P1 IADD3 R11, R8.reuse, 0x3e0, RZ ;  /* 0x000003e0080b1810 */ /* 0x040fe20007ffe0ff */
[----:B------:R-:W-:Y:S01]  /*0b50*/  IMAD.IADD R194, R193, 0x1, R4 ;  /* 0x00000001c1c27824 */ /* 0x000fe200078e0204 */
[----:B------:R2:W-:Y:S01]  /*0b60*/  STL [R1+0x58], R0 ;  /* 0x0000580001007387 */ /* 0x0005e20000100800 */
[----:B------:R-:W-:Y:S01]  /*0b70*/  IADD3 R10, R8, 0x2420, RZ ;  /* 0x00002420080a7810 */ /* 0x000fe20007ffe0ff */
[----:B------:R-:W-:Y:S01]  /*0b80*/  IMAD.IADD R184, R184, 0x1, R183 ;  /* 0x00000001b8b87824 */ /* 0x000fe200078e02b7 */
[C---:B------:R-:W-:Y:S01]  /*0b90*/  IADD3 R9, R8.reuse, 0x2040, RZ ;  /* 0x0000204008097810 */ /* 0x040fe20007ffe0ff */
[----:B------:R-:W-:Y:S01]  /*0ba0*/  STL [R1+0x68], R8 ;  /* 0x0000680801007387 */ /* 0x000fe20000100800 */
[C---:B------:R-:W-:Y:S01]  /*0bb0*/  @P1 IADD3 R10, R8.reuse, 0x23e0, RZ ;  /* 0x000023e0080a1810 */ /* 0x040fe20007ffe0ff */
[--C-:B------:R-:W-:Y:S01]  /*0bc0*/  IMAD.IADD R195, R195, 0x1, R194.reuse ;  /* 0x00000001c3c37824 */ /* 0x100fe200078e02c2 */
[----:B------:R-:W-:Y:S01]  /*0bd0*/  @P2 IADD3 R9, R8, 0x1fc0, RZ ;  /* 0x00001fc008092810 */ /* 0x000fe20007ffe0ff */
[----:B------:R-:W-:Y:S01]  /*0be0*/  STL [R1+0x7c], R7 ;  /* 0x00007c0701007387 */ /* 0x000fe20000100800 */
[----:B------:R-:W-:-:S03]  /*0bf0*/  IMAD.IADD R198, R197, 0x1, R194 ;  /* 0x00000001c5c67824 */ /* 0x000fc600078e02c2 */
[----:B------:R3:W-:Y:S01]  /*0c00*/  STL [R1+0x98], R6 ;  /* 0x0000980601007387 */ /* 0x0007e20000100800 */
[C---:B-1----:R-:W-:Y:S02]  /*0c10*/  IADD3 R2, R8.reuse, 0x2020, RZ ;  /* 0x0000202008027810 */ /* 0x042fe40007ffe0ff */
[C---:B------:R-:W-:Y:S01]  /*0c20*/  @P1 IADD3 R2, R8.reuse, 0x1fe0, RZ ;  /* 0x00001fe008021810 */ /* 0x040fe20007ffe0ff */
[----:B--2---:R-:W-:-:S04]  /*0c30*/  IMAD.IADD R0, R8, 0x1, R5 ;  /* 0x0000000108007824 */ /* 0x004fc800078e0205 */
[----:B------:R-:W-:Y:S01]  /*0c40*/  IMAD.IADD R4, R4, 0x1, R2 ;  /* 0x0000000104047824 */ /* 0x000fe200078e0202 */
[----:B------:R1:W-:Y:S04]  /*0c50*/  STL [R1+0x78], R0 ;  /* 0x0000780001007387 */ /* 0x0003e80000100800 */
[----:B------:R-:W-:Y:S01]  /*0c60*/  STL [R1+0x84], R11 ;  /* 0x0000840b01007387 */ /* 0x000fe20000100800 */
[----:B---3--:R-:W-:-:S03]  /*0c70*/  IADD3 R6, R8, 0x2440, RZ ;  /* 0x0000244008067810 */ /* 0x008fc60007ffe0ff */
[----:B------:R-:W-:Y:S01]  /*0c80*/  STL [R1+0x6c], R2 ;  /* 0x00006c0201007387 */ /* 0x000fe20000100800 */
[----:B------:R-:W-:-:S03]  /*0c90*/  @P2 IADD3 R6, R8, 0x23c0, RZ ;  /* 0x000023c008062810 */ /* 0x000fc60007ffe0ff */
[----:B------:R-:W-:Y:S04]  /*0ca0*/  STL [R1+0x80], R10 ;  /* 0x0000800a01007387 */ /* 0x000fe80000100800 */
[----:B------:R-:W-:Y:S04]  /*0cb0*/  STL [R1+0x74], R9 ;  /* 0x0000740901007387 */ /* 0x000fe80000100800 */
[----:B------:R2:W-:Y:S01]  /*0cc0*/  STL [R1+0x70], R6 ;  /* 0x0000700601007387 */ /* 0x0005e20000100800 */
[C---:B-1----:R-:W-:Y:S02]  /*0cd0*/  IMAD.IADD R0, R197.reuse, 0x1, R0 ;  /* 0x00000001c5007824 */ /* 0x042fe400078e0200 */
[----:B--2---:R-:W-:-:S02]  /*0ce0*/  IMAD.IADD R6, R197, 0x1, R7 ;  /* 0x00000001c5067824 */ /* 0x004fc400078e0207 */
[----:B------:R-:W-:-:S03]  /*0cf0*/  IMAD.IADD R197, R197, 0x1, R195 ;  /* 0x00000001c5c57824 */ /* 0x000fc600078e02c3 */
[----:B------:R-:W-:Y:S04]  /*0d00*/  STL [R1+0x94], R6 ;  /* 0x0000940601007387 */ /* 0x000fe80000100800 */
[----:B------:R1:W-:Y:S04]  /*0d10*/  STL [R1+0x90], R0 ;  /* 0x0000900001007387 */ /* 0x0003e80000100800 */
[----:B------:R2:W-:Y:S01]  /*0d20*/  STL [R1+0x8c], R4 ;  /* 0x00008c0401007387 */ /* 0x0005e20000100800 */
[----:B-1----:R-:W-:-:S05]  /*0d30*/  IMAD.IADD R0, R5, 0x1, R2 ;  /* 0x0000000105007824 */ /* 0x002fca00078e0202 */
[----:B----4-:R2:W-:Y:S02]  /*0d40*/  STL [R1+0x88], R0 ;  /* 0x0000880001007387 */ /* 0x0105e40000100800 */
.L_x_1087:
        /* <DEDUP_REMOVED lines=12> */
[----:B-123--:R-:W-:Y:S01]  /*0e10*/  IMAD.U32 R4, RZ, RZ, UR6 ;  /* 0x00000006ff047e24 */ /* 0x00efe2000f8e00ff */
        /* <DEDUP_REMOVED lines=9> */
[----:B------:R1:W3:Y:S01]  /*0eb0*/  @P2 LDG.E R2, [R4.64+0x4] ;  /* 0x0000040404022981 */ /* 0x0002e2000c1e1900 */
        /* <DEDUP_REMOVED lines=30> */
.L_x_1043:
        /* <DEDUP_REMOVED lines=22> */
[----:B-1----:R-:W-:Y:S02]  /*1200*/  UISETP.NE.AND UP0, UPT, UR25, -0x1, UPT ;  /* 0xffffffff1900788c */ /* 0x002fe4000bf05270 */
[----:B------:R-:W-:Y:S02]  /*1210*/  UIMAD.WIDE.U32 UR8, UR15, UR6, URZ ;  /* 0x000000060f0872a5 */ /* 0x000fe4000f8e003f */
[----:B------:R-:W-:Y:S02]  /*1220*/  UIADD3 UR6, UR26, 0x7f, URZ ;  /* 0x0000007f1a067890 */ /* 0x000fe4000fffe03f */
[----:B------:R-:W-:Y:S01]  /*1230*/  ULDC.64 UR16, c[0x0][0x178] ;  /* 0x00005e0000107ab9 */ /* 0x000fe20000000a00 */
[----:B------:R-:W-:Y:S01]  /*1240*/  PLOP3.LUT P0, PT, PT, PT, UP0, 0x80, 0x0 ;  /* 0x000000000000781c */ /* 0x000fe20003f0f008 */
[----:B------:R-:W-:-:S02]  /*1250*/  USHF.R.S32.HI UR12, URZ, 0x1f, UR6 ;  /* 0x0000001f3f0c7899 */ /* 0x000fc40008011406 */
[----:B------:R-:W-:Y:S02]  /*1260*/  UIMAD UR22, UR39, UR16, URZ ;  /* 0x00000010271672a4 */ /* 0x000fe4000f8e023f */
[----:B------:R-:W-:Y:S02]  /*1270*/  ULEA.HI UR12, UR12, UR6, URZ, 0x7 ;  /* 0x000000060c0c7291 */ /* 0x000fe4000f8f383f */
[----:B------:R-:W-:Y:S02]  /*1280*/  UISETP.NE.AND UP2, UPT, UR15, -0x1, UPT ;  /* 0xffffffff0f00788c */ /* 0x000fe4000bf45270 */
[----:B------:R-:W-:Y:S02]  /*1290*/  @UP0 UIADD3 UR13, UR19, UR25, URZ ;  /* 0x00000019130d0290 */ /* 0x000fe4000fffe03f */
[----:B------:R-:W-:Y:S02]  /*12a0*/  ULDC.64 UR20, c[0x0][0x198] ;  /* 0x0000660000147ab9 */ /* 0x000fe40000000a00 */
[----:B------:R-:W-:-:S02]  /*12b0*/  UIMAD.WIDE.U32 UR10, UR29, UR16, URZ ;  /* 0x000000101d0a72a5 */ /* 0x000fc4000f8e003f */
[----:B------:R-:W-:Y:S02]  /*12c0*/  UIMAD UR17, UR29, UR17, UR22 ;  /* 0x000000111d1172a4 */ /* 0x000fe4000f8e0216 */
[----:B------:R-:W-:Y:S02]  /*12d0*/  USHF.R.S32.HI UR33, URZ, 0x7, UR12 ;  /* 0x000000073f217899 */ /* 0x000fe4000801140c */
[----:B------:R-:W-:Y:S02]  /*12e0*/  UIMAD UR23, UR15, UR7, URZ ;  /* 0x000000070f1772a4 */ /* 0x000fe4000f8e023f */
[----:B------:R-:W-:Y:S02]  /*12f0*/  ULOP3.LUT UR12, UR12, 0xffffff80, URZ, 0xc0, !UPT ;  /* 0xffffff800c0c7892 */ /* 0x000fe4000f8ec03f */
[----:B------:R-:W-:Y:S02]  /*1300*/  @UP0 UIMAD.WIDE.U32 UR6, UR13, UR20, URZ ;  /* 0x000000140d0602a5 */ /* 0x000fe4000f8e003f */
[----:B------:R-:W-:-:S02]  /*1310*/  UIADD3 UR31, UR11, UR17, URZ ;  /* 0x000000110b1f7290 */ /* 0x000fc4000fffe03f */
[----:B------:R-:W-:Y:S02]  /*1320*/  UIADD3 UR17, UR12, -0x80, URZ ;  /* 0xffffff800c117890 */ /* 0x000fe4000fffe03f */
[----:B------:R-:W-:Y:S02]  /*1330*/  @UP0 UIMAD UR34, UR13, UR21, UR7 ;  /* 0x000000150d2202a4 */ /* 0x000fe4000f8e0207 */
[----:B------:R-:W-:Y:S02]  /*1340*/  USEL UR38, UR10, UR8, !UP2 ;  /* 0x000000080a267287 */ /* 0x000fe4000d000000 */
        /* <DEDUP_REMOVED lines=16> */
.L_x_1045:
        /* <DEDUP_REMOVED lines=18> */
.L_x_1046:
        /* <DEDUP_REMOVED lines=8> */
[----:B------:R-:W-:-:S02]  /*15f0*/  USHF.R.S32.HI UR21, URZ, 0x1f, UR24 ;  /* 0x0000001f3f157899 */ /* 0x000fc40008011418 */
[----:B------:R-:W-:Y:S02]  /*1600*/  @UP2 UMOV UR22, UR6 ;  /* 0x0000000600162c82 */ /* 0x000fe40008000000 */
        /* <DEDUP_REMOVED lines=36> */
[----:B------:R-:W-:-:S03]  /*1850*/  IMAD R2, R6, R4, R2 ;  /* 0x0000000406027224 */ /* 0x000fc600078e0202 */
        /* <DEDUP_REMOVED lines=23> */
.L_x_1047:
[----:B------:R-:W-:Y:S02]  /*19d0*/  UMOV UR10, UR50 ;  /* 0x00000032000a7c82 */ /* 0x000fe40008000000 */
.L_x_1048:
[----:B------:R-:W1:Y:S01]  /*19e0*/  S2R R29, SR_TID.X ;  /* 0x00000000001d7919 */ /* 0x000e620000002100 */
[----:B------:R-:W-:Y:S01]  /*19f0*/  UIADD3 UR6, UP4, UP3, UR6, UR41, UR47 ;  /* 0x0000002906067290 */ /* 0x000fe2000fb9e02f */
[----:B------:R-:W-:Y:S01]  /*1a00*/  IMAD.U32 R11, RZ, RZ, UR35 ;  /* 0x00000023ff0b7e24 */ /* 0x000fe2000f8e00ff */
[----:B------:R-:W-:Y:S01]  /*1a10*/  BSSY B1, `(.L_x_1044) ;  /* 0x0000a9d000017945 */ /* 0x000fe20003800000 */
[----:B------:R-:W-:Y:S01]  /*1a20*/  IMAD.MOV.U32 R31, RZ, RZ, c[0x0][0x190] ;  /* 0x00006400ff1f7624 */ /* 0x000fe200078e00ff */
[----:B------:R-:W-:Y:S02]  /*1a30*/  UIADD3 UR20, UP2, UP1, UR16, UR6, UR20 ;  /* 0x0000000610147290 */ /* 0x000fe4000f95e014 */
[----:B------:R-:W-:Y:S01]  /*1a40*/  UIADD3.X UR6, UR9, UR48, UR53, UP4, UP3 ;  /* 0x0000003009067290 */ /* 0x000fe2000a7e6435 */
[----:B------:R-:W-:Y:S01]  /*1a50*/  IMAD.SHL.U32 R13, R31, 0x20, RZ ;  /* 0x000000201f0d7824 */ /* 0x000fe200078e00ff */
[----:B------:R-:W-:-:S02]  /*1a60*/  UIADD3 UR16, UR17, UR10, URZ ;  /* 0x0000000a11107290 */ /* 0x000fc4000fffe03f */
[----:B------:R-:W-:Y:S02]  /*1a70*/  UIADD3.X UR15, UR11, UR6, UR13, UP2, UP1 ;  /* 0x000000060b0f7290 */ /* 0x000fe400097e240d */
[----:B------:R-:W-:Y:S02]  /*1a80*/  UIADD3 UR9, UR17, UR12, URZ ;  /* 0x0000000c11097290 */ /* 0x000fe4000fffe03f */
[----:B------:R-:W-:Y:S02]  /*1a90*/  ULDC.64 UR6, c[0x0][0x1a8] ;  /* 0x00006a0000067ab9 */ /* 0x000fe40000000a00 */
[----:B------:R-:W-:Y:S02]  /*1aa0*/  UIMAD UR6, UR57, UR6, URZ ;  /* 0x00000006390672a4 */ /* 0x000fe4000f8e023f */
[----:B------:R-:W-:Y:S02]  /*1ab0*/  ULDC UR13, c[0x0][0x2e8] ;  /* 0x0000ba00000d7ab9 */ /* 0x000fe40000000800 */
[----:B------:R-:W-:Y:S01]  /*1ac0*/  UIMAD UR11, UR35, UR7, UR6 ;  /* 0x00000007230b72a4 */ /* 0x000fe2000f8e0206 */
[----:B-1----:R-:W-:-:S02]  /*1ad0*/  SHF.R.S32.HI R30, RZ, 0x1f, R29 ;  /* 0x0000001fff1e7819 */ /* 0x002fc4000001141d */
[----:B------:R-:W-:Y:S02]  /*1ae0*/  ULDC.64 UR6, c[0x0][0x378] ;  /* 0x0000de0000067ab9 */ /* 0x000fe40000000a00 */
[----:B------:R-:W-:Y:S01]  /*1af0*/  UIMAD UR6, UR57, UR6, URZ ;  /* 0x00000006390672a4 */ /* 0x000fe2000f8e023f */
[----:B------:R-:W-:-:S03]  /*1b00*/  LEA.HI R4, R30, R29, RZ, 0x3 ;  /* 0x0000001d1e047211 */ /* 0x000fc600078f18ff */
[----:B------:R-:W-:Y:S01]  /*1b10*/  UIMAD UR8, UR35, UR7, UR6 ;  /* 0x00000007230872a4 */ /* 0x000fe2000f8e0206 */
[----:B------:R-:W-:Y:S02]  /*1b20*/  SHF.R.S32.HI R0, RZ, 0x3, R4 ;  /* 0x00000003ff007819 */ /* 0x000fe40000011404 */
        /* <DEDUP_REMOVED lines=8> */
[----:B------:R-:W-:-:S04]  /*1bb0*/  IMAD.SHL.U32 R4, R4, 0x8, RZ ;  /* 0x0000000804047824 */ /* 0x000fc800078e00ff */
[----:B------:R-:W-:Y:S01]  /*1bc0*/  IMAD R7, R7, c[0x0][0x190], RZ ;  /* 0x0000640007077a24 */ /* 0x000fe200078e02ff */
[----:B------:R-:W-:Y:S02]  /*1bd0*/  SHF.R.S32.HI R5, RZ, 0x1f, R4 ;  /* 0x0000001fff057819 */ /* 0x000fe40000011404 */
[----:B------:R-:W-:-:S03]  /*1be0*/  IADD3 R6, P1, R4, UR22, RZ ;  /* 0x0000001604067c10 */ /* 0x000fc6000ff3e0ff */
[----:B------:R-:W-:-:S04]  /*1bf0*/  IMAD.WIDE.U32 R8, R2, c[0x0][0x190], R4 ;  /* 0x0000640002087a25 */ /* 0x000fc800078e0004 */
[----:B------:R-:W-:Y:S01]  /*1c00*/  IMAD R2, R2, c[0x0][0x194], R7 ;  /* 0x0000650002027a24 */ /* 0x000fe200078e0207 */
[----:B------:R-:W-:Y:S02]  /*1c10*/  IADD3 R8, P2, R8, UR38, RZ ;  /* 0x0000002608087c10 */ /* 0x000fe4000ff5e0ff */
[----:B------:R-:W-:Y:S01]  /*1c20*/  IADD3.X R7, R5, UR23, RZ, P1, !PT ;  /* 0x0000001705077c10 */ /* 0x000fe20008ffe4ff */
[----:B------:R-:W-:Y:S01]  /*1c30*/  ULDC.64 UR22, c[0x0][0x3c8] ;  /* 0x0000f20000167ab9 */ /* 0x000fe20000000a00 */
[----:B------:R-:W-:Y:S01]  /*1c40*/  IADD3.X R9, R9, UR31, R2, P2, !PT ;  /* 0x0000001f09097c10 */ /* 0x000fe200097fe402 */
[----:B------:R-:W-:Y:S01]  /*1c50*/  IMAD.U32 R2, RZ, RZ, UR17 ;  /* 0x00000011ff027e24 */ /* 0x000fe2000f8e00ff */
[----:B------:R-:W-:-:S03]  /*1c60*/  UIMAD.WIDE UR16, UR16, UR61, UR22 ;  /* 0x0000003d101072a5 */ /* 0x000fc6000f8e0216 */
[----:B------:R-:W-:Y:S01]  /*1c70*/  IMAD.WIDE.U32 R6, R2, c[0x0][0x370], R6 ;  /* 0x0000dc0002067a25 */ /* 0x000fe200078e0006 */
[----:B------:R-:W-:-:S03]  /*1c80*/  LEA.HI R2, R30, R29, RZ, 0x5 ;  /* 0x0000001d1e027211 */ /* 0x000fc600078f28ff */
[----:B------:R-:W-:Y:S01]  /*1c90*/  IMAD.WIDE.U32 R8, R11, c[0x0][0x1a8], R8 ;  /* 0x00006a000b087a25 */ /* 0x000fe200078e0008 */
[----:B------:R-:W-:Y:S01]  /*1ca0*/  LOP3.LUT R10, R2, 0xffffffe0, RZ, 0xc0, !PT ;  /* 0xffffffe0020a7812 */ /* 0x000fe200078ec0ff */
[----:B------:R-:W-:Y:S01]  /*1cb0*/  UMOV UR12, UR16 ;  /* 0x00000010000c7c82 */ /* 0x000fe20008000000 */
[----:B------:R-:W-:Y:S01]  /*1cc0*/  IADD3 R7, R7, UR6, RZ ;  /* 0x0000000607077c10 */ /* 0x000fe2000fffe0ff */
[----:B------:R-:W-:Y:S01]  /*1cd0*/  UIADD3 UR6, -UR14, UR26, UR24 ;  /* 0x0000001a0e067290 */ /* 0x000fe2000fffe118 */
[----:B------:R-:W-:Y:S01]  /*1ce0*/  SHF.R.S32.HI R2, RZ, 0x5, R2 ;  /* 0x00000005ff027819 */ /* 0x000fe20000011402 */
[----:B------:R-:W-:Y:S01]  /*1cf0*/  IMAD.IADD R10, R29, 0x1, -R10 ;  /* 0x000000011d0a7824 */ /* 0x000fe200078e0a0a */
[----:B------:R-:W-:Y:S01]  /*1d00*/  IADD3 R9, R9, UR11, RZ ;  /* 0x0000000b09097c10 */ /* 0x000fe2000fffe0ff */
[----:B------:R-:W-:Y:S01]  /*1d10*/  UIADD3 UR6, UR6, -UR13, URZ ;  /* 0x8000000d06067290 */ /* 0x000fe2000fffe03f */
[----:B------:R-:W-:Y:S01]  /*1d20*/  IMAD.WIDE.U32 R6, R11, c[0x0][0x378], R6 ;  /* 0x0000de000b067a25 */ /* 0x000fe200078e0006 */
[----:B------:R-:W-:Y:S01]  /*1d30*/  LEA R32, P2, R8, c[0x0][0x160], 0x1 ;  /* 0x0000580008207a11 */ /* 0x000fe200078408ff */
[----:B------:R-:W-:-:S02]  /*1d40*/  ULDC.64 UR10, c[0x0][0x200] ;  /* 0x00008000000a7ab9 */ /* 0x000fc40000000a00 */
[----:B------:R-:W-:Y:S01]  /*1d50*/  IMAD R10, R2, UR46, R10 ;  /* 0x0000002e020a7c24 */ /* 0x000fe2000f8e020a */
[----:B------:R-:W-:Y:S01]  /*1d60*/  USHF.R.S32.HI UR13, URZ, 0x1f, UR6 ;  /* 0x0000001f3f0d7899 */ /* 0x000fe20008011406 */
[----:B------:R-:W-:Y:S01]  /*1d70*/  IADD3 R7, R7, UR8, RZ ;  /* 0x0000000807077c10 */ /* 0x000fe2000fffe0ff */
[----:B------:R-:W-:Y:S01]  /*1d80*/  IMAD R11, R28, c[0x0][0x370], RZ ;  /* 0x0000dc001c0b7a24 */ /* 0x000fe200078e02ff */
[----:B------:R-:W-:Y:S01]  /*1d90*/  LEA.HI.X R33, R8, c[0x0][0x164], R9, 0x1, P2 ;  /* 0x0000590008217a11 */ /* 0x000fe200010f0c09 */
[----:B------:R-:W-:Y:S01]  /*1da0*/  ULEA.HI UR13, UR13, UR6, URZ, 0x7 ;  /* 0x000000060d0d7291 */ /* 0x000fe2000f8f383f */
[----:B------:R-:W-:Y:S01]  /*1db0*/  IADD3 R2, P1, R10, UR20, RZ ;  /* 0x000000140a027c10 */ /* 0x000fe2000ff3e0ff */
[C---:B------:R-:W-:Y:S01]  /*1dc0*/  IMAD R11, R0.reuse, c[0x0][0x374], R11 ;  /* 0x0000dd00000b7a24 */ /* 0x040fe200078e020b */
[----:B------:R1:W-:Y:S01]  /*1dd0*/  STL [R1+0xc], R32 ;  /* 0x00000c2001007387 */ /* 0x0003e20000100800 */
[----:B------:R-:W-:Y:S01]  /*1de0*/  IMAD.WIDE.U32 R6, R0, c[0x0][0x370], R6 ;  /* 0x0000dc0000067a25 */ /* 0x000fe200078e0006 */
[----:B------:R-:W-:Y:S01]  /*1df0*/  LEA.HI.X.SX32 R10, R10, UR15, 0x1, P1 ;  /* 0x0000000f0a0a7c11 */ /* 0x000fe200088f0eff */
[----:B------:R-:W-:Y:S01]  /*1e00*/  USHF.R.S32.HI UR13, URZ, 0x7, UR13 ;  /* 0x000000073f0d7899 */ /* 0x000fe2000801140d */
[----:B------:R-:W-:Y:S01]  /*1e10*/  LEA R202, P1, R2, c[0x0][0x350], 0x2 ;  /* 0x0000d40002ca7a11 */ /* 0x000fe200078210ff */
[----:B------:R-:W-:-:S02]  /*1e20*/  UIMAD.WIDE UR8, UR9, UR61, UR10 ;  /* 0x0000003d090872a5 */ /* 0x000fc4000f8e020a */
[----:B------:R-:W-:Y:S01]  /*1e30*/  UISETP.LT.AND UP1, UPT, URZ, UR13, UPT ;  /* 0x0000000d3f00728c */ /* 0x000fe2000bf21270 */
[----:B------:R-:W-:Y:S01]  /*1e40*/  LEA.HI.X R201, R2, c[0x0][0x354], R10, 0x2, P1 ;  /* 0x0000d50002c97a11 */ /* 0x000fe200008f140a */
[----:B------:R-:W-:Y:S01]  /*1e50*/  IMAD.IADD R2, R7, 0x1, R11 ;  /* 0x0000000107027824 */ /* 0x000fe200078e020b */
[C---:B------:R-:W-:Y:S01]  /*1e60*/  LEA R18, P1, R6.reuse, c[0x0][0x330], 0x1 ;  /* 0x0000cc0006127a11 */ /* 0x040fe200078208ff */
[----:B------:R-:W-:Y:S01]  /*1e70*/  USEL UR13, URZ, UR13, !UP1 ;  /* 0x0000000d3f0d7287 */ /* 0x000fe2000c800000 */
[----:B------:R-:W-:Y:S01]  /*1e80*/  IMAD.MOV.U32 R10, RZ, RZ, c[0x0][0x370] ;  /* 0x0000dc00ff0a7624 */ /* 0x000fe200078e00ff */
[----:B------:R-:W-:Y:S01]  /*1e90*/  UIADD3 UR6, UR33, -0x1, URZ ;  /* 0xffffffff21067890 */ /* 0x000fe2000fffe03f */
[----:B------:R-:W-:Y:S01]  /*1ea0*/  LEA.HI.X R19, R6, c[0x0][0x334], R2, 0x1, P1 ;  /* 0x0000cd0006137a11 */ /* 0x000fe200008f0c02 */
[----:B------:R1:W-:Y:S01]  /*1eb0*/  STL [R1+0x8], R18 ;  /* 0x0000081201007387 */ /* 0x0003e20000100800 */
[----:B------:R-:W-:Y:S01]  /*1ec0*/  UISETP.GT.AND UP1, UPT, UR33, UR13, UPT ;  /* 0x0000000d2100728c */ /* 0x000fe2000bf24270 */
[----:B------:R-:W-:Y:S01]  /*1ed0*/  IMAD.MOV.U32 R6, RZ, RZ, 0x5 ;  /* 0x00000005ff067424 */ /* 0x000fe200078e00ff */
[----:B------:R-:W-:Y:S01]  /*1ee0*/  UMOV UR10, UR8 ;  /* 0x00000008000a7c82 */ /* 0x000fe20008000000 */
[----:B------:R1:W-:Y:S01]  /*1ef0*/  STL [R1+0x4], R33 ;  /* 0x0000042101007387 */ /* 0x0003e20000100800 */
[----:B------:R-:W-:Y:S01]  /*1f00*/  UMOV UR11, UR17 ;  /* 0x00000011000b7c82 */ /* 0x000fe20008000000 */
[----:B------:R-:W-:Y:S01]  /*1f10*/  IMAD.SHL.U32 R7, R10, 0x20, RZ ;  /* 0x000000200a077824 */ /* 0x000fe200078e00ff */
[----:B------:R-:W-:Y:S01]  /*1f20*/  PLOP3.LUT P1, PT, PT, PT, UP1, 0x80, 0x0 ;  /* 0x000000000000781c */ /* 0x000fe20003f2f018 */
[----:B------:R1:W-:Y:S01]  /*1f30*/  STL [R1], R19 ;  /* 0x0000001301007387 */ /* 0x0003e20000100800 */
[----:B------:R-:W-:-:S02]  /*1f40*/  SHF.L.U64.HI R9, R31, R6, c[0x0][0x194] ;  /* 0x000065001f097619 */ /* 0x000fc40000010206 */
[----:B------:R-:W-:-:S09]  /*1f50*/  SHF.L.U64.HI R6, R10, R6, c[0x0][0x374] ;  /* 0x0000dd000a067619 */ /* 0x000fd20000010206 */
        /* <DEDUP_REMOVED lines=19> */
.L_x_1050:
        /* <DEDUP_REMOVED lines=18> */
.L_x_1051:
        /* <DEDUP_REMOVED lines=27> */
.L_x_1053:
[----:B------:R-:W-:Y:S05]  /*2360*/  BSYNC B0 ;  /* 0x0000000000007941 */ /* 0x000fea0003800000 */
.L_x_1052:
        /* <DEDUP_REMOVED lines=14> */
[----:B------:R2:W-:Y:S02]  /*2450*/  STG.E.128 [R10.64], RZ ;  /* 0x000000ff0a007986 */ /* 0x0005e4000c101d04 */
.L_x_1055:
[----:B------:R-:W-:Y:S05]  /*2460*/  BSYNC B0 ;  /* 0x0000000000007941 */ /* 0x000fea0003800000 */
.L_x_1054:
        /* <DEDUP_REMOVED lines=15> */
.L_x_1057:
[----:B------:R-:W-:Y:S05]  /*2560*/  BSYNC B0 ;  /* 0x0000000000007941 */ /* 0x000fea0003800000 */
.L_x_1056:
        /* <DEDUP_REMOVED lines=13> */
[----:B------:R2:W-:Y:S02]  /*2640*/  STG.E.128 [R6.64], RZ ;  /* 0x000000ff06007986 */ /* 0x0005e4000c101d04 */
.L_x_1059:
[----:B------:R-:W-:Y:S05]  /*2650*/  BSYNC B0 ;  /* 0x0000000000007941 */ /* 0x000fea0003800000 */
.L_x_1058:
        /* <DEDUP_REMOVED lines=24> */
.L_x_1061:
[----:B------:R-:W-:Y:S05]  /*27e0*/  BSYNC B0 ;  /* 0x0000000000007941 */ /* 0x000fea0003800000 */
.L_x_1060:
[----:B------:R-:W-:Y:S01]  /*27f0*/  BSSY B0, `(.L_x_1062) ;  /* 0x000000d000007945 */ /* 0x000fe20003800000 */
        /* <DEDUP_REMOVED lines=12> */
.L_x_1063:
[----:B------:R-:W-:Y:S05]  /*28c0*/  BSYNC B0 ;  /* 0x0000000000007941 */ /* 0x000fea0003800000 */
.L_x_1062:
        /* <DEDUP_REMOVED lines=13> */
.L_x_1065:
[----:B------:R-:W-:Y:S05]  /*29a0*/  BSYNC B0 ;  /* 0x0000000000007941 */ /* 0x000fea0003800000 */
.L_x_1064:
        /* <DEDUP_REMOVED lines=12> */
.L_x_1049:
[----:B------:R-:W2:Y:S01]  /*2a70*/  LDL R26, [R1+0x54] ;  /* 0x00005400011a7983 */ /* 0x000ea20000100800 */
[----:B------:R-:W-:Y:S01]  /*2a80*/  PLOP3.LUT P2, PT, PT, PT, UP6, 0x80, 0x0 ;  /* 0x000000000000781c */ /* 0x000fe20003f4f068 */
[----:B------:R-:W-:Y:S01]  /*2a90*/  ULEA.HI UR7, UR6, UR6, URZ, 0x1 ;  /* 0x0000000606077291 */ /* 0x000fe2000f8f083f */
[C---:B------:R-:W-:Y:S01]  /*2aa0*/  IADD3 R2, R0.reuse, 0x20, RZ ;  /* 0x0000002000027810 */ /* 0x040fe20007ffe0ff */
[----:B------:R-:W-:Y:S01]  /*2ab0*/  ULDC.64 UR16, c[0x0][0x198] ;  /* 0x0000660000107ab9 */ /* 0x000fe20000000a00 */
[C---:B------:R-:W-:Y:S01]  /*2ac0*/  IADD3 R24, R0.reuse, 0x40, RZ ;  /* 0x0000004000187810 */ /* 0x040fe20007ffe0ff */
[----:B------:R-:W-:Y:S01]  /*2ad0*/  ULOP3.LUT UR8, UR7, 0xfffffffe, URZ, 0xc0, !UPT ;  /* 0xfffffffe07087892 */ /* 0x000fe2000f8ec03f */
[----:B------:R-:W-:Y:S01]  /*2ae0*/  IADD3 R25, R0, 0x60, RZ ;  /* 0x0000006000197810 */ /* 0x000fe20007ffe0ff */
[----:B------:R-:W-:Y:S01]  /*2af0*/  UIMAD UR7, UR6, -0x80, UR26 ;  /* 0xffffff80060778a4 */ /* 0x000fe2000f8e021a */
[----:B------:R-:W-:Y:S01]  /*2b00*/  IMAD.U32 R22, RZ, RZ, UR24 ;  /* 0x00000018ff167e24 */ /* 0x000fe2000f8e00ff */
[----:B------:R-:W-:-:S04]  /*2b10*/  UIADD3 UR8, UR6, -UR8, URZ ;  /* 0x8000000806087290 */ /* 0x000fc8000fffe03f */
[----:B------:R-:W-:Y:S01]  /*2b20*/  ISETP.GE.AND P0, PT, R2, UR7, PT ;  /* 0x0000000702007c0c */ /* 0x000fe2000bf06270 */
[----:B------:R-:W-:Y:S01]  /*2b30*/  UISETP.NE.AND UP0, UPT, UR8, 0x1, UPT ;  /* 0x000000010800788c */ /* 0x000fe2000bf05270 */
[----:B------:R-:W-:Y:S01]  /*2b40*/  ISETP.GE.AND P3, PT, R0, UR7, PT ;  /* 0x0000000700007c0c */ /* 0x000fe2000bf66270 */
[----:B------:R-:W-:Y:S01]  /*2b50*/  UIMAD UR8, UR21, UR16, URZ ;  /* 0x00000010150872a4 */ /* 0x000fe2000f8e023f */
[----:B------:R-:W-:Y:S02]  /*2b60*/  ISETP.GE.AND P1, PT, R24, UR7, PT ;  /* 0x0000000718007c0c */ /* 0x000fe4000bf26270 */
[----:B------:R-:W-:Y:S01]  /*2b70*/  ISETP.GE.AND P6, PT, R25, UR7, PT ;  /* 0x0000000719007c0c */ /* 0x000fe2000bfc6270 */
[----:B------:R-:W-:Y:S02]  /*2b80*/  UIMAD UR15, UR24, UR17, UR8 ;  /* 0x00000011180f72a4 */ /* 0x000fe4000f8e0208 */
[----:B------:R-:W-:Y:S02]  /*2b90*/  UIMAD UR8, UR18, -0x80, UR14 ;  /* 0xffffff80120878a4 */ /* 0x000fe4000f8e020e */
[----:B------:R-:W-:-:S02]  /*2ba0*/  ULDC.64 UR16, c[0x0][0x1a0] ;  /* 0x0000680000107ab9 */ /* 0x000fc40000000a00 */
[CC--:B------:R-:W-:Y:S02]  /*2bb0*/  @!P0 LEA R16, P5, R7.reuse, R18.reuse, 0x1 ;  /* 0x0000001207108211 */ /* 0x0c0fe400078a08ff */
[----:B------:R-:W-:Y:S02]  /*2bc0*/  ISETP.GE.AND P4, PT, R2, UR8, PT ;  /* 0x0000000802007c0c */ /* 0x000fe4000bf86270 */
[-C--:B------:R-:W-:Y:S01]  /*2bd0*/  @!P0 LEA.HI.X R17, R7, R19.reuse, R6, 0x1, P5 ;  /* 0x0000001307118211 */ /* 0x080fe200028f0c06 */
[----:B------:R-:W-:Y:S01]  /*2be0*/  @!P1 IMAD.MOV.U32 R8, RZ, RZ, c[0x0][0x374] ;  /* 0x0000dd00ff089624 */ /* 0x000fe200078e00ff */
[C---:B------:R-:W-:Y:S01]  /*2bf0*/  @!P1 LEA R14, P5, R10.reuse, R18, 0x7 ;  /* 0x000000120a0e9211 */ /* 0x040fe200078a38ff */
[----:B------:R-:W-:Y:S01]  /*2c00*/  @!P6 IMAD.MOV.U32 R6, RZ, RZ, R18 ;  /* 0x000000ffff06e224 */ /* 0x000fe200078e0012 */
[-C--:B------:R-:W-:Y:S01]  /*2c10*/  @!P6 MOV R7, R19.reuse ;  /* 0x000000130007e202 */ /* 0x080fe20000000f00 */
[----:B------:R-:W-:Y:S01]  /*2c20*/  @!P6 IMAD.MOV.U32 R21, RZ, RZ, c[0x0][0x374] ;  /* 0x0000dd00ff15e624 */ /* 0x000fe200078e00ff */
[----:B------:R-:W-:-:S02]  /*2c30*/  @!P1 LEA.HI.X R15, R10, R19, R8, 0x7, P5 ;  /* 0x000000130a0f9211 */ /* 0x000fc400028f3c08 */
[----:B------:R-:W-:Y:S01]  /*2c40*/  @!P0 LEA R12, P5, R13, R32, 0x1 ;  /* 0x000000200d0c8211 */ /* 0x000fe200078a08ff */
[----:B------:R-:W-:-:S03]  /*2c50*/  @!P6 IMAD.WIDE.U32 R10, R10, 0xc0, R6 ;  /* 0x000000c00a0ae825 */ /* 0x000fc600078e0006 */
[----:B------:R-:W-:Y:S01]  /*2c60*/  @!P0 LEA.HI.X R13, R13, R33, R9, 0x1, P5 ;  /* 0x000000210d0d8211 */ /* 0x000fe200028f0c09 */
[----:B------:R-:W-:Y:S01]  /*2c70*/  IMAD.WIDE.U32 R6, R22, c[0x0][0x198], R4 ;  /* 0x0000660016067a25 */ /* 0x000fe200078e0004 */
[----:B------:R-:W-:Y:S03]  /*2c80*/  @P2 BAR.SYNC.DEFER_BLOCKING 0x0 ;  /* 0x0000000000002b1d */ /* 0x000fe60000010000 */
[----:B------:R-:W-:Y:S01]  /*2c90*/  @!P6 IMAD R21, R21, 0xc0, RZ ;  /* 0x000000c01515e824 */ /* 0x000fe200078e02ff */
[----:B------:R-:W-:Y:S01]  /*2ca0*/  IADD3 R8, P2, R6, UR32, RZ ;  /* 0x0000002006087c10 */ /* 0x000fe2000ff5e0ff */
[----:B------:R-:W-:-:S05]  /*2cb0*/  IMAD.U32 R6, RZ, RZ, UR15 ;  /* 0x0000000fff067e24 */ /* 0x000fca000f8e00ff */
[----:B------:R-:W-:Y:S01]  /*2cc0*/  IADD3.X R9, R7, UR34, R6, P2, !PT ;  /* 0x0000002207097c10 */ /* 0x000fe200097fe406 */
[----:B------:R-:W-:Y:S01]  /*2cd0*/  @!P6 IMAD.IADD R7, R11, 0x1, R21 ;  /* 0x000000010b07e824 */ /* 0x000fe200078e0215 */
[----:B------:R-:W-:Y:S02]  /*2ce0*/  PLOP3.LUT P2, PT, PT, PT, UP0, 0x80, 0x0 ;  /* 0x000000000000781c */ /* 0x000fe40003f4f008 */
[----:B------:R-:W-:Y:S01]  /*2cf0*/  ISETP.GE.AND P5, PT, R0, UR8, PT ;  /* 0x0000000800007c0c */ /* 0x000fe2000bfa6270 */
        /* <DEDUP_REMOVED lines=13> */
[----:B---3--:R-:W3:Y:S01]  /*2dd0*/  LDL R17, [R1+0x64] ;  /* 0x0000640001117983 */ /* 0x008ee20000100800 */
[----:B------:R-:W-:Y:S01]  /*2de0*/  @!P6 IMAD.MOV.U32 R6, RZ, RZ, R10 ;  /* 0x000000ffff06e224 */ /* 0x000fe200078e000a */
[----:B------:R-:W-:Y:S01]  /*2df0*/  SHF.L.U32 R192, R11, 0x1, RZ ;  /* 0x000000010bc07819 */ /* 0x000fe200000006ff */
[----:B------:R-:W-:Y:S01]  /*2e00*/  @!P1 IMAD.MOV.U32 R11, RZ, RZ, c[0x0][0x194] ;  /* 0x00006500ff0b9624 */ /* 0x000fe200078e00ff */
[----:B------:R-:W-:Y:S01]  /*2e10*/  @P1 STS.128 [R2+0xa000], RZ ;  /* 0x00a000ff02001388 */ /* 0x000fe20000000c00 */
[----:B------:R-:W-:-:S03]  /*2e20*/  IMAD.WIDE.U32 R4, R22, c[0x0][0x1a0], R4 ;  /* 0x0000680016047a25 */ /* 0x000fc600078e0004 */
[----:B------:R-:W-:Y:S01]  /*2e30*/  @!PT LDS RZ, [RZ] ;  /* 0x00000000fffff984 */ /* 0x000fe20000000800 */
[----:B------:R-:W-:Y:S01]  /*2e40*/  @!PT LDS RZ, [RZ] ;  /* 0x00000000fffff984 */ /* 0x000fe20000000800 */
[----:B------:R-:W-:Y:S01]  /*2e50*/  @!PT LDS RZ, [RZ] ;  /* 0x00000000fffff984 */ /* 0x000fe20000000800 */
[----:B------:R4:W-:Y:S01]  /*2e60*/  @!P1 LDGSTS.E.BYPASS.LTC128B.128 [R2+0xa000], [R14.64] ;  /* 0x0a0000000e029fae */ /* 0x0009e2000b901d44 */
[----:B------:R-:W-:-:S03]  /*2e70*/  IMAD.MOV.U32 R21, RZ, RZ, 0x7f800000 ;  /* 0x7f800000ff157424 */ /* 0x000fc600078e00ff */
[----:B------:R-:W-:Y:S04]  /*2e80*/  @P6 STS.128 [R2+0xb000], RZ ;  /* 0x00b000ff02006388 */ /* 0x000fe80000000c00 */
        /* <DEDUP_REMOVED lines=8> */
[----:B-----5:R-:W-:-:S02]  /*2f10*/  @!P3 IMAD.MOV.U32 R6, RZ, RZ, R32 ;  /* 0x000000ffff06b224 */ /* 0x020fc400078e0020 */
[----:B------:R-:W-:-:S05]  /*2f20*/  @!P3 IMAD.MOV.U32 R7, RZ, RZ, R33 ;  /* 0x000000ffff07b224 */ /* 0x000fca00078e0021 */
[----:B------:R-:W-:Y:S01]  /*2f30*/  @!PT LDS RZ, [RZ] ;  /* 0x00000000fffff984 */ /* 0x000fe20000000800 */
[----:B------:R-:W-:Y:S01]  /*2f40*/  @!PT LDS RZ, [RZ] ;  /* 0x00000000fffff984 */ /* 0x000fe20000000800 */
[----:B------:R-:W-:Y:S01]  /*2f50*/  @!PT LDS RZ, [RZ] ;  /* 0x00000000fffff984 */ /* 0x000fe20000000800 */
[----:B------:R5:W-:Y:S04]  /*2f60*/  @!P3 LDGSTS.E.BYPASS.LTC128B.128 [R192], [R6.64] ;  /* 0x0000000006c0bfae */ /* 0x000be8000b901d44 */
        /* <DEDUP_REMOVED lines=8> */
[----:B----4-:R-:W-:-:S03]  /*2ff0*/  @!P4 IADD3 R14, P0, R0, 0x20, RZ ;  /* 0x00000020000ec810 */ /* 0x010fc60007f1e0ff */
[----:B------:R-:W-:Y:S01]  /*3000*/  @P1 STS [R192+0x2000], RZ ;  /* 0x002000ffc0001388 */ /* 0x000fe20000000800 */
[----:B-----5:R-:W-:-:S03]  /*3010*/  IMAD R6, R23, c[0x0][0x1b0], RZ ;  /* 0x00006c0017067a24 */ /* 0x020fc600078e02ff */
[----:B------:R-:W-:Y:S01]  /*3020*/  @P1 STS [R192+0x2004], RZ ;  /* 0x002004ffc0001388 */ /* 0x000fe20000000800 */
[----:B------:R-:W-:-:S03]  /*3030*/  IMAD R10, R20, c[0x0][0x1b4], R6 ;  /* 0x00006d00140a7a24 */ /* 0x000fc600078e0206 */
[----:B------:R-:W-:Y:S01]  /*3040*/  @P1 STS [R192+0x2008], RZ ;  /* 0x002008ffc0001388 */ /* 0x000fe20000000800 */
[----:B------:R-:W-:-:S03]  /*3050*/  IMAD.WIDE.U32 R6, R20, c[0x0][0x1b0], R8 ;  /* 0x00006c0014067a25 */ /* 0x000fc600078e0008 */
[----:B------:R-:W-:Y:S01]  /*3060*/  @P1 STS [R192+0x200c], RZ ;  /* 0x00200cffc0001388 */ /* 0x000fe20000000800 */
[----:B------:R-:W-:Y:S01]  /*3070*/  @!P4 IMAD.X R8, RZ, RZ, R28, P0 ;  /* 0x000000ffff08c224 */ /* 0x000fe200000e061c */
[----:B------:R-:W-:Y:S01]  /*3080*/  IADD3 R7, R7, R10, RZ ;  /* 0x0000000a07077210 */ /* 0x000fe20007ffe0ff */
[----:B------:R-:W-:Y:S02]  /*3090*/  @!P5 IMAD R9, R28, c[0x0][0x198], RZ ;  /* 0x000066001c09da24 */ /* 0x000fe400078e02ff */
[----:B------:R-:W-:Y:S02]  /*30a0*/  @!P4 IMAD R8, R8, c[0x0][0x198], RZ ;  /* 0x000066000808ca24 */ /* 0x000fe400078e02ff */
[----:B------:R-:W-:Y:S02]  /*30b0*/  @!P5 IMAD R16, R0, c[0x0][0x19c], R9 ;  /* 0x000067000010da24 */ /* 0x000fe400078e0209 */
[----:B------:R-:W-:Y:S01]  /*30c0*/  @!P4 IMAD R15, R14, c[0x0][0x19c], R8 ;  /* 0x000067000e0fca24 */ /* 0x000fe200078e0208 */
[----:B-1----:R-:W-:Y:S01]  /*30d0*/  @!P1 LEA R12, P3, R31, R32, 0x7 ;  /* 0x000000201f0c9211 */ /* 0x002fe200078638ff */
[----:B------:R-:W-:-:S02]  /*30e0*/  @!P4 IMAD.MOV.U32 R8, RZ, RZ, R6 ;  /* 0x000000ffff08c224 */ /* 0x000fc400078e0006 */
[----:B------:R-:W-:Y:S01]  /*30f0*/  @!P4 IMAD.MOV.U32 R9, RZ, RZ, R7 ;  /* 0x000000ffff09c224 */ /* 0x000fe200078e0007 */
[----:B------:R-:W-:Y:S01]  /*3100*/  @!P1 LEA.HI.X R13, R31, R33, R11, 0x7, P3 ;  /* 0x000000211f0d9211 */ /* 0x000fe200018f3c0b */
[----:B------:R-:W-:Y:S01]  /*3110*/  @!P5 IMAD.WIDE.U32 R10, R0, c[0x0][0x198], R6 ;  /* 0x00006600000ada25 */ /* 0x000fe200078e0006 */
[----:B------:R-:W-:-:S03]  /*3120*/  ISETP.GE.AND P3, PT, R24, UR8, PT ;  /* 0x0000000818007c0c */ /* 0x000fc6000bf66270 */
        /* <DEDUP_REMOVED lines=18> */
[----:B------:R-:W-:Y:S02]  /*3250*/  @P6 STS [R192+0x3004], RZ ;  /* 0x003004ffc0006388 */ /* 0x000fe40000000800 */
[----:B------:R-:W-:Y:S02]  /*3260*/  @!P3 IADD3.X R8, RZ, R28, RZ, P0, !PT ;  /* 0x0000001cff08b210 */ /* 0x000fe400007fe4ff */
[----:B------:R-:W-:Y:S01]  /*3270*/  @!P1 IADD3 R11, P0, R0, 0x60, RZ ;  /* 0x00000060000b9810 */ /* 0x000fe20007f1e0ff */
[----:B------:R-:W-:Y:S02]  /*3280*/  @P6 STS [R192+0x3008], RZ ;  /* 0x003008ffc0006388 */ /* 0x000fe40000000800 */
[----:B------:R-:W-:Y:S02]  /*3290*/  @!P3 IMAD R8, R8, c[0x0][0x198], RZ ;  /* 0x000066000808ba24 */ /* 0x000fe400078e02ff */
[----:B------:R-:W-:Y:S01]  /*32a0*/  @!P1 IMAD.X R9, RZ, RZ, R28, P0 ;  /* 0x000000ffff099224 */ /* 0x000fe200000e061c */
[----:B------:R-:W-:Y:S01]  /*32b0*/  IADD3 R4, P0, R4, UR28, RZ ;  /* 0x0000001c04047c10 */ /* 0x000fe2000ff1e0ff */
[----:B------:R-:W-:Y:S01]  /*32c0*/  @P6 STS [R192+0x300c], RZ ;  /* 0x00300cffc0006388 */ /* 0x000fe20000000800 */
        /* <DEDUP_REMOVED lines=10> */
[C---:B------:R-:W-:Y:S01]  /*3370*/  @!P3 LEA R22, P0, R8.reuse, c[0x0][0x168], 0x1 ;  /* 0x00005a000816ba11 */ /* 0x040fe200078008ff */
[----:B------:R-:W-:Y:S02]  /*3380*/  IMAD R10, R23, c[0x0][0x1b8], RZ ;  /* 0x00006e00170a7a24 */ /* 0x000fe400078e02ff */
[----:B------:R-:W-:Y:S01]  /*3390*/  @!P1 IMAD.IADD R7, R7, 0x1, R12 ;  /* 0x0000000107079824 */ /* 0x000fe200078e020c */
[----:B------:R-:W-:Y:S01]  /*33a0*/  @!P3 LEA.HI.X R23, R8, c[0x0][0x16c], R9, 0x1, P0 ;  /* 0x00005b000817ba11 */ /* 0x000fe200000f0c09 */
[----:B------:R-:W-:Y:S01]  /*33b0*/  IMAD R10, R20, c[0x0][0x1bc], R10 ;  /* 0x00006f00140a7a24 */ /* 0x000fe200078e020a */
[----:B--2---:R-:W-:Y:S01]  /*33c0*/  @!P1 LEA R18, P0, R6, c[0x0][0x168], 0x1 ;  /* 0x00005a0006129a11 */ /* 0x004fe200078008ff */
[----:B------:R-:W-:Y:S01]  /*33d0*/  IMAD.WIDE.U32 R4, R20, c[0x0][0x1b8], R4 ;  /* 0x00006e0014047a25 */ /* 0x000fe200078e0004 */
[----:B------:R-:W-:-:S02]  /*33e0*/  MOV R20, 0x7f800000 ;  /* 0x7f80000000147802 */ /* 0x000fc40000000f00 */
[----:B------:R-:W-:Y:S01]  /*33f0*/  @!P1 LEA.HI.X R19, R6, c[0x0][0x16c], R7, 0x1, P0 ;  /* 0x00005b0006139a11 */ /* 0x000fe200000f0c07 */
[----:B------:R-:W-:Y:S02]  /*3400*/  @!P5 IMAD R8, R28, c[0x0][0x1a0], RZ ;  /* 0x000068001c08da24 */ /* 0x000fe400078e02ff */
[----:B------:R-:W-:Y:S01]  /*3410*/  IMAD.IADD R5, R5, 0x1, R10 ;  /* 0x0000000105057824 */ /* 0x000fe200078e020a */
[C---:B------:R-:W-:Y:S01]  /*3420*/  @!P4 IADD3 R10, P0, R0.reuse, 0x20, RZ ;  /* 0x00000020000ac810 */ /* 0x040fe20007f1e0ff */
[C---:B------:R-:W-:Y:S02]  /*3430*/  @!P5 IMAD R8, R0.reuse, c[0x0][0x1a4], R8 ;  /* 0x000069000008da24 */ /* 0x040fe400078e0208 */
[----:B------:R-:W-:-:S04]  /*3440*/  @!P5 IMAD.WIDE.U32 R6, R0, c[0x0][0x1a0], R4 ;  /* 0x000068000006da25 */ /* 0x000fc800078e0004 */
[----:B------:R-:W-:Y:S01]  /*3450*/  @!P4 IMAD.X R11, RZ, RZ, R28, P0 ;  /* 0x000000ffff0bc224 */ /* 0x000fe200000e061c */
[----:B------:R-:W-:Y:S01]  /*3460*/  @!P5 IADD3 R13, R7, R8, RZ ;  /* 0x00000008070dd210 */ /* 0x000fe20007ffe0ff */
[----:B------:R-:W-:Y:S01]  /*3470*/  @!P6 IMAD.MOV.U32 R8, RZ, RZ, R32 ;  /* 0x000000ffff08e224 */ /* 0x000fe200078e0020 */
[C---:B------:R-:W-:Y:S01]  /*3480*/  @!P5 LEA R12, P0, R6.reuse, c[0x0][0x170], 0x1 ;  /* 0x00005c00060cda11 */ /* 0x040fe200078008ff */
[----:B------:R-:W-:Y:S02]  /*3490*/  @!P4 IMAD R7, R11, c[0x0][0x1a0], RZ ;  /* 0x000068000b07ca24 */ /* 0x000fe400078e02ff */
[----:B------:R-:W-:Y:S01]  /*34a0*/  @!P6 IMAD.MOV.U32 R9, RZ, RZ, R33 ;  /* 0x000000ffff09e224 */ /* 0x000fe200078e0021 */
[----:B------:R-:W-:Y:S01]  /*34b0*/  @!P5 LEA.HI.X R13, R6, c[0x0][0x174], R13, 0x1, P0 ;  /* 0x00005d00060dda11 */ /* 0x000fe200000f0c0d */
[----:B------:R-:W-:Y:S01]  /*34c0*/  @!P4 IMAD R16, R10, c[0x0][0x1a4], R7 ;  /* 0x000069000a10ca24 */ /* 0x000fe200078e0207 */
[----:B------:R-:W-:Y:S01]  /*34d0*/  @!P3 IADD3 R14, P0, R0, 0x40, RZ ;  /* 0x00000040000eb810 */ /* 0x000fe20007f1e0ff */
[----:B------:R-:W-:-:S02]  /*34e0*/  @!P4 IMAD.MOV.U32 R6, RZ, RZ, R4 ;  /* 0x000000ffff06c224 */ /* 0x000fc400078e0004 */
[----:B------:R-:W-:Y:S01]  /*34f0*/  @!P4 IMAD.MOV.U32 R7, RZ, RZ, R5 ;  /* 0x000000ffff07c224 */ /* 0x000fe200078e0005 */
[----:B------:R-:W-:Y:S01]  /*3500*/  @!P3 IADD3.X R11, RZ, R28, RZ, P0, !PT ;  /* 0x0000001cff0bb210 */ /* 0x000fe200007fe4ff */
[----:B------:R-:W-:-:S04]  /*3510*/  @!P6 IMAD.WIDE.U32 R8, R31, 0xc0, R8 ;  /* 0x000000c01f08e825 */ /* 0x000fc800078e0008 */
[----:B------:R-:W-:-:S04]  /*3520*/  @!P4 IMAD.WIDE.U32 R6, R10, c[0x0][0x1a0], R6 ;  /* 0x000068000a06ca25 */ /* 0x000fc800078e0006 */
[----:B------:R-:W-:Y:S01]  /*3530*/  @!P6 IMAD.IADD R9, R9, 0x1, R15 ;  /* 0x000000010909e824 */ /* 0x000fe200078e020f */
[C---:B------:R-:W-:Y:S01]  /*3540*/  @!P4 LEA R10, P0, R6.reuse, c[0x0][0x170], 0x1 ;  /* 0x00005c00060aca11 */ /* 0x040fe200078008ff */
[----:B------:R-:W-:Y:S02]  /*3550*/  @!P4 IMAD.IADD R15, R7, 0x1, R16 ;  /* 0x00000001070fc824 */ /* 0x000fe400078e0210 */
[----:B------:R-:W-:Y:S01]  /*3560*/  @!P3 IMAD R7, R11, c[0x0][0x1a0], RZ ;  /* 0x000068000b07ba24 */ /* 0x000fe200078e02ff */
[----:B------:R-:W-:Y:S01]  /*3570*/  @!PT LDS RZ, [RZ] ;  /* 0x00000000fffff984 */ /* 0x000fe20000000800 */
[----:B------:R-:W-:Y:S01]  /*3580*/  @!PT LDS RZ, [RZ] ;  /* 0x00000000fffff984 */ /* 0x000fe20000000800 */
[----:B------:R-:W-:Y:S01]  /*3590*/  @!PT LDS RZ, [RZ] ;  /* 0x00000000fffff984 */ /* 0x000fe20000000800 */
[----:B------:R1:W-:Y:S01]  /*35a0*/  @!P6 LDGSTS.E.BYPASS.LTC128B.128 [R192+0x3000], [R8.64] ;  /* 0x0300000008c0efae */ /* 0x0003e2000b901d44 */
[----:B------:R-:W-:Y:S01]  /*35b0*/  IMAD.MOV.U32 R33, RZ, RZ, 0x7f800000 ;  /* 0x7f800000ff217424 */ /* 0x000fe200078e00ff */
[----:B------:R-:W-:Y:S01]  /*35c0*/  @!P4 LEA.HI.X R11, R6, c[0x0][0x174], R15, 0x1, P0 ;  /* 0x00005d00060bca11 */ /* 0x000fe200000f0c0f */
[----:B------:R-:W-:Y:S01]  /*35d0*/  @!P3 IMAD R16, R14, c[0x0][0x1a4], R7 ;  /* 0x000069000e10ba24 */ /* 0x000fe200078e0207 */
[----:B------:R-:W-:Y:S01]  /*35e0*/  @!P3 MOV R7, R5 ;  /* 0x000000050007b202 */ /* 0x000fe20000000f00 */
[----:B------:R-:W-:Y:S01]  /*35f0*/  @!P3 IMAD.MOV.U32 R6, RZ, RZ, R4 ;  /* 0x000000ffff06b224 */ /* 0x000fe200078e0004 */
[----:B------:R-:W-:Y:S01]  /*3600*/  @!P1 IADD3 R0, P0, R0, 0x60, RZ ;  /* 0x0000006000009810 */ /* 0x000fe20007f1e0ff */
[----:B------:R-:W-:Y:S01]  /*3610*/  @P5 STS.128 [R2+0xc000], RZ ;  /* 0x00c000ff02005388 */ /* 0x000fe20000000c00 */
[----:B------:R-:W-:-:S02]  /*3620*/  IMAD.MOV.U32 R32, RZ, RZ, 0x7f800000 ;  /* 0x7f800000ff207424 */ /* 0x000fc400078e00ff */
[----:B------:R-:W-:Y:S01]  /*3630*/  @!P3 IMAD.WIDE.U32 R6, R14, c[0x0][0x1a0], R6 ;  /* 0x000068000e06ba25 */ /* 0x000fe200078e0006 */
[----:B------:R-:W-:Y:S01]  /*3640*/  @!PT LDS RZ, [RZ] ;  /* 0x00000000fffff984 */ /* 0x000fe20000000800 */
[----:B------:R-:W-:Y:S01]  /*3650*/  @!PT LDS RZ, [RZ] ;  /* 0x00000000fffff984 */ /* 0x000fe20000000800 */
[----:B------:R-:W-:Y:S01]  /*3660*/  @!PT LDS RZ, [RZ] ;  /* 0x00000000fffff984 */ /* 0x000fe20000000800 */
[----:B------:R2:W-:Y:S03]  /*3670*/  @!P5 LDGSTS.E.BYPASS.LTC128B.128 [R2+0xc000], [R26.64] ;  /* 0x0c0000001a02dfae */ /* 0x0005e6000b901d44 */
[----:B------:R-:W-:Y:S01]  /*3680*/  @!P1 IMAD.X R15, RZ, RZ, R28, P0 ;  /* 0x000000ffff0f9224 */ /* 0x000fe200000e061c */
[----:B------:R-:W-:Y:S01]  /*3690*/  @P4 STS.128 [R2+0xd000], RZ ;  /* 0x00d000ff02004388 */ /* 0x000fe20000000c00 */
[----:B------:R-:W-:Y:S02]  /*36a0*/  @!P3 IMAD.IADD R16, R7, 0x1, R16 ;  /* 0x000000010710b824 */ /* 0x000fe400078e0210 */
[----:B------:R-:W-:Y:S01]  /*36b0*/  @!P1 IMAD.WIDE.U32 R4, R0, c[0x0][0x1a0], R4 ;  /* 0x0000680000049a25 */ /* 0x000fe200078e0004 */
        /* <DEDUP_REMOVED lines=11> */
[----:B------:R-:W-:Y:S02]  /*3770*/  @!P3 LEA.HI.X R9, R6, c[0x0][0x174], R16, 0x1, P0 ;  /* 0x00005d000609ba11 */ /* 0x000fe400000f0c10 */
[----:B------:R-:W-:Y:S01]  /*3780*/  @!P1 LEA R6, P0, R4, c[0x0][0x170], 0x1 ;  /* 0x00005c0004069a11 */ /* 0x000fe200078008ff */
        /* <DEDUP_REMOVED lines=20> */
[----:B---3--:R-:W-:-:S02]  /*38d0*/  IADD3 R14, R17, 0x8, RZ ;  /* 0x00000008110e7810 */ /* 0x008fc40007ffe0ff */
        /* <DEDUP_REMOVED lines=10> */
[----:B------:R-:W-:Y:S02]  /*3980*/  @!P1 LEA.HI.X R7, R4, c[0x0][0x174], R5, 0x1, P0 ;  /* 0x00005d0004079a11 */ /* 0x000fe400000f0c05 */
[C---:B------:R-:W-:Y:S02]  /*3990*/  SHF.L.U32 R4, R17.reuse, 0x2, RZ ;  /* 0x0000000211047819 */ /* 0x040fe400000006ff */
[----:B------:R-:W-:Y:S01]  /*39a0*/  SHF.L.U64.HI R5, R17, 0x2, R8 ;  /* 0x0000000211057819 */ /* 0x000fe20000010208 */
[----:B------:R-:W-:Y:S01]  /*39b0*/  @!PT LDS RZ, [RZ] ;  /* 0x00000000fffff984 */ /* 0x000fe20000000800 */
[----:B------:R-:W-:Y:S01]  /*39c0*/  @!PT LDS RZ, [RZ] ;  /* 0x00000000fffff984 */ /* 0x000fe20000000800 */
[----:B------:R-:W-:Y:S01]  /*39d0*/  @!PT LDS RZ, [RZ] ;  /* 0x00000000fffff984 */ /* 0x000fe20000000800 */
[----:B------:R2:W-:Y:S01]  /*39e0*/  @!P1 LDGSTS.E.BYPASS.LTC128B.128 [R2+0x13000], [R6.64] ;  /* 0x1300000006029fae */ /* 0x0005e2000b901d44 */
[----:B------:R-:W-:-:S03]  /*39f0*/  IADD3 R4, P1, R4, UR10, RZ ;  /* 0x0000000a04047c10 */ /* 0x000fc6000ff3e0ff */
[----:B------:R-:W0:Y:S01]  /*3a00*/  LDGDEPBAR ;  /* 0x00000000000079af */ /* 0x000e220000000000 */
[----:B------:R-:W-:-:S05]  /*3a10*/  IADD3.X R5, R5, UR9, RZ, P1, !PT ;  /* 0x0000000905057c10 */ /* 0x000fca0008ffe4ff */
[----:B------:R1:W3:Y:S04]  /*3a20*/  @!P3 LDG.E R33, [R4.64] ;  /* 0x000000040421b981 */ /* 0x0002e8000c1e1900 */
[----:B------:R1:W4:Y:S04]  /*3a30*/  @!P6 LDG.E R32, [R4.64+0x20] ;  /* 0x000020040420e981 */ /* 0x000328000c1e1900 */
[----:B------:R1:W5:Y:S01]  /*3a40*/  @!P5 LDG.E R21, [R4.64+0x100] ;  /* 0x000100040415d981 */ /* 0x000362000c1e1900 */
[----:B--2---:R-:W-:Y:S02]  /*3a50*/  SHF.R.S32.HI R2, RZ, 0x1f, R0 ;  /* 0x0000001fff027819 */ /* 0x004fe40000011400 */
[----:B------:R-:W-:-:S04]  /*3a60*/  @!P4 LEA R6, P0, R0, UR10, 0x2 ;  /* 0x0000000a0006cc11 */ /* 0x000fc8000f8010ff */
[----:B------:R-:W-:-:S05]  /*3a70*/  @!P4 LEA.HI.X R7, R0, UR9, R2, 0x2, P0 ;  /* 0x000000090007cc11 */ /* 0x000fca00080f1402 */
[----:B------:R2:W5:Y:S01]  /*3a80*/  @!P4 LDG.E R20, [R6.64] ;  /* 0x000000040614c981 */ /* 0x000562000c1e1900 */
[----:B------:R-:W-:-:S04]  /*3a90*/  LEA.HI R0, R30, R29, RZ, 0x4 ;  /* 0x0000001d1e007211 */ /* 0x000fc800078f20ff */
[----:B------:R-:W-:-:S05]  /*3aa0*/  LOP3.LUT R0, R0, 0xfffffff0, RZ, 0xc0, !PT ;  /* 0xfffffff000007812 */ /* 0x000fca00078ec0ff */
[----:B------:R-:W-:-:S05]  /*3ab0*/  IMAD.IADD R0, R29, 0x1, -R0 ;  /* 0x000000011d007824 */ /* 0x000fca00078e0a00 */
[----:B------:R-:W-:-:S04]  /*3ac0*/  SHF.R.S32.HI R2, RZ, 0x1f, R0 ;  /* 0x0000001fff027819 */ /* 0x000fc80000011400 */
[----:B------:R-:W-:-:S04]  /*3ad0*/  LEA.HI R2, R2, R0, RZ, 0x3 ;  /* 0x0000000002027211 */ /* 0x000fc800078f18ff */
[----:B------:R-:W-:-:S05]  /*3ae0*/  LOP3.LUT R2, R2, 0xfffffff8, RZ, 0xc0, !PT ;  /* 0xfffffff802027812 */ /* 0x000fca00078ec0ff */
[----:B------:R-:W-:-:S05]  /*3af0*/  IMAD.IADD R0, R0, 0x1, -R2 ;  /* 0x0000000100007824 */ /* 0x000fca00078e0a02 */
[C---:B------:R-:W-:Y:S02]  /*3b00*/  LOP3.LUT P0, RZ, R0.reuse, 0x2, RZ, 0xc0, !PT ;  /* 0x0000000200ff7812 */ /* 0x040fe4000780c0ff */
[----:B------:R-:W-:Y:S02]  /*3b10*/  LOP3.LUT P1, RZ, R0, 0x4, RZ, 0xc0, !PT ;  /* 0x0000000400ff7812 */ /* 0x000fe4000782c0ff */
[----:B------:R-:W-:Y:S01]  /*3b20*/  IADD3 R0, R190, 0x2000, RZ ;  /* 0x00002000be007810 */ /* 0x000fe20007ffe0ff */
[----:B-1----:R-:W-:Y:S01]  /*3b30*/  IMAD.U32 R4, RZ, RZ, UR26 ;  /* 0x0000001aff047e24 */ /* 0x002fe2000f8e00ff */
[----:B------:R-:W-:Y:S02]  /*3b40*/  IADD3 R5, R17, 0x1, RZ ;  /* 0x0000000111057810 */ /* 0x000fe40007ffe0ff */
[----:B------:R-:W-:Y:S02]  /*3b50*/  SEL R0, R0, R190, !P2 ;  /* 0x000000be00007207 */ /* 0x000fe40005000000 */
[----:B------:R-:W-:-:S03]  /*3b60*/  IADD3 R2, R5, UR14, -R4 ;  /* 0x0000000e05027c10 */ /* 0x000fc6000fffe804 */
[----:B------:R-:W-:Y:S01]  /*3b70*/  IMAD.SHL.U32 R180, R0, 0x2, RZ ;  /* 0x0000000200b47824 */ /* 0x000fe200078e00ff */
[----:B------:R-:W-:Y:S01]  /*3b80*/  MOV R0, c[0x0][0x22c] ;  /* 0x00008b0000007a02 */ /* 0x000fe20000000f00 */
[----:B------:R1:W-:Y:S04]  /*3b90*/  STL [R1+0x50], R2 ;  /* 0x0000500201007387 */ /* 0x0003e80000100800 */
[----:B------:R-:W-:-:S04]  /*3ba0*/  IMAD R0, R0, c[0x0][0x1c0], RZ ;  /* 0x0000700000007a24 */ /* 0x000fc800078e02ff */
[C---:B--2---:R-:W-:Y:S02]  /*3bb0*/  IMAD.SHL.U32 R7, R0.reuse, 0x10, RZ ;  /* 0x0000001000077824 */ /* 0x044fe400078e00ff */
[----:B------:R-:W-:Y:S01]  /*3bc0*/  IMAD.SHL.U32 R6, R0, 0x8, RZ ;  /* 0x0000000800067824 */ /* 0x000fe200078e00ff */
[----:B-1----:R-:W-:-:S04]  /*3bd0*/  IADD3 R2, R191, 0x2000, RZ ;  /* 0x00002000bf027810 */ /* 0x002fc80007ffe0ff */
[----:B------:R-:W-:-:S05]  /*3be0*/  SEL R2, R2, R191, !P2 ;  /* 0x000000bf02027207 */ /* 0x000fca0005000000 */
[----:B------:R-:W-:Y:S01]  /*3bf0*/  IMAD.SHL.U32 R188, R2, 0x2, RZ ;  /* 0x0000000202bc7824 */ /* 0x000fe200078e00ff */
[----:B------:R-:W-:-:S05]  /*3c00*/  IADD3 R2, R7, 0x20, RZ ;  /* 0x0000002007027810 */ /* 0x000fca0007ffe0ff */
[----:B------:R-:W-:-:S05]  /*3c10*/  IMAD.IADD R0, R6, 0x1, R2 ;  /* 0x0000000106007824 */ /* 0x000fca00078e0202 */
[----:B------:R-:W-:-:S05]  /*3c20*/  IADD3 R0, R6, R0, RZ ;  /* 0x0000000006007210 */ /* 0x000fca0007ffe0ff */
[----:B------:R-:W-:-:S04]  /*3c30*/  IMAD.IADD R0, R6, 0x1, R0 ;  /* 0x0000000106007824 */ /* 0x000fc800078e0200 */
[C---:B------:R-:W-:Y:S01]  /*3c40*/  IMAD.IADD R0, R6.reuse, 0x1, R0 ;  /* 0x0000000106007824 */ /* 0x040fe200078e0200 */
[C---:B------:R-:W-:Y:S01]  /*3c50*/  SHF.L.U64.HI R2, R17.reuse, 0x2, R8 ;  /* 0x0000000211027819 */ /* 0x040fe20000010208 */
[----:B------:R-:W-:Y:S01]  /*3c60*/  IMAD.SHL.U32 R4, R17, 0x4, RZ ;  /* 0x0000000411047824 */ /* 0x000fe200078e00ff */
[----:B------:R-:W-:Y:S01]  /*3c70*/  MOV R189, 0x20 ;  /* 0x0000002000bd7802 */ /* 0x000fe20000000f00 */
[----:B------:R-:W-:Y:S02]  /*3c80*/  IMAD.MOV.U32 R181, RZ, RZ, 0x40 ;  /* 0x00000040ffb57424 */ /* 0x000fe400078e00ff */
[----:B------:R-:W-:Y:S01]  /*3c90*/  IMAD.SHL.U32 R186, R191, 0x2, RZ ;  /* 0x00000002bfba7824 */ /* 0x000fe200078e00ff */
        /* <DEDUP_REMOVED lines=37> */
[----:B---3--:R-:W-:Y:S04]  /*3ef0*/  STL [R1+0x18], R33 ;  /* 0x0000182101007387 */ /* 0x008fe80000100800 */
[----:B----4-:R-:W-:Y:S04]  /*3f00*/  STL [R1+0x1c], R32 ;  /* 0x00001c2001007387 */ /* 0x010fe80000100800 */
[----:B-----5:R-:W-:Y:S04]  /*3f10*/  STL [R1+0x10], R21 ;  /* 0x0000101501007387 */ /* 0x020fe80000100800 */
[----:B------:R-:W-:Y:S04]  /*3f20*/  STL [R1+0x14], R20 ;  /* 0x0000141401007387 */ /* 0x000fe80000100800 */
[----:B------:R1:W-:Y:S02]  /*3f30*/  STL [R1+0x40], R0 ;  /* 0x0000400001007387 */ /* 0x0003e40000100800 */
[----:B-1----:R-:W-:-:S05]  /*3f40*/  IMAD.IADD R0, R6, 0x1, R0 ;  /* 0x0000000106007824 */ /* 0x002fca00078e0200 */
[----:B------:R1:W-:Y:S02]  /*3f50*/  STL [R1+0x3c], R0 ;  /* 0x00003c0001007387 */ /* 0x0003e40000100800 */
[----:B-1----:R-:W-:-:S05]  /*3f60*/  IADD3 R0, R6, R0, RZ ;  /* 0x0000000006007210 */ /* 0x002fca0007ffe0ff */
[----:B------:R1:W-:Y:S04]  /*3f70*/  STL [R1+0x38], R0 ;  /* 0x0000380001007387 */ /* 0x0003e80000100800 */
[----:B------:R2:W-:Y:S01]  /*3f80*/  STL [R1+0x4c], R2 ;  /* 0x00004c0201007387 */ /* 0x0005e20000100800 */
[----:B-1----:R-:W-:-:S05]  /*3f90*/  IMAD.IADD R0, R6, 0x1, R0 ;  /* 0x0000000106007824 */ /* 0x002fca00078e0200 */
[C---:B--2---:R-:W-:Y:S01]  /*3fa0*/  IADD3 R2, R6.reuse, R0, RZ ;  /* 0x0000000006027210 */ /* 0x044fe20007ffe0ff */
[----:B------:R-:W-:Y:S04]  /*3fb0*/  STL [R1+0x34], R0 ;  /* 0x0000340001007387 */ /* 0x000fe80000100800 */
[----:B------:R-:W-:Y:S04]  /*3fc0*/  STL [R1+0x48], R4 ;  /* 0x0000480401007387 */ /* 0x000fe80000100800 */
[----:B------:R1:W-:Y:S02]  /*3fd0*/  STL [R1+0x30], R2 ;  /* 0x0000300201007387 */ /* 0x0003e40000100800 */
[----:B-1----:R-:W-:-:S05]  /*3fe0*/  IMAD.IADD R2, R6, 0x1, R2 ;  /* 0x0000000106027824 */ /* 0x002fca00078e0202 */
[----:B------:R1:W-:Y:S02]  /*3ff0*/  STL [R1+0x2c], R2 ;  /* 0x00002c0201007387 */ /* 0x0003e40000100800 */
[----:B-1----:R-:W-:-:S05]  /*4000*/  IMAD.IADD R2, R6, 0x1, R2 ;  /* 0x0000000106027824 */ /* 0x002fca00078e0202 */
[----:B------:R1:W-:Y:S02]  /*4010*/  STL [R1+0x28], R2 ;  /* 0x0000280201007387 */ /* 0x0003e40000100800 */
[----:B-1----:R-:W-:-:S05]  /*4020*/  IADD3 R2, R6, R2, RZ ;  /* 0x0000000206027210 */ /* 0x002fca0007ffe0ff */
[----:B------:R1:W-:Y:S02]  /*4030*/  STL [R1+0x24], R2 ;  /* 0x0000240201007387 */ /* 0x0003e40000100800 */
[----:B-1----:R-:W-:-:S04]  /*4040*/  IMAD.IADD R2, R6, 0x1, R2 ;  /* 0x0000000106027824 */ /* 0x002fc800078e0202 */
[----:B------:R-:W-:Y:S01]  /*4050*/  IMAD.IADD R0, R6, 0x1, R2 ;  /* 0x0000000106007824 */ /* 0x000fe200078e0202 */
[----:B------:R1:W-:Y:S04]  /*4060*/  STL [R1+0x20], R2 ;  /* 0x0000200201007387 */ /* 0x0003e80000100800 */
[----:B------:R1:W-:Y:S02]  /*4070*/  STL [R1+0x44], R0 ;  /* 0x0000440001007387 */ /* 0x0003e40000100800 */
.L_x_1069:
        /* <DEDUP_REMOVED lines=66> */
[----:B------:R-:W1:Y:S08]  /*44a0*/  LDSM.16.M88.4 R60, [R188+0x2000] ;  /* 0x00200000bc3c783b */ /* 0x000e700000000200 */
[----:B------:R-:W2:Y:S08]  /*44b0*/  LDSM.16.M88.4 R32, [R182+0xc800] ;  /* 0x00c80000b620783b */ /* 0x000eb00000000200 */
[----:B------:R-:W2:Y:S08]  /*44c0*/  LDSM.16.M88.4 R48, [R182+0xd000] ;  /* 0x00d00000b630783b */ /* 0x000eb00000000200 */
[----:B------:R-:W2:Y:S01]  /*44d0*/  LDSM.16.M88.4 R132, [R182+0xd800] ;  /* 0x00d80000b684783b */ /* 0x000ea20000000200 */
[-C--:B-1----:R-:W-:Y:S07]  /*44e0*/  HMMA.16816.F32 R4, R64, R16.reuse, RZ ;  /* 0x000000104004723c */ /* 0x082fee00000018ff */
[----:B------:R-:W-:Y:S01]  /*44f0*/  LDSM.16.M88.4 R136, [R0] ;  /* 0x000000000088783b */ /* 0x000fe20000000200 */
[C---:B------:R-:W-:Y:S07]  /*4500*/  HMMA.16816.F32 R8, R60.reuse, R16, RZ ;  /* 0x000000103c08723c */ /* 0x040fee00000018ff */
[----:B------:R-:W1:Y:S01]  /*4510*/  LDSM.16.M88.4 R140, [R185+0xc000] ;  /* 0x00c00000b98c783b */ /* 0x000e620000000200 */
[-C--:B------:R-:W-:Y:S07]  /*4520*/  HMMA.16816.F32 R12, R60, R18.reuse, RZ ;  /* 0x000000123c0c723c */ /* 0x080fee00000018ff */
[----:B------:R1:W1:Y:S01]  /*4530*/  LDSM.16.M88.4 R144, [R0+0x2000] ;  /* 0x002000000090783b */ /* 0x0002620000000200 */
[----:B---3--:R-:W-:Y:S01]  /*4540*/  @!P0 IADD3 R2, R2, UR7, RZ ;  /* 0x0000000702028c10 */ /* 0x008fe2000fffe0ff */
[C---:B------:R-:W-:Y:S06]  /*4550*/  HMMA.16816.F32 R16, R64.reuse, R18, RZ ;  /* 0x000000124010723c */ /* 0x040fec00000018ff */
[----:B------:R-:W3:Y:S01]  /*4560*/  LDSM.16.M88.4 R148, [R185+0xc800] ;  /* 0x00c80000b994783b */ /* 0x000ee20000000200 */
[----:B----4-:R-:W-:Y:S01]  /*4570*/  FSETP.NEU.FTZ.AND P2, PT, R204, -INF , PT ;  /* 0xff800000cc00780b */ /* 0x010fe20003f5d000 */
[-C--:B--2---:R-:W-:Y:S06]  /*4580*/  HMMA.16816.F32 R20, R64, R32.reuse, RZ ;  /* 0x000000204014723c */ /* 0x084fec00000018ff */
[----:B------:R-:W-:Y:S02]  /*4590*/  LDSM.16.M88.4 R152, [R185+0xd800] ;  /* 0x00d80000b998783b */ /* 0x000fe40000000200 */
[C---:B------:R-:W-:Y:S06]  /*45a0*/  HMMA.16816.F32 R24, R60.reuse, R32, RZ ;  /* 0x000000203c18723c */ /* 0x040fec00000018ff */
[----:B------:R-:W-:Y:S01]  /*45b0*/  LDSM.16.M88.4 R156, [R164] ;  /* 0x00000000a49c783b */ /* 0x000fe20000000200 */
[----:B-1----:R-:W-:Y:S01]  /*45c0*/  IADD3 R0, R0, R181, RZ ;  /* 0x000000b500007210 */ /* 0x002fe20007ffe0ff */
        /* <DEDUP_REMOVED lines=14> */
[----:B------:R-:W-:Y:S01]  /*46b0*/  HMMA.16816.F32 R64, R64, R134, RZ ;  /* 0x000000864040723c */ /* 0x000fe200000018ff */
[----:B------:R-:W1:Y:S07]  /*46c0*/  LDSM.16.M88.4 R132, [R185+0xd000] ;  /* 0x00d00000b984783b */ /* 0x000e6e0000000200 */
[-C--:B------:R-:W-:Y:S08]  /*46d0*/  HMMA.16816.F32 R4, R136, R140.reuse, R4 ;  /* 0x0000008c8804723c */ /* 0x080ff00000001804 */
[C---:B------:R-:W-:Y:S08]  /*46e0*/  HMMA.16816.F32 R8, R144.reuse, R140, R8 ;  /* 0x0000008c9008723c */ /* 0x040ff00000001808 */
[-C--:B------:R-:W-:Y:S08]  /*46f0*/  HMMA.16816.F32 R12, R144, R142.reuse, R12 ;  /* 0x0000008e900c723c */ /* 0x080ff0000000180c */
[C---:B------:R-:W-:Y:S01]  /*4700*/  HMMA.16816.F32 R16, R136.reuse, R142, R16 ;  /* 0x0000008e8810723c */ /* 0x040fe20000001810 */
[----:B------:R-:W2:Y:S07]  /*4710*/  LDSM.16.M88.4 R140, [R183+0xc800] ;  /* 0x00c80000b78c783b */ /* 0x000eae0000000200 */
[-C--:B---3--:R-:W-:Y:S08]  /*4720*/  HMMA.16816.F32 R20, R136, R148.reuse, R20 ;  /* 0x000000948814723c */ /* 0x088ff00000001814 */
[C---:B------:R-:W-:Y:S08]  /*4730*/  HMMA.16816.F32 R24, R144.reuse, R148, R24 ;  /* 0x000000949018723c */ /* 0x040ff00000001818 */
[-C--:B------:R-:W-:Y:S08]  /*4740*/  HMMA.16816.F32 R28, R144, R150.reuse, R28 ;  /* 0x00000096901c723c */ /* 0x080ff0000000181c */
[C---:B------:R-:W-:Y:S01]  /*4750*/  HMMA.16816.F32 R32, R136.reuse, R150, R32 ;  /* 0x000000968820723c */ /* 0x040fe20000001820 */
[----:B------:R-:W3:Y:S07]  /*4760*/  LDSM.16.M88.4 R148, [R0] ;  /* 0x000000000094783b */ /* 0x000eee0000000200 */
[-C--:B-1----:R-:W-:Y:S08]  /*4770*/  HMMA.16816.F32 R36, R136, R132.reuse, R36 ;  /* 0x000000848824723c */ /* 0x082ff00000001824 */
[C---:B------:R-:W-:Y:S08]  /*4780*/  HMMA.16816.F32 R40, R144.reuse, R132, R40 ;  /* 0x000000849028723c */ /* 0x040ff00000001828 */
[-C--:B------:R-:W-:Y:S08]  /*4790*/  HMMA.16816.F32 R44, R144, R134.reuse, R44 ;  /* 0x00000086902c723c */ /* 0x080ff0000000182c */
[C---:B------:R-:W-:Y:S01]  /*47a0*/  HMMA.16816.F32 R48, R136.reuse, R134, R48 ;  /* 0x000000868830723c */ /* 0x040fe20000001830 */
[----:B------:R1:W4:Y:S07]  /*47b0*/  LDSM.16.M88.4 R132, [R0+0x2000] ;  /* 0x002000000084783b */ /* 0x00032e0000000200 */
[-C--:B------:R-:W-:Y:S08]  /*47c0*/  HMMA.16816.F32 R52, R136, R152.reuse, R52 ;  /* 0x000000988834723c */ /* 0x080ff00000001834 */
[C---:B------:R-:W-:Y:S08]  /*47d0*/  HMMA.16816.F32 R56, R144.reuse, R152, R56 ;  /* 0x000000989038723c */ /* 0x040ff00000001838 */
[-C--:B------:R-:W-:Y:S01]  /*47e0*/  HMMA.16816.F32 R60, R144, R154.reuse, R60 ;  /* 0x0000009a903c723c */ /* 0x080fe2000000183c */
[----:B-1----:R-:W-:Y:S04]  /*47f0*/  MOV R0, UR18 ;  /* 0x0000001200007c02 */ /* 0x002fe80008000f00 */
[----:B------:R-:W-:Y:S03]  /*4800*/  @!P0 LEA R0, R0, R205, 0x7 ;  /* 0x000000cd00008211 */ /* 0x000fe600078e38ff */
[----:B------:R-:W-:Y:S08]  /*4810*/  HMMA.16816.F32 R64, R136, R154, R64 ;  /* 0x0000009a8840723c */ /* 0x000ff00000001840 */
[-C--:B------:R-:W-:Y:S08]  /*4820*/  HMMA.16816.F32 R4, R156, R160.reuse, R4 ;  /* 0x000000a09c04723c */ /* 0x080ff00000001804 */
[C---:B------:R-:W-:Y:S08]  /*4830*/  HMMA.16816.F32 R8, R164.reuse, R160, R8 ;  /* 0x000000a0a408723c */ /* 0x040ff00000001808 */
[-C--:B------:R-:W-:Y:S08]  /*4840*/  HMMA.16816.F32 R12, R164, R162.reuse, R12 ;  /* 0x000000a2a40c723c */ /* 0x080ff0000000180c */
[C---:B------:R-:W-:Y:S08]  /*4850*/  HMMA.16816.F32 R16, R156.reuse, R162, R16 ;  /* 0x000000a29c10723c */ /* 0x040ff00000001810 */
        /* <DEDUP_REMOVED lines=41> */
[----:B----4-:R-:W4:Y:S09]  /*4af0*/  LDL R17, [R1+0x10] ;  /* 0x0000100001117983 */ /* 0x010f320000100800 */
        /* <DEDUP_REMOVED lines=63> */
[----:B------:R-:W-:Y:S10]  /*4ef0*/  MUFU.EX2 R19, R5 ;  /* 0x0000000500137308 */ /* 0x000ff40000000800 */
[----:B------:R2:W-:Y:S10]  /*4f00*/  MUFU.EX2 R3, R4 ;  /* 0x0000000400037308 */ /* 0x0005f40000000800 */
[----:B------:R-:W-:Y:S10]  /*4f10*/  MUFU.TANH R176, R33 ;  /* 0x0000002100b07308 */ /* 0x000ff40000002400 */
[----:B------:R-:W3:Y:S01]  /*4f20*/  MUFU.TANH R154, R20 ;  /* 0x00000014009a7308 */ /* 0x000ee20000002400 */
[----:B--2---:R-:W-:Y:S02]  /*4f30*/  MOV R4, R106 ;  /* 0x0000006a00047202 */ /* 0x004fe40000000f00 */
[----:B------:R-:W-:Y:S02]  /*4f40*/  @!P0 FSEL R4, R106, -INF , !P3 ;  /* 0xff8000006a048808 */ /* 0x000fe40005800000 */
[----:B------:R-:W-:Y:S05]  /*4f50*/  @!P0 ISETP.GE.AND P3, PT, R0, R9, PT ;  /* 0x000000090000820c */ /* 0x000fea0003f66270 */
[----:B------:R-:W-:Y:S10]  /*4f60*/  MUFU.TANH R215, R34 ;  /* 0x0000002200d77308 */ /* 0x000ff40000002400 */
[----:B------:R-:W2:Y:S10]  /*4f70*/  MUFU.TANH R153, R21 ;  /* 0x0000001500997308 */ /* 0x000eb40000002400 */
        /* <DEDUP_REMOVED lines=19> */
[C---:B------:R-:W-:Y:S01]  /*50b0*/  FMUL.FTZ R5, R16.reuse, 1.4426950216293334961 ;  /* 0x3fb8aa3b10057820 */ /* 0x040fe20000410000 */
        /* <DEDUP_REMOVED lines=175> */
[C---:B----4-:R-:W-:Y:S09]  /*5bb0*/  @!P0 IADD3 R16, R0.reuse, 0x21, RZ ;  /* 0x0000002100108810 */ /* 0x050ff20007ffe0ff */
[----:B------:R-:W4:Y:S01]  /*5bc0*/  MUFU.TANH R250, R46 ;  /* 0x0000002e00fa7308 */ /* 0x000f220000002400 */
[----:B---3--:R-:W-:Y:S04]  /*5bd0*/  @!P0 IADD3 R15, R0, 0x20, RZ ;  /* 0x00000020000f8810 */ /* 0x008fe80007ffe0ff */
[-C--:B------:R-:W-:Y:S05]  /*5be0*/  @!P0 ISETP.GE.AND P2, PT, R15, R14.reuse, PT ;  /* 0x0000000e0f00820c */ /* 0x080fea0003f46270 */
[----:B------:R-:W3:Y:S01]  /*5bf0*/  MUFU.TANH R249, R47 ;  /* 0x0000002f00f97308 */ /* 0x000ee20000002400 */
        /* <DEDUP_REMOVED lines=29> */
[----:B------:R-:W-:Y:S01]  /*5dd0*/  FMUL.FTZ R60, R60, c[0x0][0x2ec] ;  /* 0x0000bb003c3c7a20 */ /* 0x000fe20000410000 */
[----:B----4-:R-:W-:Y:S01]  /*5de0*/  MOV R6, R250 ;  /* 0x000000fa00067202 */ /* 0x010fe20000000f00 */
        /* <DEDUP_REMOVED lines=47> */
[----:B----4-:R-:W-:Y:S03]  /*60e0*/  @!P0 IADD3 R4, R0, 0x29, RZ ;  /* 0x0000002900048810 */ /* 0x010fe60007ffe0ff */
[--C-:B------:R-:W-:Y:S01]  /*60f0*/  FFMA.FTZ R16, R15, c[0x0][0x23c], -R8.reuse ;  /* 0x00008f000f107a23 */ /* 0x100fe20000010808 */
[----:B------:R-:W-:Y:S02]  /*6100*/  @!P0 ISETP.GE.AND P2, PT, R4, R10, PT ;  /* 0x0000000a0400820c */ /* 0x000fe40003f46270 */
[----:B------:R-:W-:Y:S01]  /*6110*/  MOV R15, R222 ;  /* 0x000000de000f7202 */ /* 0x000fe20000000f00 */
[----:B------:R-:W4:Y:S01]  /*6120*/  MUFU.TANH R208, R57 ;  /* 0x0000003900d07308 */ /* 0x000f220000002400 */
        /* <DEDUP_REMOVED lines=9> */
[----:B---3--:R-:W-:Y:S02]  /*61c0*/  MOV R6, R249 ;  /* 0x000000f900067202 */ /* 0x008fe40000000f00 */
[----:B------:R-:W-:Y:S02]  /*61d0*/  @!P0 FSEL R6, R249, -INF , !P2 ;  /* 0xff800000f9068808 */ /* 0x000fe40005000000 */
[-C--:B------:R-:W-:Y:S04]  /*61e0*/  @!P0 ISETP.GE.AND P2, PT, R5, R14.reuse, PT ;  /* 0x0000000e0500820c */ /* 0x080fe80003f46270 */
[----:B------:R-:W-:Y:S01]  /*61f0*/  MUFU.EX2 R74, R7 ;  /* 0x00000007004a7308 */ /* 0x000fe20000000800 */
[----:B------:R-:W-:Y:S09]  /*6200*/  FFMA.FTZ R6, R6, c[0x0][0x23c], -R2 ;  /* 0x00008f0006067a23 */ /* 0x000ff20000010802 */
[----:B------:R1:W-:Y:S10]  /*6210*/  MUFU.EX2 R73, R6 ;  /* 0x0000000600497308 */ /* 0x0003f40000000800 */
[----:B------:R-:W3:Y:S10]  /*6220*/  MUFU.TANH R230, R58 ;  /* 0x0000003a00e67308 */ /* 0x000ef40000002400 */
        /* <DEDUP_REMOVED lines=48> */
[----:B----4-:R-:W-:Y:S02]  /*6530*/  MOV R6, R208 ;  /* 0x000000d000067202 */ /* 0x010fe40000000f00 */
        /* <DEDUP_REMOVED lines=209> */
[----:B------:R2:W3:Y:S01]  /*7250*/  LDG.E R4, [R146.64+0x20] ;  /* 0x0000200492047981 */ /* 0x0004e2000c1e1900 */
        /* <DEDUP_REMOVED lines=69> */
[----:B--2---:R-:W-:Y:S02]  /*76b0*/  FMUL.FTZ R146, R17, R5 ;  /* 0x0000000511927220 */ /* 0x004fe40000410000 */
[----:B------:R-:W-:Y:S01]  /*76c0*/  FFMA.FTZ R5, -R158, R158, 1 ;  /* 0x3f8000009e057423 */ /* 0x000fe2000001019e */
[----:B------:R-:W-:Y:S01]  /*76d0*/  MOV R158, R202 ;  /* 0x000000ca009e7202 */ /* 0x000fe20000000f00 */
        /* <DEDUP_REMOVED lines=14> */
[C---:B---3--:R-:W-:Y:S02]  /*77c0*/  FADD.FTZ R7, -R4.reuse, R7 ;  /* 0x0000000704077221 */ /* 0x048fe40000010100 */
[----:B------:R-:W-:Y:S02]  /*77d0*/  FADD.FTZ R16, -R4, R6 ;  /* 0x0000000604107221 */ /* 0x000fe40000010100 */
[----:B------:R-:W-:Y:S02]  /*77e0*/  FFMA.FTZ R6, -R240, R240, 1 ;  /* 0x3f800000f0067423 */ /* 0x000fe400000101f0 */
[----:B------:R-:W-:Y:S02]  /*77f0*/  FMUL.FTZ R7, R235, R7 ;  /* 0x00000007eb077220 */ /* 0x000fe40000410000 */
[----:B------:R-:W-:Y:S02]  /*7800*/  FADD.FTZ R36, -R144, R52 ;  /* 0x0000003490247221 */ /* 0x000fe40000010100 */
[----:B------:R-:W-:Y:S02]  /*7810*/  FMUL.FTZ R33, R168, R33 ;  /* 0x00000021a8217220 */ /* 0x000fe40000410000 */
        /* <DEDUP_REMOVED lines=132> */
[----:B------:R-:W-:Y:S02]  /*8060*/  FMUL.FTZ R5, R5, c[0x0][0x2ec] ;  /* 0x0000bb0005057a20 */ /* 0x000fe40000410000 */
[----:B------:R-:W-:Y:S02]  /*8070*/  FMUL.FTZ R51, R13, R7 ;  /* 0x000000070d337220 */ /* 0x000fe40000410000 */
[----:B------:R-:W-:Y:S02]  /*8080*/  FADD.FTZ R13, -R2, R40 ;  /* 0x00000028020d7221 */ /* 0x000fe40000010100 */
[----:B------:R-:W-:Y:S02]  /*8090*/  FMUL.FTZ R4, R4, c[0x0][0x2ec] ;  /* 0x0000bb0004047a20 */ /* 0x000fe40000410000 */
[----:B------:R-:W-:Y:S02]  /*80a0*/  FMUL.FTZ R18, R12, R6 ;  /* 0x000000060c127220 */ /* 0x000fe40000410000 */
[----:B------:R-:W-:Y:S02]  /*80b0*/  FMUL.FTZ R50, R9, R5 ;  /* 0x0000000509327220 */ /* 0x000fe40000410000 */
[C---:B------:R-:W-:Y:S02]  /*80c0*/  FADD.FTZ R12, -R2.reuse, R41 ;  /* 0x00000029020c7221 */ /* 0x040fe40000010100 */
[----:B------:R-:W-:Y:S02]  /*80d0*/  FADD.FTZ R9, -R2, R44 ;  /* 0x0000002c02097221 */ /* 0x000fe40000010100 */
[----:B------:R-:W-:Y:S02]  /*80e0*/  FMUL.FTZ R13, R96, R13 ;  /* 0x0000000d600d7220 */ /* 0x000fe40000410000 */
[----:B------:R-:W-:Y:S01]  /*80f0*/  FFMA.FTZ R5, -R223, R223, 1 ;  /* 0x3f800000df057423 */ /* 0x000fe200000101df */
[----:B------:R1:W5:Y:S01]  /*8100*/  LDL.LU R96, [R1+0x110] ;  /* 0x0001100001607983 */ /* 0x0003620000300800 */
[----:B------:R-:W-:Y:S02]  /*8110*/  FMUL.FTZ R49, R8, R4 ;  /* 0x0000000408317220 */ /* 0x000fe40000410000 */
[----:B------:R-:W-:Y:S02]  /*8120*/  FADD.FTZ R8, -R2, R45 ;  /* 0x0000002d02087221 */ /* 0x000fe40000010100 */
[----:B------:R-:W-:Y:S02]  /*8130*/  FMUL.FTZ R12, R95, R12 ;  /* 0x0000000c5f0c7220 */ /* 0x000fe40000410000 */
[----:B------:R-:W-:Y:S01]  /*8140*/  FMUL.FTZ R9, R94, R9 ;  /* 0x000000095e097220 */ /* 0x000fe20000410000 */
[----:B------:R1:W5:Y:S01]  /*8150*/  LDL.LU R95, [R1+0x10c] ;  /* 0x00010c00015f7983 */ /* 0x0003620000300800 */
[----:B------:R-:W-:Y:S02]  /*8160*/  FFMA.FTZ R4, -R222, R222, 1 ;  /* 0x3f800000de047423 */ /* 0x000fe400000101de */
[----:B------:R-:W-:Y:S01]  /*8170*/  FMUL.FTZ R5, R5, c[0x0][0x2ec] ;  /* 0x0000bb0005057a20 */ /* 0x000fe20000410000 */
[----:B------:R1:W5:Y:S01]  /*8180*/  LDL.LU R94, [R1+0x108] ;  /* 0x00010800015e7983 */ /* 0x0003620000300800 */
[----:B------:R-:W-:Y:S02]  /*8190*/  FMUL.FTZ R8, R93, R8 ;  /* 0x000000085d087220 */ /* 0x000fe40000410000 */
[----:B------:R-:W-:Y:S01]  /*81a0*/  FFMA.FTZ R7, -R227, R227, 1 ;  /* 0x3f800000e3077423 */ /* 0x000fe200000101e3 */
[----:B------:R1:W5:Y:S01]  /*81b0*/  LDL.LU R93, [R1+0x104] ;  /* 0x00010400015d7983 */ /* 0x0003620000300800 */
[----:B------:R-:W-:Y:S02]  /*81c0*/  FFMA.FTZ R6, -R226, R226, 1 ;  /* 0x3f800000e2067423 */ /* 0x000fe400000101e2 */
[----:B------:R-:W-:Y:S02]  /*81d0*/  FMUL.FTZ R4, R4, c[0x0][0x2ec] ;  /* 0x0000bb0004047a20 */ /* 0x000fe40000410000 */
[----:B------:R-:W-:Y:S02]  /*81e0*/  FMUL.FTZ R44, R9, R5 ;  /* 0x00000005092c7220 */ /* 0x000fe40000410000 */
[----:B------:R-:W-:Y:S02]  /*81f0*/  FADD.FTZ R9, -R2, R57 ;  /* 0x0000003902097221 */ /* 0x000fe40000010100 */
[----:B------:R-:W-:Y:S02]  /*8200*/  FFMA.FTZ R5, -R208, R208, 1 ;  /* 0x3f800000d0057423 */ /* 0x000fe400000101d0 */
[----:B------:R-:W-:Y:S02]  /*8210*/  FMUL.FTZ R7, R7, c[0x0][0x2ec] ;  /* 0x0000bb0007077a20 */ /* 0x000fe40000410000 */
[----:B------:R-:W-:Y:S02]  /*8220*/  FMUL.FTZ R6, R6, c[0x0][0x2ec] ;  /* 0x0000bb0006067a20 */ /* 0x000fe40000410000 */
[----:B------:R-:W-:Y:S02]  /*8230*/  FMUL.FTZ R41, R8, R4 ;  /* 0x0000000408297220 */ /* 0x000fe40000410000 */
[----:B------:R-:W-:Y:S02]  /*8240*/  FADD.FTZ R8, -R2, R60 ;  /* 0x0000003c02087221 */ /* 0x000fe40000010100 */
[----:B------:R-:W-:Y:S02]  /*8250*/  FMUL.FTZ R9, R251, R9 ;  /* 0x00000009fb097220 */ /* 0x000fe40000410000 */
[----:B------:R-:W-:Y:S02]  /*8260*/  FFMA.FTZ R4, -R206, R206, 1 ;  /* 0x3f800000ce047423 */ /* 0x000fe400000101ce */
[----:B------:R-:W-:Y:S02]  /*8270*/  FMUL.FTZ R5, R5, c[0x0][0x2ec] ;  /* 0x0000bb0005057a20 */ /* 0x000fe40000410000 */
[----:B----4-:R-:W-:Y:S02]  /*8280*/  FADD.FTZ R10, -R0, R10 ;  /* 0x0000000a000a7221 */ /* 0x010fe40000010100 */
[----:B------:R-:W-:Y:S02]  /*8290*/  FMUL.FTZ R48, R13, R7 ;  /* 0x000000070d307220 */ /* 0x000fe40000410000 */
[----:B------:R-:W-:Y:S02]  /*82a0*/  FMUL.FTZ R45, R12, R6 ;  /* 0x000000060c2d7220 */ /* 0x000fe40000410000 */
[C---:B------:R-:W-:Y:S02]  /*82b0*/  FADD.FTZ R12, -R2.reuse, R56 ;  /* 0x00000038020c7221 */ /* 0x040fe40000010100 */
        /* <DEDUP_REMOVED lines=20> */
[----:B------:R-:W-:Y:S02]  /*8400*/  FMUL.FTZ R6, R6, c[0x0][0x2ec] ;  /* 0x0000bb0006067a20 */ /* 0x000fe40000410000 */
        /* <DEDUP_REMOVED lines=39> */
[----:B------:R-:W-:Y:S02]  /*8680*/  FMUL.FTZ R12, R8, R4 ;  /* 0x00000004080c7220 */ /* 0x000fe40000410000 */
[C---:B------:R-:W-:Y:S01]  /*8690*/  FADD.FTZ R8, -R0.reuse, R42 ;  /* 0x0000002a00087221 */ /* 0x040fe20000010100 */
[----:B------:R1:W5:Y:S01]  /*86a0*/  LDL.LU R78, [R1+0xc8] ;  /* 0x0000c800014e7983 */ /* 0x0003620000300800 */
[----:B------:R-:W-:Y:S02]  /*86b0*/  FMUL.FTZ R13, R7, R2 ;  /* 0x00000002070d7220 */ /* 0x000fe40000410000 */
[----:B------:R-:W-:Y:S01]  /*86c0*/  FADD.FTZ R7, -R0, R43 ;  /* 0x0000002b00077221 */ /* 0x000fe20000010100 */
        /* <DEDUP_REMOVED lines=8> */
[----:B------:R-:W-:Y:S01]  /*8750*/  FMUL.FTZ R6, R6, c[0x0][0x2ec] ;  /* 0x0000bb0006067a20 */ /* 0x000fe20000410000 */
[----:B------:R1:W5:Y:S01]  /*8760*/  LDL.LU R74, [R1+0xb8] ;  /* 0x0000b800014a7983 */ /* 0x0003620000300800 */
[----:B------:R-:W-:Y:S02]  /*8770*/  FMUL.FTZ R29, R73, R29 ;  /* 0x0000001d491d7220 */ /* 0x000fe40000410000 */
[----:B------:R-:W-:Y:S01]  /*8780*/  FMUL.FTZ R5, R5, c[0x0][0x2ec] ;  /* 0x0000bb0005057a20 */ /* 0x000fe20000410000 */
[----:B------:R1:W5:Y:S01]  /*8790*/  LDL.LU R73, [R1+0xb4] ;  /* 0x0000b40001497983 */ /* 0x0003620000300800 */
[----:B------:R-:W-:Y:S02]  /*87a0*/  FMUL.FTZ R14, R10, R6 ;  /* 0x000000060a0e7220 */ /* 0x000fe40000410000 */
[----:B------:R-:W-:Y:S02]  /*87b0*/  FFMA.FTZ R6, -R72, R72, 1 ;  /* 0x3f80000048067423 */ /* 0x000fe40000010148 */
[----:B------:R-:W-:Y:S01]  /*87c0*/  FMUL.FTZ R17, R9, R5 ;  /* 0x0000000509117220 */ /* 0x000fe20000410000 */
[----:B------:R1:W5:Y:S01]  /*87d0*/  LDL.LU R72, [R1+0xb0] ;  /* 0x0000b00001487983 */ /* 0x0003620000300800 */
[----:B------:R-:W-:Y:S02]  /*87e0*/  FFMA.FTZ R5, -R71, R71, 1 ;  /* 0x3f80000047057423 */ /* 0x000fe40000010147 */
[C---:B------:R-:W-:Y:S01]  /*87f0*/  FADD.FTZ R33, -R0.reuse, R58 ;  /* 0x0000003a00217221 */ /* 0x040fe20000010100 */
[----:B------:R1:W5:Y:S01]  /*8800*/  LDL.LU R71, [R1+0xac] ;  /* 0x0000ac0001477983 */ /* 0x0003620000300800 */
[----:B------:R-:W-:Y:S02]  /*8810*/  FADD.FTZ R30, -R0, R59 ;  /* 0x0000003b001e7221 */ /* 0x000fe40000010100 */
[----:B------:R-:W-:Y:S02]  /*8820*/  FMUL.FTZ R33, R70, R33 ;  /* 0x0000002146217220 */ /* 0x000fe40000410000 */
[C---:B------:R-:W-:Y:S01]  /*8830*/  FADD.FTZ R34, -R0.reuse, R62 ;  /* 0x0000003e00227221 */ /* 0x040fe20000010100 */
[----:B------:R1:W5:Y:S01]  /*8840*/  LDL.LU R70, [R1+0xa8] ;  /* 0x0000a80001467983 */ /* 0x0003620000300800 */
[----:B------:R-:W-:Y:S02]  /*8850*/  FMUL.FTZ R30, R69, R30 ;  /* 0x0000001e451e7220 */ /* 0x000fe40000410000 */
[----:B------:R-:W-:Y:S01]  /*8860*/  FADD.FTZ R32, -R0, R63 ;  /* 0x0000003f00207221 */ /* 0x000fe20000010100 */
[----:B------:R1:W5:Y:S01]  /*8870*/  LDL.LU R69, [R1+0xa4] ;  /* 0x0000a40001457983 */ /* 0x0003620000300800 */
[----:B------:R-:W-:Y:S02]  /*8880*/  FMUL.FTZ R34, R68, R34 ;  /* 0x0000002244227220 */ /* 0x000fe40000410000 */
[----:B------:R-:W-:Y:S01]  /*8890*/  FMUL.FTZ R32, R3, R32 ;  /* 0x0000002003207220 */ /* 0x000fe20000410000 */
[----:B------:R1:W5:Y:S01]  /*88a0*/  LDL.LU R68, [R1+0xa0] ;  /* 0x0000a00001447983 */ /* 0x0003620000300800 */
[----:B------:R-:W-:Y:S02]  /*88b0*/  FFMA.FTZ R4, -R250, R250, 1 ;  /* 0x3f800000fa047423 */ /* 0x000fe400000101fa */
[----:B------:R-:W-:Y:S01]  /*88c0*/  FFMA.FTZ R2, -R249, R249, 1 ;  /* 0x3f800000f9027423 */ /* 0x000fe200000101f9 */
[----:B------:R1:W5:Y:S01]  /*88d0*/  LDL.LU R3, [R1+0x9c] ;  /* 0x00009c0001037983 */ /* 0x0003620000300800 */
[----:B------:R-:W-:Y:S02]  /*88e0*/  FMUL.FTZ R5, R5, c[0x0][0x2ec] ;  /* 0x0000bb0005057a20 */ /* 0x000fe40000410000 */
[----:B------:R-:W-:Y:S02]  /*88f0*/  FMUL.FTZ R4, R4, c[0x0][0x2ec] ;  /* 0x0000bb0004047a20 */ /* 0x000fe40000410000 */
        /* <DEDUP_REMOVED lines=19> */
[----:B-1----:R-:W2:Y:S01]  /*8a30*/  LDL.LU R10, [R1+0x4] ;  /* 0x00000400010a7983 */ /* 0x002ea20000300800 */
[----:B------:R-:W-:Y:S01]  /*8a40*/  IMAD.MOV.U32 R2, RZ, RZ, c[0x0][0x190] ;  /* 0x00006400ff027624 */ /* 0x000fe200078e00ff */
[----:B------:R-:W-:Y:S02]  /*8a50*/  ULOP3.LUT UR7, UR6, 0x1, URZ, 0xc0, !UPT ;  /* 0x0000000106077892 */ /* 0x000fe4000f8ec03f */
[----:B------:R-:W3:Y:S01]  /*8a60*/  LDL.LU R9, [R1+0xc] ;  /* 0x00000c0001097983 */ /* 0x000ee20000300800 */
[----:B------:R-:W-:Y:S01]  /*8a70*/  IMAD.U32 R0, R2, -0x80, RZ ;  /* 0xffffff8002007824 */ /* 0x000fe200078e00ff */
[----:B------:R-:W-:Y:S04]  /*8a80*/  UISETP.NE.U32.AND UP0, UPT, UR7, 0x1, UPT ;  /* 0x000000010700788c */ /* 0x000fe8000bf05070 */
[----:B------:R-:W-:Y:S06]  /*8a90*/  USEL UR7, UR40, 0x4000, !UP0 ;  /* 0x0000400028077887 */ /* 0x000fec000c000000 */
[----:B------:R-:W-:Y:S02]  /*8aa0*/  IADD3 R192, R192, UR7, RZ ;  /* 0x00000007c0c07c10 */ /* 0x000fe4000fffe0ff */
[----:B------:R-:W-:Y:S01]  /*8ab0*/  IADD3 R188, R188, UR7, RZ ;  /* 0x00000007bcbc7c10 */ /* 0x000fe2000fffe0ff */
[----:B---3--:R-:W-:Y:S01]  /*8ac0*/  IMAD.MOV.U32 R4, RZ, RZ, R9 ;  /* 0x000000ffff047224 */ /* 0x008fe200078e0009 */
[----:B--2---:R-:W-:Y:S01]  /*8ad0*/  MOV R5, R10 ;  /* 0x0000000a00057202 */ /* 0x004fe20000000f00 */
[----:B------:R-:W-:Y:S03]  /*8ae0*/  IMAD.SHL.U32 R10, R2, 0x40, RZ ;  /* 0x00000040020a7824 */ /* 0x000fe600078e00ff */
[C---:B------:R-:W-:Y:S01]  /*8af0*/  LEA R6, P2, R0.reuse, R4, 0x1 ;  /* 0x0000000400067211 */ /* 0x040fe200078408ff */
[----:B------:R-:W-:Y:S03]  /*8b00*/  IMAD.MOV.U32 R4, RZ, RZ, 0x6 ;  /* 0x00000006ff047424 */ /* 0x000fe600078e00ff */
[----:B------:R-:W-:Y:S01]  /*8b10*/  LEA.HI.X.SX32 R8, R0, R5, 0x1, P2 ;  /* 0x0000000500087211 */ /* 0x000fe200010f0eff */
[----:B------:R-:W-:Y:S01]  /*8b20*/  STL [R1+0xc], R6 ;  /* 0x00000c0601007387 */ /* 0x000fe20000100800 */
[----:B------:R-:W-:Y:S02]  /*8b30*/  SHF.L.U64.HI R0, R2, R4, c[0x0][0x194] ;  /* 0x0000650002007619 */ /* 0x000fe40000010204 */
[----:B------:R-:W-:Y:S01]  /*8b40*/  MOV R9, R8 ;  /* 0x0000000800097202 */ /* 0x000fe20000000f00 */
[----:B------:R1:W-:Y:S02]  /*8b50*/  STL [R1+0x4], R8 ;  /* 0x0000040801007387 */ /* 0x0003e40000100800 */
[----:B-1----:R-:W-:Y:S05]  /*8b60*/  IMAD.MOV.U32 R8, RZ, RZ, R6 ;  /* 0x000000ffff087224 */ /* 0x002fea00078e0006 */
[----:B------:R-:W-:Y:S01]  /*8b70*/  @!PT LDS RZ, [RZ] ;  /* 0x00000000fffff984 */ /* 0x000fe20000000800 */
[----:B------:R-:W-:Y:S01]  /*8b80*/  @!PT LDS RZ, [RZ] ;  /* 0x00000000fffff984 */ /* 0x000fe20000000800 */
[----:B------:R-:W-:Y:S01]  /*8b90*/  @!PT LDS RZ, [RZ] ;  /* 0x00000000fffff984 */ /* 0x000fe20000000800 */
[----:B------:R1:W-:Y:S01]  /*8ba0*/  LDGSTS.E.BYPASS.LTC128B.128 [R192], [R8.64] ;  /* 0x0000000008c07fae */ /* 0x0003e2000b901d44 */
[-C--:B------:R-:W-:Y:S04]  /*8bb0*/  IADD3 R6, P2, R8, R10.reuse, RZ ;  /* 0x0000000a08067210 */ /* 0x080fe80007f5e0ff */
[-C--:B------:R-:W-:Y:S01]  /*8bc0*/  IADD3 R4, P3, R6, R10.reuse, RZ ;  /* 0x0000000a06047210 */ /* 0x080fe20007f7e0ff */
[--C-:B------:R-:W-:Y:S03]  /*8bd0*/  IMAD.X R7, R9, 0x1, R0.reuse, P2 ;  /* 0x0000000109077824 */ /* 0x100fe600010e0600 */
[----:B------:R-:W-:Y:S02]  /*8be0*/  IADD3 R10, P2, R4, R10, RZ ;  /* 0x0000000a040a7210 */ /* 0x000fe40007f5e0ff */
[----:B------:R1:W-:Y:S01]  /*8bf0*/  LDGSTS.E.BYPASS.LTC128B.128 [R192+0x1000], [R6.64] ;  /* 0x0100000006c07fae */ /* 0x0003e2000b901d44 */
[----:B------:R-:W-:Y:S05]  /*8c00*/  IADD3.X R5, R7, R0, RZ, P3, !PT ;  /* 0x0000000007057210 */ /* 0x000fea0001ffe4ff */
[----:B------:R1:W-:Y:S01]  /*8c10*/  LDGSTS.E.BYPASS.LTC128B.128 [R192+0x2000], [R4.64] ;  /* 0x0200000004c07fae */ /* 0x0003e2000b901d44 */
[----:B------:R-:W-:Y:S05]  /*8c20*/  IMAD.X R11, R5, 0x1, R0, P2 ;  /* 0x00000001050b7824 */ /* 0x000fea00010e0600 */
[----:B------:R1:W-:Y:S04]  /*8c30*/  LDGSTS.E.BYPASS.LTC128B.128 [R192+0x3000], [R10.64] ;  /* 0x030000000ac07fae */ /* 0x0003e8000b901d44 */
[----:B------:R-:W0:Y:S02]  /*8c40*/  LDGDEPBAR ;  /* 0x00000000000079af */ /* 0x000e240000000000 */
.L_x_1067:
[----:B-1----:R-:W-:Y:S01]  /*8c50*/  F2FP.PACK_AB R28, R156, R157 ;  /* 0x0000009d9c1c723e */ /* 0x002fe200000000ff */
        /* <DEDUP_REMOVED lines=69> */
[----:B------:R-:W3:Y:S04]  /*90b0*/  LDSM.16.MT88.4 R12, [R3+0x20000] ;  /* 0x02000000030c783b */ /* 0x000ee80000004200 */
[----:B------:R-:W4:Y:S04]  /*90c0*/  LDSM.16.MT88.4 R16, [R2+0x8000] ;  /* 0x008000000210783b */ /* 0x000f280000004200 */
[----:B------:R-:W-:Y:S04]  /*90d0*/  LDSM.16.MT88.4 R20, [R3+0x1c800] ;  /* 0x01c800000314783b */ /* 0x000fe80000004200 */
[----:B------:R-:W4:Y:S04]  /*90e0*/  LDSM.16.MT88.4 R24, [R0+0x8800] ;  /* 0x008800000018783b */ /* 0x000f280000004200 */
        /* <DEDUP_REMOVED lines=14> */
[-C--:B------:R-:W-:Y:S08]  /*91d0*/  HMMA.16816.F32 R68, R20, R24.reuse, R68 ;  /* 0x000000181444723c */ /* 0x080ff00000001844 */
        /* <DEDUP_REMOVED lines=78> */
[----:B------:R-:W2:Y:S01]  /*96c0*/  LDL.LU R43, [R1] ;  /* 0x00000000012b7983 */ /* 0x000ea20000300800 */
[----:B------:R-:W-:Y:S03]  /*96d0*/  IMAD.MOV.U32 R11, RZ, RZ, c[0x0][0x370] ;  /* 0x0000dc00ff0b7624 */ /* 0x000fe600078e00ff */
[----:B------:R-:W3:Y:S01]  /*96e0*/  LDL.LU R42, [R1+0x8] ;  /* 0x00000800012a7983 */ /* 0x000ee20000300800 */
[C---:B------:R-:W-:Y:S02]  /*96f0*/  IMAD.U32 R6, R11.reuse, -0x80, RZ ;  /* 0xffffff800b067824 */ /* 0x040fe400078e00ff */
[C---:B------:R-:W-:Y:S02]  /*9700*/  IMAD.SHL.U32 R10, R11.reuse, 0x40, RZ ;  /* 0x000000400b0a7824 */ /* 0x040fe400078e00ff */
[----:B---3--:R-:W-:Y:S01]  /*9710*/  IMAD.MOV.U32 R4, RZ, RZ, R42 ;  /* 0x000000ffff047224 */ /* 0x008fe200078e002a */
[----:B--2---:R-:W-:Y:S04]  /*9720*/  MOV R5, R43 ;  /* 0x0000002b00057202 */ /* 0x004fe80000000f00 */
[C---:B------:R-:W-:Y:S01]  /*9730*/  LEA R8, P2, R6.reuse, R4, 0x1 ;  /* 0x0000000406087211 */ /* 0x040fe200078408ff */
[----:B------:R-:W-:Y:S03]  /*9740*/  IMAD.MOV.U32 R4, RZ, RZ, 0x6 ;  /* 0x00000006ff047424 */ /* 0x000fe600078e00ff */
[----:B------:R-:W-:Y:S01]  /*9750*/  LEA.HI.X.SX32 R9, R6, R5, 0x1, P2 ;  /* 0x0000000506097211 */ /* 0x000fe200010f0eff */
[----:B------:R1:W-:Y:S01]  /*9760*/  STL [R1+0x8], R8 ;  /* 0x0000080801007387 */ /* 0x0003e20000100800 */
[----:B------:R-:W-:Y:S02]  /*9770*/  IADD3 R6, P2, R8, R10, RZ ;  /* 0x0000000a08067210 */ /* 0x000fe40007f5e0ff */
[----:B------:R-:W-:Y:S01]  /*9780*/  SHF.L.U64.HI R11, R11, R4, c[0x0][0x374] ;  /* 0x0000dd000b0b7619 */ /* 0x000fe20000010204 */
[----:B------:R-:W-:Y:S01]  /*9790*/  @!PT LDS RZ, [RZ] ;  /* 0x00000000fffff984 */ /* 0x000fe20000000800 */
[----:B------:R-:W-:Y:S01]  /*97a0*/  @!PT LDS RZ, [RZ] ;  /* 0x00000000fffff984 */ /* 0x000fe20000000800 */
[----:B------:R-:W-:Y:S01]  /*97b0*/  @!PT LDS RZ, [RZ] ;  /* 0x00000000fffff984 */ /* 0x000fe20000000800 */
[----:B------:R1:W-:Y:S01]  /*97c0*/  LDGSTS.E.BYPASS.LTC128B.128 [R146+0x8000], [R8.64] ;  /* 0x0800000008927fae */ /* 0x0003e2000b901d44 */
[-C--:B------:R-:W-:Y:S02]  /*97d0*/  IADD3 R4, P3, R6, R10.reuse, RZ ;  /* 0x0000000a06047210 */ /* 0x080fe40007f7e0ff */
[-C--:B------:R-:W-:Y:S01]  /*97e0*/  IADD3.X R7, R9, R11.reuse, RZ, P2, !PT ;  /* 0x0000000b09077210 */ /* 0x080fe200017fe4ff */
[----:B------:R1:W-:Y:S01]  /*97f0*/  STL [R1], R9 ;  /* 0x0000000901007387 */ /* 0x0003e20000100800 */
[----:B------:R-:W-:Y:S03]  /*9800*/  IADD3 R10, P2, R4, R10, RZ ;  /* 0x0000000a040a7210 */ /* 0x000fe60007f5e0ff */
[----:B------:R1:W-:Y:S01]  /*9810*/  LDGSTS.E.BYPASS.LTC128B.128 [R146+0x9000], [R6.64] ;  /* 0x0900000006927fae */ /* 0x0003e2000b901d44 */
[----:B------:R-:W-:Y:S05]  /*9820*/  IMAD.X R5, R7, 0x1, R11, P3 ;  /* 0x0000000107057824 */ /* 0x000fea00018e060b */
[----:B------:R1:W-:Y:S01]  /*9830*/  LDGSTS.E.BYPASS.LTC128B.128 [R146+0xa000], [R4.64] ;  /* 0x0a00000004927fae */ /* 0x0003e2000b901d44 */
[----:B------:R-:W-:Y:S05]  /*9840*/  IADD3.X R11, R5, R11, RZ, P2, !PT ;  /* 0x0000000b050b7210 */ /* 0x000fea00017fe4ff */
[----:B------:R1:W-:Y:S04]  /*9850*/  LDGSTS.E.BYPASS.LTC128B.128 [R146+0xb000], [R10.64] ;  /* 0x0b0000000a927fae */ /* 0x0003e8000b901d44 */
[----:B------:R-:W0:Y:S02]  /*9860*/  LDGDEPBAR ;  /* 0x00000000000079af */ /* 0x000e240000000000 */
.L_x_1068:
        /* <DEDUP_REMOVED lines=16> */
[----:B------:R-:W-:Y:S02]  /*9970*/  IMAD.MOV.U32 R147, RZ, RZ, c[0x0][0x22c] ;  /* 0x00008b00ff937624 */ /* 0x000fe400078e00ff */
        /* <DEDUP_REMOVED lines=126> */
[----:B----4-:R3:W-:Y:S04]  /*a160*/  @P0 STL [R1+0x10], R150 ;  /* 0x0000109601000387 */ /* 0x0107e80000100800 */
        /* <DEDUP_REMOVED lines=374> */
.L_x_1070:
        /* <DEDUP_REMOVED lines=18> */
.L_x_1071:
        /* <DEDUP_REMOVED lines=47> */
.L_x_1073:
[----:B--234-:R-:W-:Y:S05]  /*bce0*/  BSYNC B0 ;  /* 0x0000000000007941 */ /* 0x01cfea0003800000 */
.L_x_1072:
        /* <DEDUP_REMOVED lines=15> */
.L_x_1075:
[----:B------:R-:W-:Y:S05]  /*bde0*/  BSYNC B0 ;  /* 0x0000000000007941 */ /* 0x000fea0003800000 */
.L_x_1074:
        /* <DEDUP_REMOVED lines=15> */
.L_x_1077:
[----:B------:R-:W-:Y:S05]  /*bee0*/  BSYNC B0 ;  /* 0x0000000000007941 */ /* 0x000fea0003800000 */
.L_x_1076:
        /* <DEDUP_REMOVED lines=14> */
.L_x_1079:
[----:B------:R-:W-:Y:S05]  /*bfd0*/  BSYNC B0 ;  /* 0x0000000000007941 */ /* 0x000fea0003800000 */
.L_x_1078:
        /* <DEDUP_REMOVED lines=24> */
.L_x_1081:
[----:B------:R-:W-:Y:S05]  /*c160*/  BSYNC B0 ;  /* 0x0000000000007941 */ /* 0x000fea0003800000 */
.L_x_1080:
        /* <DEDUP_REMOVED lines=13> */
.L_x_1083:
[----:B------:R-:W-:Y:S05]  /*c240*/  BSYNC B0 ;  /* 0x0000000000007941 */ /* 0x000fea0003800000 */
.L_x_1082:
        /* <DEDUP_REMOVED lines=13> */
.L_x_1085:
[----:B------:R-:W-:Y:S05]  /*c320*/  BSYNC B0 ;  /* 0x0000000000007941 */ /* 0x000fea0003800000 */
.L_x_1084:
        /* <DEDUP_REMOVED lines=11> */
.L_x_1066:
[----:B------:R-:W-:Y:S05]  /*c3e0*/  BSYNC B1 ;  /* 0x0000000000017941 */ /* 0x000fea0003800000 */
.L_x_1044:
        /* <DEDUP_REMOVED lines=11> */
.L_x_1086:
[----:B------:R-:W-:Y:S05]  /*c4a0*/  EXIT ;  /* 0x000000000000794d */ /* 0x000fea0003800000 */
.L_x_1088:
        /* <DEDUP_REMOVED lines=13> */
.L_x_1276:


//--------------------- .text._ZN5flash44flash_bwd_dq_dk_dv_loop_seqk_parallel_kernelI23Flash_bwd_kernel_traitsILi64ELi128ELi128ELi8ELi4ELi4ELi4ELb0ELb0EN7cutlass6half_tE19Flash_kernel_traitsILi64ELi128ELi128ELi8ES3_EELb1ELb1ELb0ELb1ELb0ELb0ELb0EEEvNS_16Flash_bwd_paramsE --------------------------
	.section	.text._ZN5flash44flash_bwd_dq_dk_dv_loop_seqk_parallel_kernelI23Flash_bwd_kernel_traitsILi64ELi128ELi128ELi8ELi4ELi4ELi4ELb0ELb0EN7cutlass6half_tE19Flash_kernel_traitsILi64ELi128ELi128ELi8ES3_EELb1ELb1ELb0ELb1ELb0ELb0ELb0EEEvNS_16Flash_bwd_paramsE,"ax",@progbits
	.sectioninfo	@"SHI_REGISTERS=255"
	.align	128
        .global         _ZN5flash44flash_bwd_dq_dk_dv_loop_seqk_parallel_kernelI23Flash_bwd_kernel_traitsILi64ELi128ELi128ELi8ELi4ELi4ELi4ELb0ELb0EN7cutlass6half_tE19Flash_kernel_traitsILi64ELi128ELi128ELi8ES3_EELb1ELb1ELb0ELb1ELb0ELb0ELb0EEEvNS_16Flash_bwd_paramsE
        .type           _ZN5flash44flash_bwd_dq_dk_dv_loop_seqk_parallel_kernelI23Flash_bwd_kernel_traitsILi64ELi128ELi128ELi8ELi4ELi4ELi4ELb0ELb0EN7cutlass6half_tE19Flash_kernel_traitsILi64ELi128ELi128ELi8ES3_EELb1ELb1ELb0ELb1ELb0ELb0ELb0EEEvNS_16Flash_bwd_paramsE,@function
        .size           _ZN5flash44flash_bwd_dq_dk_dv_loop_seqk_parallel_kernelI23Flash_bwd_kernel_traitsILi64ELi128ELi128ELi8ELi4ELi4ELi4ELb0ELb0EN7cutlass6half_tE19Flash_kernel_traitsILi64ELi128ELi128ELi8ES3_EELb1ELb1ELb0ELb1ELb0ELb0ELb0EEEvNS_16Flash_bwd_paramsE,(.L_x_1277 - _ZN5flash44flash_bwd_dq_dk_dv_loop_seqk_parallel_kernelI23Flash_bwd_kernel_traitsILi64ELi128ELi128ELi8ELi4ELi4ELi4ELb0ELb0EN7cutlass6half_tE19Flash_kernel_traitsILi64ELi128ELi128ELi8ES3_EELb1ELb1ELb0ELb1ELb0ELb0ELb0EEEvNS_16Flash_bwd_paramsE)
        .other          _ZN5flash44flash_bwd_dq_dk_dv_loop_seqk_parallel_kernelI23Flash_bwd_kernel_traitsILi64ELi128ELi128ELi8ELi4ELi4ELi4ELb0ELb0EN7cutlass6half_tE19Flash_kernel_traitsILi64ELi128ELi128ELi8ES3_EELb1ELb1ELb0ELb1ELb0ELb0ELb0EEEvNS_16Flash_bwd_paramsE,@"STO_CUDA_ENTRY STV_DEFAULT"
_ZN5flash44flash_bwd_dq_dk_dv_loop_seqk_parallel_kernelI23Flash_bwd_kernel_traitsILi64ELi128ELi128ELi8ELi4ELi4ELi4ELb0ELb0EN7cutlass6half_tE19Flash_kernel_traitsILi64ELi128ELi128ELi8ES3_EELb1ELb1ELb0ELb1ELb0ELb0ELb0EEEvNS_16Flash_bwd_paramsE:
.text._ZN5flash44flash_bwd_dq_dk_dv_loop_seqk_parallel_kernelI23Flash_bwd_kernel_traitsILi64ELi128ELi128ELi8ELi4ELi4ELi4ELb0ELb0EN7cutlass6half_tE19Flash_kernel_traitsILi64ELi128ELi128ELi8ES3_EELb1ELb1ELb0ELb1ELb0ELb0ELb0EEEvNS_16Flash_bwd_paramsE:
        /* <DEDUP_REMOVED lines=24> */
[----:B------:R-:W-:Y:S02]  /*0180*/  ULDC UR13, c[0x0][0x194] ;  /* 0x00006500000d7ab9 */ /* 0x000fe40000000800 */
[----:B------:R-:W-:Y:S02]  /*0190*/  ULDC.U8 UR9, c[0x0][0x3d0] ;  /* 0x0000f40000097ab9 */ /* 0x000fe40000000000 */
[----:B------:R-:W-:Y:S01]  /*01a0*/  UISETP.NE.AND UP6, UPT, UR9, URZ, UPT ;  /* 0x0000003f0900728c */ /* 0x000fe2000bfc5270 */
[----:B-1----:R-:W-:Y:S01]  /*01b0*/  SHF.R.S32.HI R3, RZ, 0x1f, R10 ;  /* 0x0000001fff037819 */ /* 0x002fe2000001140a */
[----:B--2---:R-:W-:-:S02]  /*01c0*/  UIMAD.WIDE.U32 UR46, UR37, UR16, URZ ;  /* 0x00000010252e72a5 */ /* 0x004fc4000f8e003f */
[----:B------:R-:W-:Y:S01]  /*01d0*/  USHF.L.U32 UR16, UR37, 0x7, URZ ;  /* 0x0000000725107899 */ /* 0x000fe2000800063f */
[CC--:B------:R-:W-:Y:S01]  /*01e0*/  LEA.HI R2, R3.reuse, R10.reuse, RZ, 0x5 ;  /* 0x0000000a03027211 */ /* 0x0c0fe200078f28ff */
[----:B------:R-:W-:Y:S01]  /*01f0*/  USHF.R.S32.HI UR9, URZ, 0x1f, UR37 ;  /* 0x0000001f3f097899 */ /* 0x000fe20008011425 */
[CC--:B------:R-:W-:Y:S01]  /*0200*/  LEA.HI R9, R3.reuse, R10.reuse, RZ, 0x3 ;  /* 0x0000000a03097211 */ /* 0x0c0fe200078f18ff */
[----:B------:R-:W-:Y:S01]  /*0210*/  ULDC.U8 UR8, c[0x0][0x328] ;  /* 0x0000ca0000087ab9 */ /* 0x000fe20000000000 */
[----:B------:R-:W-:Y:S01]  /*0220*/  LOP3.LUT R0, R2, 0xffffffe0, RZ, 0xc0, !PT ;  /* 0xffffffe002007812 */ /* 0x000fe200078ec0ff */
[----:B------:R-:W-:Y:S01]  /*0230*/  UISETP.NE.AND UP5, UPT, UR8, URZ, UPT ;  /* 0x0000003f0800728c */ /* 0x000fe2000bfa5270 */
[--C-:B------:R-:W-:Y:S01]  /*0240*/  SHF.R.S32.HI R4, RZ, 0x5, R2.reuse ;  /* 0x00000005ff047819 */ /* 0x100fe20000011402 */
[----:B---3--:R-:W-:Y:S01]  /*0250*/  USHF.R.S32.HI UR8, URZ, 0x1f, UR38 ;  /* 0x0000001f3f087899 */ /* 0x008fe20008011426 */
[----:B------:R-:W-:Y:S01]  /*0260*/  SHF.R.S32.HI R2, RZ, 0x1f, R2 ;  /* 0x0000001fff027819 */ /* 0x000fe20000011402 */
[----:B------:R-:W-:Y:S01]  /*0270*/  IMAD.IADD R0, R10, 0x1, -R0 ;  /* 0x000000010a007824 */ /* 0x000fe200078e0a00 */
[CC--:B------:R-:W-:Y:S01]  /*0280*/  LEA.HI R6, R3.reuse, R10.reuse, RZ, 0x4 ;  /* 0x0000000a03067211 */ /* 0x0c0fe200078f20ff */
[----:B------:R-:W-:Y:S01]  /*0290*/  ULDC UR49, c[0x0][0x22c] ;  /* 0x00008b0000317ab9 */ /* 0x000fe20000000800 */
[CC--:B------:R-:W-:Y:S01]  /*02a0*/  LEA.HI R14, R3.reuse, R10.reuse, RZ, 0x7 ;  /* 0x0000000a030e7211 */ /* 0x0c0fe200078f38ff */
[----:B------:R-:W-:Y:S01]  /*02b0*/  ULDC UR40, c[0x0][0x1c0] ;  /* 0x0000700000287ab9 */ /* 0x000fe20000000800 */
[CC--:B------:R-:W-:Y:S01]  /*02c0*/  LEA.HI R13, R3.reuse, R10.reuse, RZ, 0x6 ;  /* 0x0000000a030d7211 */ /* 0x0c0fe200078f30ff */
[----:B------:R-:W-:Y:S01]  /*02d0*/  ULDC UR11, c[0x0][0x1c0] ;  /* 0x00007000000b7ab9 */ /* 0x000fe20000000800 */
[----:B------:R-:W-:Y:S01]  /*02e0*/  LEA.HI R3, R3, R10, RZ, 0x2 ;  /* 0x0000000a03037211 */ /* 0x000fe200078f10ff */
[----:B------:R-:W-:Y:S01]  /*02f0*/  ULDC UR14, c[0x0][0x1c0] ;  /* 0x00007000000e7ab9 */ /* 0x000fe20000000800 */
[----:B------:R-:W-:Y:S01]  /*0300*/  LEA.HI R2, R2, R4, RZ, 0x2 ;  /* 0x0000000402027211 */ /* 0x000fe200078f10ff */
[----:B------:R-:W-:Y:S01]  /*0310*/  ULDC UR15, c[0x0][0x1c0] ;  /* 0x00007000000f7ab9 */ /* 0x000fe20000000800 */
[----:B------:R-:W-:Y:S01]  /*0320*/  LOP3.LUT R5, R3, 0x7ffffffc, RZ, 0xc0, !PT ;  /* 0x7ffffffc03057812 */ /* 0x000fe200078ec0ff */
[----:B------:R-:W-:Y:S01]  /*0330*/  ULDC UR10, c[0x0][0x1c0] ;  /* 0x00007000000a7ab9 */ /* 0x000fe20000000800 */
[----:B------:R-:W-:Y:S01]  /*0340*/  LOP3.LUT R2, R2, 0xfffffffc, RZ, 0xc0, !PT ;  /* 0xfffffffc02027812 */ /* 0x000fe200078ec0ff */
[----:B------:R-:W-:Y:S01]  /*0350*/  UIMAD.WIDE UR40, UR49, UR40, URZ ;  /* 0x00000028312872a5 */ /* 0x000fe2000f8e023f */
[----:B------:R-:W-:Y:S01]  /*0360*/  LOP3.LUT R7, R9, 0xfffffff8, RZ, 0xc0, !PT ;  /* 0xfffffff809077812 */ /* 0x000fe200078ec0ff */
[----:B------:R-:W-:Y:S01]  /*0370*/  IMAD.IADD R15, R10, 0x1, -R5 ;  /* 0x000000010a0f7824 */ /* 0x000fe200078e0a05 */
[----:B------:R-:W-:Y:S01]  /*0380*/  SHF.R.S32.HI R5, RZ, 0x1f, R0 ;  /* 0x0000001fff057819 */ /* 0x000fe20000011400 */
[----:B------:R-:W-:Y:S01]  /*0390*/  IMAD.IADD R16, R4, 0x1, -R2 ;  /* 0x0000000104107824 */ /* 0x000fe200078e0a02 */
[----:B------:R-:W-:Y:S01]  /*03a0*/  SHF.R.S32.HI R4, RZ, 0x4, R6 ;  /* 0x00000004ff047819 */ /* 0x000fe20000011406 */
[----:B------:R-:W-:Y:S01]  /*03b0*/  IMAD.IADD R7, R10, 0x1, -R7 ;  /* 0x000000010a077824 */ /* 0x000fe200078e0a07 */
[----:B------:R-:W-:Y:S01]  /*03c0*/  LEA.HI R12, R5, R0, RZ, 0x2 ;  /* 0x00000000050c7211 */ /* 0x000fe200078f10ff */
[----:B------:R-:W-:Y:S01]  /*03d0*/  UIMAD UR50, UR38, UR49, URZ ;  /* 0x00000031263272a4 */ /* 0x000fe2000f8e023f */
[C---:B------:R-:W-:Y:S01]  /*03e0*/  LEA.HI R2, R6.reuse, R4, RZ, 0x1 ;  /* 0x0000000406027211 */ /* 0x040fe200078f08ff */
[C---:B------:R-:W-:Y:S01]  /*03f0*/  IMAD.SHL.U32 R236, R7.reuse, 0x8, RZ ;  /* 0x0000000807ec7824 */ /* 0x040fe200078e00ff */
[--C-:B------:R-:W-:Y:S01]  /*0400*/  SHF.R.S32.HI R5, RZ, 0x2, R3.reuse ;  /* 0x00000002ff057819 */ /* 0x100fe20000011403 */
[----:B------:R-:W-:Y:S01]  /*0410*/  STL [R1+0x9c], R16 ;  /* 0x00009c1001007387 */ /* 0x000fe20000100800 */
[----:B------:R-:W-:Y:S01]  /*0420*/  SHF.R.S32.HI R0, RZ, 0x1f, R3 ;  /* 0x0000001fff007819 */ /* 0x000fe20000011403 */
[----:B------:R-:W-:Y:S01]  /*0430*/  UIMAD UR49, UR49, UR11, URZ ;  /* 0x0000000b313172a4 */ /* 0x000fe2000f8e023f */
[----:B------:R-:W-:Y:S01]  /*0440*/  LOP3.LUT R8, R6, 0xfffffff0, RZ, 0xc0, !PT ;  /* 0xfffffff006087812 */ /* 0x000fe200078ec0ff */
[----:B------:R-:W-:Y:S01]  /*0450*/  UIMAD UR56, UR7, UR37, URZ ;  /* 0x00000025073872a4 */ /* 0x000fe2000f8e023f */
[----:B------:R-:W-:Y:S01]  /*0460*/  LOP3.LUT R2, R2, 0xfffffffe, RZ, 0xc0, !PT ;  /* 0xfffffffe02027812 */ /* 0x000fe200078ec0ff */
[----:B------:R-:W-:Y:S01]  /*0470*/  UIMAD UR6, UR37, UR10, UR38 ;  /* 0x0000000a250672a4 */ /* 0x000fe2000f8e0226 */
[----:B------:R-:W-:Y:S01]  /*0480*/  LEA.HI R0, R0, R5, RZ, 0x3 ;  /* 0x0000000500007211 */ /* 0x000fe200078f18ff */
[----:B------:R-:W-:Y:S01]  /*0490*/  IMAD.IADD R8, R10, 0x1, -R8 ;  /* 0x000000010a087824 */ /* 0x000fe200078e0a08 */
[--C-:B------:R-:W-:Y:S01]  /*04a0*/  SHF.R.S32.HI R3, RZ, 0x3, R9.reuse ;  /* 0x00000003ff037819 */ /* 0x100fe20000011409 */
[----:B------:R-:W-:Y:S01]  /*04b0*/  IMAD.IADD R10, R4, 0x1, -R2 ;  /* 0x00000001040a7824 */ /* 0x000fe200078e0a02 */
[----:B------:R-:W-:Y:S01]  /*04c0*/  LOP3.LUT R0, R0, 0xfffffff8, RZ, 0xc0, !PT ;  /* 0xfffffff800007812 */ /* 0x000fe200078ec0ff */
[----:B------:R-:W-:Y:S01]  /*04d0*/  @!UP5 UIMAD UR7, UR37, UR15, UR38 ;  /* 0x0000000f2507d2a4 */ /* 0x000fe2000f8e0226 */
[----:B------:R-:W-:Y:S01]  /*04e0*/  LOP3.LUT P4, RZ, R7, 0x2, RZ, 0xc0, !PT ;  /* 0x0000000207ff7812 */ /* 0x000fe2000788c0ff */
[----:B------:R-:W-:Y:S01]  /*04f0*/  IMAD.SHL.U32 R2, R3, 0x40, RZ ;  /* 0x0000004003027824 */ /* 0x000fe200078e00ff */
[----:B------:R-:W-:Y:S01]  /*0500*/  SHF.R.S32.HI R3, RZ, 0x1f, R8 ;  /* 0x0000001fff037819 */ /* 0x000fe20000011408 */
[----:B------:R-:W-:Y:S01]  /*0510*/  IMAD.IADD R6, R5, 0x1, -R0 ;  /* 0x0000000105067824 */ /* 0x000fe200078e0a00 */
[----:B------:R-:W-:Y:S01]  /*0520*/  LOP3.LUT P3, RZ, R7, 0x4, RZ, 0xc0, !PT ;  /* 0x0000000407ff7812 */ /* 0x000fe2000786c0ff */
[----:B------:R-:W-:Y:S01]  /*0530*/  ULDC UR53, c[0x0][0x214] ;  /* 0x0000850000357ab9 */ /* 0x000fe20000000800 */
[----:B------:R-:W-:Y:S01]  /*0540*/  LOP3.LUT R0, R2, 0x1c0, RZ, 0xc0, !PT ;  /* 0x000001c002007812 */ /* 0x000fe200078ec0ff */
[----:B------:R-:W-:Y:S01]  /*0550*/  USHF.L.U32 UR48, UR49, 0x7, URZ ;  /* 0x0000000731307899 */ /* 0x000fe2000800063f */
[----:B------:R-:W-:Y:S01]  /*0560*/  LEA.HI R11, R3, R8, RZ, 0x3 ;  /* 0x00000008030b7211 */ /* 0x000fe200078f18ff */
[----:B------:R-:W-:Y:S01]  /*0570*/  ULDC UR54, c[0x0][0x224] ;  /* 0x0000890000367ab9 */ /* 0x000fe20000000800 */
[----:B------:R-:W-:Y:S01]  /*0580*/  SHF.R.U32.HI R3, RZ, 0x3, R0 ;  /* 0x00000003ff037819 */ /* 0x000fe20000011600 */
[----:B------:R-:W-:Y:S01]  /*0590*/  ULDC UR60, c[0x0][0x1c8] ;  /* 0x00007200003c7ab9 */ /* 0x000fe20000000800 */
[----:B------:R-:W-:Y:S01]  /*05a0*/  LOP3.LUT R2, R0, 0x38, R236, 0xf8, !PT ;  /* 0x0000003800027812 */ /* 0x000fe200078ef8ec */
[----:B------:R-:W-:Y:S01]  /*05b0*/  @UP5 UIMAD UR58, UR37, UR53, URZ ;  /* 0x00000035253a52a4 */ /* 0x000fe2000f8e023f */
[----:B------:R-:W-:Y:S01]  /*05c0*/  LOP3.LUT R0, R11, 0xfffffff8, RZ, 0xc0, !PT ;  /* 0xfffffff80b007812 */ /* 0x000fe200078ec0ff */
[----:B------:R-:W-:Y:S01]  /*05d0*/  UIMAD UR54, UR6, UR54, URZ ;  /* 0x00000036063672a4 */ /* 0x000fe2000f8e023f */
[----:B------:R-:W-:Y:S01]  /*05e0*/  LOP3.LUT R3, R2, R3, RZ, 0x3c, !PT ;  /* 0x0000000302037212 */ /* 0x000fe200078e3cff */
[----:B------:R-:W-:Y:S01]  /*05f0*/  IMAD.SHL.U32 R2, R13, 0x8, RZ ;  /* 0x000000080d027824 */ /* 0x000fe200078e00ff */
[----:B------:R-:W-:Y:S01]  /*0600*/  LOP3.LUT R4, R6, 0x1, RZ, 0xc0, !PT ;  /* 0x0000000106047812 */ /* 0x000fe200078ec0ff */
[----:B------:R-:W-:Y:S01]  /*0610*/  IMAD.IADD R17, R8, 0x1, -R0 ;  /* 0x0000000108117824 */ /* 0x000fe200078e0a00 */
[----:B------:R-:W-:Y:S01]  /*0620*/  SEL R177, R232, 0xffffffe0, !P4 ;  /* 0xffffffe0e8b17807 */ /* 0x000fe20006000000 */
[----:B------:R-:W-:Y:S01]  /*0630*/  IMAD.SHL.U32 R0, R7, 0x40, RZ ;  /* 0x0000004007007824 */ /* 0x000fe200078e00ff */
[----:B------:R-:W-:Y:S01]  /*0640*/  LOP3.LUT R2, R3, 0xfffffe00, R2, 0xf8, !PT ;  /* 0xfffffe0003027812 */ /* 0x000fe200078ef802 */
[----:B------:R-:W-:Y:S01]  /*0650*/  IMAD.U32 R3, RZ, RZ, UR16 ;  /* 0x00000010ff037e24 */ /* 0x000fe2000f8e00ff */
[----:B------:R-:W-:Y:S01]  /*0660*/  STL [R1+0xa0], R17 ;  /* 0x0000a01101007387 */ /* 0x000fe20000100800 */
[----:B------:R-:W-:Y:S01]  /*0670*/  SHF.R.S32.HI R7, RZ, 0x7, R14 ;  /* 0x00000007ff077819 */ /* 0x000fe2000001140e */
[----:B------:R-:W-:Y:S01]  /*0680*/  IMAD.SHL.U32 R8, R10, 0x10, RZ ;  /* 0x000000100a087824 */ /* 0x000fe200078e00ff */
[----:B------:R-:W-:Y:S01]  /*0690*/  LOP3.LUT R0, R0, 0x1c0, RZ, 0xc0, !PT ;  /* 0x000001c000007812 */ /* 0x000fe200078ec0ff */
[----:B------:R1:W-:Y:S01]  /*06a0*/  STL [R1+0x98], R2 ;  /* 0x0000980201007387 */ /* 0x0003e20000100800 */
[----:B------:R-:W-:Y:S01]  /*06b0*/  ISETP.NE.U32.AND P0, PT, R4, 0x1, PT ;  /* 0x000000010400780c */ /* 0x000fe20003f05070 */
[----:B------:R-:W-:Y:S01]  /*06c0*/  @!UP5 UIMAD UR53, UR7, UR53, URZ ;  /* 0x000000350735d2a4 */ /* 0x000fe2000f8e023f */
[----:B------:R-:W-:Y:S01]  /*06d0*/  LOP3.LUT R175, R0, 0x8, R9, 0xf8, !PT ;  /* 0x0000000800af7812 */ /* 0x000fe200078ef809 */
[----:B------:R-:W-:Y:S01]  /*06e0*/  ULDC.U8 UR5, c[0x0][0x2d8] ;  /* 0x0000b60000057ab9 */ /* 0x000fe20000000000 */
[----:B------:R-:W-:Y:S01]  /*06f0*/  R2P PR, R6, 0x6 ;  /* 0x0000000606007804 */ /* 0x000fe20000000000 */
[----:B------:R-:W-:Y:S01]  /*0700*/  ULOP3.LUT UR60, UR38, UR60, URZ, 0x3c, !UPT ;  /* 0x0000003c263c7292 */ /* 0x000fe2000f8e3c3f */
[----:B------:R-:W-:Y:S01]  /*0710*/  SEL R230, R230, 0x10, !P0 ;  /* 0x00000010e6e67807 */ /* 0x000fe20004000000 */
[----:B------:R-:W-:-:S02]  /*0720*/  USHF.R.S32.HI UR61, URZ, 0x1f, UR38 ;  /* 0x0000001f3f3d7899 */ /* 0x000fc40008011426 */
[----:B------:R-:W-:Y:S01]  /*0730*/  SEL R232, R232, 0xffffffe0, !P1 ;  /* 0xffffffe0e8e87807 */ /* 0x000fe20004800000 */
[----:B------:R-:W-:Y:S02]  /*0740*/  UIMAD.WIDE.U32 UR44, UR40, UR46, URZ ;  /* 0x0000002e282c72a5 */ /* 0x000fe4000f8e003f */
[----:B------:R-:W-:Y:S02]  /*0750*/  UIMAD UR55, UR41, UR46, URZ ;  /* 0x0000002e293772a4 */ /* 0x000fe4000f8e023f */
[----:B------:R-:W-:Y:S02]  /*0760*/  USHF.R.S32.HI UR57, URZ, 0x1f, UR50 ;  /* 0x0000001f3f397899 */ /* 0x000fe40008011432 */
[----:B------:R-:W-:Y:S02]  /*0770*/  USHF.R.S32.HI UR52, URZ, 0x1f, UR48 ;  /* 0x0000001f3f347899 */ /* 0x000fe40008011430 */
[----:B------:R-:W-:Y:S01]  /*0780*/  ULDC.64 UR6, c[0x0][0x118] ;  /* 0x0000460000067ab9 */ /* 0x000fe20000000a00 */
[----:B-1----:R-:W-:-:S05]  /*0790*/  IMAD.SHL.U32 R2, R16, 0x10, RZ ;  /* 0x0000001010027824 */ /* 0x002fca00078e00ff */
[----:B------:R-:W-:Y:S02]  /*07a0*/  LEA.HI.SX32 R3, R12, R2, 0x1e ;  /* 0x000000020c037211 */ /* 0x000fe400078ff2ff */
[----:B------:R-:W-:Y:S02]  /*07b0*/  LOP3.LUT R5, R0, 0x30, R2, 0xf8, !PT ;  /* 0x0000003000057812 */ /* 0x000fe400078ef802 */
[----:B------:R-:W-:Y:S01]  /*07c0*/  SHF.R.U32.HI R0, RZ, 0x3, R0 ;  /* 0x00000003ff007819 */ /* 0x000fe20000011600 */
[----:B------:R1:W-:Y:S01]  /*07d0*/  STL [R1+0x50], R3 ;  /* 0x0000500301007387 */ /* 0x0003e20000100800 */
[----:B------:R-:W-:Y:S02]  /*07e0*/  LOP3.LUT R4, R5, 0x8, R9, 0xf8, !PT ;  /* 0x0000000805047812 */ /* 0x000fe400078ef809 */
[----:B------:R-:W-:Y:S01]  /*07f0*/  LOP3.LUT R175, R175, R0, RZ, 0x3c, !PT ;  /* 0x00000000afaf7212 */ /* 0x000fe200078e3cff */
[----:B-1----:R-:W-:-:S04]  /*0800*/  IMAD.SHL.U32 R3, R10, 0x200, RZ ;  /* 0x000002000a037824 */ /* 0x002fc800078e00ff */
[----:B------:R-:W-:Y:S01]  /*0810*/  IMAD R2, R7, 0x1000, R3 ;  /* 0x0000100007027824 */ /* 0x000fe200078e0203 */
[----:B------:R-:W-:Y:S01]  /*0820*/  LOP3.LUT R3, R3, R4, R0, 0xf6, !PT ;  /* 0x0000000403037212 */ /* 0x000fe200078ef600 */
[----:B------:R-:W-:Y:S02]  /*0830*/  IMAD.SHL.U32 R0, R6, 0x40, RZ ;  /* 0x0000004006007824 */ /* 0x000fe400078e00ff */
[----:B------:R-:W-:Y:S01]  /*0840*/  IMAD.U32 R4, RZ, RZ, UR4 ;  /* 0x00000004ff047e24 */ /* 0x000fe2000f8e00ff */
[----:B------:R-:W-:Y:S01]  /*0850*/  UIMAD UR4, UR13, 0xc0, URZ ;  /* 0x000000c00d0478a4 */ /* 0x000fe2000f8e023f */
[----:B------:R-:W-:Y:S01]  /*0860*/  IMAD.SHL.U32 R6, R15, 0x2, RZ ;  /* 0x000000020f067824 */ /* 0x000fe200078e00ff */
[----:B------:R-:W-:Y:S01]  /*0870*/  LOP3.LUT R0, R0, 0x1c0, RZ, 0xc0, !PT ;  /* 0x000001c000007812 */ /* 0x000fe200078ec0ff */
[----:B------:R-:W-:Y:S01]  /*0880*/  IMAD.IADD R175, R2, 0x1, R175 ;  /* 0x0000000102af7824 */ /* 0x000fe200078e02af */
[----:B------:R1:W-:Y:S01]  /*0890*/  STL [R1+0xd8], R4 ;  /* 0x0000d80401007387 */ /* 0x0003e20000100800 */
[----:B------:R-:W-:-:S02]  /*08a0*/  IMAD.SHL.U32 R2, R7, 0x8, RZ ;  /* 0x0000000807027824 */ /* 0x000fc400078e00ff */
[--C-:B------:R-:W-:Y:S02]  /*08b0*/  IMAD R5, R7, 0x2000, R6.reuse ;  /* 0x0000200007057824 */ /* 0x100fe400078e0206 */
[----:B------:R-:W-:Y:S01]  /*08c0*/  IMAD.U32 R7, RZ, RZ, UR4 ;  /* 0x00000004ff077e24 */ /* 0x000fe2000f8e00ff */
[----:B------:R-:W-:Y:S01]  /*08d0*/  LOP3.LUT R2, R2, 0x8, RZ, 0xc0, !PT ;  /* 0x0000000802027812 */ /* 0x000fe200078ec0ff */
[C---:B------:R-:W-:Y:S01]  /*08e0*/  IMAD R5, R16.reuse, 0x400, R5 ;  /* 0x0000040010057824 */ /* 0x040fe200078e0205 */
[----:B------:R-:W-:Y:S01]  /*08f0*/  UIMAD UR4, UR37, UR14, UR38 ;  /* 0x0000000e250472a4 */ /* 0x000fe2000f8e0226 */
[----:B------:R-:W-:Y:S01]  /*0900*/  IMAD R6, R16, 0x400, R6 ;  /* 0x0000040010067824 */ /* 0x000fe200078e0206 */
[----:B------:R2:W-:Y:S01]  /*0910*/  STL [R1+0xd4], R7 ;  /* 0x0000d40701007387 */ /* 0x0005e20000100800 */
[----:B------:R-:W-:Y:S01]  /*0920*/  LOP3.LUT R9, R2, 0x10, R8, 0xf8, !PT ;  /* 0x0000001002097812 */ /* 0x000fe200078ef808 */
[----:B------:R-:W-:Y:S01]  /*0930*/  IMAD.SHL.U32 R175, R175, 0x2, RZ ;  /* 0x00000002afaf7824 */ /* 0x000fe200078e00ff */
[----:B------:R-:W-:-:S03]  /*0940*/  USHF.L.U32 UR43, UR4, 0x5, URZ ;  /* 0x00000005042b7899 */ /* 0x000fc6000800063f */
[----:B------:R-:W-:Y:S01]  /*0950*/  IMAD.IADD R178, R175, 0x1, R177 ;  /* 0x00000001afb27824 */ /* 0x000fe200078e02b1 */
[----:B------:R-:W-:Y:S01]  /*0960*/  USHF.R.S32.HI UR51, URZ, 0x1f, UR43 ;  /* 0x0000001f3f337899 */ /* 0x000fe2000801142b */
[----:B-1----:R-:W-:-:S04]  /*0970*/  SHF.R.U32.HI R4, RZ, 0x3, R0 ;  /* 0x00000003ff047819 */ /* 0x002fc80000011600 */
[----:B------:R-:W-:Y:S01]  /*0980*/  LOP3.LUT R8, R4, R0, R2, 0x1e, !PT ;  /* 0x0000000004087212 */ /* 0x000fe200078e1e02 */
[----:B------:R-:W-:-:S04]  /*0990*/  IMAD.SHL.U32 R2, R17, 0x40, RZ ;  /* 0x0000004011027824 */ /* 0x000fc800078e00ff */
[----:B------:R-:W-:Y:S01]  /*09a0*/  IMAD.IADD R6, R6, 0x1, R8 ;  /* 0x0000000106067824 */ /* 0x000fe200078e0208 */
[----:B--2---:R-:W-:Y:S01]  /*09b0*/  LOP3.LUT R7, R4, R0, RZ, 0xfc, !PT ;  /* 0x0000000004077212 */ /* 0x004fe200078efcff */
[----:B------:R-:W-:Y:S01]  /*09c0*/  IMAD.U32 R0, RZ, RZ, UR9 ;  /* 0x00000009ff007e24 */ /* 0x000fe2000f8e00ff */
[----:B------:R-:W-:Y:S01]  /*09d0*/  LOP3.LUT R2, R2, 0x1c0, RZ, 0xc0, !PT ;  /* 0x000001c002027812 */ /* 0x000fe200078ec0ff */
[----:B------:R-:W-:Y:S02]  /*09e0*/  IMAD.SHL.U32 R0, R11, 0x40, RZ ;  /* 0x000000400b007824 */ /* 0x000fe400078e00ff */
[----:B------:R-:W-:Y:S02]  /*09f0*/  IMAD.IADD R7, R7, 0x1, R5 ;  /* 0x0000000107077824 */ /* 0x000fe400078e0205 */
[----:B------:R-:W-:Y:S01]  /*0a00*/  IMAD.SHL.U32 R5, R10, 0x8, RZ ;  /* 0x000000080a057824 */ /* 0x000fe200078e00ff */
[----:B------:R-:W-:Y:S01]  /*0a10*/  LOP3.LUT R0, R0, 0xfffffe00, RZ, 0xc0, !PT ;  /* 0xfffffe0000007812 */ /* 0x000fe200078ec0ff */
[----:B------:R-:W-:Y:S01]  /*0a20*/  IMAD.U32 R4, RZ, RZ, UR8 ;  /* 0x00000008ff047e24 */ /* 0x000fe2000f8e00ff */
[----:B------:R-:W-:Y:S01]  /*0a30*/  SHF.R.U32.HI R4, RZ, 0x3, R2 ;  /* 0x00000003ff047819 */ /* 0x000fe20000011602 */
[----:B------:R-:W-:Y:S01]  /*0a40*/  IMAD.SHL.U32 R228, R7, 0x2, RZ ;  /* 0x0000000207e47824 */ /* 0x000fe200078e00ff */
[----:B------:R-:W-:Y:S01]  /*0a50*/  LOP3.LUT R5, R2, 0x8, R5, 0xf8, !PT ;  /* 0x0000000802057812 */ /* 0x000fe200078ef805 */
[----:B------:R-:W-:Y:S01]  /*0a60*/  IMAD R181, R16, 0x400, R0 ;  /* 0x0000040010b57824 */ /* 0x000fe200078e0200 */
[----:B------:R-:W-:Y:S01]  /*0a70*/  LOP3.LUT R2, R4, R9, R2, 0x1e, !PT ;  /* 0x0000000904027212 */ /* 0x000fe200078e1e02 */
[----:B------:R-:W-:Y:S01]  /*0a80*/  IMAD.IADD R231, R228, 0x1, R230 ;  /* 0x00000001e4e77824 */ /* 0x000fe200078e02e6 */
[----:B------:R-:W-:Y:S01]  /*0a90*/  LOP3.LUT R5, R5, R4, RZ, 0x3c, !PT ;  /* 0x0000000405057212 */ /* 0x000fe200078e3cff */
[----:B------:R-:W-:Y:S01]  /*0aa0*/  IMAD.MOV.U32 R4, RZ, RZ, 0x440 ;  /* 0x00000440ff047424 */ /* 0x000fe200078e00ff */
[----:B------:R-:W-:Y:S01]  /*0ab0*/  LOP3.LUT R180, R2, R0, RZ, 0xfc, !PT ;  /* 0x0000000002b47212 */ /* 0x000fe200078efcff */
[----:B------:R-:W-:Y:S01]  /*0ac0*/  IMAD.SHL.U32 R2, R3, 0x2, RZ ;  /* 0x0000000203027824 */ /* 0x000fe200078e00ff */
[----:B------:R-:W-:Y:S01]  /*0ad0*/  LEA R0, R6, 0xc000, 0x1 ;  /* 0x0000c00006007811 */ /* 0x000fe200078e08ff */
[----:B------:R-:W-:Y:S01]  /*0ae0*/  IMAD.IADD R181, R181, 0x1, R5 ;  /* 0x00000001b5b57824 */ /* 0x000fe200078e0205 */
[----:B------:R-:W-:Y:S01]  /*0af0*/  SEL R4, R4, 0x3c0, !P2 ;  /* 0x000003c004047807 */ /* 0x000fe20005000000 */
[----:B------:R-:W-:Y:S01]  /*0b00*/  IMAD.MOV.U32 R5, RZ, RZ, 0x40 ;  /* 0x00000040ff057424 */ /* 0x000fe200078e00ff */
[----:B------:R-:W-:Y:S01]  /*0b10*/  IADD3 R12, R0, 0x420, RZ ;  /* 0x00000420000c7810 */ /* 0x000fe20007ffe0ff */
[----:B------:R-:W-:Y:S01]  /*0b20*/  IMAD.IADD R7, R232, 0x1, R0 ;  /* 0x00000001e8077824 */ /* 0x000fe200078e0200 */
[----:B------:R-:W-:Y:S01]  /*0b30*/  IADD3 R8, R0, 0x2020, RZ ;  /* 0x0000202000087810 */ /* 0x000fe20007ffe0ff */
[--C-:B------:R-:W-:Y:S01]  /*0b40*/  IMAD.IADD R235, R228, 0x1, R232.reuse ;  /* 0x00000001e4eb7824 */ /* 0x100fe200078e02e8 */
[----:B------:R-:W-:Y:S01]  /*0b50*/  SEL R176, R5, 0xffffffc0, !P3 ;  /* 0xffffffc005b07807 */ /* 0x000fe20005800000 */
[----:B------:R-:W-:Y:S01]  /*0b60*/  IMAD.IADD R234, R231, 0x1, R232 ;  /* 0x00000001e7ea7824 */ /* 0x000fe200078e02e8 */
[----:B------:R-:W-:Y:S01]  /*0b70*/  SEL R5, R5, 0xffffffc0, !P2 ;  /* 0xffffffc005057807 */ /* 0x000fe20005000000 */
[----:B------:R-:W-:Y:S01]  /*0b80*/  STL [R1+0xd0], R7 ;  /* 0x0000d00701007387 */ /* 0x000fe20000100800 */
[C---:B------:R-:W-:Y:S01]  /*0b90*/  @P1 IADD3 R12, R0.reuse, 0x3e0, RZ ;  /* 0x000003e0000c1810 */ /* 0x040fe20007ffe0ff */
[----:B------:R-:W-:Y:S01]  /*0ba0*/  IMAD.IADD R176, R175, 0x1, R176 ;  /* 0x00000001afb07824 */ /* 0x000fe200078e02b0 */
[C---:B------:R-:W-:Y:S01]  /*0bb0*/  IADD3 R11, R0.reuse, 0x2420, RZ ;  /* 0x00002420000b7810 */ /* 0x040fe20007ffe0ff */
[----:B------:R-:W-:Y:S01]  /*0bc0*/  IMAD.IADD R10, R5, 0x1, R0 ;  /* 0x00000001050a7824 */ /* 0x000fe200078e0200 */
[----:B------:R-:W-:Y:S01]  /*0bd0*/  @P1 IADD3 R8, R0, 0x1fe0, RZ ;  /* 0x00001fe000081810 */ /* 0x000fe20007ffe0ff */
[----:B------:R-:W-:Y:S01]  /*0be0*/  IMAD.IADD R229, R228, 0x1, R5 ;  /* 0x00000001e4e57824 */ /* 0x000fe200078e0205 */
[C---:B------:R-:W-:Y:S01]  /*0bf0*/  IADD3 R3, R0.reuse, 0x2440, RZ ;  /* 0x0000244000037810 */ /* 0x040fe20007ffe0ff */
[----:B------:R-:W-:Y:S01]  /*0c00*/  IMAD.IADD R177, R177, 0x1, R176 ;  /* 0x00000001b1b17824 */ /* 0x000fe200078e02b0 */
[C---:B------:R-:W-:Y:S01]  /*0c10*/  @P1 IADD3 R11, R0.reuse, 0x23e0, RZ ;  /* 0x000023e0000b1810 */ /* 0x040fe20007ffe0ff */
[----:B------:R-:W-:Y:S01]  /*0c20*/  STL [R1+0xb4], R10 ;  /* 0x0000b40a01007387 */ /* 0x000fe20000100800 */
[----:B------:R-:W-:Y:S01]  /*0c30*/  @P2 IADD3 R3, R0, 0x23c0, RZ ;  /* 0x000023c000032810 */ /* 0x000fe20007ffe0ff */
[--C-:B------:R-:W-:Y:S01]  /*0c40*/  IMAD.IADD R230, R230, 0x1, R229.reuse ;  /* 0x00000001e6e67824 */ /* 0x100fe200078e02e5 */
[C---:B------:R-:W-:Y:S01]  /*0c50*/  IADD3 R6, R0.reuse, 0x2040, RZ ;  /* 0x0000204000067810 */ /* 0x040fe20007ffe0ff */
[----:B------:R-:W-:Y:S01]  /*0c60*/  STL [R1+0xbc], R12 ;  /* 0x0000bc0c01007387 */ /* 0x000fe20000100800 */
[----:B------:R-:W-:Y:S01]  /*0c70*/  @P2 IADD3 R6, R0, 0x1fc0, RZ ;  /* 0x00001fc000062810 */ /* 0x000fe20007ffe0ff */
[----:B------:R-:W-:-:S02]  /*0c80*/  IMAD.IADD R233, R232, 0x1, R229 ;  /* 0x00000001e8e97824 */ /* 0x000fc400078e02e5 */
[----:B------:R-:W-:Y:S01]  /*0c90*/  STL [R1+0xa4], R8 ;  /* 0x0000a40801007387 */ /* 0x000fe20000100800 */
[----:B------:R-:W-:-:S03]  /*0ca0*/  IMAD.SHL.U32 R174, R181, 0x2, RZ ;  /* 0x00000002b5ae7824 */ /* 0x000fc600078e00ff */
[----:B------:R-:W-:Y:S04]  /*0cb0*/  STL [R1+0xb8], R11 ;  /* 0x0000b80b01007387 */ /* 0x000fe80000100800 */
[----:B------:R1:W-:Y:S04]  /*0cc0*/  STL [R1+0xac], R3 ;  /* 0x0000ac0301007387 */ /* 0x0003e80000100800 */
[----:B------:R2:W-:Y:S01]  /*0cd0*/  STL [R1+0xb0], R6 ;  /* 0x0000b00601007387 */ /* 0x0005e20000100800 */
[----:B-1----:R-:W-:Y:S02]  /*0ce0*/  IMAD.IADD R3, R0, 0x1, R4 ;  /* 0x0000000100037824 */ /* 0x002fe400078e0204 */
[----:B--2---:R-:W-:-:S03]  /*0cf0*/  IMAD.IADD R6, R232, 0x1, R10 ;  /* 0x00000001e8067824 */ /* 0x004fc600078e020a */
[----:B------:R1:W-:Y:S01]  /*0d00*/  STL [R1+0xa8], R3 ;  /* 0x0000a80301007387 */ /* 0x0003e20000100800 */
[C---:B------:R-:W-:Y:S02]  /*0d10*/  IMAD.IADD R0, R232.reuse, 0x1, R3 ;  /* 0x00000001e8007824 */ /* 0x040fe400078e0203 */
[----:B------:R-:W-:Y:S01]  /*0d20*/  IMAD.IADD R232, R232, 0x1, R230 ;  /* 0x00000001e8e87824 */ /* 0x000fe200078e02e6 */
[----:B------:R-:W-:Y:S04]  /*0d30*/  STL [R1+0xcc], R6 ;  /* 0x0000cc0601007387 */ /* 0x000fe80000100800 */
[----:B------:R2:W-:Y:S01]  /*0d40*/  STL [R1+0xc8], R0 ;  /* 0x0000c80001007387 */ /* 0x0005e20000100800 */
[----:B-1----:R-:W-:-:S05]  /*0d50*/  IMAD.IADD R3, R5, 0x1, R8 ;  /* 0x0000000105037824 */ /* 0x002fca00078e0208 */
[----:B------:R1:W-:Y:S01]  /*0d60*/  STL [R1+0xc4], R3 ;  /* 0x0000c40301007387 */ /* 0x0003e20000100800 */
[----:B--2---:R-:W-:-:S05]  /*0d70*/  IMAD.IADD R0, R4, 0x1, R8 ;  /* 0x0000000104007824 */ /* 0x004fca00078e0208 */
[----:B------:R1:W-:Y:S02]  /*0d80*/  STL [R1+0xc0], R0 ;  /* 0x0000c00001007387 */ /* 0x0003e40000100800 */
.L_x_1165:
        /* <DEDUP_REMOVED lines=19> */
[----:B---3--:R2:W3:Y:S01]  /*0ec0*/  @P2 LDG.E R8, [R4.64] ;  /* 0x0000002204082981 */ /* 0x0084e2000c1e1900 */
[----:B------:R-:W-:Y:S02]  /*0ed0*/  ULDC.64 UR10, c[0x0][0x248] ;  /* 0x00009200000a7ab9 */ /* 0x000fe40000000a00 */
[----:B------:R-:W-:Y:S01]  /*0ee0*/  @UP3 UIADD3.X UR9, UR14, UR13, URZ, UP0, !UPT ;  /* 0x0000000d0e093290 */ /* 0x000fe200087fe43f */
[----:B-1----:R2:W4:Y:S01]  /*0ef0*/  @P2 LDG.E R3, [R4.64+0x4] ;  /* 0x0000042204032981 */ /* 0x002522000c1e1900 */
[----:B------:R-:W-:Y:S01]  /*0f00*/  UISETP.EQ.U32.AND UP2, UPT, URZ, UR10, UPT ;  /* 0x0000000a3f00728c */ /* 0x000fe2000bf42070 */
[----:B------:R-:W-:-:S03]  /*0f10*/  MOV R6, UR8 ;  /* 0x0000000800067c02 */ /* 0x000fc60008000f00 */
[----:B------:R-:W-:Y:S01]  /*0f20*/  IMAD.U32 R7, RZ, RZ, UR9 ;  /* 0x00000009ff077e24 */ /* 0x000fe2000f8e00ff */
[----:B------:R-:W-:Y:S02]  /*0f30*/  UISETP.EQ.OR.EX UP2, UPT, URZ, UR11, !UP4, UP2 ;  /* 0x0000000b3f00728c */ /* 0x000fe4000e742720 */
[----:B------:R-:W-:Y:S02]  /*0f40*/  UIADD3 UR10, UP0, UR15, UR10, URZ ;  /* 0x0000000a0f0a7290 */ /* 0x000fe4000ff1e03f */
[----:B------:R-:W5:Y:S02]  /*0f50*/  @P0 LDG.E R6, [R6.64] ;  /* 0x0000002206060981 */ /* 0x000f64000c1e1900 */
[----:B------:R-:W-:Y:S01]  /*0f60*/  PLOP3.LUT P1, PT, PT, PT, UP2, 0x80, 0x0 ;  /* 0x000000000000781c */ /* 0x000fe20003f2f028 */
[----:B------:R-:W-:Y:S01]  /*0f70*/  UIADD3.X UR11, UR14, UR11, URZ, UP0, !UPT ;  /* 0x0000000b0e0b7290 */ /* 0x000fe200087fe43f */
[----:B--2---:R-:W-:-:S05]  /*0f80*/  IMAD.U32 R4, RZ, RZ, UR10 ;  /* 0x0000000aff047e24 */ /* 0x004fca000f8e00ff */
[----:B------:R-:W-:-:S06]  /*0f90*/  MOV R5, UR11 ;  /* 0x0000000b00057c02 */ /* 0x000fcc0008000f00 */
[----:B------:R-:W2:Y:S01]  /*0fa0*/  @!P1 LDG.E R0, [R4.64] ;  /* 0x0000002204009981 */ /* 0x000ea2000c1e1900 */
[----:B------:R-:W-:Y:S02]  /*0fb0*/  UMOV UR16, 0xffffffff ;  /* 0xffffffff00107882 */ /* 0x000fe40000000000 */
[----:B------:R-:W-:Y:S02]  /*0fc0*/  UMOV UR33, URZ ;  /* 0x0000003f00217c82 */ /* 0x000fe40008000000 */
[----:B------:R-:W-:Y:S02]  /*0fd0*/  UMOV UR36, 0xffffffff ;  /* 0xffffffff00247882 */ /* 0x000fe40000000000 */
[----:B------:R-:W-:Y:S01]  /*0fe0*/  ULDC UR10, c[0x0][0x218] ;  /* 0x00008600000a7ab9 */ /* 0x000fe20000000800 */
[----:B---3--:R-:W1:Y:S08]  /*0ff0*/  @P2 R2UR UR16, R8 ;  /* 0x00000000081023c2 */ /* 0x008e7000000e0000 */
[----:B----4-:R-:W1:Y:S08]  /*1000*/  @P2 R2UR UR25, R3 ;  /* 0x00000000031923c2 */ /* 0x010e7000000e0000 */
[----:B-----5:R3:W4:Y:S01]  /*1010*/  @P0 R2UR UR33, R6 ;  /* 0x00000000062103c2 */ /* 0x02072200000e0000 */
[----:B------:R-:W-:-:S04]  /*1020*/  ISETP.NE.U32.AND P0, PT, RZ, c[0x0][0x248], PT ;  /* 0x00009200ff007a0c */ /* 0x000fc80003f05070 */
[----:B------:R-:W-:Y:S01]  /*1030*/  ISETP.NE.AND.EX P0, PT, RZ, c[0x0][0x24c], PT, P0 ;  /* 0x00009300ff007a0c */ /* 0x000fe20003f05300 */
[----:B-1----:R-:W-:Y:S02]  /*1040*/  @UP1 UIADD3 UR25, UR25, -UR16, URZ ;  /* 0x8000001019191290 */ /* 0x002fe4000fffe03f */
[----:B--2---:R3:W1:Y:S05]  /*1050*/  @!P1 R2UR UR36, R0 ;  /* 0x00000000002493c2 */ /* 0x00466a00000e0000 */
[----:B------:R-:W-:-:S05]  /*1060*/  @!UP1 ULDC UR25, c[0x0][0x214] ;  /* 0x0000850000199ab9 */ /* 0x000fca0000000800 */
[----:B------:R-:W-:Y:S05]  /*1070*/  @!P0 BRA `(.L_x_1089) ;  /* 0x0000007000008947 */ /* 0x000fea0003800000 */
[----:B----4-:R-:W-:-:S13]  /*1080*/  PLOP3.LUT P0, PT, PT, PT, UP4, 0x80, 0x0 ;  /* 0x000000000000781c */ /* 0x010fda0003f0f048 */
[----:B---3--:R-:W2:Y:S04]  /*1090*/  @P0 LDG.E R0, [R4.64+0x4] ;  /* 0x0000042204000981 */ /* 0x008ea8000c1e1900 */
[----:B------:R-:W3:Y:S01]  /*10a0*/  @!P0 LDG.E R4, [R4.64] ;  /* 0x0000002204048981 */ /* 0x000ee2000c1e1900 */
[----:B--2---:R-:W2:Y:S02]  /*10b0*/  @P0 R2UR UR4, R0 ;  /* 0x00000000000403c2 */ /* 0x004ea400000e0000 */
[----:B-12---:R-:W-:-:S11]  /*10c0*/  @UP4 UIADD3 UR10, UR4, -UR36, URZ ;  /* 0x80000024040a4290 */ /* 0x006fd6000fffe03f */
[----:B---3--:R1:W2:Y:S01]  /*10d0*/  @!P0 R2UR UR10, R4 ;  /* 0x00000000040a83c2 */ /* 0x0082a200000e0000 */
[----:B------:R-:W-:-:S07]  /*10e0*/  DEPBAR.LE SB1, 0x0, {2} ;  /* 0x000090040000791a */ /* 0x000fce0000000000 */
.L_x_1089:
[----:B----4-:R-:W-:Y:S02]  /*10f0*/  ULDC.64 UR8, c[0x0][0x258] ;  /* 0x0000960000087ab9 */ /* 0x010fe40000000a00 */
        /* <DEDUP_REMOVED lines=8> */
[----:B---3--:R-:W2:Y:S01]  /*1180*/  @P0 LDG.E R0, [R4.64] ;  /* 0x0000002204000981 */ /* 0x008ea2000c1e1900 */
        /* <DEDUP_REMOVED lines=14> */
[----:B------:R-:W-:Y:S02]  /*1270*/  UISETP.NE.AND UP2, UPT, UR16, -0x1, UPT ;  /* 0xffffffff1000788c */ /* 0x000fe4000bf45270 */
[----:B------:R-:W-:Y:S02]  /*1280*/  ULDC.64 UR14, c[0x0][0x190] ;  /* 0x00006400000e7ab9 */ /* 0x000fe40000000a00 */
[----:B------:R-:W-:Y:S01]  /*1290*/  UIMAD.WIDE.U32 UR12, UR37, UR10, URZ ;  /* 0x0000000a250c72a5 */ /* 0x000fe2000f8e003f */
[----:B------:R-:W-:Y:S01]  /*12a0*/  PLOP3.LUT P0, PT, PT, PT, UP0, 0x80, 0x0 ;  /* 0x000000000000781c */ /* 0x000fe20003f0f008 */
[----:B------:R-:W-:-:S02]  /*12b0*/  UIMAD UR4, UR37, UR11, UR4 ;  /* 0x0000000b250472a4 */ /* 0x000fc4000f8e0204 */
[----:B------:R-:W-:Y:S02]  /*12c0*/  UIMAD.WIDE.U32 UR10, UR16, UR14, URZ ;  /* 0x0000000e100a72a5 */ /* 0x000fe4000f8e003f */
[----:B------:R-:W-:Y:S02]  /*12d0*/  UIADD3 UR8, UR25, 0x7f, URZ ;  /* 0x0000007f19087890 */ /* 0x000fe4000fffe03f */
[----:B------:R-:W-:Y:S02]  /*12e0*/  USEL UR39, UR12, UR10, !UP2 ;  /* 0x0000000a0c277287 */ /* 0x000fe4000d000000 */
[----:B------:R-:W-:Y:S02]  /*12f0*/  UIMAD UR15, UR16, UR15, URZ ;  /* 0x0000000f100f72a4 */ /* 0x000fe4000f8e023f */
[----:B------:R-:W-:Y:S02]  /*1300*/  UIADD3 UR30, UR13, UR4, URZ ;  /* 0x000000040d1e7290 */ /* 0x000fe4000fffe03f */
[----:B------:R-:W-:-:S02]  /*1310*/  USHF.R.S32.HI UR10, URZ, 0x1f, UR8 ;  /* 0x0000001f3f0a7899 */ /* 0x000fc40008011408 */
[----:B------:R-:W-:Y:S02]  /*1320*/  @UP0 UIADD3 UR4, UR33, UR36, URZ ;  /* 0x0000002421040290 */ /* 0x000fe4000fffe03f */
[----:B------:R-:W-:Y:S02]  /*1330*/  ULDC.64 UR12, c[0x0][0x198] ;  /* 0x00006600000c7ab9 */ /* 0x000fe40000000a00 */
[----:B------:R-:W-:Y:S02]  /*1340*/  @UP2 UIADD3 UR30, UR11, UR15, URZ ;  /* 0x0000000f0b1e2290 */ /* 0x000fe4000fffe03f */
[----:B------:R-:W-:Y:S02]  /*1350*/  ULEA.HI UR8, UR10, UR8, URZ, 0x7 ;  /* 0x000000080a087291 */ /* 0x000fe4000f8f383f */
[----:B------:R-:W-:Y:S02]  /*1360*/  @UP0 UIMAD.WIDE.U32 UR10, UR4, UR12, URZ ;  /* 0x0000000c040a02a5 */ /* 0x000fe4000f8e003f */
[----:B------:R-:W-:-:S02]  /*1370*/  USHF.R.S32.HI UR31, URZ, 0x7, UR8 ;  /* 0x000000073f1f7899 */ /* 0x000fc40008011408 */
        /* <DEDUP_REMOVED lines=18> */
.L_x_1091:
        /* <DEDUP_REMOVED lines=18> */
.L_x_1092:
        /* <DEDUP_REMOVED lines=17> */
[----:B------:R-:W-:Y:S01]  /*16d0*/  UIMAD UR4, UR42, UR8, UR56 ;  /* 0x000000082a0472a4 */ /* 0x000fe2000f8e0238 */
[----:B------:R-:W2:Y:S01]  /*16e0*/  S2UR UR8, SR_CTAID.X ;  /* 0x00000000000879c3 */ /* 0x000ea20000002500 */
[----:B------:R-:W-:Y:S02]  /*16f0*/  @!UP2 UMOV UR23, UR10 ;  /* 0x0000000a0017ac82 */ /* 0x000fe40008000000 */
[----:B------:R-:W-:Y:S02]  /*1700*/  UIADD3 UR4, UR47, UR4, URZ ;  /* 0x000000042f047290 */ /* 0x000fe4000fffe03f */
[----:B------:R-:W-:Y:S02]  /*1710*/  UIMAD.WIDE.U32 UR10, UR40, UR16, URZ ;  /* 0x00000010280a72a5 */ /* 0x000fe4000f8e003f */
[----:B------:R-:W-:Y:S01]  /*1720*/  UIMAD UR4, UR40, UR4, UR55 ;  /* 0x00000004280472a4 */ /* 0x000fe2000f8e0237 */
[----:B-1----:R-:W-:Y:S01]  /*1730*/  IADD3 R4, R4, 0xffffffe, RZ ;  /* 0x0ffffffe04047810 */ /* 0x002fe20007ffe0ff */
[----:B------:R-:W-:-:S02]  /*1740*/  USEL UR21, UR44, UR10, !UP2 ;  /* 0x0000000a2c157287 */ /* 0x000fc4000d000000 */
[----:B------:R-:W-:Y:S01]  /*1750*/  UIADD3 UR15, UR45, UR4, URZ ;  /* 0x000000042d0f7290 */ /* 0x000fe2000fffe03f */
[----:B------:R-:W1:Y:S01]  /*1760*/  F2I.FTZ.U32.TRUNC.NTZ R5, R4 ;  /* 0x0000000400057305 */ /* 0x000e62000021f000 */
[----:B------:R-:W-:-:S04]  /*1770*/  UIMAD UR4, UR41, UR16, URZ ;  /* 0x00000010290472a4 */ /* 0x000fc8000f8e023f */
[----:B------:R-:W-:Y:S02]  /*1780*/  @UP2 UIADD3 UR15, UR11, UR4, URZ ;  /* 0x000000040b0f2290 */ /* 0x000fe4000fffe03f */
[----:B------:R-:W-:-:S04]  /*1790*/  USHF.L.U64.HI UR4, UR37, 0x7, UR42 ;  /* 0x0000000725047899 */ /* 0x000fc8000801022a */
[----:B------:R-:W-:Y:S02]  /*17a0*/  USEL UR4, UR4, URZ, UP1 ;  /* 0x0000003f04047287 */ /* 0x000fe40008800000 */
[----:B--2---:R-:W-:Y:S01]  /*17b0*/  UIMAD.WIDE.U32 UR10, UR8, UR12, URZ ;  /* 0x0000000c080a72a5 */ /* 0x004fe2000f8e003f */
[----:B-1----:R-:W-:-:S03]  /*17c0*/  IMAD.MOV R0, RZ, RZ, -R5 ;  /* 0x000000ffff007224 */ /* 0x002fc600078e0a05 */
[----:B------:R-:W-:Y:S01]  /*17d0*/  UIMAD UR13, UR8, UR13, UR11 ;  /* 0x0000000d080d72a4 */ /* 0x000fe2000f8e020b */
[----:B------:R-:W-:Y:S01]  /*17e0*/  IMAD.MOV.U32 R4, RZ, RZ, RZ ;  /* 0x000000ffff047224 */ /* 0x000fe200078e00ff */
[----:B------:R-:W-:Y:S01]  /*17f0*/  USHF.L.U32 UR8, UR37, 0x7, URZ ;  /* 0x0000000725087899 */ /* 0x000fe2000800063f */
[----:B------:R-:W-:Y:S01]  /*1800*/  IMAD R0, R0, R6, RZ ;  /* 0x0000000600007224 */ /* 0x000fe200078e02ff */
[----:B------:R-:W-:Y:S02]  /*1810*/  USEL UR20, UR10, URZ, UP6 ;  /* 0x0000003f0a147287 */ /* 0x000fe4000b000000 */
[----:B------:R-:W-:Y:S01]  /*1820*/  USEL UR10, UR8, URZ, UP1 ;  /* 0x0000003f080a7287 */ /* 0x000fe20008800000 */
[----:B------:R-:W-:Y:S01]  /*1830*/  IMAD.HI.U32 R0, R5, R0, R4 ;  /* 0x0000000005007227 */ /* 0x000fe200078e0004 */
[----:B------:R-:W-:Y:S02]  /*1840*/  ULDC UR12, c[0x0][0x234] ;  /* 0x00008d00000c7ab9 */ /* 0x000fe40000000800 */
[----:B------:R-:W-:-:S02]  /*1850*/  UIADD3 UR10, UP1, UR17, UR10, URZ ;  /* 0x0000000a110a7290 */ /* 0x000fc4000ff3e03f */
[----:B------:R-:W-:Y:S01]  /*1860*/  USEL UR13, UR13, URZ, UP6 ;  /* 0x0000003f0d0d7287 */ /* 0x000fe2000b000000 */
[----:B------:R-:W-:Y:S01]  /*1870*/  IMAD.HI.U32 R0, R0, R3, RZ ;  /* 0x0000000300007227 */ /* 0x000fe200078e00ff */
[----:B------:R-:W-:Y:S02]  /*1880*/  UIADD3.X UR8, UR24, UR4, URZ, UP1, !UPT ;  /* 0x0000000418087290 */ /* 0x000fe40008ffe43f */
[----:B------:R-:W-:Y:S01]  /*1890*/  UIMAD UR4, UR41, UR10, URZ ;  /* 0x0000000a290472a4 */ /* 0x000fe2000f8e023f */
[----:B------:R-:W-:Y:S01]  /*18a0*/  IMAD.MOV R4, RZ, RZ, -R0 ;  /* 0x000000ffff047224 */ /* 0x000fe200078e0a00 */
[----:B------:R-:W-:Y:S02]  /*18b0*/  UIMAD.WIDE.U32 UR10, UR40, UR10, URZ ;  /* 0x0000000a280a72a5 */ /* 0x000fe4000f8e003f */
[----:B------:R-:W-:Y:S01]  /*18c0*/  UIMAD UR8, UR40, UR8, UR4 ;  /* 0x00000008280872a4 */ /* 0x000fe2000f8e0204 */
[----:B------:R-:W-:Y:S01]  /*18d0*/  IMAD R3, R6, R4, R3 ;  /* 0x0000000406037224 */ /* 0x000fe200078e0203 */
[----:B------:R-:W-:-:S02]  /*18e0*/  @UP5 USEL UR4, UR58, UR16, !UP2 ;  /* 0x000000103a045287 */ /* 0x000fc4000d000000 */
[----:B------:R-:W-:Y:S02]  /*18f0*/  UIADD3 UR8, UR11, UR8, URZ ;  /* 0x000000080b087290 */ /* 0x000fe4000fffe03f */
[----:B------:R-:W-:Y:S01]  /*1900*/  ISETP.GT.U32.AND P1, PT, R6, R3, PT ;  /* 0x000000030600720c */ /* 0x000fe20003f24070 */
[----:B------:R-:W-:-:S07]  /*1910*/  @UP5 UIMAD UR14, UR38, UR12, UR4 ;  /* 0x0000000c260e52a4 */ /* 0x000fce000f8e0204 */
[----:B------:R-:W-:-:S05]  /*1920*/  @!UP5 UMOV UR14, UR53 ;  /* 0x00000035000edc82 */ /* 0x000fca0008000000 */
[----:B------:R-:W-:Y:S01]  /*1930*/  @!P1 IMAD.IADD R3, R3, 0x1, -R6 ;  /* 0x0000000103039824 */ /* 0x000fe200078e0a06 */
[----:B------:R-:W-:Y:S02]  /*1940*/  @!P1 IADD3 R0, R0, 0x1, RZ ;  /* 0x0000000100009810 */ /* 0x000fe40007ffe0ff */
        /* <DEDUP_REMOVED lines=14> */
.L_x_1093:
[----:B------:R-:W-:Y:S02]  /*1a30*/  UMOV UR12, UR54 ;  /* 0x00000036000c7c82 */ /* 0x000fe40008000000 */
.L_x_1094:
[----:B------:R-:W1:Y:S01]  /*1a40*/  S2R R14, SR_TID.X ;  /* 0x00000000000e7919 */ /* 0x000e620000002100 */
[----:B------:R-:W-:Y:S01]  /*1a50*/  UIADD3 UR10, UP4, UP3, UR10, UR48, UR50 ;  /* 0x000000300a0a7290 */ /* 0x000fe2000fb9e032 */
[----:B------:R-:W-:Y:S01]  /*1a60*/  SHF.R.S32.HI R237, RZ, 0x1f, R236 ;  /* 0x0000001fffed7819 */ /* 0x000fe200000114ec */
[----:B------:R-:W-:Y:S01]  /*1a70*/  IMAD.U32 R10, RZ, RZ, UR7 ;  /* 0x00000007ff0a7e24 */ /* 0x000fe2000f8e00ff */
[----:B------:R-:W-:Y:S01]  /*1a80*/  BSSY B1, `(.L_x_1090) ;  /* 0x0000c39000017945 */ /* 0x000fe20003800000 */
[----:B------:R-:W-:Y:S01]  /*1a90*/  UIADD3 UR20, UP2, UP1, UR20, UR10, UR21 ;  /* 0x0000000a14147290 */ /* 0x000fe2000f95e015 */
[----:B------:R-:W-:Y:S01]  /*1aa0*/  IMAD.U32 R9, RZ, RZ, UR6 ;  /* 0x00000006ff097e24 */ /* 0x000fe2000f8e00ff */
[----:B------:R-:W-:Y:S01]  /*1ab0*/  UIADD3.X UR4, UR8, UR52, UR57, UP4, UP3 ;  /* 0x0000003408047290 */ /* 0x000fe2000a7e6439 */
[----:B------:R-:W-:Y:S01]  /*1ac0*/  IMAD.U32 R8, RZ, RZ, UR17 ;  /* 0x00000011ff087e24 */ /* 0x000fe2000f8e00ff */
[----:B------:R-:W-:-:S02]  /*1ad0*/  ULDC.64 UR10, c[0x0][0x1a8] ;  /* 0x00006a00000a7ab9 */ /* 0x000fc40000000a00 */
[----:B------:R-:W-:Y:S02]  /*1ae0*/  UIADD3.X UR16, UR13, UR4, UR15, UP2, UP1 ;  /* 0x000000040d107290 */ /* 0x000fe400097e240f */
[----:B------:R-:W-:Y:S02]  /*1af0*/  UIMAD UR4, UR61, UR10, URZ ;  /* 0x0000000a3d0472a4 */ /* 0x000fe4000f8e023f */
[----:B------:R-:W-:Y:S02]  /*1b00*/  ULDC.64 UR6, c[0x0][0x3c8] ;  /* 0x0000f20000067ab9 */ /* 0x000fe40000000a00 */
[----:B------:R-:W-:Y:S02]  /*1b10*/  UIMAD UR15, UR38, UR11, UR4 ;  /* 0x0000000b260f72a4 */ /* 0x000fe4000f8e0204 */
[----:B------:R-:W-:Y:S02]  /*1b20*/  UMOV UR21, 0x4 ;  /* 0x0000000400157882 */ /* 0x000fe40000000000 */
[----:B------:R-:W-:-:S02]  /*1b30*/  ULDC.64 UR10, c[0x0][0x378] ;  /* 0x0000de00000a7ab9 */ /* 0x000fc40000000a00 */
[----:B------:R-:W-:Y:S01]  /*1b40*/  UIMAD UR4, UR61, UR10, URZ ;  /* 0x0000000a3d0472a4 */ /* 0x000fe2000f8e023f */
[----:B-1----:R-:W-:-:S03]  /*1b50*/  SHF.R.S32.HI R11, RZ, 0x1f, R14 ;  /* 0x0000001fff0b7819 */ /* 0x002fc6000001140e */
[----:B------:R-:W-:Y:S01]  /*1b60*/  UIMAD UR13, UR38, UR11, UR4 ;  /* 0x0000000b260d72a4 */ /* 0x000fe2000f8e0204 */
[----:B------:R-:W-:Y:S02]  /*1b70*/  LEA.HI R0, R11, R14, RZ, 0x3 ;  /* 0x0000000e0b007211 */ /* 0x000fe400078f18ff */
[----:B------:R-:W-:Y:S02]  /*1b80*/  ULDC.64 UR10, c[0x0][0x370] ;  /* 0x0000dc00000a7ab9 */ /* 0x000fe40000000a00 */
[----:B------:R-:W-:Y:S01]  /*1b90*/  SHF.R.S32.HI R0, RZ, 0x3, R0 ;  /* 0x00000003ff007819 */ /* 0x000fe20000011400 */
[----:B------:R-:W-:Y:S02]  /*1ba0*/  UIMAD UR4, UR24, UR10, URZ ;  /* 0x0000000a180472a4 */ /* 0x000fe4000f8e023f */
[----:B------:R-:W-:Y:S01]  /*1bb0*/  UIADD3 UR10, UR17, UR12, URZ ;  /* 0x0000000c110a7290 */ /* 0x000fe2000fffe03f */
[----:B------:R-:W-:Y:S01]  /*1bc0*/  SHF.R.S32.HI R18, RZ, 0x1f, R0 ;  /* 0x0000001fff127819 */ /* 0x000fe20000011400 */
[----:B------:R-:W-:Y:S01]  /*1bd0*/  UIMAD UR8, UR17, UR11, UR4 ;  /* 0x0000000b110872a4 */ /* 0x000fe2000f8e0204 */
[----:B------:R-:W-:Y:S01]  /*1be0*/  IADD3 R3, P1, R0, UR17, RZ ;  /* 0x0000001100037c10 */ /* 0x000fe2000ff3e0ff */
[----:B------:R-:W-:-:S02]  /*1bf0*/  UIADD3 UR4, -UR9, UR25, UR19 ;  /* 0x0000001909047290 */ /* 0x000fc4000fffe113 */
[----:B------:R-:W-:Y:S01]  /*1c00*/  UIMAD.WIDE UR10, UR10, UR21, UR6 ;  /* 0x000000150a0a72a5 */ /* 0x000fe2000f8e0206 */
[----:B------:R-:W-:Y:S01]  /*1c10*/  IADD3.X R7, R18, UR24, RZ, P1, !PT ;  /* 0x0000001812077c10 */ /* 0x000fe20008ffe4ff */
[----:B------:R-:W-:Y:S01]  /*1c20*/  IMAD.WIDE.U32 R4, R3, c[0x0][0x190], R236 ;  /* 0x0000640003047a25 */ /* 0x000fe200078e00ec */
[----:B------:R1:W2:Y:S01]  /*1c30*/  R2UR UR6, R9 ;  /* 0x00000000090673c2 */ /* 0x0002a200000e0000 */
[----:B------:R-:W-:Y:S02]  /*1c40*/  UIADD3 UR12, UR17, UR14, URZ ;  /* 0x0000000e110c7290 */ /* 0x000fe4000fffe03f */
[----:B------:R-:W-:Y:S01]  /*1c50*/  IMAD R7, R7, c[0x0][0x190], RZ ;  /* 0x0000640007077a24 */ /* 0x000fe200078e02ff */
[----:B------:R-:W-:Y:S01]  /*1c60*/  IADD3 R6, P1, R4, UR39, RZ ;  /* 0x0000002704067c10 */ /* 0x000fe2000ff3e0ff */
[----:B------:R-:W-:Y:S02]  /*1c70*/  ULDC UR39, c[0x0][0x2e8] ;  /* 0x0000ba0000277ab9 */ /* 0x000fe40000000800 */
[----:B------:R-:W-:Y:S01]  /*1c80*/  IMAD R3, R3, c[0x0][0x194], R7 ;  /* 0x0000650003037a24 */ /* 0x000fe200078e0207 */
[----:B------:R-:W-:Y:S01]  /*1c90*/  UIADD3 UR4, UR4, -UR39, URZ ;  /* 0x8000002704047290 */ /* 0x000fe2000fffe03f */
[----:B------:R3:W4:Y:S01]  /*1ca0*/  R2UR UR7, R10 ;  /* 0x000000000a0773c2 */ /* 0x00072200000e0000 */
[----:B------:R-:W-:-:S02]  /*1cb0*/  UMOV UR24, UR10 ;  /* 0x0000000a00187c82 */ /* 0x000fc40008000000 */
[----:B------:R-:W-:Y:S01]  /*1cc0*/  IADD3.X R7, R5, UR30, R3, P1, !PT ;  /* 0x0000001e05077c10 */ /* 0x000fe20008ffe403 */
[----:B------:R-:W-:Y:S01]  /*1cd0*/  USHF.R.S32.HI UR30, URZ, 0x1f, UR4 ;  /* 0x0000001f3f1e7899 */ /* 0x000fe20008011404 */
[----:B------:R-:W-:Y:S02]  /*1ce0*/  LEA.HI R3, R11, R14, RZ, 0x5 ;  /* 0x0000000e0b037211 */ /* 0x000fe400078f28ff */
[----:B------:R-:W-:Y:S01]  /*1cf0*/  IADD3 R4, P1, R236, UR23, RZ ;  /* 0x00000017ec047c10 */ /* 0x000fe2000ff3e0ff */
[----:B------:R-:W-:Y:S02]  /*1d00*/  ULEA.HI UR30, UR30, UR4, URZ, 0x7 ;  /* 0x000000041e1e7291 */ /* 0x000fe4000f8f383f */
[----:B------:R-:W-:Y:S01]  /*1d10*/  UMOV UR23, UR11 ;  /* 0x0000000b00177c82 */ /* 0x000fe20008000000 */
[----:B------:R-:W-:Y:S01]  /*1d20*/  IADD3.X R5, R237, UR29, RZ, P1, !PT ;  /* 0x0000001ded057c10 */ /* 0x000fe20008ffe4ff */
[----:B------:R-:W-:Y:S01]  /*1d30*/  USHF.R.S32.HI UR30, URZ, 0x7, UR30 ;  /* 0x000000073f1e7899 */ /* 0x000fe2000801141e */
[----:B-1----:R-:W-:Y:S01]  /*1d40*/  LOP3.LUT R9, R3, 0xffffffe0, RZ, 0xc0, !PT ;  /* 0xffffffe003097812 */ /* 0x002fe200078ec0ff */
[----:B------:R-:W-:Y:S01]  /*1d50*/  ULDC.64 UR10, c[0x0][0x200] ;  /* 0x00008000000a7ab9 */ /* 0x000fe20000000a00 */
[----:B------:R-:W-:Y:S01]  /*1d60*/  SHF.R.S32.HI R3, RZ, 0x5, R3 ;  /* 0x00000005ff037819 */ /* 0x000fe20000011403 */
[----:B------:R-:W-:Y:S01]  /*1d70*/  IMAD.WIDE.U32 R4, R8, c[0x0][0x370], R4 ;  /* 0x0000dc0008047a25 */ /* 0x000fe200078e0004 */
[----:B------:R-:W-:-:S02]  /*1d80*/  UISETP.LT.AND UP1, UPT, URZ, UR30, UPT ;  /* 0x0000001e3f00728c */ /* 0x000fc4000bf21270 */
[----:B------:R-:W-:Y:S01]  /*1d90*/  UIMAD.WIDE UR10, UR12, UR21, UR10 ;  /* 0x000000150c0a72a5 */ /* 0x000fe2000f8e020a */
[----:B------:R-:W-:Y:S01]  /*1da0*/  IMAD.IADD R14, R14, 0x1, -R9 ;  /* 0x000000010e0e7824 */ /* 0x000fe200078e0a09 */
[----:B------:R-:W-:Y:S01]  /*1db0*/  USEL UR30, URZ, UR30, !UP1 ;  /* 0x0000001e3f1e7287 */ /* 0x000fe2000c800000 */
[----:B------:R-:W-:Y:S01]  /*1dc0*/  IADD3 R5, R5, UR8, RZ ;  /* 0x0000000805057c10 */ /* 0x000fe2000fffe0ff */
[----:B------:R-:W-:Y:S01]  /*1dd0*/  UIADD3 UR8, UR31, -0x1, URZ ;  /* 0xffffffff1f087890 */ /* 0x000fe2000fffe03f */
[----:B------:R-:W-:Y:S01]  /*1de0*/  IMAD R3, R3, UR49, R14 ;  /* 0x0000003103037c24 */ /* 0x000fe2000f8e020e */
[----:B------:R-:W-:-:S04]  /*1df0*/  UISETP.GT.AND UP1, UPT, UR31, UR30, UPT ;  /* 0x0000001e1f00728c */ /* 0x000fc8000bf24270 */
[----:B------:R-:W-:-:S04]  /*1e00*/  IADD3 R9, P1, R3, UR20, RZ ;  /* 0x0000001403097c10 */ /* 0x000fc8000ff3e0ff */
[----:B------:R-:W-:Y:S01]  /*1e10*/  LEA.HI.X.SX32 R8, R3, UR16, 0x1, P1 ;  /* 0x0000001003087c11 */ /* 0x000fe200088f0eff */
[----:B------:R-:W-:Y:S01]  /*1e20*/  IMAD.U32 R3, RZ, RZ, UR38 ;  /* 0x00000026ff037e24 */ /* 0x000fe2000f8e00ff */
[----:B------:R-:W-:-:S03]  /*1e30*/  LEA R184, P1, R9, c[0x0][0x350], 0x2 ;  /* 0x0000d40009b87a11 */ /* 0x000fc600078210ff */
[----:B------:R-:W-:Y:S01]  /*1e40*/  IMAD.WIDE.U32 R4, R3, c[0x0][0x378], R4 ;  /* 0x0000de0003047a25 */ /* 0x000fe200078e0004 */
        /* <DEDUP_REMOVED lines=32> */
.L_x_1096:
        /* <DEDUP_REMOVED lines=18> */
.L_x_1097:
[----:B------:R-:W-:Y:S01]  /*2170*/  ULDC.64 UR10, c[0x0][0x3a0] ;  /* 0x0000e800000a7ab9 */ /* 0x000fe20000000a00 */
[----:B------:R-:W-:Y:S01]  /*2180*/  IMAD.U32 R11, RZ, RZ, UR19 ;  /* 0x00000013ff0b7e24 */ /* 0x000fe2000f8e00ff */
[----:B------:R-:W-:Y:S01]  /*2190*/  UIMAD UR4, UR18, UR10, URZ ;  /* 0x0000000a120472a4 */ /* 0x000fe2000f8e023f */
[----:B------:R-:W-:Y:S01]  /*21a0*/  ISETP.GE.AND P4, PT, R236, c[0x0][0x220], PT ;  /* 0x00008800ec007a0c */ /* 0x000fe20003f86270 */
[----:B------:R-:W-:Y:S01]  /*21b0*/  UIMAD UR9, UR32, -0x80, UR9 ;  /* 0xffffff80200978a4 */ /* 0x000fe2000f8e0209 */
[----:B------:R-:W-:Y:S01]  /*21c0*/  IMAD.WIDE.U32 R4, R11, c[0x0][0x3a0], R236 ;  /* 0x0000e8000b047a25 */ /* 0x000fe200078e00ec */
[----:B------:R-:W-:Y:S01]  /*21d0*/  UIMAD UR4, UR19, UR11, UR4 ;  /* 0x0000000b130472a4 */ /* 0x000fe2000f8e0204 */
[----:B------:R-:W-:Y:S02]  /*21e0*/  BSSY B0, `(.L_x_1098) ;  /* 0x0000015000007945 */ /* 0x000fe40003800000 */
[----:B------:R-:W-:Y:S01]  /*21f0*/  ULDC.64 UR10, c[0x0][0x3b8] ;  /* 0x0000ee00000a7ab9 */ /* 0x000fe20000000a00 */
[----:B------:R-:W-:-:S02]  /*2200*/  IADD3 R4, P0, R4, UR8, RZ ;  /* 0x0000000804047c10 */ /* 0x000fc4000ff1e0ff */
        /* <DEDUP_REMOVED lines=18> */
.L_x_1099:
[----:B------:R-:W-:Y:S05]  /*2330*/  BSYNC B0 ;  /* 0x0000000000007941 */ /* 0x000fea0003800000 */
.L_x_1098:
        /* <DEDUP_REMOVED lines=15> */
.L_x_1101:
[----:B------:R-:W-:Y:S05]  /*2430*/  BSYNC B0 ;  /* 0x0000000000007941 */ /* 0x000fea0003800000 */
.L_x_1100:
        /* <DEDUP_REMOVED lines=15> */
.L_x_1103:
[----:B------:R-:W-:Y:S05]  /*2530*/  BSYNC B0 ;  /* 0x0000000000007941 */ /* 0x000fea0003800000 */
.L_x_1102:
        /* <DEDUP_REMOVED lines=14> */
.L_x_1105:
[----:B------:R-:W-:Y:S05]  /*2620*/  BSYNC B0 ;  /* 0x0000000000007941 */ /* 0x000fea0003800000 */
.L_x_1104:
[----:B------:R-:W-:Y:S01]  /*2630*/  ULDC.64 UR8, c[0x0][0x3a8] ;  /* 0x0000ea0000087ab9 */ /* 0x000fe20000000a00 */
[----:B-1----:R-:W-:Y:S01]  /*2640*/  IMAD.WIDE.U32 R4, R11, c[0x0][0x3a8], R236 ;  /* 0x0000ea000b047a25 */ /* 0x002fe200078e00ec */
[----:B------:R-:W-:Y:S01]  /*2650*/  UIMAD UR4, UR18, UR8, URZ ;  /* 0x00000008120472a4 */ /* 0x000fe2000f8e023f */
[----:B------:R-:W-:Y:S03]  /*2660*/  BSSY B0, `(.L_x_1106) ;  /* 0x0000015000007945 */ /* 0x000fe60003800000 */
[----:B------:R-:W-:Y:S01]  /*2670*/  UIMAD UR4, UR19, UR9, UR4 ;  /* 0x00000009130472a4 */ /* 0x000fe2000f8e0204 */
[----:B------:R-:W-:Y:S02]  /*2680*/  IADD3 R4, P4, R4, UR12, RZ ;  /* 0x0000000c04047c10 */ /* 0x000fe4000ff9e0ff */
[----:B------:R-:W-:-:S03]  /*2690*/  ULDC.64 UR8, c[0x0][0x3c0] ;  /* 0x0000f00000087ab9 */ /* 0x000fc60000000a00 */
[----:B------:R-:W-:Y:S01]  /*26a0*/  IMAD.U32 R3, RZ, RZ, UR4 ;  /* 0x00000004ff037e24 */ /* 0x000fe2000f8e00ff */
[----:B------:R-:W-:-:S04]  /*26b0*/  UIMAD UR4, UR61, UR8, URZ ;  /* 0x000000083d0472a4 */ /* 0x000fc8000f8e023f */
[----:B------:R-:W-:Y:S01]  /*26c0*/  IADD3.X R5, R5, UR13, R3, P4, !PT ;  /* 0x0000000d05057c10 */ /* 0x000fe2000a7fe403 */
[----:B------:R-:W-:Y:S01]  /*26d0*/  UIMAD UR4, UR38, UR9, UR4 ;  /* 0x00000009260472a4 */ /* 0x000fe2000f8e0204 */
[----:B------:R-:W-:-:S05]  /*26e0*/  MOV R3, UR38 ;  /* 0x0000002600037c02 */ /* 0x000fca0008000f00 */
        /* <DEDUP_REMOVED lines=12> */
.L_x_1107:
[----:B------:R-:W-:Y:S05]  /*27b0*/  BSYNC B0 ;  /* 0x0000000000007941 */ /* 0x000fea0003800000 */
.L_x_1106:
        /* <DEDUP_REMOVED lines=13> */
.L_x_1109:
[----:B------:R-:W-:Y:S05]  /*2890*/  BSYNC B0 ;  /* 0x0000000000007941 */ /* 0x000fea0003800000 */
.L_x_1108:
        /* <DEDUP_REMOVED lines=13> */
.L_x_1111:
[----:B------:R-:W-:Y:S05]  /*2970*/  BSYNC B0 ;  /* 0x0000000000007941 */ /* 0x000fea0003800000 */
.L_x_1110:
        /* <DEDUP_REMOVED lines=12> */
.L_x_1095:
        /* <DEDUP_REMOVED lines=22> */
.L_x_1114:
[----:B------:R-:W-:Y:S05]  /*2ba0*/  BSYNC B0 ;  /* 0x0000000000007941 */ /* 0x000fea0003800000 */
.L_x_1113:
        /* <DEDUP_REMOVED lines=16> */
.L_x_1116:
[----:B------:R-:W-:Y:S05]  /*2cb0*/  BSYNC B0 ;  /* 0x0000000000007941 */ /* 0x000fea0003800000 */
.L_x_1115:
        /* <DEDUP_REMOVED lines=16> */
.L_x_1118:
[----:B------:R-:W-:Y:S05]  /*2dc0*/  BSYNC B0 ;  /* 0x0000000000007941 */ /* 0x000fea0003800000 */
.L_x_1117:
        /* <DEDUP_REMOVED lines=19> */
.L_x_1120:
[----:B------:R-:W-:Y:S05]  /*2f00*/  BSYNC B0 ;  /* 0x0000000000007941 */ /* 0x000fea0003800000 */
.L_x_1119:
        /* <DEDUP_REMOVED lines=22> */
.L_x_1122:
[----:B------:R-:W-:Y:S05]  /*3070*/  BSYNC B0 ;  /* 0x0000000000007941 */ /* 0x000fea0003800000 */
.L_x_1121:
        /* <DEDUP_REMOVED lines=20> */
.L_x_1124:
[----:B------:R-:W-:Y:S05]  /*31c0*/  BSYNC B0 ;  /* 0x0000000000007941 */ /* 0x000fea0003800000 */
.L_x_1123:
        /* <DEDUP_REMOVED lines=20> */
.L_x_1126:
[----:B------:R-:W-:Y:S05]  /*3310*/  BSYNC B0 ;  /* 0x0000000000007941 */ /* 0x000fea0003800000 */
.L_x_1125:
        /* <DEDUP_REMOVED lines=23> */
.L_x_1128:
[----:B------:R-:W-:Y:S05]  /*3490*/  BSYNC B0 ;  /* 0x0000000000007941 */ /* 0x000fea0003800000 */
.L_x_1127:
[----:B------:R-:W5:Y:S01]  /*34a0*/  LDL R19, [R1+0x50] ;  /* 0x0000500001137983 */ /* 0x000f620000100800 */
[----:B------:R-:W-:Y:S01]  /*34b0*/  ULDC.64 UR12, c[0x0][0x198] ;  /* 0x00006600000c7ab9 */ /* 0x000fe20000000a00 */
[----:B------:R-:W-:Y:S01]  /*34c0*/  IMAD.U32 R13, RZ, RZ, UR19 ;  /* 0x00000013ff0d7e24 */ /* 0x000fe2000f8e00ff */
[----:B------:R-:W-:Y:S01]  /*34d0*/  UIMAD UR12, UR18, UR12, URZ ;  /* 0x0000000c120c72a4 */ /* 0x000fe2000f8e023f */
[----:B------:R-:W-:Y:S01]  /*34e0*/  MOV R10, 0x7f800000 ;  /* 0x7f800000000a7802 */ /* 0x000fe20000000f00 */
[----:B------:R-:W-:Y:S01]  /*34f0*/  IMAD.MOV.U32 R21, RZ, RZ, 0x7f800000 ;  /* 0x7f800000ff157424 */ /* 0x000fe200078e00ff */
[----:B------:R-:W-:Y:S01]  /*3500*/  MOV R20, 0x7f800000 ;  /* 0x7f80000000147802 */ /* 0x000fe20000000f00 */
[----:B-1----:R-:W-:Y:S01]  /*3510*/  IMAD.WIDE.U32 R4, R13, c[0x0][0x198], R236 ;  /* 0x000066000d047a25 */ /* 0x002fe200078e00ec */
[----:B------:R-:W-:-:S04]  /*3520*/  UIMAD UR12, UR19, UR13, UR12 ;  /* 0x0000000d130c72a4 */ /* 0x000fc8000f8e020c */
[----:B------:R-:W-:Y:S02]  /*3530*/  IADD3 R6, P1, R4, UR27, RZ ;  /* 0x0000001b04067c10 */ /* 0x000fe4000ff3e0ff */
[----:B------:R-:W-:Y:S01]  /*3540*/  IMAD.U32 R9, RZ, RZ, UR12 ;  /* 0x0000000cff097e24 */ /* 0x000fe2000f8e00ff */
[C---:B-----5:R-:W-:Y:S02]  /*3550*/  IADD3 R8, R19.reuse, 0x48, RZ ;  /* 0x0000004813087810 */ /* 0x060fe40007ffe0ff */
[C---:B------:R-:W-:Y:S02]  /*3560*/  IADD3 R4, R19.reuse, 0x40, RZ ;  /* 0x0000004013047810 */ /* 0x040fe40007ffe0ff */
[----:B------:R-:W-:Y:S02]  /*3570*/  ISETP.GE.AND P2, PT, R8, UR4, PT ;  /* 0x0000000408007c0c */ /* 0x000fe4000bf46270 */
[----:B------:R-:W-:Y:S02]  /*3580*/  IADD3 R7, R19, 0x8, RZ ;  /* 0x0000000813077810 */ /* 0x000fe40007ffe0ff */
[----:B------:R-:W-:-:S02]  /*3590*/  ISETP.GE.AND P3, PT, R4, UR4, PT ;  /* 0x0000000404007c0c */ /* 0x000fc4000bf66270 */
[----:B------:R-:W-:Y:S02]  /*35a0*/  ISETP.GE.AND P4, PT, R7, UR4, PT ;  /* 0x0000000407007c0c */ /* 0x000fe4000bf86270 */
[----:B------:R-:W-:Y:S02]  /*35b0*/  MOV R4, 0x4 ;  /* 0x0000000400047802 */ /* 0x000fe40000000f00 */
[----:B------:R-:W-:Y:S02]  /*35c0*/  ISETP.GE.AND P5, PT, R19, UR4, PT ;  /* 0x0000000413007c0c */ /* 0x000fe4000bfa6270 */
[----:B------:R-:W-:Y:S01]  /*35d0*/  IADD3.X R7, R5, UR28, R9, P1, !PT ;  /* 0x0000001c05077c10 */ /* 0x000fe20008ffe409 */
[----:B------:R-:W-:Y:S02]  /*35e0*/  IMAD.MOV.U32 R9, RZ, RZ, 0x4 ;  /* 0x00000004ff097424 */ /* 0x000fe400078e00ff */
[----:B------:R-:W-:-:S04]  /*35f0*/  IMAD.WIDE R4, R19, R4, UR10 ;  /* 0x0000000a13047e25 */ /* 0x000fc8000f8e0204 */
[----:B------:R-:W-:Y:S01]  /*3600*/  IMAD.MOV.U32 R19, RZ, RZ, 0x7f800000 ;  /* 0x7f800000ff137424 */ /* 0x000fe200078e00ff */
[----:B------:R1:W5:Y:S01]  /*3610*/  @!P4 LDG.E R20, [R4.64+0x20] ;  /* 0x000020220414c981 */ /* 0x000362000c1e1900 */
[----:B------:R-:W-:-:S03]  /*3620*/  @!P2 IMAD.WIDE R8, R8, R9, UR10 ;  /* 0x0000000a0808ae25 */ /* 0x000fc6000f8e0209 */
[----:B--2---:R1:W2:Y:S04]  /*3630*/  @!P5 LDG.E R21, [R4.64] ;  /* 0x000000220415d981 */ /* 0x0042a8000c1e1900 */
[----:B---3--:R-:W3:Y:S04]  /*3640*/  @!P2 LDG.E R10, [R8.64] ;  /* 0x00000022080aa981 */ /* 0x008ee8000c1e1900 */
[----:B----4-:R1:W4:Y:S01]  /*3650*/  @!P3 LDG.E R19, [R4.64+0x100] ;  /* 0x000100220413b981 */ /* 0x010322000c1e1900 */
[----:B------:R-:W-:-:S06]  /*3660*/  UIMAD UR4, UR32, -0x80, UR9 ;  /* 0xffffff80200478a4 */ /* 0x000fcc000f8e0209 */
[----:B------:R-:W-:-:S13]  /*3670*/  ISETP.GE.AND P5, PT, R0, UR4, PT ;  /* 0x0000000400007c0c */ /* 0x000fda000bfa6270 */
[----:B------:R-:W-:Y:S01]  /*3680*/  @P5 STS.128 [R3+0xc000], RZ ;  /* 0x00c000ff03005388 */ /* 0x000fe20000000c00 */
[----:B-1----:R-:W-:Y:S01]  /*3690*/  IMAD R4, R15, c[0x0][0x1b0], RZ ;  /* 0x00006c000f047a24 */ /* 0x002fe200078e02ff */
[----:B------:R-:W-:Y:S02]  /*36a0*/  BSSY B0, `(.L_x_1129) ;  /* 0x0000018000007945 */ /* 0x000fe40003800000 */
[----:B---3--:R1:W-:Y:S04]  /*36b0*/  STL [R1+0x60], R10 ;  /* 0x0000600a01007387 */ /* 0x0083e80000100800 */
[----:B----4-:R3:W-:Y:S04]  /*36c0*/  STL [R1+0x54], R19 ;  /* 0x0000541301007387 */ /* 0x0107e80000100800 */
[----:B-----5:R3:W-:Y:S04]  /*36d0*/  STL [R1+0x68], R20 ;  /* 0x0000681401007387 */ /* 0x0207e80000100800 */
[----:B--2---:R3:W-:Y:S01]  /*36e0*/  STL [R1+0x64], R21 ;  /* 0x0000641501007387 */ /* 0x0047e20000100800 */
[----:B-1----:R-:W-:-:S02]  /*36f0*/  IMAD R10, R12, c[0x0][0x1b4], R4 ;  /* 0x00006d000c0a7a24 */ /* 0x002fc400078e0204 */
[----:B------:R-:W-:-:S05]  /*3700*/  IMAD.WIDE.U32 R4, R12, c[0x0][0x1b0], R6 ;  /* 0x00006c000c047a25 */ /* 0x000fca00078e0006 */
        /* <DEDUP_REMOVED lines=17> */
.L_x_1130:
[----:B------:R-:W-:Y:S05]  /*3820*/  BSYNC B0 ;  /* 0x0000000000007941 */ /* 0x000fea0003800000 */
.L_x_1129:
        /* <DEDUP_REMOVED lines=21> */
.L_x_1132:
[----:B------:R-:W-:Y:S05]  /*3980*/  BSYNC B0 ;  /* 0x0000000000007941 */ /* 0x000fea0003800000 */
.L_x_1131:
        /* <DEDUP_REMOVED lines=21> */
.L_x_1134:
[----:B------:R-:W-:Y:S05]  /*3ae0*/  BSYNC B0 ;  /* 0x0000000000007941 */ /* 0x000fea0003800000 */
.L_x_1133:
        /* <DEDUP_REMOVED lines=21> */
.L_x_1136:
[----:B------:R-:W-:Y:S05]  /*3c40*/  BSYNC B0 ;  /* 0x0000000000007941 */ /* 0x000fea0003800000 */
.L_x_1135:
        /* <DEDUP_REMOVED lines=29> */
.L_x_1138:
[----:B------:R-:W-:Y:S05]  /*3e20*/  BSYNC B0 ;  /* 0x0000000000007941 */ /* 0x000fea0003800000 */
.L_x_1137:
        /* <DEDUP_REMOVED lines=20> */
.L_x_1140:
[----:B------:R-:W-:Y:S05]  /*3f70*/  BSYNC B0 ;  /* 0x0000000000007941 */ /* 0x000fea0003800000 */
.L_x_1139:
        /* <DEDUP_REMOVED lines=20> */
.L_x_1142:
[----:B------:R-:W-:Y:S05]  /*40c0*/  BSYNC B0 ;  /* 0x0000000000007941 */ /* 0x000fea0003800000 */
.L_x_1141:
        /* <DEDUP_REMOVED lines=19> */
.L_x_1144:
[----:B------:R-:W-:Y:S05]  /*4200*/  BSYNC B0 ;  /* 0x0000000000007941 */ /* 0x000fea0003800000 */
.L_x_1143:
[----:B------:R-:W-:Y:S02]  /*4210*/  ULDC.64 UR14, c[0x0][0x318] ;  /* 0x0000c600000e7ab9 */ /* 0x000fe40000000a00 */
[----:B------:R-:W-:Y:S01]  /*4220*/  ULDC.64 UR16, c[0x0][0x320] ;  /* 0x0000c80000107ab9 */ /* 0x000fe20000000a00 */
[----:B------:R-:W-:Y:S01]  /*4230*/  IMAD.MOV.U32 R6, RZ, RZ, c[0x0][0x308] ;  /* 0x0000c200ff067624 */ /* 0x000fe200078e00ff */
[----:B------:R-:W-:Y:S01]  /*4240*/  UISETP.NE.U32.AND UP1, UPT, URZ, UR14, UPT ;  /* 0x0000000e3f00728c */ /* 0x000fe2000bf25070 */
[----:B------:R-:W-:Y:S01]  /*4250*/  IMAD.MOV.U32 R7, RZ, RZ, c[0x0][0x30c] ;  /* 0x0000c300ff077624 */ /* 0x000fe200078e00ff */
[----:B------:R-:W0:Y:S02]  /*4260*/  LDGDEPBAR ;  /* 0x00000000000079af */ /* 0x000e240000000000 */
        /* <DEDUP_REMOVED lines=10> */
[----:B--2---:R-:W-:-:S05]  /*4310*/  IMAD.U32 R4, RZ, RZ, UR14 ;  /* 0x0000000eff047e24 */ /* 0x004fca000f8e00ff */
[----:B------:R-:W-:-:S05]  /*4320*/  IMAD.U32 R5, RZ, RZ, UR15 ;  /* 0x0000000fff057e24 */ /* 0x000fca000f8e00ff */
[----:B------:R2:W5:Y:S04]  /*4330*/  @P1 LDG.E R0, [R4.64] ;  /* 0x0000002204001981 */ /* 0x000568000c1e1900 */
[----:B--23--:R2:W3:Y:S04]  /*4340*/  LDG.E.64 R4, [R6.64+0x8] ;  /* 0x0000082206047981 */ /* 0x00c4e8000c1e1b00 */
[----:B--2---:R-:W2:Y:S01]  /*4350*/  LDG.E.64 R6, [R6.64] ;  /* 0x0000002206067981 */ /* 0x004ea2000c1e1b00 */
[----:B-1--4-:R-:W5:Y:S01]  /*4360*/  @P1 MUFU.RCP R3, c[0x0][0x238] ;  /* 0x00008e0000031b08 */ /* 0x012f620000001000 */
[----:B------:R-:W-:Y:S01]  /*4370*/  UMOV UR4, URZ ;  /* 0x0000003f00047c82 */ /* 0x000fe20008000000 */
[----:B------:R-:W-:Y:S01]  /*4380*/  IMAD.MOV.U32 R227, RZ, RZ, R226 ;  /* 0x000000ffffe37224 */ /* 0x000fe200078e00e2 */
[----:B------:R-:W1:Y:S01]  /*4390*/  S2R R8, SR_TID.X ;  /* 0x0000000000087919 */ /* 0x000e620000002100 */
[----:B------:R-:W-:Y:S01]  /*43a0*/  CS2R R126, SRZ ;  /* 0x00000000007e7805 */ /* 0x000fe2000001ff00 */
[----:B------:R-:W-:Y:S01]  /*43b0*/  CS2R R124, SRZ ;  /* 0x00000000007c7805 */ /* 0x000fe2000001ff00 */
[----:B------:R-:W-:Y:S01]  /*43c0*/  CS2R R130, SRZ ;  /* 0x0000000000827805 */ /* 0x000fe2000001ff00 */
[----:B------:R-:W4:Y:S01]  /*43d0*/  S2R R9, SR_TID.X ;  /* 0x0000000000097919 */ /* 0x000f220000002100 */
        /* <DEDUP_REMOVED lines=29> */
[----:B------:R-:W-:-:S02]  /*45b0*/  IMAD.MOV.U32 R183, RZ, RZ, 0x20 ;  /* 0x00000020ffb77424 */ /* 0x000fc400078e00ff */
[----:B------:R-:W-:Y:S02]  /*45c0*/  IMAD.MOV.U32 R182, RZ, RZ, 0x40 ;  /* 0x00000040ffb67424 */ /* 0x000fe400078e00ff */
[----:B-----5:R-:W-:Y:S01]  /*45d0*/  @P1 FMUL.FTZ R0, R0, R3 ;  /* 0x0000000300001220 */ /* 0x020fe20000410000 */
[----:B------:R-:W-:-:S03]  /*45e0*/  IADD3 R3, R180, 0x2000, RZ ;  /* 0x00002000b4037810 */ /* 0x000fc60007ffe0ff */
[----:B------:R5:W1:Y:S01]  /*45f0*/  @P1 R2UR UR12, R0 ;  /* 0x00000000000c13c2 */ /* 0x000a6200000e0000 */
[----:B------:R-:W-:-:S05]  /*4600*/  SEL R3, R3, R180, !P0 ;  /* 0x000000b403037207 */ /* 0x000fca0004000000 */
[----:B------:R-:W-:Y:S01]  /*4610*/  IMAD.SHL.U32 R172, R3, 0x2, RZ ;  /* 0x0000000203ac7824 */ /* 0x000fe200078e00ff */
[--C-:B-----5:R-:W-:Y:S01]  /*4620*/  SHF.R.S32.HI R0, RZ, 0x1f, R14.reuse ;  /* 0x0000001fff007819 */ /* 0x120fe2000001140e */
[----:B-1----:R-:W-:Y:S01]  /*4630*/  @UP1 UMOV UR4, UR12 ;  /* 0x0000000c00041c82 */ /* 0x002fe20008000000 */
[----:B---3--:R-:W-:Y:S01]  /*4640*/  IADD3 R14, P2, P1, R4, UR43, R14 ;  /* 0x0000002b040e7c10 */ /* 0x008fe2000f95e00e */
[----:B------:R-:W-:Y:S01]  /*4650*/  IMAD.SHL.U32 R4, R8, 0x2, RZ ;  /* 0x0000000208047824 */ /* 0x000fe200078e00ff */
[----:B------:R-:W-:Y:S02]  /*4660*/  SHF.R.S32.HI R8, RZ, 0x1f, R8 ;  /* 0x0000001fff087819 */ /* 0x000fe40000011408 */
[----:B------:R-:W-:Y:S02]  /*4670*/  IADD3.X R5, R5, UR51, R0, P2, P1 ;  /* 0x0000003305057c10 */ /* 0x000fe400097e2400 */
[----:B----4-:R-:W-:Y:S02]  /*4680*/  LEA.HI R8, R8, R9, RZ, 0x7 ;  /* 0x0000000908087211 */ /* 0x010fe400078f38ff */
[----:B------:R-:W-:-:S02]  /*4690*/  IADD3 R0, R181, 0x2000, RZ ;  /* 0x00002000b5007810 */ /* 0x000fc40007ffe0ff */
[----:B------:R-:W-:Y:S02]  /*46a0*/  LOP3.LUT R4, R4, 0x6, RZ, 0xc0, !PT ;  /* 0x0000000604047812 */ /* 0x000fe400078ec0ff */
[----:B------:R-:W-:Y:S02]  /*46b0*/  SHF.R.S32.HI R8, RZ, 0x7, R8 ;  /* 0x00000007ff087819 */ /* 0x000fe40000011408 */
[----:B------:R-:W-:-:S03]  /*46c0*/  SEL R0, R0, R181, !P0 ;  /* 0x000000b500007207 */ /* 0x000fc60004000000 */
[----:B------:R-:W-:Y:S02]  /*46d0*/  IMAD R4, R8, 0x40, R4 ;  /* 0x0000004008047824 */ /* 0x000fe400078e0204 */
[----:B------:R-:W-:Y:S01]  /*46e0*/  IMAD.SHL.U32 R179, R0, 0x2, RZ ;  /* 0x0000000200b37824 */ /* 0x000fe200078e00ff */
[----:B--2---:R1:W2:Y:S02]  /*46f0*/  R2UR UR13, R6 ;  /* 0x00000000060d73c2 */ /* 0x0042a400000e0000 */
[----:B------:R-:W-:-:S04]  /*4700*/  IADD3 R0, R4, UR19, RZ ;  /* 0x0000001304007c10 */ /* 0x000fc8000fffe0ff */
[C---:B------:R-:W-:Y:S02]  /*4710*/  IADD3 R4, R0.reuse, 0x30, RZ ;  /* 0x0000003000047810 */ /* 0x040fe40007ffe0ff */
[C---:B------:R-:W-:Y:S01]  /*4720*/  IADD3 R8, R0.reuse, 0x38, RZ ;  /* 0x0000003800087810 */ /* 0x040fe20007ffe0ff */
[----:B------:R-:W3:Y:S01]  /*4730*/  R2UR UR29, R7 ;  /* 0x00000000071d73c2 */ /* 0x000ee200000e0000 */
[C---:B------:R-:W-:Y:S02]  /*4740*/  IADD3 R250, R0.reuse, 0x1, RZ ;  /* 0x0000000100fa7810 */ /* 0x040fe40007ffe0ff */
[C---:B------:R-:W-:Y:S02]  /*4750*/  IADD3 R249, R0.reuse, 0x8, RZ ;  /* 0x0000000800f97810 */ /* 0x040fe40007ffe0ff */
[C---:B------:R-:W-:Y:S02]  /*4760*/  IADD3 R248, R0.reuse, 0x9, RZ ;  /* 0x0000000900f87810 */ /* 0x040fe40007ffe0ff */
[----:B------:R-:W-:-:S02]  /*4770*/  IADD3 R247, R0, 0x10, RZ ;  /* 0x0000001000f77810 */ /* 0x000fc40007ffe0ff */
[C---:B------:R-:W-:Y:S02]  /*4780*/  IADD3 R246, R0.reuse, 0x11, RZ ;  /* 0x0000001100f67810 */ /* 0x040fe40007ffe0ff */
[C---:B------:R-:W-:Y:S02]  /*4790*/  IADD3 R245, R0.reuse, 0x18, RZ ;  /* 0x0000001800f57810 */ /* 0x040fe40007ffe0ff */
[C---:B------:R-:W-:Y:S02]  /*47a0*/  IADD3 R244, R0.reuse, 0x19, RZ ;  /* 0x0000001900f47810 */ /* 0x040fe40007ffe0ff */
[C---:B-1----:R-:W-:Y:S01]  /*47b0*/  IADD3 R6, R0.reuse, 0x31, RZ ;  /* 0x0000003100067810 */ /* 0x042fe20007ffe0ff */
[----:B--2---:R-:W-:Y:S01]  /*47c0*/  UIADD3 UR22, UR13, -0x61c88647, URZ ;  /* 0x9e3779b90d167890 */ /* 0x004fe2000fffe03f */
[----:B------:R-:W-:Y:S01]  /*47d0*/  LOP3.LUT R3, R5, UR13, RZ, 0x3c, !PT ;  /* 0x0000000d05037c12 */ /* 0x000fe2000f8e3cff */
[----:B------:R-:W-:Y:S01]  /*47e0*/  UIADD3 UR21, UR13, 0x3c6ef372, URZ ;  /* 0x3c6ef3720d157890 */ /* 0x000fe2000fffe03f */
[C---:B------:R-:W-:Y:S01]  /*47f0*/  IADD3 R243, R0.reuse, 0x20, RZ ;  /* 0x0000002000f37810 */ /* 0x040fe20007ffe0ff */
[----:B------:R1:W-:Y:S01]  /*4800*/  I2F R5, R6 ;  /* 0x0000000600057306 */ /* 0x0003e20000201400 */
[C---:B------:R-:W-:Y:S01]  /*4810*/  IADD3 R242, R0.reuse, 0x21, RZ ;  /* 0x0000002100f27810 */ /* 0x040fe20007ffe0ff */
[----:B------:R2:W-:Y:S01]  /*4820*/  STL [R1+0x94], R3 ;  /* 0x0000940301007387 */ /* 0x0005e20000100800 */
[C---:B------:R-:W-:Y:S01]  /*4830*/  IADD3 R252, R0.reuse, 0x28, RZ ;  /* 0x0000002800fc7810 */ /* 0x040fe20007ffe0ff */
[----:B------:R-:W-:Y:S01]  /*4840*/  UIADD3 UR19, UR13, -0x255992d5, URZ ;  /* 0xdaa66d2b0d137890 */ /* 0x000fe2000fffe03f */
[C---:B------:R-:W-:Y:S01]  /*4850*/  IADD3 R251, R0.reuse, 0x29, RZ ;  /* 0x0000002900fb7810 */ /* 0x040fe20007ffe0ff */
[----:B------:R-:W-:Y:S01]  /*4860*/  STL [R1+0x4], R4 ;  /* 0x0000040401007387 */ /* 0x000fe20000100800 */
[----:B------:R-:W-:Y:S01]  /*4870*/  IADD3 R9, R0, 0x39, RZ ;  /* 0x0000003900097810 */ /* 0x000fe20007ffe0ff */
[----:B------:R-:W-:-:S02]  /*4880*/  UIADD3 UR17, UR13, 0x78dde6e4, URZ ;  /* 0x78dde6e40d117890 */ /* 0x000fc4000fffe03f */
[----:B------:R1:W-:Y:S01]  /*4890*/  STL [R1], R6 ;  /* 0x0000000601007387 */ /* 0x0003e20000100800 */
[----:B------:R-:W-:Y:S02]  /*48a0*/  UIADD3 UR15, UR13, 0x1715609d, URZ ;  /* 0x1715609d0d0f7890 */ /* 0x000fe4000fffe03f */
[----:B------:R-:W-:Y:S01]  /*48b0*/  UIADD3 UR13, UR13, -0x4ab325aa, URZ ;  /* 0xb54cda560d0d7890 */ /* 0x000fe2000fffe03f */
[----:B------:R-:W-:Y:S01]  /*48c0*/  STL [R1+0xc], R8 ;  /* 0x00000c0801007387 */ /* 0x000fe20000100800 */
[----:B---3--:R-:W-:Y:S02]  /*48d0*/  UIADD3 UR31, UR29, -0x4498517b, URZ ;  /* 0xbb67ae851d1f7890 */ /* 0x008fe4000fffe03f */
[----:B------:R-:W-:Y:S01]  /*48e0*/  UIADD3 UR20, UR29, 0x76cf5d0a, URZ ;  /* 0x76cf5d0a1d147890 */ /* 0x000fe2000fffe03f */
[----:B------:R-:W-:Y:S01]  /*48f0*/  STL [R1+0x8], R9 ;  /* 0x0000080901007387 */ /* 0x000fe20000100800 */
[----:B------:R-:W-:Y:S02]  /*4900*/  UIADD3 UR18, UR29, 0x32370b8f, URZ ;  /* 0x32370b8f1d127890 */ /* 0x000fe4000fffe03f */
[----:B------:R-:W-:-:S02]  /*4910*/  UIADD3 UR16, UR29, -0x126145ec, URZ ;  /* 0xed9eba141d107890 */ /* 0x000fc4000fffe03f */
[----:B------:R-:W-:Y:S02]  /*4920*/  UIADD3 UR14, UR29, -0x56f99767, URZ ;  /* 0xa90668991d0e7890 */ /* 0x000fe4000fffe03f */
[----:B------:R-:W-:Y:S01]  /*4930*/  UIADD3 UR12, UR29, 0x646e171e, URZ ;  /* 0x646e171e1d0c7890 */ /* 0x000fe2000fffe03f */
[----:B--2---:R-:W2:Y:S01]  /*4940*/  I2F R3, R0 ;  /* 0x0000000000037306 */ /* 0x004ea20000201400 */
[----:B-1----:R-:W-:-:S04]  /*4950*/  IMAD.WIDE.U32 R6, R14, -0x2daee0ad, RZ ;  /* 0xd2511f530e067825 */ /* 0x002fc800078e00ff */
[----:B--2---:R-:W-:-:S03]  /*4960*/  FMUL.FTZ R0, R3, UR4 ;  /* 0x0000000403007c20 */ /* 0x004fc60008410000 */
[----:B------:R-:W-:Y:S02]  /*4970*/  I2F R3, R8 ;  /* 0x0000000800037306 */ /* 0x000fe40000201400 */
[----:B------:R1:W-:Y:S06]  /*4980*/  STL [R1+0x4c], R0 ;  /* 0x00004c0001007387 */ /* 0x0003ec0000100800 */
[----:B-1----:R-:W1:Y:S02]  /*4990*/  I2F R0, R9 ;  /* 0x0000000900007306 */ /* 0x002e640000201400 */
[----:B-1----:R1:W-:Y:S04]  /*49a0*/  STL [R1+0x48], R0 ;  /* 0x0000480001007387 */ /* 0x0023e80000100800 */
[----:B------:R2:W-:Y:S04]  /*49b0*/  STL [R1+0x44], R3 ;  /* 0x0000440301007387 */ /* 0x0005e80000100800 */
[----:B------:R3:W-:Y:S01]  /*49c0*/  STL [R1+0x40], R5 ;  /* 0x0000400501007387 */ /* 0x0007e20000100800 */
[----:B-1----:R-:W1:Y:S08]  /*49d0*/  I2F R0, R4 ;  /* 0x0000000400007306 */ /* 0x002e700000201400 */
[----:B--2---:R-:W2:Y:S08]  /*49e0*/  I2F R3, R251 ;  /* 0x000000fb00037306 */ /* 0x004eb00000201400 */
[----:B------:R-:W4:Y:S01]  /*49f0*/  I2F R4, R252 ;  /* 0x000000fc00047306 */ /* 0x000f220000201400 */
[----:B-1----:R1:W-:Y:S04]  /*4a00*/  STL [R1+0x3c], R0 ;  /* 0x00003c0001007387 */ /* 0x0023e80000100800 */
[----:B--2---:R2:W-:Y:S03]  /*4a10*/  STL [R1+0x38], R3 ;  /* 0x0000380301007387 */ /* 0x0045e60000100800 */
[----:B---3--:R-:W-:Y:S01]  /*4a20*/  I2F R5, R246 ;  /* 0x000000f600057306 */ /* 0x008fe20000201400 */
[----:B----4-:R3:W-:Y:S07]  /*4a30*/  STL [R1+0x34], R4 ;  /* 0x0000340401007387 */ /* 0x0107ee0000100800 */
[----:B-1----:R-:W1:Y:S08]  /*4a40*/  I2F R0, R242 ;  /* 0x000000f200007306 */ /* 0x002e700000201400 */
[----:B--2---:R-:W2:Y:S08]  /*4a50*/  I2F R3, R243 ;  /* 0x000000f300037306 */ /* 0x004eb00000201400 */
[----:B---3--:R-:W3:Y:S01]  /*4a60*/  I2F R4, R244 ;  /* 0x000000f400047306 */ /* 0x008ee20000201400 */
[----:B-1----:R1:W-:Y:S04]  /*4a70*/  STL [R1+0x30], R0 ;  /* 0x0000300001007387 */ /* 0x0023e80000100800 */
[----:B--2---:R2:W-:Y:S04]  /*4a80*/  STL [R1+0x2c], R3 ;  /* 0x00002c0301007387 */ /* 0x0045e80000100800 */
[----:B---3--:R3:W-:Y:S01]  /*4a90*/  STL [R1+0x28], R4 ;  /* 0x0000280401007387 */ /* 0x0087e20000100800 */
[----:B-1----:R-:W-:-:S04]  /*4aa0*/  IMAD.MOV.U32 R0, RZ, RZ, c[0x0][0x22c] ;  /* 0x00008b00ff007624 */ /* 0x002fc800078e00ff */
[----:B------:R-:W-:Y:S01]  /*4ab0*/  IMAD R0, R0, c[0x0][0x1c0], RZ ;  /* 0x0000700000007a24 */ /* 0x000fe200078e02ff */
[----:B--2---:R-:W1:Y:S03]  /*4ac0*/  I2F R3, R245 ;  /* 0x000000f500037306 */ /* 0x004e660000201400 */
[----:B---3--:R-:W-:-:S05]  /*4ad0*/  IMAD.SHL.U32 R4, R0, 0x10, RZ ;  /* 0x0000001000047824 */ /* 0x008fca00078e00ff */
[----:B------:R-:W-:Y:S01]  /*4ae0*/  IADD3 R4, R4, 0x20, RZ ;  /* 0x0000002004047810 */ /* 0x000fe20007ffe0ff */
[----:B-1----:R1:W-:Y:S04]  /*4af0*/  STL [R1+0x24], R3 ;  /* 0x0000240301007387 */ /* 0x0023e80000100800 */
[----:B------:R2:W-:Y:S01]  /*4b00*/  STL [R1+0x20], R5 ;  /* 0x0000200501007387 */ /* 0x0005e20000100800 */
[----:B-1----:R-:W-:Y:S01]  /*4b10*/  IMAD.SHL.U32 R3, R0, 0x8, RZ ;  /* 0x0000000800037824 */ /* 0x002fe200078e00ff */
[----:B--2---:R-:W1:Y:S03]  /*4b20*/  I2F R5, R247 ;  /* 0x000000f700057306 */ /* 0x004e660000201400 */
[----:B------:R-:W-:-:S05]  /*4b30*/  IMAD.IADD R0, R3, 0x1, R4 ;  /* 0x0000000103007824 */ /* 0x000fca00078e0204 */
[C---:B------:R-:W-:Y:S01]  /*4b40*/  IADD3 R0, R3.reuse, R0, RZ ;  /* 0x0000000003007210 */ /* 0x040fe20007ffe0ff */
[----:B------:R-:W2:Y:S04]  /*4b50*/  I2F R4, R248 ;  /* 0x000000f800047306 */ /* 0x000ea80000201400 */
[----:B------:R-:W-:-:S04]  /*4b60*/  IMAD.IADD R0, R3, 0x1, R0 ;  /* 0x0000000103007824 */ /* 0x000fc800078e0200 */
[C---:B------:R-:W-:Y:S01]  /*4b70*/  IMAD.IADD R0, R3.reuse, 0x1, R0 ;  /* 0x0000000103007824 */ /* 0x040fe200078e0200 */
[----:B-1----:R-:W-:Y:S04]  /*4b80*/  STL [R1+0x1c], R5 ;  /* 0x00001c0501007387 */ /* 0x002fe80000100800 */
[----:B--2---:R1:W-:Y:S04]  /*4b90*/  STL [R1+0x18], R4 ;  /* 0x0000180401007387 */ /* 0x0043e80000100800 */
[----:B------:R2:W-:Y:S01]  /*4ba0*/  STL [R1+0x8c], R0 ;  /* 0x00008c0001007387 */ /* 0x0005e20000100800 */
[----:B-1----:R-:W1:Y:S01]  /*4bb0*/  I2F R4, R249 ;  /* 0x000000f900047306 */ /* 0x002e620000201400 */
[----:B--2---:R-:W-:-:S02]  /*4bc0*/  IMAD.IADD R0, R3, 0x1, R0 ;  /* 0x0000000103007824 */ /* 0x004fc400078e0200 */
[----:B-1----:R1:W-:Y:S04]  /*4bd0*/  STL [R1+0x14], R4 ;  /* 0x0000140401007387 */ /* 0x0023e80000100800 */
[----:B------:R2:W-:Y:S01]  /*4be0*/  STL [R1+0x88], R0 ;  /* 0x0000880001007387 */ /* 0x0005e20000100800 */
[----:B-1----:R-:W1:Y:S01]  /*4bf0*/  I2F R4, R250 ;  /* 0x000000fa00047306 */ /* 0x002e620000201400 */
[----:B--2---:R-:W-:-:S05]  /*4c00*/  IMAD.IADD R0, R3, 0x1, R0 ;  /* 0x0000000103007824 */ /* 0x004fca00078e0200 */
[----:B------:R2:W-:Y:S04]  /*4c10*/  STL [R1+0x84], R0 ;  /* 0x0000840001007387 */ /* 0x0005e80000100800 */
[----:B-1----:R1:W-:Y:S01]  /*4c20*/  STL [R1+0x10], R4 ;  /* 0x0000100401007387 */ /* 0x0023e20000100800 */
[----:B--2---:R-:W-:-:S05]  /*4c30*/  IMAD.IADD R0, R3, 0x1, R0 ;  /* 0x0000000103007824 */ /* 0x004fca00078e0200 */
[----:B------:R-:W-:Y:S01]  /*4c40*/  STL [R1+0x80], R0 ;  /* 0x0000800001007387 */ /* 0x000fe20000100800 */
[----:B-1----:R-:W-:-:S03]  /*4c50*/  IADD3 R4, R3, R0, RZ ;  /* 0x0000000003047210 */ /* 0x002fc60007ffe0ff */
[----:B------:R-:W-:Y:S04]  /*4c60*/  STL.64 [R1+0x58], R6 ;  /* 0x0000580601007387 */ /* 0x000fe80000100a00 */
[----:B------:R1:W-:Y:S02]  /*4c70*/  STL [R1+0x7c], R4 ;  /* 0x00007c0401007387 */ /* 0x0003e40000100800 */
[----:B-1----:R-:W-:-:S05]  /*4c80*/  IMAD.IADD R4, R3, 0x1, R4 ;  /* 0x0000000103047824 */ /* 0x002fca00078e0204 */
[----:B------:R1:W-:Y:S02]  /*4c90*/  STL [R1+0x78], R4 ;  /* 0x0000780401007387 */ /* 0x0003e40000100800 */
[----:B-1----:R-:W-:-:S05]  /*4ca0*/  IMAD.IADD R4, R3, 0x1, R4 ;  /* 0x0000000103047824 */ /* 0x002fca00078e0204 */
[----:B------:R1:W-:Y:S02]  /*4cb0*/  STL [R1+0x74], R4 ;  /* 0x0000740401007387 */ /* 0x0003e40000100800 */
[----:B-1----:R-:W-:-:S05]  /*4cc0*/  IMAD.IADD R4, R3, 0x1, R4 ;  /* 0x0000000103047824 */ /* 0x002fca00078e0204 */
[----:B------:R1:W-:Y:S02]  /*4cd0*/  STL [R1+0x70], R4 ;  /* 0x0000700401007387 */ /* 0x0003e40000100800 */
[----:B-1----:R-:W-:-:S04]  /*4ce0*/  IMAD.IADD R4, R3, 0x1, R4 ;  /* 0x0000000103047824 */ /* 0x002fc800078e0204 */
[----:B------:R-:W-:Y:S01]  /*4cf0*/  IMAD.IADD R0, R3, 0x1, R4 ;  /* 0x0000000103007824 */ /* 0x000fe200078e0204 */
[----:B------:R1:W-:Y:S04]  /*4d00*/  STL [R1+0x6c], R4 ;  /* 0x00006c0401007387 */ /* 0x0003e80000100800 */
[----:B------:R1:W-:Y:S02]  /*4d10*/  STL [R1+0x90], R0 ;  /* 0x0000900001007387 */ /* 0x0003e40000100800 */
.L_x_1147:
[----:B------:R-:W2:Y:S01]  /*4d20*/  LDL R3, [R1+0xa0] ;  /* 0x0000a00001037983 */ /* 0x000ea20000100800 */
[----:B------:R-:W-:Y:S02]  /*4d30*/  USHF.L.U32 UR26, UR32, 0x7, URZ ;  /* 0x00000007201a7899 */ /* 0x000fe4000800063f */
[----:B------:R-:W-:Y:S01]  /*4d40*/  UISETP.GT.AND UP2, UPT, UR8, UR30, UPT ;  /* 0x0000001e0800728c */ /* 0x000fe2000bf44270 */
[----:B------:R-:W0:Y:S01]  /*4d50*/  LDGDEPBAR ;  /* 0x00000000000079af */ /* 0x000e220000000000 */
[----:B------:R-:W-:Y:S04]  /*4d60*/  UIADD3 UR27, UR25, 0x80, UR26 ;  /* 0x00000080191b7890 */ /* 0x000fe8000fffe01a */
[----:B------:R-:W-:Y:S02]  /*4d70*/  UIADD3 UR28, UR27, -UR9, URZ ;  /* 0x800000091b1c7290 */ /* 0x000fe4000fffe03f */
[----:B------:R-:W-:Y:S01]  /*4d80*/  USHF.L.U32 UR27, UR8, 0x7, URZ ;  /* 0x00000007081b7899 */ /* 0x000fe2000800063f */
[----:B------:R-:W3:Y:S03]  /*4d90*/  S2R R191, SR_TID.X ;  /* 0x0000000000bf7919 */ /* 0x000ee60000002100 */
[----:B------:R-:W-:Y:S02]  /*4da0*/  UISETP.GE.AND UP0, UPT, UR27, UR28, UPT ;  /* 0x0000001c1b00728c */ /* 0x000fe4000bf06270 */
[----:B------:R-:W-:Y:S01]  /*4db0*/  IMAD.U32 R187, RZ, RZ, UR27 ;  /* 0x0000001bffbb7e24 */ /* 0x000fe2000f8e00ff */
[----:B------:R-:W-:Y:S02]  /*4dc0*/  UIADD3 UR28, UR26, 0x80, URZ ;  /* 0x000000801a1c7890 */ /* 0x000fe4000fffe03f */
[----:B------:R-:W4:Y:S02]  /*4dd0*/  S2R R192, SR_TID.X ;  /* 0x0000000000c07919 */ /* 0x000f240000002100 */
[----:B------:R-:W-:Y:S06]  /*4de0*/  UISETP.LT.AND UP0, UPT, UR28, UR9, UP0 ;  /* 0x000000091c00728c */ /* 0x000fec0008701270 */
[----:B------:R-:W-:Y:S01]  /*4df0*/  PLOP3.LUT P0, PT, PT, PT, UP0, 0x80, 0x0 ;  /* 0x000000000000781c */ /* 0x000fe20003f0f008 */
[----:B------:R-:W5:Y:S06]  /*4e00*/  LDL.64 R188, [R1+0x58] ;  /* 0x0000580001bc7983 */ /* 0x000f6c0000100a00 */
[----:B------:R-:W5:Y:S01]  /*4e10*/  LDL R190, [R1+0x94] ;  /* 0x0000940001be7983 */ /* 0x000f620000100800 */
[----:B---3--:R-:W-:Y:S01]  /*4e20*/  SHF.R.S32.HI R191, RZ, 0x1f, R191 ;  /* 0x0000001fffbf7819 */ /* 0x008fe200000114bf */
[----:B------:R-:W-:Y:S04]  /*4e30*/  DEPBAR.LE SB0, 0x0 ;  /* 0x000080000000791a */ /* 0x000fe80000000000 */
[----:B------:R-:W-:Y:S01]  /*4e40*/  BAR.SYNC.DEFER_BLOCKING 0x0 ;  /* 0x0000000000007b1d */ /* 0x000fe20000010000 */
[----:B----4-:R-:W-:Y:S04]  /*4e50*/  LEA.HI R191, R191, R192, RZ, 0x7 ;  /* 0x000000c0bfbf7211 */ /* 0x010fe800078f38ff */
[----:B------:R-:W-:Y:S03]  /*4e60*/  SHF.R.S32.HI R191, RZ, 0x7, R191 ;  /* 0x00000007ffbf7819 */ /* 0x000fe600000114bf */
[----:B------:R-:W-:Y:S08]  /*4e70*/  LDSM.16.M88.4 R64, [R179] ;  /* 0x00000000b340783b */ /* 0x000ff00000000200 */
[----:B------:R-:W3:Y:S08]  /*4e80*/  LDSM.16.M88.4 R16, [R175+0xc000] ;  /* 0x00c00000af10783b */ /* 0x000ef00000000200 */
[----:B------:R-:W4:Y:S08]  /*4e90*/  LDSM.16.M88.4 R60, [R179+0x2000] ;  /* 0x00200000b33c783b */ /* 0x000f300000000200 */
[----:B------:R-:W1:Y:S08]  /*4ea0*/  LDSM.16.M88.4 R32, [R175+0xc800] ;  /* 0x00c80000af20783b */ /* 0x000e700000000200 */
[----:B------:R-:W1:Y:S08]  /*4eb0*/  LDSM.16.M88.4 R48, [R175+0xd000] ;  /* 0x00d00000af30783b */ /* 0x000e700000000200 */
[----:B------:R-:W5:Y:S04]  /*4ec0*/  LDL R192, [R1+0x9c] ;  /* 0x00009c0001c07983 */ /* 0x000f680000100800 */
[----:B-1----:R-:W1:Y:S01]  /*4ed0*/  S2R R0, SR_TID.X ;  /* 0x0000000000007919 */ /* 0x002e620000002100 */
[-C--:B---3--:R-:W-:Y:S07]  /*4ee0*/  HMMA.16816.F32 R4, R64, R16.reuse, RZ ;  /* 0x000000104004723c */ /* 0x088fee00000018ff */
[----:B------:R-:W3:Y:S01]  /*4ef0*/  LDSM.16.M88.4 R132, [R175+0xd800] ;  /* 0x00d80000af84783b */ /* 0x000ee20000000200 */
[C---:B----4-:R-:W-:Y:S07]  /*4f00*/  HMMA.16816.F32 R8, R60.reuse, R16, RZ ;  /* 0x000000103c08723c */ /* 0x050fee00000018ff */
[----:B------:R-:W-:Y:S01]  /*4f10*/  LDSM.16.M88.4 R140, [R178+0xc000] ;  /* 0x00c00000b28c783b */ /* 0x000fe20000000200 */
[-C--:B------:R-:W-:Y:S01]  /*4f20*/  HMMA.16816.F32 R12, R60, R18.reuse, RZ ;  /* 0x000000123c0c723c */ /* 0x080fe200000018ff */
[----:B-1----:R-:W-:Y:S06]  /*4f30*/  @!P0 IMAD.SHL.U32 R0, R0, 0x2, RZ ;  /* 0x0000000200008824 */ /* 0x002fec00078e00ff */
[----:B------:R-:W-:Y:S01]  /*4f40*/  LDSM.16.M88.4 R148, [R178+0xc800] ;  /* 0x00c80000b294783b */ /* 0x000fe20000000200 */
[C---:B------:R-:W-:Y:S01]  /*4f50*/  HMMA.16816.F32 R16, R64.reuse, R18, RZ ;  /* 0x000000124010723c */ /* 0x040fe200000018ff */
[----:B------:R-:W-:Y:S06]  /*4f60*/  @!P0 LOP3.LUT R0, R0, 0x6, RZ, 0xc0, !PT ;  /* 0x0000000600008812 */ /* 0x000fec00078ec0ff */
[----:B------:R-:W-:Y:S01]  /*4f70*/  LDSM.16.M88.4 R156, [R176+0xc000] ;  /* 0x00c00000b09c783b */ /* 0x000fe20000000200 */
[----:B------:R-:W-:Y:S01]  /*4f80*/  @!P0 IMAD R0, R191, 0x40, R0 ;  /* 0x00000040bf008824 */ /* 0x000fe200078e0200 */
[-C--:B------:R-:W-:Y:S04]  /*4f90*/  HMMA.16816.F32 R20, R64, R32.reuse, RZ ;  /* 0x000000204014723c */ /* 0x080fe800000018ff */
[----:B------:R-:W-:Y:S02]  /*4fa0*/  @!P0 IADD3 R186, R0, UR26, RZ ;  /* 0x0000001a00ba8c10 */ /* 0x000fe4000fffe0ff */
        /* <DEDUP_REMOVED lines=13> */
[----:B------:R-:W-:Y:S01]  /*5080*/  LDSM.16.M88.4 R132, [R178+0xd000] ;  /* 0x00d00000b284783b */ /* 0x000fe20000000200 */
[----:B--2---:R-:W-:Y:S05]  /*5090*/  R2P PR, R3, 0x6 ;  /* 0x0000000603007804 */ /* 0x004fea0000000000 */
[----:B------:R-:W-:Y:S02]  /*50a0*/  SEL R173, R182, 0xffffffc0, !P2 ;  /* 0xffffffc0b6ad7807 */ /* 0x000fe40005000000 */
[----:B------:R-:W-:Y:S02]  /*50b0*/  SEL R3, R183, 0xffffffe0, !P1 ;  /* 0xffffffe0b7037807 */ /* 0x000fe40004800000 */
[----:B------:R-:W2:Y:S01]  /*50c0*/  LDL R183, [R1+0x50] ;  /* 0x0000500001b77983 */ /* 0x000ea20000100800 */
[C---:B------:R-:W-:Y:S02]  /*50d0*/  IMAD.IADD R160, R179.reuse, 0x1, R173 ;  /* 0x00000001b3a07824 */ /* 0x040fe400078e02ad */
[----:B------:R-:W-:Y:S03]  /*50e0*/  IMAD.IADD R0, R179, 0x1, R3 ;  /* 0x00000001b3007824 */ /* 0x000fe600078e0203 */
[----:B------:R-:W-:Y:S08]  /*50f0*/  LDSM.16.M88.4 R152, [R160] ;  /* 0x00000000a098783b */ /* 0x000ff00000000200 */
[----:B------:R-:W1:Y:S08]  /*5100*/  LDSM.16.M88.4 R136, [R0] ;  /* 0x000000000088783b */ /* 0x000e700000000200 */
[----:B------:R-:W3:Y:S08]  /*5110*/  LDSM.16.M88.4 R144, [R0+0x2000] ;  /* 0x002000000090783b */ /* 0x000ef00000000200 */
[----:B------:R-:W-:Y:S01]  /*5120*/  LDSM.16.M88.4 R160, [R160+0x2000] ;  /* 0x00200000a0a0783b */ /* 0x000fe20000000200 */
[-C--:B-1----:R-:W-:Y:S08]  /*5130*/  HMMA.16816.F32 R4, R136, R140.reuse, R4 ;  /* 0x0000008c8804723c */ /* 0x082ff00000001804 */
[C---:B---3--:R-:W-:Y:S08]  /*5140*/  HMMA.16816.F32 R8, R144.reuse, R140, R8 ;  /* 0x0000008c9008723c */ /* 0x048ff00000001808 */
[-C--:B------:R-:W-:Y:S08]  /*5150*/  HMMA.16816.F32 R12, R144, R142.reuse, R12 ;  /* 0x0000008e900c723c */ /* 0x080ff0000000180c */
[C---:B------:R-:W-:Y:S01]  /*5160*/  HMMA.16816.F32 R16, R136.reuse, R142, R16 ;  /* 0x0000008e8810723c */ /* 0x040fe20000001810 */
[----:B------:R-:W1:Y:S07]  /*5170*/  LDSM.16.M88.4 R140, [R178+0xd800] ;  /* 0x00d80000b28c783b */ /* 0x000e6e0000000200 */
[-C--:B------:R-:W-:Y:S08]  /*5180*/  HMMA.16816.F32 R20, R136, R148.reuse, R20 ;  /* 0x000000948814723c */ /* 0x080ff00000001814 */
[C---:B------:R-:W-:Y:S08]  /*5190*/  HMMA.16816.F32 R24, R144.reuse, R148, R24 ;  /* 0x000000949018723c */ /* 0x040ff00000001818 */
[-C--:B------:R-:W-:Y:S08]  /*51a0*/  HMMA.16816.F32 R28, R144, R150.reuse, R28 ;  /* 0x00000096901c723c */ /* 0x080ff0000000181c */
[C---:B------:R-:W-:Y:S01]  /*51b0*/  HMMA.16816.F32 R32, R136.reuse, R150, R32 ;  /* 0x000000968820723c */ /* 0x040fe20000001820 */
[----:B------:R-:W3:Y:S07]  /*51c0*/  LDSM.16.M88.4 R148, [R176+0xd800] ;  /* 0x00d80000b094783b */ /* 0x000eee0000000200 */
[-C--:B------:R-:W-:Y:S08]  /*51d0*/  HMMA.16816.F32 R36, R136, R132.reuse, R36 ;  /* 0x000000848824723c */ /* 0x080ff00000001824 */
[C---:B------:R-:W-:Y:S08]  /*51e0*/  HMMA.16816.F32 R40, R144.reuse, R132, R40 ;  /* 0x000000849028723c */ /* 0x040ff00000001828 */
[-C--:B------:R-:W-:Y:S08]  /*51f0*/  HMMA.16816.F32 R44, R144, R134.reuse, R44 ;  /* 0x00000086902c723c */ /* 0x080ff0000000182c */
[C---:B------:R-:W-:Y:S08]  /*5200*/  HMMA.16816.F32 R48, R136.reuse, R134, R48 ;  /* 0x000000868830723c */ /* 0x040ff00000001830 */
[-C--:B-1----:R-:W-:Y:S08]  /*5210*/  HMMA.16816.F32 R52, R136, R140.reuse, R52 ;  /* 0x0000008c8834723c */ /* 0x082ff00000001834 */
[C---:B------:R-:W-:Y:S07]  /*5220*/  HMMA.16816.F32 R56, R144.reuse, R140, R56 ;  /* 0x0000008c9038723c */ /* 0x040fee0000001838 */
[----:B------:R-:W-:Y:S01]  /*5230*/  IMAD.IADD R140, R0, 0x1, R173 ;  /* 0x00000001008c7824 */ /* 0x000fe200078e02ad */
[-C--:B------:R-:W-:Y:S01]  /*5240*/  HMMA.16816.F32 R60, R144, R142.reuse, R60 ;  /* 0x0000008e903c723c */ /* 0x080fe2000000183c */
[----:B------:R-:W-:Y:S03]  /*5250*/  IMAD.U32 R0, RZ, RZ, UR32 ;  /* 0x00000020ff007e24 */ /* 0x000fe6000f8e00ff */
[----:B------:R-:W-:Y:S01]  /*5260*/  LDSM.16.M88.4 R132, [R140] ;  /* 0x000000008c84783b */ /* 0x000fe20000000200 */
[----:B------:R-:W-:Y:S03]  /*5270*/  IMAD R0, R0, 0x2, R191 ;  /* 0x0000000200007824 */ /* 0x000fe600078e02bf */
[----:B------:R-:W-:Y:S01]  /*5280*/  HMMA.16816.F32 R64, R136, R142, R64 ;  /* 0x0000008e8840723c */ /* 0x000fe20000001840 */
[----:B------:R-:W-:Y:S03]  /*5290*/  IMAD.SHL.U32 R0, R0, 0x2, RZ ;  /* 0x0000000200007824 */ /* 0x000fe600078e00ff */
[----:B------:R-:W1:Y:S04]  /*52a0*/  LDSM.16.M88.4 R136, [R177+0xc000] ;  /* 0x00c00000b188783b */ /* 0x000e680000000200 */
[-C--:B------:R-:W-:Y:S04]  /*52b0*/  HMMA.16816.F32 R4, R152, R156.reuse, R4 ;  /* 0x0000009c9804723c */ /* 0x080fe80000001804 */
[----:B------:R-:W2:Y:S04]  /*52c0*/  LDSM.16.M88.4 R140, [R140+0x2000] ;  /* 0x002000008c8c783b */ /* 0x000ea80000000200 */
[C---:B------:R-:W-:Y:S04]  /*52d0*/  HMMA.16816.F32 R8, R160.reuse, R156, R8 ;  /* 0x0000009ca008723c */ /* 0x040fe80000001808 */
[----:B------:R-:W4:Y:S03]  /*52e0*/  LDL R191, [R1+0x10] ;  /* 0x0000100001bf7983 */ /* 0x000f260000100800 */
[----:B------:R-:W-:Y:S01]  /*52f0*/  IMAD.U32 R156, RZ, RZ, UR8 ;  /* 0x00000008ff9c7e24 */ /* 0x000fe2000f8e00ff */
[-C--:B------:R-:W-:Y:S04]  /*5300*/  HMMA.16816.F32 R12, R160, R158.reuse, R12 ;  /* 0x0000009ea00c723c */ /* 0x080fe8000000180c */
[----:B-----5:R-:W-:Y:S02]  /*5310*/  IMAD R156, R156, 0x8, R192 ;  /* 0x000000089c9c7824 */ /* 0x020fe400078e02c0 */
[----:B------:R-:W5:Y:S02]  /*5320*/  LDL R192, [R1+0x4c] ;  /* 0x00004c0001c07983 */ /* 0x000f640000100800 */
[C---:B------:R-:W-:Y:S01]  /*5330*/  HMMA.16816.F32 R16, R152.reuse, R158, R16 ;  /* 0x0000009e9810723c */ /* 0x040fe20000001810 */
[C---:B------:R-:W-:Y:S03]  /*5340*/  IADD3 R144, R156.reuse, 0x4, RZ ;  /* 0x000000049c907810 */ /* 0x040fe60007ffe0ff */
[----:B------:R-:W-:Y:S04]  /*5350*/  IMAD.WIDE.U32 R156, R156, -0x326172a9, RZ ;  /* 0xcd9e8d579c9c7825 */ /* 0x000fe800078e00ff */
[-C--:B------:R-:W-:Y:S01]  /*5360*/  HMMA.16816.F32 R20, R152, R164.reuse, R20 ;  /* 0x000000a49814723c */ /* 0x080fe20000001814 */
[-C--:B------:R-:W-:Y:S05]  /*5370*/  LOP3.LUT R158, R157, R190.reuse, RZ, 0x3c, !PT ;  /* 0x000000be9d9e7212 */ /* 0x080fea00078e3cff */
[----:B------:R-:W-:Y:S02]  /*5380*/  IMAD.WIDE.U32 R158, R158, -0x2daee0ad, RZ ;  /* 0xd2511f539e9e7825 */ /* 0x000fe400078e00ff */
[C---:B------:R-:W-:Y:S08]  /*5390*/  HMMA.16816.F32 R24, R160.reuse, R164, R24 ;  /* 0x000000a4a018723c */ /* 0x040ff00000001818 */
[-C--:B------:R-:W-:Y:S08]  /*53a0*/  HMMA.16816.F32 R28, R160, R166.reuse, R28 ;  /* 0x000000a6a01c723c */ /* 0x080ff0000000181c */
[C---:B------:R-:W-:Y:S08]  /*53b0*/  HMMA.16816.F32 R32, R152.reuse, R166, R32 ;  /* 0x000000a69820723c */ /* 0x040ff00000001820 */
[-C--:B------:R-:W-:Y:S08]  /*53c0*/  HMMA.16816.F32 R36, R152, R168.reuse, R36 ;  /* 0x000000a89824723c */ /* 0x080ff00000001824 */
[C---:B------:R-:W-:Y:S01]  /*53d0*/  HMMA.16816.F32 R40, R160.reuse, R168, R40 ;  /* 0x000000a8a028723c */ /* 0x040fe20000001828 */
[----:B------:R-:W5:Y:S07]  /*53e0*/  LDL R169, [R1+0x68] ;  /* 0x0000680001a97983 */ /* 0x000f6e0000100800 */
[-C--:B------:R-:W-:Y:S08]  /*53f0*/  HMMA.16816.F32 R44, R160, R170.reuse, R44 ;  /* 0x000000aaa02c723c */ /* 0x080ff0000000182c */
[C---:B------:R-:W-:Y:S01]  /*5400*/  HMMA.16816.F32 R48, R152.reuse, R170, R48 ;  /* 0x000000aa9830723c */ /* 0x040fe20000001830 */
[----:B------:R-:W5:Y:S04]  /*5410*/  LDL R171, [R1+0x64] ;  /* 0x0000640001ab7983 */ /* 0x000f680000100800 */
[----:B------:R-:W5:Y:S03]  /*5420*/  LDL R170, [R1+0x14] ;  /* 0x0000140001aa7983 */ /* 0x000f660000100800 */
[-C--:B---3--:R-:W-:Y:S08]  /*5430*/  HMMA.16816.F32 R52, R152, R148.reuse, R52 ;  /* 0x000000949834723c */ /* 0x088ff00000001834 */
[C---:B------:R-:W-:Y:S07]  /*5440*/  HMMA.16816.F32 R56, R160.reuse, R148, R56 ;  /* 0x00000094a038723c */ /* 0x040fee0000001838 */
[----:B------:R-:W-:Y:S01]  /*5450*/  LOP3.LUT R148, R189, UR29, R0, 0x96, !PT ;  /* 0x0000001dbd947c12 */ /* 0x000fe2000f8e9600 */
[-C--:B------:R-:W-:Y:S04]  /*5460*/  HMMA.16816.F32 R60, R160, R150.reuse, R60 ;  /* 0x00000096a03c723c */ /* 0x080fe8000000183c */
[----:B------:R-:W-:Y:S03]  /*5470*/  IMAD.WIDE.U32 R148, R148, -0x326172a9, RZ ;  /* 0xcd9e8d5794947825 */ /* 0x000fe600078e00ff */
[----:B------:R-:W-:Y:S01]  /*5480*/  LOP3.LUT R161, R188, UR31, RZ, 0x3c, !PT ;  /* 0x0000001fbca17c12 */ /* 0x000fe2000f8e3cff */
[----:B------:R-:W-:Y:S01]  /*5490*/  HMMA.16816.F32 R64, R152, R150, R64 ;  /* 0x000000969840723c */ /* 0x000fe20000001840 */
[----:B------:R-:W3:Y:S03]  /*54a0*/  LDL R188, [R1+0x20] ;  /* 0x0000200001bc7983 */ /* 0x000ee60000100800 */
[----:B------:R-:W-:Y:S02]  /*54b0*/  LOP3.LUT R160, R161, R159, RZ, 0x3c, !PT ;  /* 0x0000009fa1a07212 */ /* 0x000fe400078e3cff */
[----:B------:R-:W-:Y:S01]  /*54c0*/  LOP3.LUT R159, R149, UR22, R156, 0x96, !PT ;  /* 0x00000016959f7c12 */ /* 0x000fe2000f8e969c */
[----:B------:R-:W-:Y:S01]  /*54d0*/  IMAD.WIDE.U32 R152, R144, -0x326172a9, RZ ;  /* 0xcd9e8d5790987825 */ /* 0x000fe200078e00ff */
[----:B------:R-:W-:Y:S01]  /*54e0*/  IADD3 R144, R0, 0x1, RZ ;  /* 0x0000000100907810 */ /* 0x000fe20007ffe0ff */
[-C--:B-1----:R-:W-:Y:S03]  /*54f0*/  HMMA.16816.F32 R4, R132, R136.reuse, R4 ;  /* 0x000000888404723c */ /* 0x082fe60000001804 */
[----:B------:R-:W-:Y:S01]  /*5500*/  LOP3.LUT R144, R189, UR29, R144, 0x96, !PT ;  /* 0x0000001dbd907c12 */ /* 0x000fe2000f8e9690 */
[----:B------:R-:W-:Y:S01]  /*5510*/  IMAD.U32 R0, RZ, RZ, UR25 ;  /* 0x00000019ff007e24 */ /* 0x000fe2000f8e00ff */
[----:B------:R-:W-:Y:S01]  /*5520*/  LOP3.LUT R154, R153, R190, RZ, 0x3c, !PT ;  /* 0x000000be999a7212 */ /* 0x000fe200078e3cff */
[----:B------:R-:W3:Y:S01]  /*5530*/  LDL R189, [R1+0x1c] ;  /* 0x00001c0001bd7983 */ /* 0x000ee20000100800 */
[----:B------:R-:W-:Y:S01]  /*5540*/  LOP3.LUT R153, R149, UR22, R152, 0x96, !PT ;  /* 0x0000001695997c12 */ /* 0x000fe2000f8e9698 */
[----:B------:R-:W-:Y:S01]  /*5550*/  IMAD.WIDE.U32 R150, R144, -0x326172a9, RZ ;  /* 0xcd9e8d5790967825 */ /* 0x000fe200078e00ff */
[----:B--2---:R-:W-:Y:S01]  /*5560*/  @!P0 IADD3 R0, -R0, 0x1, R183 ;  /* 0x0000000100008810 */ /* 0x004fe20007ffe1b7 */
[----:B------:R-:W1:Y:S01]  /*5570*/  LDSM.16.M88.4 R144, [R177+0xc800] ;  /* 0x00c80000b190783b */ /* 0x000e620000000200 */
[C---:B------:R-:W-:Y:S01]  /*5580*/  HMMA.16816.F32 R8, R140.reuse, R136, R8 ;  /* 0x000000888c08723c */ /* 0x040fe20000001808 */
[----:B------:R-:W-:Y:S01]  /*5590*/  IMAD.WIDE.U32 R154, R154, -0x2daee0ad, RZ ;  /* 0xd2511f539a9a7825 */ /* 0x000fe200078e00ff */
[C---:B------:R-:W-:Y:S02]  /*55a0*/  LOP3.LUT R162, R151.reuse, UR22, R156, 0x96, !PT ;  /* 0x0000001697a27c12 */ /* 0x040fe4000f8e969c */
[----:B------:R-:W-:Y:S01]  /*55b0*/  LOP3.LUT R152, R151, UR22, R152, 0x96, !PT ;  /* 0x0000001697987c12 */ /* 0x000fe2000f8e9698 */
[----:B------:R-:W-:Y:S01]  /*55c0*/  IMAD.WIDE.U32 R164, R153, -0x2daee0ad, RZ ;  /* 0xd2511f5399a47825 */ /* 0x000fe200078e00ff */
[----:B------:R-:W-:Y:S01]  /*55d0*/  LOP3.LUT R157, R161, R155, RZ, 0x3c, !PT ;  /* 0x0000009ba19d7212 */ /* 0x000fe200078e3cff */
[----:B------:R-:W2:Y:S01]  /*55e0*/  LDL R190, [R1+0x18] ;  /* 0x0000180001be7983 */ /* 0x000ea20000100800 */
[----:B------:R-:W-:Y:S01]  /*55f0*/  @!P0 IADD3 R0, R187, UR9, R0 ;  /* 0x00000009bb008c10 */ /* 0x000fe2000fffe000 */
[-C--:B------:R-:W-:Y:S02]  /*5600*/  HMMA.16816.F32 R12, R140, R138.reuse, R12 ;  /* 0x0000008a8c0c723c */ /* 0x080fe4000000180c */
[----:B------:R-:W2:Y:S01]  /*5610*/  LDL R187, [R1+0x40] ;  /* 0x0000400001bb7983 */ /* 0x000ea20000100800 */
[----:B------:R-:W-:Y:S04]  /*5620*/  IMAD.WIDE.U32 R160, R160, -0x326172a9, RZ ;  /* 0xcd9e8d57a0a07825 */ /* 0x000fe800078e00ff */
[----:B------:R-:W-:Y:S01]  /*5630*/  IMAD.WIDE.U32 R136, R162, -0x2daee0ad, RZ ;  /* 0xd2511f53a2887825 */ /* 0x000fe200078e00ff */
[C---:B------:R-:W-:Y:S01]  /*5640*/  LOP3.LUT R155, R161.reuse, UR21, R148, 0x96, !PT ;  /* 0x00000015a19b7c12 */ /* 0x040fe2000f8e9694 */
[C---:B------:R-:W-:Y:S03]  /*5650*/  HMMA.16816.F32 R16, R132.reuse, R138, R16 ;  /* 0x0000008a8410723c */ /* 0x040fe60000001810 */
[----:B------:R-:W-:Y:S01]  /*5660*/  LOP3.LUT R151, R161, UR21, R150, 0x96, !PT ;  /* 0x00000015a1977c12 */ /* 0x000fe2000f8e9696 */
[----:B------:R-:W-:Y:S04]  /*5670*/  IMAD.WIDE.U32 R156, R157, -0x326172a9, RZ ;  /* 0xcd9e8d579d9c7825 */ /* 0x000fe800078e00ff */
[----:B------:R-:W-:Y:S01]  /*5680*/  IMAD.WIDE.U32 R166, R151, -0x2daee0ad, RZ ;  /* 0xd2511f5397a67825 */ /* 0x000fe200078e00ff */
[C---:B------:R-:W-:Y:S03]  /*5690*/  LOP3.LUT R168, R157.reuse, UR21, R148, 0x96, !PT ;  /* 0x000000159da87c12 */ /* 0x040fe6000f8e9694 */
[----:B------:R-:W-:Y:S01]  /*56a0*/  LOP3.LUT R157, R157, UR21, R150, 0x96, !PT ;  /* 0x000000159d9d7c12 */ /* 0x000fe2000f8e9696 */
[----:B------:R-:W-:Y:S01]  /*56b0*/  IMAD.WIDE.U32 R148, R159, -0x2daee0ad, RZ ;  /* 0xd2511f539f947825 */ /* 0x000fe200078e00ff */
[C---:B------:R-:W-:Y:S02]  /*56c0*/  @!P0 IADD3 R150, R0.reuse, 0x48, RZ ;  /* 0x0000004800968810 */ /* 0x040fe40007ffe0ff */
[----:B------:R-:W-:Y:S01]  /*56d0*/  @!P0 IADD3 R151, R0, 0x8, RZ ;  /* 0x0000000800978810 */ /* 0x000fe20007ffe0ff */
[----:B------:R-:W-:Y:S01]  /*56e0*/  IMAD.WIDE.U32 R152, R152, -0x2daee0ad, RZ ;  /* 0xd2511f5398987825 */ /* 0x000fe200078e00ff */
[----:B------:R-:W-:Y:S02]  /*56f0*/  @!P0 IMNMX R150, R150, UR9, PT ;  /* 0x0000000996968c17 */ /* 0x000fe4000b800200 */
[----:B------:R-:W-:Y:S01]  /*5700*/  LOP3.LUT R159, R149, UR20, R158, 0x96, !PT ;  /* 0x00000014959f7c12 */ /* 0x000fe2000f8e969e */
[-C--:B-1----:R-:W-:Y:S01]  /*5710*/  HMMA.16816.F32 R20, R132, R144.reuse, R20 ;  /* 0x000000908414723c */ /* 0x082fe20000001814 */
[----:B------:R-:W-:Y:S01]  /*5720*/  @!P0 ISETP.GE.AND P2, PT, R186, R150, PT ;  /* 0x00000096ba00820c */ /* 0x000fe20003f46270 */
[----:B------:R-:W-:Y:S01]  /*5730*/  IMAD.WIDE.U32 R162, R155, -0x2daee0ad, RZ ;  /* 0xd2511f539ba27825 */ /* 0x000fe200078e00ff */
[--C-:B------:R-:W-:Y:S02]  /*5740*/  LOP3.LUT R155, R165, UR20, R154.reuse, 0x96, !PT ;  /* 0x00000014a59b7c12 */ /* 0x100fe4000f8e969a */
[----:B------:R-:W-:Y:S02]  /*5750*/  LOP3.LUT R154, R153, UR20, R154, 0x96, !PT ;  /* 0x00000014999a7c12 */ /* 0x000fe4000f8e969a */
[----:B------:R-:W-:Y:S01]  /*5760*/  LOP3.LUT R153, R163, UR18, R148, 0x96, !PT ;  /* 0x00000012a3997c12 */ /* 0x000fe2000f8e9694 */
[C---:B------:R-:W-:Y:S01]  /*5770*/  HMMA.16816.F32 R24, R140.reuse, R144, R24 ;  /* 0x000000908c18723c */ /* 0x040fe20000001818 */
[C---:B------:R-:W-:Y:S03]  /*5780*/  @!P0 IADD3 R149, R0.reuse, 0x40, RZ ;  /* 0x0000004000958810 */ /* 0x040fe60007ffe0ff */
[----:B------:R-:W-:Y:S02]  /*5790*/  @!P0 IMNMX R148, R0, UR9, PT ;  /* 0x0000000900948c17 */ /* 0x000fe4000b800200 */
[----:B------:R-:W-:Y:S02]  /*57a0*/  LOP3.LUT R158, R137, UR20, R158, 0x96, !PT ;  /* 0x00000014899e7c12 */ /* 0x000fe4000f8e969e */
[----:B------:R-:W-:Y:S01]  /*57b0*/  LOP3.LUT R161, R167, UR18, R136, 0x96, !PT ;  /* 0x00000012a7a17c12 */ /* 0x000fe2000f8e9688 */
[-C--:B------:R-:W-:Y:S01]  /*57c0*/  HMMA.16816.F32 R28, R140, R146.reuse, R28 ;  /* 0x000000928c1c723c */ /* 0x080fe2000000181c */
[CC--:B------:R-:W-:Y:S01]  /*57d0*/  @!P0 ISETP.GE.AND P5, PT, R186.reuse, R148.reuse, PT ;  /* 0x00000094ba00820c */ /* 0x0c0fe20003fa6270 */
[----:B------:R-:W1:Y:S01]  /*57e0*/  LDSM.16.M88.4 R136, [R177+0xd000] ;  /* 0x00d00000b188783b */ /* 0x000e620000000200 */
[----:B------:R-:W-:Y:S02]  /*57f0*/  @!P0 IMNMX R151, R151, UR9, PT ;  /* 0x0000000997978c17 */ /* 0x000fe4000b800200 */
[----:B------:R-:W-:Y:S02]  /*5800*/  @!P0 IMNMX R149, R149, UR9, PT ;  /* 0x0000000995958c17 */ /* 0x000fe4000b800200 */
[C---:B------:R-:W-:Y:S01]  /*5810*/  @!P0 ISETP.GE.AND P4, PT, R186.reuse, R151, PT ;  /* 0x00000097ba00820c */ /* 0x040fe20003f86270 */
[C---:B------:R-:W-:Y:S01]  /*5820*/  HMMA.16816.F32 R32, R132.reuse, R146, R32 ;  /* 0x000000928420723c */ /* 0x040fe20000001820 */
[-C--:B------:R-:W-:Y:S01]  /*5830*/  @!P0 ISETP.GE.AND P3, PT, R186, R149.reuse, PT ;  /* 0x00000095ba00820c */ /* 0x080fe20003f66270 */
[----:B------:R-:W2:Y:S01]  /*5840*/  LDL R147, [R1+0x2c] ;  /* 0x00002c0001937983 */ /* 0x000ea20000100800 */
[-C--:B------:R-:W-:Y:S03]  /*5850*/  @!P0 ISETP.GE.AND P6, PT, R246, R148.reuse, PT ;  /* 0x00000094f600820c */ /* 0x080fe60003fc6270 */
[----:B------:R-:W2:Y:S04]  /*5860*/  LDL R186, [R1+0x4] ;  /* 0x0000040001ba7983 */ /* 0x000ea80000100800 */
[----:B------:R-:W2:Y:S01]  /*5870*/  LDL R146, [R1+0x30] ;  /* 0x0000300001927983 */ /* 0x000ea20000100800 */
[-C--:B-1----:R-:W-:Y:S08]  /*5880*/  HMMA.16816.F32 R36, R132, R136.reuse, R36 ;  /* 0x000000888424723c */ /* 0x082ff00000001824 */
[C---:B------:R-:W-:Y:S01]  /*5890*/  HMMA.16816.F32 R40, R140.reuse, R136, R40 ;  /* 0x000000888c28723c */ /* 0x040fe20000001828 */
[----:B------:R-:W2:Y:S04]  /*58a0*/  LDL R137, [R1+0x34] ;  /* 0x0000340001897983 */ /* 0x000ea80000100800 */
[----:B------:R-:W2:Y:S03]  /*58b0*/  LDL R136, [R1+0x38] ;  /* 0x0000380001887983 */ /* 0x000ea60000100800 */
[-C--:B------:R-:W-:Y:S08]  /*58c0*/  HMMA.16816.F32 R44, R140, R138.reuse, R44 ;  /* 0x0000008a8c2c723c */ /* 0x080ff0000000182c */
[C---:B------:R-:W-:Y:S07]  /*58d0*/  HMMA.16816.F32 R48, R132.reuse, R138, R48 ;  /* 0x0000008a8430723c */ /* 0x040fee0000001830 */
[----:B------:R-:W-:Y:S05]  /*58e0*/  IMAD.WIDE.U32 R138, R154, -0x326172a9, RZ ;  /* 0xcd9e8d579a8a7825 */ /* 0x000fea00078e00ff */
[C---:B----4-:R-:W-:Y:S02]  /*58f0*/  FFMA.FTZ R7, R191.reuse, UR4, R7 ;  /* 0x00000004bf077c23 */ /* 0x050fe40008010007 */
[C---:B------:R-:W-:Y:S02]  /*5900*/  FFMA.FTZ R9, R191.reuse, UR4, R9 ;  /* 0x00000004bf097c23 */ /* 0x040fe40008010009 */
[C---:B------:R-:W-:Y:S02]  /*5910*/  FFMA.FTZ R5, R191.reuse, UR4, R5 ;  /* 0x00000004bf057c23 */ /* 0x040fe40008010005 */
[----:B------:R-:W-:Y:S02]  /*5920*/  FFMA.FTZ R11, R191, UR4, R11 ;  /* 0x00000004bf0b7c23 */ /* 0x000fe4000801000b */
[C---:B-----5:R-:W-:Y:S02]  /*5930*/  FADD.FTZ R0, R192.reuse, R8 ;  /* 0x00000008c0007221 */ /* 0x060fe40000010000 */
[----:B------:R-:W4:Y:S01]  /*5940*/  LDL R8, [R1+0x54] ;  /* 0x0000540001087983 */ /* 0x000f220000100800 */
[----:B------:R-:W-:Y:S02]  /*5950*/  FADD.FTZ R145, R192, R10 ;  /* 0x0000000ac0917221 */ /* 0x000fe40000010000 */
[----:B------:R-:W-:Y:S01]  /*5960*/  @!P0 FSEL R0, R0, -INF , !P3 ;  /* 0xff80000000008808 */ /* 0x000fe20005800000 */
[----:B------:R-:W-:Y:S01]  /*5970*/  FADD.FTZ R4, R192, R4 ;  /* 0x00000004c0047221 */ /* 0x000fe20000010000 */
[-C--:B------:R-:W-:Y:S01]  /*5980*/  @!P0 ISETP.GE.AND P3, PT, R250, R149.reuse, PT ;  /* 0x00000095fa00820c */ /* 0x080fe20003f66270 */
[----:B------:R-:W-:Y:S01]  /*5990*/  FADD.FTZ R6, R192, R6 ;  /* 0x00000006c0067221 */ /* 0x000fe20000010000 */
[----:B------:R-:W-:Y:S02]  /*59a0*/  @!P0 FSEL R145, R145, -INF , !P2 ;  /* 0xff80000091918808 */ /* 0x000fe40005000000 */
[----:B------:R-:W-:Y:S02]  /*59b0*/  @!P0 FSEL R4, R4, -INF , !P5 ;  /* 0xff80000004048808 */ /* 0x000fe40006800000 */
[-C--:B------:R-:W-:Y:S02]  /*59c0*/  @!P0 ISETP.GE.AND P5, PT, R250, R148.reuse, PT ;  /* 0x00000094fa00820c */ /* 0x080fe40003fa6270 */
[----:B------:R-:W-:Y:S02]  /*59d0*/  @!P0 FSEL R9, R9, -INF , !P3 ;  /* 0xff80000009098808 */ /* 0x000fe40005800000 */
[-C--:B------:R-:W-:Y:S02]  /*59e0*/  @!P0 ISETP.GE.AND P3, PT, R249, R148.reuse, PT ;  /* 0x00000094f900820c */ /* 0x080fe40003f66270 */
[----:B------:R-:W-:Y:S02]  /*59f0*/  @!P0 FSEL R5, R5, -INF , !P5 ;  /* 0xff80000005058808 */ /* 0x000fe40006800000 */
[-C--:B------:R-:W-:Y:S02]  /*5a00*/  @!P0 ISETP.GE.AND P5, PT, R248, R148.reuse, PT ;  /* 0x00000094f800820c */ /* 0x080fe40003fa6270 */
[----:B------:R-:W-:Y:S02]  /*5a10*/  @!P0 FSEL R6, R6, -INF , !P4 ;  /* 0xff80000006068808 */ /* 0x000fe40006000000 */
[----:B------:R-:W-:Y:S02]  /*5a20*/  @!P0 ISETP.GE.AND P4, PT, R247, R148, PT ;  /* 0x00000094f700820c */ /* 0x000fe40003f86270 */
[----:B------:R-:W-:Y:S01]  /*5a30*/  @!P0 ISETP.GE.AND P2, PT, R249, R149, PT ;  /* 0x00000095f900820c */ /* 0x000fe20003f46270 */
[----:B------:R-:W-:Y:S01]  /*5a40*/  FMUL.FTZ R10, R169, 1.4426950216293334961 ;  /* 0x3fb8aa3ba90a7820 */ /* 0x000fe20000410000 */
[C---:B------:R-:W-:Y:S01]  /*5a50*/  FSETP.NEU.FTZ.AND P1, PT, R171.reuse, -INF , PT ;  /* 0xff800000ab00780b */ /* 0x040fe20003f3d000 */
[----:B------:R-:W-:Y:S02]  /*5a60*/  FMUL.FTZ R144, R171, 1.4426950216293334961 ;  /* 0x3fb8aa3bab907820 */ /* 0x000fe40000410000 */
[----:B------:R-:W5:Y:S01]  /*5a70*/  LDL R171, [R1+0x24] ;  /* 0x0000240001ab7983 */ /* 0x000f620000100800 */
[----:B------:R-:W-:Y:S02]  /*5a80*/  FFMA.FTZ R12, R170, UR4, R12 ;  /* 0x00000004aa0c7c23 */ /* 0x000fe4000801000c */
[----:B------:R-:W-:Y:S01]  /*5a90*/  FSEL R144, R144, RZ, P1 ;  /* 0x000000ff90907208 */ /* 0x000fe20000800000 */
[C---:B------:R-:W-:Y:S01]  /*5aa0*/  FFMA.FTZ R14, R170.reuse, UR4, R14 ;  /* 0x00000004aa0e7c23 */ /* 0x040fe2000801000e */
[----:B------:R-:W-:Y:S01]  /*5ab0*/  FSETP.NEU.FTZ.AND P1, PT, R169, -INF , PT ;  /* 0xff800000a900780b */ /* 0x000fe20003f3d000 */
[----:B------:R-:W-:Y:S01]  /*5ac0*/  FFMA.FTZ R16, R170, UR4, R16 ;  /* 0x00000004aa107c23 */ /* 0x000fe20008010010 */
[----:B------:R-:W-:Y:S01]  /*5ad0*/  @!P0 FSEL R12, R12, -INF , !P2 ;  /* 0xff8000000c0c8808 */ /* 0x000fe20005000000 */
[----:B------:R-:W-:Y:S01]  /*5ae0*/  FFMA.FTZ R18, R170, UR4, R18 ;  /* 0x00000004aa127c23 */ /* 0x000fe20008010012 */
[----:B------:R-:W-:Y:S01]  /*5af0*/  @!P0 ISETP.GE.AND P2, PT, R249, R150, PT ;  /* 0x00000096f900820c */ /* 0x000fe20003f46270 */
[----:B------:R-:W5:Y:S01]  /*5b00*/  LDL R170, [R1+0x28] ;  /* 0x0000280001aa7983 */ /* 0x000f620000100800 */
[----:B------:R-:W-:Y:S01]  /*5b10*/  FSEL R10, R10, RZ, P1 ;  /* 0x000000ff0a0a7208 */ /* 0x000fe20000800000 */
[--C-:B------:R-:W-:Y:S01]  /*5b20*/  FFMA.FTZ R4, R4, c[0x0][0x23c], -R144.reuse ;  /* 0x00008f0004047a23 */ /* 0x100fe20000010890 */
[-C--:B------:R-:W-:Y:S01]  /*5b30*/  @!P0 ISETP.GE.AND P1, PT, R250, R151.reuse, PT ;  /* 0x00000097fa00820c */ /* 0x080fe20003f26270 */
[----:B------:R-:W5:Y:S01]  /*5b40*/  LDL R169, [R1+0x60] ;  /* 0x0000600001a97983 */ /* 0x000f620000100800 */
[----:B------:R-:W-:Y:S01]  /*5b50*/  @!P0 FSEL R16, R16, -INF , !P3 ;  /* 0xff80000010108808 */ /* 0x000fe20005800000 */
[----:B------:R-:W-:Y:S01]  /*5b60*/  MUFU.EX2 R201, R4 ;  /* 0x0000000400c97308 */ /* 0x000fe20000000800 */
[----:B------:R-:W-:Y:S01]  /*5b70*/  @!P0 FSEL R7, R7, -INF , !P1 ;  /* 0xff80000007078808 */ /* 0x000fe20004800000 */
[----:B------:R-:W-:Y:S01]  /*5b80*/  FFMA.FTZ R5, R5, c[0x0][0x23c], -R144 ;  /* 0x00008f0005057a23 */ /* 0x000fe20000010890 */
[-C--:B------:R-:W-:Y:S01]  /*5b90*/  @!P0 ISETP.GE.AND P3, PT, R249, R151.reuse, PT ;  /* 0x00000097f900820c */ /* 0x080fe20003f66270 */
[--C-:B------:R-:W-:Y:S01]  /*5ba0*/  FFMA.FTZ R6, R6, c[0x0][0x23c], -R10.reuse ;  /* 0x00008f0006067a23 */ /* 0x100fe2000001080a */
[----:B------:R-:W-:Y:S01]  /*5bb0*/  @!P0 FSEL R14, R14, -INF , !P2 ;  /* 0xff8000000e0e8808 */ /* 0x000fe20005000000 */
[----:B------:R-:W-:Y:S01]  /*5bc0*/  FFMA.FTZ R7, R7, c[0x0][0x23c], -R10 ;  /* 0x00008f0007077a23 */ /* 0x000fe2000001080a */
[----:B------:R-:W-:Y:S01]  /*5bd0*/  @!P0 FSEL R18, R18, -INF , !P3 ;  /* 0xff80000012128808 */ /* 0x000fe20005800000 */
[----:B------:R-:W-:Y:S01]  /*5be0*/  FFMA.FTZ R16, R16, c[0x0][0x23c], -R144 ;  /* 0x00008f0010107a23 */ /* 0x000fe20000010890 */
[-C--:B------:R-:W-:Y:S01]  /*5bf0*/  @!P0 ISETP.GE.AND P3, PT, R243, R148.reuse, PT ;  /* 0x00000094f300820c */ /* 0x080fe20003f66270 */
[----:B------:R-:W-:Y:S01]  /*5c00*/  MUFU.EX2 R211, R5 ;  /* 0x0000000500d37308 */ /* 0x000fe20000000800 */
[----:B------:R-:W-:Y:S01]  /*5c10*/  @!P0 ISETP.GE.AND P2, PT, R245, R148, PT ;  /* 0x00000094f500820c */ /* 0x000fe20003f46270 */
[----:B------:R-:W-:Y:S02]  /*5c20*/  FFMA.FTZ R18, R18, c[0x0][0x23c], -R10 ;  /* 0x00008f0012127a23 */ /* 0x000fe4000001080a */
[C---:B---3--:R-:W-:Y:S02]  /*5c30*/  FFMA.FTZ R21, R188.reuse, UR4, R21 ;  /* 0x00000004bc157c23 */ /* 0x048fe40008010015 */
[C---:B------:R-:W-:Y:S02]  /*5c40*/  FFMA.FTZ R23, R188.reuse, UR4, R23 ;  /* 0x00000004bc177c23 */ /* 0x040fe40008010017 */
[C---:B------:R-:W-:Y:S01]  /*5c50*/  FFMA.FTZ R25, R188.reuse, UR4, R25 ;  /* 0x00000004bc197c23 */ /* 0x040fe20008010019 */
[----:B------:R-:W-:Y:S01]  /*5c60*/  @!P0 FSEL R21, R21, -INF , !P6 ;  /* 0xff80000015158808 */ /* 0x000fe20007000000 */
[----:B------:R-:W-:Y:S01]  /*5c70*/  FFMA.FTZ R27, R188, UR4, R27 ;  /* 0x00000004bc1b7c23 */ /* 0x000fe2000801001b */
[C---:B------:R-:W-:Y:S01]  /*5c80*/  @!P0 ISETP.GE.AND P6, PT, R246.reuse, R151, PT ;  /* 0x00000097f600820c */ /* 0x040fe20003fc6270 */
[----:B------:R-:W3:Y:S01]  /*5c90*/  LDL R188, [R1+0x3c] ;  /* 0x00003c0001bc7983 */ /* 0x000ee20000100800 */
[----:B------:R-:W-:Y:S01]  /*5ca0*/  MUFU.EX2 R217, R6 ;  /* 0x0000000600d97308 */ /* 0x000fe20000000800 */
[----:B------:R-:W-:Y:S01]  /*5cb0*/  FFMA.FTZ R21, R21, c[0x0][0x23c], -R144 ;  /* 0x00008f0015157a23 */ /* 0x000fe20000010890 */
[----:B------:R-:W-:Y:S02]  /*5cc0*/  @!P0 FSEL R23, R23, -INF , !P6 ;  /* 0xff80000017178808 */ /* 0x000fe40007000000 */
[C---:B------:R-:W-:Y:S01]  /*5cd0*/  @!P0 ISETP.GE.AND P6, PT, R246.reuse, R149, PT ;  /* 0x00000095f600820c */ /* 0x040fe20003fc6270 */
[----:B------:R-:W-:Y:S02]  /*5ce0*/  FFMA.FTZ R20, R189, UR4, R20 ;  /* 0x00000004bd147c23 */ /* 0x000fe40008010014 */
[----:B------:R-:W-:Y:S01]  /*5cf0*/  FFMA.FTZ R23, R23, c[0x0][0x23c], -R10 ;  /* 0x00008f0017177a23 */ /* 0x000fe2000001080a */
[----:B------:R-:W-:Y:S01]  /*5d00*/  @!P0 FSEL R25, R25, -INF , !P6 ;  /* 0xff80000019198808 */ /* 0x000fe20007000000 */
[C---:B------:R-:W-:Y:S01]  /*5d10*/  FFMA.FTZ R22, R189.reuse, UR4, R22 ;  /* 0x00000004bd167c23 */ /* 0x040fe20008010016 */
[-C--:B------:R-:W-:Y:S01]  /*5d20*/  @!P0 ISETP.GE.AND P6, PT, R246, R150.reuse, PT ;  /* 0x00000096f600820c */ /* 0x080fe20003fc6270 */
[----:B------:R-:W-:Y:S01]  /*5d30*/  MUFU.EX2 R216, R7 ;  /* 0x0000000700d87308 */ /* 0x000fe20000000800 */
[----:B------:R-:W-:Y:S01]  /*5d40*/  @!P0 FSEL R20, R20, -INF , !P4 ;  /* 0xff80000014148808 */ /* 0x000fe20006000000 */
[----:B------:R-:W-:Y:S01]  /*5d50*/  FFMA.FTZ R24, R189, UR4, R24 ;  /* 0x00000004bd187c23 */ /* 0x000fe20008010018 */
[----:B------:R-:W-:Y:S01]  /*5d60*/  @!P0 ISETP.GE.AND P4, PT, R247, R151, PT ;  /* 0x00000097f700820c */ /* 0x000fe20003f86270 */
[----:B------:R-:W-:Y:S01]  /*5d70*/  FFMA.FTZ R26, R189, UR4, R26 ;  /* 0x00000004bd1a7c23 */ /* 0x000fe2000801001a */
[----:B------:R-:W-:Y:S01]  /*5d80*/  @!P0 FSEL R27, R27, -INF , !P6 ;  /* 0xff8000001b1b8808 */ /* 0x000fe20007000000 */
[----:B------:R-:W-:Y:S01]  /*5d90*/  FFMA.FTZ R20, R20, c[0x0][0x23c], -R144 ;  /* 0x00008f0014147a23 */ /* 0x000fe20000010890 */
[----:B------:R-:W-:Y:S01]  /*5da0*/  @!P0 FSEL R22, R22, -INF , !P4 ;  /* 0xff80000016168808 */ /* 0x000fe20006000000 */
[C---:B--2---:R-:W-:Y:S01]  /*5db0*/  FFMA.FTZ R19, R190.reuse, UR4, R19 ;  /* 0x00000004be137c23 */ /* 0x044fe20008010013 */
[CC--:B------:R-:W-:Y:S01]  /*5dc0*/  @!P0 ISETP.GE.AND P4, PT, R247.reuse, R149.reuse, PT ;  /* 0x00000095f700820c */ /* 0x0c0fe20003f86270 */
[----:B------:R-:W-:Y:S01]  /*5dd0*/  FFMA.FTZ R15, R190, UR4, R15 ;  /* 0x00000004be0f7c23 */ /* 0x000fe2000801000f */
[----:B------:R-:W-:Y:S01]  /*5de0*/  @!P0 ISETP.GE.AND P6, PT, R244, R149, PT ;  /* 0x00000095f400820c */ /* 0x000fe20003fc6270 */
[----:B------:R-:W-:Y:S01]  /*5df0*/  FFMA.FTZ R22, R22, c[0x0][0x23c], -R10 ;  /* 0x00008f0016167a23 */ /* 0x000fe2000001080a */
[----:B------:R-:W-:Y:S01]  /*5e00*/  @!P0 FSEL R24, R24, -INF , !P4 ;  /* 0xff80000018188808 */ /* 0x000fe20006000000 */
[----:B------:R-:W-:Y:S01]  /*5e10*/  MUFU.EX2 R205, R16 ;  /* 0x0000001000cd7308 */ /* 0x000fe20000000800 */
[----:B------:R-:W-:Y:S01]  /*5e20*/  @!P0 ISETP.GE.AND P4, PT, R247, R150, PT ;  /* 0x00000096f700820c */ /* 0x000fe20003f86270 */
[C---:B------:R-:W-:Y:S02]  /*5e30*/  FFMA.FTZ R17, R190.reuse, UR4, R17 ;  /* 0x00000004be117c23 */ /* 0x040fe40008010011 */
[----:B------:R-:W-:Y:S01]  /*5e40*/  FFMA.FTZ R13, R190, UR4, R13 ;  /* 0x00000004be0d7c23 */ /* 0x000fe2000801000d */
[----:B------:R-:W-:Y:S02]  /*5e50*/  @!P0 FSEL R26, R26, -INF , !P4 ;  /* 0xff8000001a1a8808 */ /* 0x000fe40006000000 */
[----:B------:R-:W-:Y:S02]  /*5e60*/  @!P0 FSEL R17, R17, -INF , !P5 ;  /* 0xff80000011118808 */ /* 0x000fe40006800000 */
[----:B------:R-:W-:Y:S01]  /*5e70*/  @!P0 ISETP.GE.AND P5, PT, R248, R151, PT ;  /* 0x00000097f800820c */ /* 0x000fe20003fa6270 */
[----:B------:R-:W-:Y:S01]  /*5e80*/  MUFU.EX2 R213, R18 ;  /* 0x0000001200d57308 */ /* 0x000fe20000000800 */
[----:B------:R-:W-:Y:S01]  /*5e90*/  @!P0 ISETP.GE.AND P4, PT, R245, R149, PT ;  /* 0x00000095f500820c */ /* 0x000fe20003f86270 */
[----:B------:R-:W-:Y:S01]  /*5ea0*/  FFMA.FTZ R17, R17, c[0x0][0x23c], -R144 ;  /* 0x00008f0011117a23 */ /* 0x000fe20000010890 */
[----:B------:R-:W-:Y:S02]  /*5eb0*/  @!P0 FSEL R19, R19, -INF , !P5 ;  /* 0xff80000013138808 */ /* 0x000fe40006800000 */
[----:B------:R-:W-:Y:S03]  /*5ec0*/  @!P0 ISETP.GE.AND P5, PT, R242, R148, PT ;  /* 0x00000094f200820c */ /* 0x000fe60003fa6270 */
[----:B------:R-:W-:Y:S02]  /*5ed0*/  FFMA.FTZ R19, R19, c[0x0][0x23c], -R10 ;  /* 0x00008f0013137a23 */ /* 0x000fe4000001080a */
[----:B------:R-:W-:Y:S10]  /*5ee0*/  MUFU.EX2 R207, R22 ;  /* 0x0000001600cf7308 */ /* 0x000ff40000000800 */
[----:B------:R1:W2:Y:S10]  /*5ef0*/  MUFU.EX2 R212, R19 ;  /* 0x0000001300d47308 */ /* 0x0002b40000000800 */
[----:B------:R1:W-:Y:S01]  /*5f00*/  MUFU.EX2 R203, R23 ;  /* 0x0000001700cb7308 */ /* 0x0003e20000000800 */
[C---:B------:R-:W-:Y:S09]  /*5f10*/  FFMA.FTZ R38, R147.reuse, UR4, R38 ;  /* 0x0000000493267c23 */ /* 0x040ff20008010026 */
[----:B------:R-:W-:Y:S01]  /*5f20*/  MUFU.EX2 R204, R17 ;  /* 0x0000001100cc7308 */ /* 0x000fe20000000800 */
[----:B------:R-:W-:Y:S02]  /*5f30*/  FFMA.FTZ R36, R147, UR4, R36 ;  /* 0x0000000493247c23 */ /* 0x000fe40008010024 */
[----:B-1----:R-:W-:Y:S03]  /*5f40*/  IMAD.WIDE.U32 R18, R158, -0x326172a9, RZ ;  /* 0xcd9e8d579e127825 */ /* 0x002fe600078e00ff */
[----:B------:R-:W-:Y:S01]  /*5f50*/  @!P0 FSEL R36, R36, -INF , !P3 ;  /* 0xff80000024248808 */ /* 0x000fe20005800000 */
[----:B------:R-:W-:Y:S01]  /*5f60*/  FFMA.FTZ R37, R146, UR4, R37 ;  /* 0x0000000492257c23 */ /* 0x000fe20008010025 */
[----:B------:R-:W-:Y:S01]  /*5f70*/  @!P0 ISETP.GE.AND P3, PT, R242, R151, PT ;  /* 0x00000097f200820c */ /* 0x000fe20003f66270 */
[----:B------:R-:W-:Y:S01]  /*5f80*/  FFMA.FTZ R39, R146, UR4, R39 ;  /* 0x0000000492277c23 */ /* 0x000fe20008010027 */
[----:B------:R1:W-:Y:S01]  /*5f90*/  MUFU.EX2 R199, R20 ;  /* 0x0000001400c77308 */ /* 0x0003e20000000800 */
[--C-:B------:R-:W-:Y:S01]  /*5fa0*/  FFMA.FTZ R36, R36, c[0x0][0x23c], -R144.reuse ;  /* 0x00008f0024247a23 */ /* 0x100fe20000010890 */
[----:B------:R-:W-:Y:S01]  /*5fb0*/  @!P0 FSEL R37, R37, -INF , !P5 ;  /* 0xff80000025258808 */ /* 0x000fe20006800000 */
[----:B------:R-:W-:Y:S01]  /*5fc0*/  IMAD.WIDE.U32 R22, R161, -0x326172a9, RZ ;  /* 0xcd9e8d57a1167825 */ /* 0x000fe200078e00ff */
[-C--:B------:R-:W-:Y:S02]  /*5fd0*/  @!P0 ISETP.GE.AND P5, PT, R243, R149.reuse, PT ;  /* 0x00000095f300820c */ /* 0x080fe40003fa6270 */
[----:B------:R-:W-:Y:S01]  /*5fe0*/  @!P0 FSEL R39, R39, -INF , !P3 ;  /* 0xff80000027278808 */ /* 0x000fe20005800000 */
[----:B------:R-:W-:Y:S01]  /*5ff0*/  FFMA.FTZ R37, R37, c[0x0][0x23c], -R144 ;  /* 0x00008f0025257a23 */ /* 0x000fe20000010890 */
[-C--:B------:R-:W-:Y:S01]  /*6000*/  @!P0 ISETP.GE.AND P3, PT, R242, R149.reuse, PT ;  /* 0x00000095f200820c */ /* 0x080fe20003f66270 */
[----:B------:R-:W-:Y:S01]  /*6010*/  FFMA.FTZ R40, R147, UR4, R40 ;  /* 0x0000000493287c23 */ /* 0x000fe20008010028 */
[----:B------:R2:W-:Y:S01]  /*6020*/  MUFU.EX2 R200, R21 ;  /* 0x0000001500c87308 */ /* 0x0005e20000000800 */
[----:B------:R-:W-:Y:S02]  /*6030*/  FFMA.FTZ R39, R39, c[0x0][0x23c], -R10 ;  /* 0x00008f0027277a23 */ /* 0x000fe4000001080a */
[----:B------:R-:W-:Y:S01]  /*6040*/  FFMA.FTZ R41, R146, UR4, R41 ;  /* 0x0000000492297c23 */ /* 0x000fe20008010029 */
[----:B------:R-:W-:Y:S01]  /*6050*/  @!P0 FSEL R40, R40, -INF , !P5 ;  /* 0xff80000028288808 */ /* 0x000fe20006800000 */
[----:B------:R-:W-:Y:S01]  /*6060*/  FFMA.FTZ R42, R147, UR4, R42 ;  /* 0x00000004932a7c23 */ /* 0x000fe2000801002a */
[-C--:B------:R-:W-:Y:S01]  /*6070*/  @!P0 ISETP.GE.AND P5, PT, R243, R150.reuse, PT ;  /* 0x00000096f300820c */ /* 0x080fe20003fa6270 */
[----:B------:R-:W-:Y:S01]  /*6080*/  FFMA.FTZ R43, R146, UR4, R43 ;  /* 0x00000004922b7c23 */ /* 0x000fe2000801002b */
[----:B------:R-:W-:Y:S01]  /*6090*/  @!P0 FSEL R41, R41, -INF , !P3 ;  /* 0xff80000029298808 */ /* 0x000fe20005800000 */
[----:B------:R-:W-:Y:S01]  /*60a0*/  IMAD.WIDE.U32 R146, R157, -0x2daee0ad, RZ ;  /* 0xd2511f539d927825 */ /* 0x000fe200078e00ff */
[-C--:B------:R-:W-:Y:S02]  /*60b0*/  @!P0 ISETP.GE.AND P3, PT, R242, R150.reuse, PT ;  /* 0x00000096f200820c */ /* 0x080fe40003f66270 */
[----:B------:R-:W-:Y:S02]  /*60c0*/  @!P0 FSEL R42, R42, -INF , !P5 ;  /* 0xff8000002a2a8808 */ /* 0x000fe40006800000 */
[-C--:B------:R-:W-:Y:S02]  /*60d0*/  @!P0 ISETP.GE.AND P5, PT, R252, R149.reuse, PT ;  /* 0x00000095fc00820c */ /* 0x080fe40003fa6270 */
[----:B------:R-:W-:Y:S02]  /*60e0*/  @!P0 FSEL R43, R43, -INF , !P3 ;  /* 0xff8000002b2b8808 */ /* 0x000fe40005800000 */
[----:B------:R-:W-:Y:S02]  /*60f0*/  @!P0 ISETP.GE.AND P3, PT, R251, R149, PT ;  /* 0x00000095fb00820c */ /* 0x000fe40003f66270 */
[----:B-1----:R-:W-:Y:S01]  /*6100*/  LOP3.LUT R20, R139, UR19, R156, 0x96, !PT ;  /* 0x000000138b147c12 */ /* 0x002fe2000f8e969c */
[C---:B------:R-:W-:Y:S02]  /*6110*/  FFMA.FTZ R44, R137.reuse, UR4, R44 ;  /* 0x00000004892c7c23 */ /* 0x040fe4000801002c */
[C---:B------:R-:W-:Y:S02]  /*6120*/  FFMA.FTZ R46, R137.reuse, UR4, R46 ;  /* 0x00000004892e7c23 */ /* 0x040fe4000801002e */
[----:B--2---:R-:W-:Y:S01]  /*6130*/  IMAD.WIDE.U32 R20, R20, -0x2daee0ad, RZ ;  /* 0xd2511f5314147825 */ /* 0x004fe200078e00ff */
[----:B------:R-:W-:Y:S02]  /*6140*/  @!P0 FSEL R44, R44, -INF , !P5 ;  /* 0xff8000002c2c8808 */ /* 0x000fe40006800000 */
[-C--:B------:R-:W-:Y:S01]  /*6150*/  @!P0 ISETP.GE.AND P5, PT, R252, R150.reuse, PT ;  /* 0x00000096fc00820c */ /* 0x080fe20003fa6270 */
[C---:B------:R-:W-:Y:S02]  /*6160*/  FFMA.FTZ R45, R136.reuse, UR4, R45 ;  /* 0x00000004882d7c23 */ /* 0x040fe4000801002d */
[----:B------:R-:W-:Y:S01]  /*6170*/  FFMA.FTZ R47, R136, UR4, R47 ;  /* 0x00000004882f7c23 */ /* 0x000fe2000801002f */
[----:B------:R-:W-:Y:S01]  /*6180*/  @!P0 FSEL R46, R46, -INF , !P5 ;  /* 0xff8000002e2e8808 */ /* 0x000fe20006800000 */
[----:B------:R-:W-:Y:S01]  /*6190*/  FFMA.FTZ R48, R137, UR4, R48 ;  /* 0x0000000489307c23 */ /* 0x000fe20008010030 */
[----:B------:R-:W-:Y:S01]  /*61a0*/  @!P0 FSEL R45, R45, -INF , !P3 ;  /* 0xff8000002d2d8808 */ /* 0x000fe20005800000 */
[C---:B------:R-:W-:Y:S01]  /*61b0*/  FFMA.FTZ R49, R136.reuse, UR4, R49 ;  /* 0x0000000488317c23 */ /* 0x040fe20008010031 */
[-C--:B------:R-:W-:Y:S01]  /*61c0*/  @!P0 ISETP.GE.AND P3, PT, R251, R150.reuse, PT ;  /* 0x00000096fb00820c */ /* 0x080fe20003f66270 */
[----:B------:R-:W-:Y:S02]  /*61d0*/  FFMA.FTZ R50, R137, UR4, R50 ;  /* 0x0000000489327c23 */ /* 0x000fe40008010032 */
[----:B------:R-:W-:Y:S01]  /*61e0*/  FFMA.FTZ R51, R136, UR4, R51 ;  /* 0x0000000488337c23 */ /* 0x000fe20008010033 */
[----:B------:R-:W-:Y:S01]  /*61f0*/  @!P0 FSEL R47, R47, -INF , !P3 ;  /* 0xff8000002f2f8808 */ /* 0x000fe20005800000 */
[----:B------:R-:W-:Y:S02]  /*6200*/  IMAD.WIDE.U32 R136, R168, -0x2daee0ad, RZ ;  /* 0xd2511f53a8887825 */ /* 0x000fe400078e00ff */
[----:B------:R-:W-:Y:S01]  /*6210*/  MUFU.EX2 R168, R37 ;  /* 0x0000002500a87308 */ /* 0x000fe20000000800 */
[C---:B----4-:R-:W-:Y:S01]  /*6220*/  FSETP.NEU.FTZ.AND P1, PT, R8.reuse, -INF , PT ;  /* 0xff8000000800780b */ /* 0x050fe20003f3d000 */
[----:B------:R-:W-:Y:S05]  /*6230*/  FMUL.FTZ R8, R8, 1.4426950216293334961 ;  /* 0x3fb8aa3b08087820 */ /* 0x000fea0000410000 */
[----:B------:R-:W-:Y:S05]  /*6240*/  FSEL R8, R8, RZ, P1 ;  /* 0x000000ff08087208 */ /* 0x000fea0000800000 */
[--C-:B------:R-:W-:Y:S02]  /*6250*/  FFMA.FTZ R0, R0, c[0x0][0x23c], -R8.reuse ;  /* 0x00008f0000007a23 */ /* 0x100fe40000010808 */
[--C-:B------:R-:W-:Y:S02]  /*6260*/  FFMA.FTZ R12, R12, c[0x0][0x23c], -R8.reuse ;  /* 0x00008f000c0c7a23 */ /* 0x100fe40000010808 */
[----:B------:R-:W-:Y:S01]  /*6270*/  MUFU.EX2 R221, R0 ;  /* 0x0000000000dd7308 */ /* 0x000fe20000000800 */
[--C-:B------:R-:W-:Y:S02]  /*6280*/  FFMA.FTZ R9, R9, c[0x0][0x23c], -R8.reuse ;  /* 0x00008f0009097a23 */ /* 0x100fe40000010808 */
[--C-:B------:R-:W-:Y:S02]  /*6290*/  FFMA.FTZ R24, R24, c[0x0][0x23c], -R8.reuse ;  /* 0x00008f0018187a23 */ /* 0x100fe40000010808 */
[--C-:B------:R-:W-:Y:S02]  /*62a0*/  FFMA.FTZ R25, R25, c[0x0][0x23c], -R8.reuse ;  /* 0x00008f0019197a23 */ /* 0x100fe40000010808 */
[--C-:B------:R-:W-:Y:S02]  /*62b0*/  FFMA.FTZ R40, R40, c[0x0][0x23c], -R8.reuse ;  /* 0x00008f0028287a23 */ /* 0x100fe40000010808 */
[--C-:B------:R-:W-:Y:S01]  /*62c0*/  FFMA.FTZ R41, R41, c[0x0][0x23c], -R8.reuse ;  /* 0x00008f0029297a23 */ /* 0x100fe20000010808 */
[----:B------:R1:W2:Y:S01]  /*62d0*/  MUFU.EX2 R220, R9 ;  /* 0x0000000900dc7308 */ /* 0x0002a20000000800 */
[--C-:B------:R-:W-:Y:S02]  /*62e0*/  FFMA.FTZ R44, R44, c[0x0][0x23c], -R8.reuse ;  /* 0x00008f002c2c7a23 */ /* 0x100fe40000010808 */
[----:B------:R-:W-:Y:S07]  /*62f0*/  FFMA.FTZ R45, R45, c[0x0][0x23c], -R8 ;  /* 0x00008f002d2d7a23 */ /* 0x000fee0000010808 */
[----:B------:R-:W-:Y:S10]  /*6300*/  MUFU.EX2 R219, R12 ;  /* 0x0000000c00db7308 */ /* 0x000ff40000000800 */
[----:B------:R-:W-:Y:S01]  /*6310*/  MUFU.EX2 R210, R24 ;  /* 0x0000001800d27308 */ /* 0x000fe20000000800 */
[----:B-1----:R-:W-:Y:S01]  /*6320*/  LOP3.LUT R9, R147, UR18, R152, 0x96, !PT ;  /* 0x0000001293097c12 */ /* 0x002fe2000f8e9698 */
[----:B------:R-:W-:Y:S08]  /*6330*/  IMAD.U32 R147, RZ, RZ, UR23 ;  /* 0x00000017ff937e24 */ /* 0x000ff0000f8e00ff */
[----:B------:R-:W-:Y:S10]  /*6340*/  MUFU.EX2 R209, R25 ;  /* 0x0000001900d17308 */ /* 0x000ff40000000800 */
[----:B------:R-:W-:Y:S01]  /*6350*/  MUFU.EX2 R192, R40 ;  /* 0x0000002800c07308 */ /* 0x000fe20000000800 */
[C---:B-----5:R-:W-:Y:S02]  /*6360*/  FFMA.FTZ R28, R171.reuse, UR4, R28 ;  /* 0x00000004ab1c7c23 */ /* 0x060fe4000801001c */
[C---:B------:R-:W-:Y:S02]  /*6370*/  FFMA.FTZ R30, R171.reuse, UR4, R30 ;  /* 0x00000004ab1e7c23 */ /* 0x040fe4000801001e */
[C---:B------:R-:W-:Y:S01]  /*6380*/  FFMA.FTZ R32, R171.reuse, UR4, R32 ;  /* 0x00000004ab207c23 */ /* 0x040fe20008010020 */
[----:B------:R-:W-:Y:S01]  /*6390*/  @!P0 FSEL R28, R28, -INF , !P4 ;  /* 0xff8000001c1c8808 */ /* 0x000fe20006000000 */
[----:B------:R-:W-:Y:S01]  /*63a0*/  FFMA.FTZ R34, R171, UR4, R34 ;  /* 0x00000004ab227c23 */ /* 0x000fe20008010022 */
[CC--:B------:R-:W-:Y:S01]  /*63b0*/  @!P0 ISETP.GE.AND P4, PT, R245.reuse, R150.reuse, PT ;  /* 0x00000096f500820c */ /* 0x0c0fe20003f86270 */
[----:B------:R-:W4:Y:S01]  /*63c0*/  LDL R171, [R1] ;  /* 0x0000000001ab7983 */ /* 0x000f220000100800 */
[----:B------:R-:W-:Y:S01]  /*63d0*/  @!P0 FSEL R32, R32, -INF , !P2 ;  /* 0xff80000020208808 */ /* 0x000fe20005000000 */
[C---:B------:R-:W-:Y:S01]  /*63e0*/  FFMA.FTZ R29, R170.reuse, UR4, R29 ;  /* 0x00000004aa1d7c23 */ /* 0x040fe2000801001d */
[----:B------:R-:W-:Y:S01]  /*63f0*/  @!P0 ISETP.GE.AND P2, PT, R245, R151, PT ;  /* 0x00000097f500820c */ /* 0x000fe20003f46270 */
[----:B------:R-:W-:Y:S01]  /*6400*/  FFMA.FTZ R31, R170, UR4, R31 ;  /* 0x00000004aa1f7c23 */ /* 0x000fe2000801001f */
[----:B------:R-:W-:Y:S01]  /*6410*/  @!P0 FSEL R30, R30, -INF , !P4 ;  /* 0xff8000001e1e8808 */ /* 0x000fe20006000000 */
[C---:B------:R-:W-:Y:S01]  /*6420*/  FFMA.FTZ R33, R170.reuse, UR4, R33 ;  /* 0x00000004aa217c23 */ /* 0x040fe20008010021 */
[----:B------:R-:W-:Y:S01]  /*6430*/  FSETP.NEU.FTZ.AND P1, PT, R169, -INF , PT ;  /* 0xff800000a900780b */ /* 0x000fe20003f3d000 */
[----:B------:R-:W-:Y:S01]  /*6440*/  FFMA.FTZ R35, R170, UR4, R35 ;  /* 0x00000004aa237c23 */ /* 0x000fe20008010023 */
[----:B------:R-:W-:Y:S01]  /*6450*/  @!P0 FSEL R29, R29, -INF , !P6 ;  /* 0xff8000001d1d8808 */ /* 0x000fe20007000000 */
[----:B------:R-:W-:Y:S01]  /*6460*/  FMUL.FTZ R4, R169, 1.4426950216293334961 ;  /* 0x3fb8aa3ba9047820 */ /* 0x000fe20000410000 */
[----:B------:R-:W-:Y:S01]  /*6470*/  @!P0 ISETP.GE.AND P6, PT, R244, R150, PT ;  /* 0x00000096f400820c */ /* 0x000fe20003fc6270 */
[----:B------:R-:W5:Y:S01]  /*6480*/  LDL R170, [R1+0xc] ;  /* 0x00000c0001aa7983 */ /* 0x000f620000100800 */
[----:B------:R-:W-:Y:S01]  /*6490*/  @!P0 ISETP.GE.AND P4, PT, R252, R148, PT ;  /* 0x00000094fc00820c */ /* 0x000fe20003f86270 */
[--C-:B------:R-:W-:Y:S01]  /*64a0*/  FFMA.FTZ R28, R28, c[0x0][0x23c], -R8.reuse ;  /* 0x00008f001c1c7a23 */ /* 0x100fe20000010808 */
[----:B------:R-:W-:Y:S01]  /*64b0*/  FSEL R0, R4, RZ, P1 ;  /* 0x000000ff04007208 */ /* 0x000fe20000800000 */
[----:B------:R-:W2:Y:S01]  /*64c0*/  LDL R169, [R1+0x8] ;  /* 0x0000080001a97983 */ /* 0x000ea20000100800 */
[----:B------:R-:W-:Y:S01]  /*64d0*/  @!P0 ISETP.GE.AND P1, PT, R250, R150, PT ;  /* 0x00000096fa00820c */ /* 0x000fe20003f26270 */
[----:B------:R-:W-:Y:S01]  /*64e0*/  FFMA.FTZ R29, R29, c[0x0][0x23c], -R8 ;  /* 0x00008f001d1d7a23 */ /* 0x000fe20000010808 */
[----:B------:R-:W-:Y:S01]  /*64f0*/  @!P0 FSEL R31, R31, -INF , !P6 ;  /* 0xff8000001f1f8808 */ /* 0x000fe20007000000 */
[--C-:B------:R-:W-:Y:S01]  /*6500*/  FFMA.FTZ R145, R145, c[0x0][0x23c], -R0.reuse ;  /* 0x00008f0091917a23 */ /* 0x100fe20000010800 */
[----:B------:R-:W-:Y:S01]  /*6510*/  @!P0 FSEL R11, R11, -INF , !P1 ;  /* 0xff8000000b0b8808 */ /* 0x000fe20004800000 */
[----:B------:R-:W1:Y:S01]  /*6520*/  LDSM.16.M88.4 R4, [R177+0xd800] ;  /* 0x00d80000b104783b */ /* 0x000e620000000200 */
[----:B------:R-:W-:Y:S01]  /*6530*/  @!P0 ISETP.GE.AND P1, PT, R248, R149, PT ;  /* 0x00000095f800820c */ /* 0x000fe20003f26270 */
        /* <DEDUP_REMOVED lines=10> */
[----:B------:R-:W-:Y:S01]  /*65e0*/  FFMA.FTZ R27, R27, c[0x0][0x23c], -R0 ;  /* 0x00008f001b1b7a23 */ /* 0x000fe20000010800 */
[-C--:B------:R-:W-:Y:S01]  /*65f0*/  @!P0 ISETP.GE.AND P1, PT, R244, R148.reuse, PT ;  /* 0x00000094f400820c */ /* 0x080fe20003f26270 */
[----:B------:R-:W-:Y:S01]  /*6600*/  FFMA.FTZ R34, R34, c[0x0][0x23c], -R10 ;  /* 0x00008f0022227a23 */ /* 0x000fe2000001080a */
[----:B------:R-:W-:Y:S01]  /*6610*/  @!P0 ISETP.GE.AND P2, PT, R186, R148, PT ;  /* 0x00000094ba00820c */ /* 0x000fe20003f46270 */
[--C-:B------:R-:W-:Y:S01]  /*6620*/  FFMA.FTZ R15, R15, c[0x0][0x23c], -R0.reuse ;  /* 0x00008f000f0f7a23 */ /* 0x100fe20000010800 */
[----:B------:R-:W-:Y:S01]  /*6630*/  @!P0 FSEL R33, R33, -INF , !P1 ;  /* 0xff80000021218808 */ /* 0x000fe20004800000 */
[----:B------:R-:W-:Y:S01]  /*6640*/  MUFU.EX2 R193, R34 ;  /* 0x0000002200c17308 */ /* 0x000fe20000000800 */
[-C--:B------:R-:W-:Y:S01]  /*6650*/  @!P0 ISETP.GE.AND P1, PT, R244, R151.reuse, PT ;  /* 0x00000097f400820c */ /* 0x080fe20003f26270 */
[--C-:B------:R-:W-:Y:S01]  /*6660*/  FFMA.FTZ R30, R30, c[0x0][0x23c], -R0.reuse ;  /* 0x00008f001e1e7a23 */ /* 0x100fe20000010800 */
[----:B------:R-:W-:Y:S01]  /*6670*/  @!P0 FSEL R48, R48, -INF , !P4 ;  /* 0xff80000030308808 */ /* 0x000fe20006000000 */
[----:B------:R-:W-:Y:S01]  /*6680*/  FFMA.FTZ R31, R31, c[0x0][0x23c], -R0 ;  /* 0x00008f001f1f7a23 */ /* 0x000fe20000010800 */
[----:B------:R-:W-:Y:S01]  /*6690*/  @!P0 FSEL R35, R35, -INF , !P1 ;  /* 0xff80000023238808 */ /* 0x000fe20004800000 */
[----:B------:R-:W-:Y:S01]  /*66a0*/  FFMA.FTZ R32, R32, c[0x0][0x23c], -R144 ;  /* 0x00008f0020207a23 */ /* 0x000fe20000010890 */
[-C--:B------:R-:W-:Y:S01]  /*66b0*/  @!P0 ISETP.GE.AND P1, PT, R243, R151.reuse, PT ;  /* 0x00000097f300820c */ /* 0x080fe20003f26270 */
[----:B---3--:R-:W3:Y:S01]  /*66c0*/  LDL R145, [R1+0x48] ;  /* 0x0000480001917983 */ /* 0x008ee20000100800 */
[-C--:B------:R-:W-:Y:S01]  /*66d0*/  @!P0 ISETP.GE.AND P4, PT, R252, R151.reuse, PT ;  /* 0x00000097fc00820c */ /* 0x080fe20003f86270 */
[----:B------:R-:W-:Y:S01]  /*66e0*/  FFMA.FTZ R35, R35, c[0x0][0x23c], -R10 ;  /* 0x00008f0023237a23 */ /* 0x000fe2000001080a */
[----:B------:R-:W-:Y:S01]  /*66f0*/  @!P0 FSEL R38, R38, -INF , !P1 ;  /* 0xff80000026268808 */ /* 0x000fe20004800000 */
[--C-:B------:R-:W-:Y:S01]  /*6700*/  FFMA.FTZ R48, R48, c[0x0][0x23c], -R144.reuse ;  /* 0x00008f0030307a23 */ /* 0x100fe20000010890 */
[----:B------:R-:W-:Y:S01]  /*6710*/  @!P0 FSEL R49, R49, -INF , !P6 ;  /* 0xff80000031318808 */ /* 0x000fe20007000000 */
[----:B------:R-:W-:Y:S01]  /*6720*/  MUFU.EX2 R191, R35 ;  /* 0x0000002300bf7308 */ /* 0x000fe20000000800 */
[-C--:B------:R-:W-:Y:S01]  /*6730*/  @!P0 ISETP.GE.AND P6, PT, R251, R151.reuse, PT ;  /* 0x00000097fb00820c */ /* 0x080fe20003fc6270 */
[--C-:B------:R-:W-:Y:S01]  /*6740*/  FFMA.FTZ R33, R33, c[0x0][0x23c], -R144.reuse ;  /* 0x00008f0021217a23 */ /* 0x100fe20000010890 */
[----:B------:R-:W-:Y:S01]  /*6750*/  @!P0 FSEL R50, R50, -INF , !P4 ;  /* 0xff80000032328808 */ /* 0x000fe20006000000 */
[----:B------:R-:W-:Y:S01]  /*6760*/  FFMA.FTZ R49, R49, c[0x0][0x23c], -R144 ;  /* 0x00008f0031317a23 */ /* 0x000fe20000010890 */
[----:B------:R-:W-:Y:S01]  /*6770*/  @!P0 ISETP.GE.AND P4, PT, R186, R151, PT ;  /* 0x00000097ba00820c */ /* 0x000fe20003f86270 */
[--C-:B------:R-:W-:Y:S01]  /*6780*/  FFMA.FTZ R38, R38, c[0x0][0x23c], -R10.reuse ;  /* 0x00008f0026267a23 */ /* 0x100fe2000001080a */
[----:B------:R-:W-:Y:S01]  /*6790*/  @!P0 FSEL R51, R51, -INF , !P6 ;  /* 0xff80000033338808 */ /* 0x000fe20007000000 */
[-C--:B-1----:R-:W-:Y:S01]  /*67a0*/  HMMA.16816.F32 R52, R132, R4.reuse, R52 ;  /* 0x000000048434723c */ /* 0x082fe20000001834 */
[----:B------:R-:W-:Y:S01]  /*67b0*/  FFMA.FTZ R50, R50, c[0x0][0x23c], -R10 ;  /* 0x00008f0032327a23 */ /* 0x000fe2000001080a */
[----:B------:R-:W-:Y:S01]  /*67c0*/  MUFU.EX2 R158, R49 ;  /* 0x00000031009e7308 */ /* 0x000fe20000000800 */
[----:B------:R-:W-:Y:S02]  /*67d0*/  FFMA.FTZ R42, R42, c[0x0][0x23c], -R0 ;  /* 0x00008f002a2a7a23 */ /* 0x000fe40000010800 */
[----:B------:R-:W-:Y:S02]  /*67e0*/  FFMA.FTZ R51, R51, c[0x0][0x23c], -R10 ;  /* 0x00008f0033337a23 */ /* 0x000fe4000001080a */
[--C-:B------:R-:W-:Y:S01]  /*67f0*/  FFMA.FTZ R43, R43, c[0x0][0x23c], -R0.reuse ;  /* 0x00008f002b2b7a23 */ /* 0x100fe20000010800 */
[C---:B------:R-:W-:Y:S01]  /*6800*/  HMMA.16816.F32 R56, R140.reuse, R4, R56 ;  /* 0x000000048c38723c */ /* 0x040fe20000001838 */
[--C-:B------:R-:W-:Y:S03]  /*6810*/  FFMA.FTZ R46, R46, c[0x0][0x23c], -R0.reuse ;  /* 0x00008f002e2e7a23 */ /* 0x100fe60000010800 */
[----:B------:R-:W-:Y:S01]  /*6820*/  MUFU.EX2 R165, R50 ;  /* 0x0000003200a57308 */ /* 0x000fe20000000800 */
[----:B------:R-:W-:Y:S02]  /*6830*/  FFMA.FTZ R47, R47, c[0x0][0x23c], -R0 ;  /* 0x00008f002f2f7a23 */ /* 0x000fe40000010800 */
[----:B------:R-:W-:Y:S01]  /*6840*/  IMAD.WIDE.U32 R4, R159, -0x326172a9, RZ ;  /* 0xcd9e8d579f047825 */ /* 0x000fe200078e00ff */
[-C--:B------:R-:W-:Y:S04]  /*6850*/  HMMA.16816.F32 R60, R140, R6.reuse, R60 ;  /* 0x000000068c3c723c */ /* 0x080fe8000000183c */
[--C-:B------:R-:W-:Y:S01]  /*6860*/  LOP3.LUT R16, R5, UR19, R160.reuse, 0x96, !PT ;  /* 0x0000001305107c12 */ /* 0x100fe2000f8e96a0 */
[----:B------:R-:W-:Y:S01]  /*6870*/  IMAD.WIDE.U32 R24, R153, -0x326172a9, RZ ;  /* 0xcd9e8d5799187825 */ /* 0x000fe200078e00ff */
[----:B------:R-:W-:Y:S01]  /*6880*/  LOP3.LUT R160, R19, UR19, R160, 0x96, !PT ;  /* 0x0000001313a07c12 */ /* 0x000fe2000f8e96a0 */
[----:B------:R-:W-:Y:S01]  /*6890*/  MUFU.EX2 R189, R32 ;  /* 0x0000002000bd7308 */ /* 0x000fe20000000800 */
[----:B------:R-:W-:Y:S01]  /*68a0*/  LOP3.LUT R142, R23, UR17, R18, 0x96, !PT ;  /* 0x00000011178e7c12 */ /* 0x000fe2000f8e9612 */
[----:B------:R-:W-:Y:S03]  /*68b0*/  HMMA.16816.F32 R64, R132, R6, R64 ;  /* 0x000000068440723c */ /* 0x000fe60000001840 */
[----:B------:R-:W-:Y:S04]  /*68c0*/  IMAD.WIDE.U32 R18, R9, -0x326172a9, RZ ;  /* 0xcd9e8d5709127825 */ /* 0x000fe800078e00ff */
[----:B------:R-:W-:Y:S01]  /*68d0*/  IMAD.WIDE.U32 R142, R142, -0x2daee0ad, RZ ;  /* 0xd2511f538e8e7825 */ /* 0x000fe200078e00ff */
[----:B------:R-:W-:Y:S01]  /*68e0*/  LOP3.LUT R140, R19, UR17, R138, 0x96, !PT ;  /* 0x00000011138c7c12 */ /* 0x000fe2000f8e968a */
[----:B------:R1:W-:Y:S03]  /*68f0*/  MUFU.EX2 R202, R28 ;  /* 0x0000001c00ca7308 */ /* 0x0003e60000000800 */
[----:B------:R-:W-:Y:S02]  /*6900*/  FFMA.FTZ R52, R188, UR4, R52 ;  /* 0x00000004bc347c23 */ /* 0x000fe40008010034 */
[----:B------:R-:W-:Y:S03]  /*6910*/  IMAD.WIDE.U32 R140, R140, -0x2daee0ad, RZ ;  /* 0xd2511f538c8c7825 */ /* 0x000fe600078e00ff */
[----:B------:R-:W-:Y:S01]  /*6920*/  @!P0 FSEL R52, R52, -INF , !P2 ;  /* 0xff80000034348808 */ /* 0x000fe20005000000 */
[----:B------:R-:W-:Y:S01]  /*6930*/  FFMA.FTZ R54, R188, UR4, R54 ;  /* 0x00000004bc367c23 */ /* 0x000fe20008010036 */
[----:B------:R-:W-:Y:S01]  /*6940*/  @!P0 ISETP.GE.AND P2, PT, R186, R149, PT ;  /* 0x00000095ba00820c */ /* 0x000fe20003f46270 */
[----:B------:R-:W-:Y:S01]  /*6950*/  MUFU.EX2 R222, R14 ;  /* 0x0000000e00de7308 */ /* 0x000fe20000000800 */
[----:B------:R-:W-:Y:S02]  /*6960*/  FFMA.FTZ R56, R188, UR4, R56 ;  /* 0x00000004bc387c23 */ /* 0x000fe40008010038 */
[----:B------:R-:W-:Y:S01]  /*6970*/  @!P0 FSEL R54, R54, -INF , !P4 ;  /* 0xff80000036368808 */ /* 0x000fe20006000000 */
[----:B------:R-:W-:Y:S02]  /*6980*/  FFMA.FTZ R52, R52, c[0x0][0x23c], -R144 ;  /* 0x00008f0034347a23 */ /* 0x000fe40000010890 */
[----:B------:R-:W-:Y:S01]  /*6990*/  @!P0 FSEL R56, R56, -INF , !P2 ;  /* 0xff80000038388808 */ /* 0x000fe20005000000 */
[----:B------:R-:W-:Y:S01]  /*69a0*/  FFMA.FTZ R58, R188, UR4, R58 ;  /* 0x00000004bc3a7c23 */ /* 0x000fe2000801003a */
[----:B------:R-:W-:Y:S01]  /*69b0*/  @!P0 ISETP.GE.AND P2, PT, R186, R150, PT ;  /* 0x00000096ba00820c */ /* 0x000fe20003f46270 */
[----:B------:R-:W-:Y:S01]  /*69c0*/  FFMA.FTZ R54, R54, c[0x0][0x23c], -R10 ;  /* 0x00008f0036367a23 */ /* 0x000fe2000001080a */
[----:B------:R-:W-:Y:S01]  /*69d0*/  MUFU.EX2 R188, R33 ;  /* 0x0000002100bc7308 */ /* 0x000fe20000000800 */
[----:B------:R-:W-:Y:S01]  /*69e0*/  FFMA.FTZ R56, R56, c[0x0][0x23c], -R8 ;  /* 0x00008f0038387a23 */ /* 0x000fe20000010808 */
[----:B------:R-:W-:Y:S01]  /*69f0*/  @!P0 FSEL R58, R58, -INF , !P2 ;  /* 0xff8000003a3a8808 */ /* 0x000fe20005000000 */
[----:B------:R-:W-:Y:S01]  /*6a00*/  IMAD.WIDE.U32 R16, R16, -0x2daee0ad, RZ ;  /* 0xd2511f5310107825 */ /* 0x000fe200078e00ff */
[----:B-1----:R-:W-:Y:S03]  /*6a10*/  LOP3.LUT R28, R21, UR16, R146, 0x96, !PT ;  /* 0x00000010151c7c12 */ /* 0x002fe6000f8e9692 */
[----:B------:R-:W-:Y:S01]  /*6a20*/  IMAD.U32 R146, RZ, RZ, UR24 ;  /* 0x00000018ff927e24 */ /* 0x000fe2000f8e00ff */
[----:B------:R-:W-:Y:S01]  /*6a30*/  LOP3.LUT R17, R17, UR16, R162, 0x96, !PT ;  /* 0x0000001011117c12 */ /* 0x000fe2000f8e96a2 */
[----:B------:R-:W-:Y:S01]  /*6a40*/  FFMA.FTZ R58, R58, c[0x0][0x23c], -R0 ;  /* 0x00008f003a3a7a23 */ /* 0x000fe20000010800 */
[----:B------:R-:W-:Y:S01]  /*6a50*/  MUFU.EX2 R159, R54 ;  /* 0x00000036009f7308 */ /* 0x000fe20000000800 */
[C---:B------:R-:W-:Y:S02]  /*6a60*/  FFMA.FTZ R55, R187.reuse, UR4, R55 ;  /* 0x00000004bb377c23 */ /* 0x040fe40008010037 */
[C---:B------:R-:W-:Y:S02]  /*6a70*/  FFMA.FTZ R53, R187.reuse, UR4, R53 ;  /* 0x00000004bb357c23 */ /* 0x040fe40008010035 */
[C---:B------:R-:W-:Y:S02]  /*6a80*/  FFMA.FTZ R57, R187.reuse, UR4, R57 ;  /* 0x00000004bb397c23 */ /* 0x040fe40008010039 */
[----:B------:R-:W-:Y:S03]  /*6a90*/  FFMA.FTZ R59, R187, UR4, R59 ;  /* 0x00000004bb3b7c23 */ /* 0x000fe6000801003b */
[----:B------:R-:W-:Y:S10]  /*6aa0*/  MUFU.EX2 R163, R56 ;  /* 0x0000003800a37308 */ /* 0x000ff40000000800 */
[----:B------:R-:W-:Y:S10]  /*6ab0*/  MUFU.EX2 R167, R58 ;  /* 0x0000003a00a77308 */ /* 0x000ff40000000800 */
[----:B------:R1:W-:Y:S10]  /*6ac0*/  MUFU.EX2 R223, R15 ;  /* 0x0000000f00df7308 */ /* 0x0003f40000000800 */
[----:B------:R1:W1:Y:S10]  /*6ad0*/  MUFU.EX2 R225, R11 ;  /* 0x0000000b00e17308 */ /* 0x0002740000000800 */
[----:B------:R1:W1:Y:S02]  /*6ae0*/  MUFU.EX2 R218, R13 ;  /* 0x0000000d00da7308 */ /* 0x0002640000000800 */
[----:B-1----:R-:W-:Y:S05]  /*6af0*/  IMAD.WIDE.U32 R14, R155, -0x326172a9, RZ ;  /* 0xcd9e8d579b0e7825 */ /* 0x002fea00078e00ff */
[----:B------:R-:W-:Y:S03]  /*6b00*/  LOP3.LUT R12, R15, UR19, R156, 0x96, !PT ;  /* 0x000000130f0c7c12 */ /* 0x000fe6000f8e969c */
[----:B------:R-:W-:Y:S01]  /*6b10*/  MUFU.EX2 R155, R52 ;  /* 0x00000034009b7308 */ /* 0x000fe20000000800 */
[----:B------:R-:W-:Y:S02]  /*6b20*/  LOP3.LUT R11, R137, UR18, R164, 0x96, !PT ;  /* 0x00000012890b7c12 */ /* 0x000fe4000f8e96a4 */
[----:B------:R-:W-:Y:S03]  /*6b30*/  LOP3.LUT R137, R25, UR17, R4, 0x96, !PT ;  /* 0x0000001119897c12 */ /* 0x000fe6000f8e9604 */
[----:B------:R-:W-:Y:S04]  /*6b40*/  IMAD.WIDE.U32 R4, R11, -0x326172a9, RZ ;  /* 0xcd9e8d570b047825 */ /* 0x000fe800078e00ff */
[----:B------:R-:W-:Y:S01]  /*6b50*/  MUFU.EX2 R164, R51 ;  /* 0x0000003300a47308 */ /* 0x000fe20000000800 */
[----:B------:R-:W-:Y:S05]  /*6b60*/  IMAD.WIDE.U32 R12, R12, -0x2daee0ad, RZ ;  /* 0xd2511f530c0c7825 */ /* 0x000fea00078e00ff */
[----:B------:R-:W-:Y:S01]  /*6b70*/  LOP3.LUT R139, R13, UR16, R136, 0x96, !PT ;  /* 0x000000100d8b7c12 */ /* 0x000fe2000f8e9688 */
[----:B------:R-:W-:Y:S03]  /*6b80*/  IMAD.WIDE.U32 R136, R137, -0x2daee0ad, RZ ;  /* 0xd2511f5389887825 */ /* 0x000fe600078e00ff */
[----:B------:R1:W-:Y:S01]  /*6b90*/  MUFU.EX2 R215, R26 ;  /* 0x0000001a00d77308 */ /* 0x0003e20000000800 */
[----:B------:R-:W-:Y:S01]  /*6ba0*/  IMAD.WIDE.U32 R138, R139, -0x326172a9, RZ ;  /* 0xcd9e8d578b8a7825 */ /* 0x000fe200078e00ff */
[----:B------:R-:W-:Y:S02]  /*6bb0*/  LOP3.LUT R13, R137, UR14, R16, 0x96, !PT ;  /* 0x0000000e890d7c12 */ /* 0x000fe4000f8e9610 */
[----:B------:R-:W-:Y:S01]  /*6bc0*/  LOP3.LUT R137, R141, UR14, R20, 0x96, !PT ;  /* 0x0000000e8d897c12 */ /* 0x000fe2000f8e9614 */
[----:B------:R-:W-:Y:S01]  /*6bd0*/  IMAD.WIDE.U32 R16, R17, -0x326172a9, RZ ;  /* 0xcd9e8d5711107825 */ /* 0x000fe200078e00ff */
[----:B------:R-:W-:Y:S04]  /*6be0*/  LOP3.LUT R4, R139, UR15, R4, 0x96, !PT ;  /* 0x0000000f8b047c12 */ /* 0x000fe8000f8e9604 */
[----:B------:R-:W2:Y:S10]  /*6bf0*/  MUFU.EX2 R214, R27 ;  /* 0x0000001b00d67308 */ /* 0x000eb40000000800 */
[----:B------:R1:W1:Y:S02]  /*6c00*/  MUFU.EX2 R198, R29 ;  /* 0x0000001d00c67308 */ /* 0x0002640000000800 */
[----:B-1----:R-:W-:Y:S01]  /*6c10*/  LOP3.LUT R26, R5, UR17, R14, 0x96, !PT ;  /* 0x00000011051a7c12 */ /* 0x002fe2000f8e960e */
[----:B------:R-:W-:Y:S04]  /*6c20*/  IMAD.WIDE.U32 R14, R160, -0x2daee0ad, RZ ;  /* 0xd2511f53a00e7825 */ /* 0x000fe800078e00ff */
[----:B------:R-:W-:Y:S01]  /*6c30*/  IMAD.WIDE.U32 R4, R4, -0x2daee0ad, RZ ;  /* 0xd2511f5304047825 */ /* 0x000fe200078e00ff */
[----:B------:R-:W-:Y:S02]  /*6c40*/  LOP3.LUT R25, R15, UR16, R166, 0x96, !PT ;  /* 0x000000100f197c12 */ /* 0x000fe4000f8e96a6 */
[----:B------:R-:W-:Y:S01]  /*6c50*/  MUFU.EX2 R160, R48 ;  /* 0x0000003000a07308 */ /* 0x000fe20000000800 */
[----:B------:R-:W-:Y:S02]  /*6c60*/  LOP3.LUT R15, R17, UR15, R24, 0x96, !PT ;  /* 0x0000000f110f7c12 */ /* 0x000fe4000f8e9618 */
[----:B------:R-:W-:Y:S01]  /*6c70*/  LOP3.LUT R17, R143, UR14, R14, 0x96, !PT ;  /* 0x0000000e8f117c12 */ /* 0x000fe2000f8e960e */
[----:B------:R-:W-:Y:S01]  /*6c80*/  IMAD.WIDE.U32 R24, R25, -0x326172a9, RZ ;  /* 0xcd9e8d5719187825 */ /* 0x000fe200078e00ff */
[----:B------:R-:W-:Y:S03]  /*6c90*/  SHF.R.U32.HI R23, RZ, 0x18, R4 ;  /* 0x00000018ff177819 */ /* 0x000fe60000011604 */
[----:B------:R-:W-:Y:S01]  /*6ca0*/  IMAD.WIDE.U32 R14, R15, -0x2daee0ad, RZ ;  /* 0xd2511f530f0e7825 */ /* 0x000fe200078e00ff */
[----:B------:R-:W-:Y:S01]  /*6cb0*/  LOP3.LUT R139, R25, UR15, R22, 0x96, !PT ;  /* 0x0000000f198b7c12 */ /* 0x000fe2000f8e9616 */
[----:B------:R1:W1:Y:S01]  /*6cc0*/  MUFU.EX2 R208, R30 ;  /* 0x0000001e00d07308 */ /* 0x0002620000000800 */
[----:B------:R-:W-:Y:S01]  /*6cd0*/  LOP3.LUT R22, R4, 0xff, RZ, 0xc0, !PT ;  /* 0x000000ff04167812 */ /* 0x000fe200078ec0ff */
[----:B------:R-:W-:Y:S01]  /*6ce0*/  IMAD.WIDE.U32 R6, R17, -0x326172a9, RZ ;  /* 0xcd9e8d5711067825 */ /* 0x000fe200078e00ff */
[----:B------:R-:W-:Y:S02]  /*6cf0*/  LOP3.LUT R11, R15, UR12, R136, 0x96, !PT ;  /* 0x0000000c0f0b7c12 */ /* 0x000fe4000f8e9688 */
[----:B------:R-:W-:Y:S01]  /*6d00*/  LOP3.LUT R20, R14, 0xff, RZ, 0xc0, !PT ;  /* 0x000000ff0e147812 */ /* 0x000fe200078ec0ff */
[----:B------:R-:W-:Y:S01]  /*6d10*/  IMAD.WIDE.U32 R28, R28, -0x326172a9, RZ ;  /* 0xcd9e8d571c1c7825 */ /* 0x000fe200078e00ff */
[--C-:B------:R-:W-:Y:S02]  /*6d20*/  SHF.R.U32.HI R25, RZ, 0x18, R14.reuse ;  /* 0x00000018ff197819 */ /* 0x100fe4000001160e */
[----:B------:R-:W-:Y:S01]  /*6d30*/  SHF.R.U32.HI R32, RZ, 0x10, R14 ;  /* 0x00000010ff207819 */ /* 0x000fe2000001160e */
[----:B------:R1:W1:Y:S01]  /*6d40*/  MUFU.EX2 R206, R31 ;  /* 0x0000001f00ce7308 */ /* 0x0002620000000800 */
[----:B------:R-:W-:Y:S01]  /*6d50*/  LOP3.LUT R141, R29, UR15, R18, 0x96, !PT ;  /* 0x0000000f1d8d7c12 */ /* 0x000fe2000f8e9612 */
[----:B------:R-:W-:Y:S01]  /*6d60*/  IMAD.WIDE.U32 R26, R26, -0x2daee0ad, RZ ;  /* 0xd2511f531a1a7825 */ /* 0x000fe200078e00ff */
[----:B------:R-:W-:Y:S02]  /*6d70*/  SHF.R.U32.HI R132, RZ, 0x10, R6 ;  /* 0x00000010ff847819 */ /* 0x000fe40000011606 */
[----:B------:R-:W-:Y:S02]  /*6d80*/  LOP3.LUT R33, R6, 0xffff, RZ, 0xc0, !PT ;  /* 0x0000ffff06217812 */ /* 0x000fe400078ec0ff */
[----:B------:R-:W-:Y:S01]  /*6d90*/  LOP3.LUT R21, R27, UR14, R12, 0x96, !PT ;  /* 0x0000000e1b157c12 */ /* 0x000fe2000f8e960c */
[----:B------:R-:W-:Y:S02]  /*6da0*/  IMAD.WIDE.U32 R12, R13, -0x326172a9, RZ ;  /* 0xcd9e8d570d0c7825 */ /* 0x000fe400078e00ff */
[----:B------:R-:W-:Y:S03]  /*6db0*/  MUFU.EX2 R187, R38 ;  /* 0x0000002600bb7308 */ /* 0x000fe60000000800 */
[----:B------:R-:W-:Y:S02]  /*6dc0*/  LOP3.LUT R9, R13, UR13, R16, 0x96, !PT ;  /* 0x0000000d0d097c12 */ /* 0x000fe4000f8e9610 */
[----:B------:R-:W-:Y:S02]  /*6dd0*/  LOP3.LUT R16, R5, UR12, R26, 0x96, !PT ;  /* 0x0000000c05107c12 */ /* 0x000fe4000f8e961a */
[----:B-1----:R-:W-:Y:S02]  /*6de0*/  LOP3.LUT R30, R4, 0xffff, RZ, 0xc0, !PT ;  /* 0x0000ffff041e7812 */ /* 0x002fe400078ec0ff */
[C---:B------:R-:W-:Y:S01]  /*6df0*/  LOP3.LUT R18, R12.reuse, 0xff, RZ, 0xc0, !PT ;  /* 0x000000ff0c127812 */ /* 0x040fe200078ec0ff */
[----:B------:R-:W-:Y:S01]  /*6e00*/  MUFU.EX2 R197, R42 ;  /* 0x0000002a00c57308 */ /* 0x000fe20000000800 */
[----:B------:R-:W-:Y:S02]  /*6e10*/  SHF.R.U32.HI R19, RZ, 0x18, R12 ;  /* 0x00000018ff137819 */ /* 0x000fe4000001160c */
[----:B------:R-:W-:Y:S02]  /*6e20*/  LOP3.LUT R27, R12, 0xffff, RZ, 0xc0, !PT ;  /* 0x0000ffff0c1b7812 */ /* 0x000fe400078ec0ff */
[----:B------:R-:W-:Y:S01]  /*6e30*/  SHF.R.U32.HI R31, RZ, 0x10, R4 ;  /* 0x00000010ff1f7819 */ /* 0x000fe20000011604 */
[----:B------:R-:W-:Y:S01]  /*6e40*/  IMAD.WIDE.U32 R4, R21, -0x326172a9, RZ ;  /* 0xcd9e8d5715047825 */ /* 0x000fe200078e00ff */
[----:B------:R-:W-:Y:S02]  /*6e50*/  SHF.R.U32.HI R29, RZ, 0x10, R12 ;  /* 0x00000010ff1d7819 */ /* 0x000fe4000001160c */
[----:B------:R-:W-:Y:S01]  /*6e60*/  LOP3.LUT R26, R14, 0xffff, RZ, 0xc0, !PT ;  /* 0x0000ffff0e1a7812 */ /* 0x000fe200078ec0ff */
[----:B------:R-:W-:Y:S01]  /*6e70*/  MUFU.EX2 R190, R41 ;  /* 0x0000002900be7308 */ /* 0x000fe20000000800 */
[----:B------:R-:W-:Y:S02]  /*6e80*/  LOP3.LUT R13, R7, UR13, R24, 0x96, !PT ;  /* 0x0000000d070d7c12 */ /* 0x000fe4000f8e9618 */
[----:B------:R-:W-:Y:S02]  /*6e90*/  LOP3.LUT R21, R6, 0xff, RZ, 0xc0, !PT ;  /* 0x000000ff06157812 */ /* 0x000fe400078ec0ff */
[----:B------:R-:W-:Y:S02]  /*6ea0*/  SHF.R.U32.HI R24, RZ, 0x18, R6 ;  /* 0x00000018ff187819 */ /* 0x000fe40000011606 */
[----:B------:R-:W-:Y:S02]  /*6eb0*/  LOP3.LUT R6, R5, UR13, R138, 0x96, !PT ;  /* 0x0000000d05067c12 */ /* 0x000fe4000f8e968a */
[C---:B------:R-:W-:Y:S01]  /*6ec0*/  LOP3.LUT R12, R4.reuse, 0xffff, RZ, 0xc0, !PT ;  /* 0x0000ffff040c7812 */ /* 0x040fe200078ec0ff */
[----:B------:R-:W-:Y:S01]  /*6ed0*/  MUFU.EX2 R196, R43 ;  /* 0x0000002b00c47308 */ /* 0x000fe20000000800 */
[----:B----4-:R-:W-:Y:S02]  /*6ee0*/  @!P0 ISETP.GE.AND P1, PT, R171, R148, PT ;  /* 0x00000094ab00820c */ /* 0x010fe40003f26270 */
[----:B------:R-:W-:Y:S02]  /*6ef0*/  LOP3.LUT R17, R4, 0xff, RZ, 0xc0, !PT ;  /* 0x000000ff04117812 */ /* 0x000fe400078ec0ff */
[--C-:B------:R-:W-:Y:S02]  /*6f00*/  SHF.R.U32.HI R15, RZ, 0x10, R4.reuse ;  /* 0x00000010ff0f7819 */ /* 0x100fe40000011604 */
[----:B------:R-:W-:Y:S02]  /*6f10*/  SHF.R.U32.HI R14, RZ, 0x18, R4 ;  /* 0x00000018ff0e7819 */ /* 0x000fe40000011604 */
[C---:B------:R-:W-:Y:S01]  /*6f20*/  LOP3.LUT R4, R9.reuse, 0xff, RZ, 0xc0, !PT ;  /* 0x000000ff09047812 */ /* 0x040fe200078ec0ff */
[----:B------:R-:W-:Y:S01]  /*6f30*/  MUFU.EX2 R195, R46 ;  /* 0x0000002e00c37308 */ /* 0x000fe20000000800 */
[----:B------:R-:W-:Y:S02]  /*6f40*/  LOP3.LUT R5, R9, 0xffff, RZ, 0xc0, !PT ;  /* 0x0000ffff09057812 */ /* 0x000fe400078ec0ff */
[C---:B-----5:R-:W-:Y:S02]  /*6f50*/  @!P0 ISETP.GE.AND P2, PT, R170.reuse, R150, PT ;  /* 0x00000096aa00820c */ /* 0x060fe40003f46270 */
[CC--:B------:R-:W-:Y:S02]  /*6f60*/  @!P0 ISETP.GE.AND P5, PT, R170.reuse, R148.reuse, PT ;  /* 0x00000094aa00820c */ /* 0x0c0fe40003fa6270 */
[----:B------:R-:W-:Y:S02]  /*6f70*/  SHF.R.U32.HI R5, RZ, 0x8, R5 ;  /* 0x00000008ff057819 */ /* 0x000fe40000011605 */
[----:B--2---:R-:W-:Y:S01]  /*6f80*/  @!P0 ISETP.GE.AND P3, PT, R169, R148, PT ;  /* 0x00000094a900820c */ /* 0x004fe20003f66270 */
[----:B------:R-:W-:Y:S01]  /*6f90*/  MUFU.EX2 R194, R47 ;  /* 0x0000002f00c27308 */ /* 0x000fe20000000800 */
[----:B------:R-:W-:Y:S01]  /*6fa0*/  @!P0 ISETP.GE.AND P6, PT, R171, R151, PT ;  /* 0x00000097ab00820c */ /* 0x000fe20003fc6270 */
[----:B------:R-:W2:Y:S01]  /*6fb0*/  LDL R148, [R1+0x44] ;  /* 0x0000440001947983 */ /* 0x000ea20000100800 */
[-C--:B------:R-:W-:Y:S02]  /*6fc0*/  @!P0 ISETP.GE.AND P4, PT, R170, R149.reuse, PT ;  /* 0x00000095aa00820c */ /* 0x080fe40003f86270 */
[----:B------:R-:W-:Y:S02]  /*6fd0*/  @!P0 FSEL R55, R55, -INF , !P6 ;  /* 0xff80000037378808 */ /* 0x000fe40007000000 */
[-C--:B------:R-:W-:Y:S02]  /*6fe0*/  @!P0 ISETP.GE.AND P6, PT, R169, R149.reuse, PT ;  /* 0x00000095a900820c */ /* 0x080fe40003fc6270 */
[----:B------:R-:W-:Y:S01]  /*6ff0*/  @!P0 FSEL R53, R53, -INF , !P1 ;  /* 0xff80000035358808 */ /* 0x000fe20004800000 */
[----:B------:R-:W-:Y:S01]  /*7000*/  FFMA.FTZ R55, R55, c[0x0][0x23c], -R10 ;  /* 0x00008f0037377a23 */ /* 0x000fe2000001080a */
[----:B------:R-:W-:Y:S01]  /*7010*/  @!P0 ISETP.GE.AND P1, PT, R171, R149, PT ;  /* 0x00000095ab00820c */ /* 0x000fe20003f26270 */
[----:B------:R-:W-:Y:S01]  /*7020*/  MUFU.EX2 R186, R39 ;  /* 0x0000002700ba7308 */ /* 0x000fe20000000800 */
[----:B------:R-:W-:Y:S01]  /*7030*/  SHF.R.U32.HI R7, RZ, 0x10, R6 ;  /* 0x00000010ff077819 */ /* 0x000fe20000011606 */
[----:B------:R-:W-:Y:S01]  /*7040*/  FFMA.FTZ R53, R53, c[0x0][0x23c], -R144 ;  /* 0x00008f0035357a23 */ /* 0x000fe20000010890 */
[----:B------:R-:W-:Y:S02]  /*7050*/  @!P0 FSEL R57, R57, -INF , !P1 ;  /* 0xff80000039398808 */ /* 0x000fe40004800000 */
[-C--:B------:R-:W-:Y:S03]  /*7060*/  @!P0 ISETP.GE.AND P1, PT, R171, R150.reuse, PT ;  /* 0x00000096ab00820c */ /* 0x080fe60003f26270 */
[----:B------:R-:W-:Y:S01]  /*7070*/  FFMA.FTZ R57, R57, c[0x0][0x23c], -R8 ;  /* 0x00008f0039397a23 */ /* 0x000fe20000010808 */
[----:B------:R-:W-:Y:S01]  /*7080*/  @!P0 FSEL R59, R59, -INF , !P1 ;  /* 0xff8000003b3b8808 */ /* 0x000fe20004800000 */
[----:B------:R-:W-:Y:S01]  /*7090*/  MUFU.EX2 R153, R53 ;  /* 0x0000003500997308 */ /* 0x000fe20000000800 */
[----:B------:R-:W-:Y:S03]  /*70a0*/  @!P0 ISETP.GE.AND P1, PT, R169, R150, PT ;  /* 0x00000096a900820c */ /* 0x000fe60003f26270 */
[----:B------:R-:W-:Y:S02]  /*70b0*/  FFMA.FTZ R59, R59, c[0x0][0x23c], -R0 ;  /* 0x00008f003b3b7a23 */ /* 0x000fe40000010800 */
[C---:B---3--:R-:W-:Y:S02]  /*70c0*/  FFMA.FTZ R65, R145.reuse, UR4, R65 ;  /* 0x0000000491417c23 */ /* 0x048fe40008010041 */
[C---:B------:R-:W-:Y:S02]  /*70d0*/  FFMA.FTZ R61, R145.reuse, UR4, R61 ;  /* 0x00000004913d7c23 */ /* 0x040fe4000801003d */
[----:B------:R-:W-:Y:S01]  /*70e0*/  MUFU.EX2 R157, R55 ;  /* 0x00000037009d7308 */ /* 0x000fe20000000800 */
[----:B------:R-:W-:Y:S01]  /*70f0*/  FFMA.FTZ R67, R145, UR4, R67 ;  /* 0x0000000491437c23 */ /* 0x000fe20008010043 */
[----:B------:R-:W-:Y:S01]  /*7100*/  @!P0 FSEL R65, R65, -INF , !P3 ;  /* 0xff80000041418808 */ /* 0x000fe20005800000 */
[----:B------:R-:W-:Y:S01]  /*7110*/  FFMA.FTZ R63, R145, UR4, R63 ;  /* 0x00000004913f7c23 */ /* 0x000fe2000801003f */
[----:B------:R-:W-:Y:S02]  /*7120*/  @!P0 FSEL R61, R61, -INF , !P6 ;  /* 0xff8000003d3d8808 */ /* 0x000fe40007000000 */
[-C--:B------:R-:W-:Y:S02]  /*7130*/  @!P0 ISETP.GE.AND P6, PT, R169, R151.reuse, PT ;  /* 0x00000097a900820c */ /* 0x080fe40003fc6270 */
[----:B------:R-:W-:Y:S02]  /*7140*/  @!P0 FSEL R63, R63, -INF , !P1 ;  /* 0xff8000003f3f8808 */ /* 0x000fe40004800000 */
[----:B------:R-:W-:Y:S01]  /*7150*/  @!P0 FSEL R67, R67, -INF , !P6 ;  /* 0xff80000043438808 */ /* 0x000fe20007000000 */
[----:B------:R-:W-:Y:S01]  /*7160*/  MUFU.EX2 R162, R57 ;  /* 0x0000003900a27308 */ /* 0x000fe20000000800 */
[----:B------:R-:W-:Y:S09]  /*7170*/  ISETP.LE.U32.AND P1, PT, R19, UR5, PT ;  /* 0x0000000513007c0c */ /* 0x000ff2000bf23070 */
[----:B------:R-:W1:Y:S04]  /*7180*/  MUFU.EX2 R169, R36 ;  /* 0x0000002400a97308 */ /* 0x000e680000000800 */
[----:B------:R-:W-:Y:S06]  /*7190*/  @!P1 FADD.FTZ R212, -R212, -RZ ;  /* 0x800000ffd4d49221 */ /* 0x000fec0000010100 */
[----:B------:R-:W-:Y:S10]  /*71a0*/  MUFU.EX2 R171, R44 ;  /* 0x0000002c00ab7308 */ /* 0x000ff40000000800 */
[----:B------:R-:W-:Y:S01]  /*71b0*/  MUFU.EX2 R166, R59 ;  /* 0x0000003b00a67308 */ /* 0x000fe20000000800 */
[C---:B--2---:R-:W-:Y:S02]  /*71c0*/  FFMA.FTZ R64, R148.reuse, UR4, R64 ;  /* 0x0000000494407c23 */ /* 0x044fe40008010040 */
[C---:B------:R-:W-:Y:S02]  /*71d0*/  FFMA.FTZ R60, R148.reuse, UR4, R60 ;  /* 0x00000004943c7c23 */ /* 0x040fe4000801003c */
[----:B------:R-:W-:Y:S01]  /*71e0*/  FFMA.FTZ R66, R148, UR4, R66 ;  /* 0x0000000494427c23 */ /* 0x000fe20008010042 */
[----:B------:R-:W-:Y:S01]  /*71f0*/  @!P0 FSEL R64, R64, -INF , !P5 ;  /* 0xff80000040408808 */ /* 0x000fe20006800000 */
[----:B------:R-:W-:Y:S01]  /*7200*/  FFMA.FTZ R62, R148, UR4, R62 ;  /* 0x00000004943e7c23 */ /* 0x000fe2000801003e */
[----:B------:R-:W-:Y:S02]  /*7210*/  ISETP.LE.U32.AND P5, PT, R4, UR5, PT ;  /* 0x0000000504007c0c */ /* 0x000fe4000bfa3070 */
[--C-:B------:R-:W-:Y:S01]  /*7220*/  SHF.R.U32.HI R4, RZ, 0x18, R9.reuse ;  /* 0x00000018ff047819 */ /* 0x100fe20000011609 */
[--C-:B------:R-:W-:Y:S01]  /*7230*/  FFMA.FTZ R64, R64, c[0x0][0x23c], -R144.reuse ;  /* 0x00008f0040407a23 */ /* 0x100fe20000010890 */
[----:B------:R-:W-:Y:S01]  /*7240*/  @!P0 FSEL R60, R60, -INF , !P4 ;  /* 0xff8000003c3c8808 */ /* 0x000fe20006000000 */
[----:B------:R-:W-:Y:S01]  /*7250*/  FFMA.FTZ R144, R65, c[0x0][0x23c], -R144 ;  /* 0x00008f0041907a23 */ /* 0x000fe20000010890 */
[----:B------:R-:W-:Y:S02]  /*7260*/  ISETP.LE.U32.AND P3, PT, R4, UR5, PT ;  /* 0x0000000504007c0c */ /* 0x000fe4000bf63070 */
[----:B------:R-:W-:Y:S01]  /*7270*/  LOP3.LUT R4, R5, 0xffff, RZ, 0xc0, !PT ;  /* 0x0000ffff05047812 */ /* 0x000fe200078ec0ff */
[--C-:B------:R-:W-:Y:S01]  /*7280*/  FFMA.FTZ R60, R60, c[0x0][0x23c], -R8.reuse ;  /* 0x00008f003c3c7a23 */ /* 0x100fe20000010808 */
[----:B------:R-:W-:Y:S01]  /*7290*/  SHF.R.U32.HI R5, RZ, 0x10, R9 ;  /* 0x00000010ff057819 */ /* 0x000fe20000011609 */
[----:B------:R-:W-:Y:S01]  /*72a0*/  FFMA.FTZ R8, R61, c[0x0][0x23c], -R8 ;  /* 0x00008f003d087a23 */ /* 0x000fe20000010808 */
[----:B------:R-:W-:Y:S01]  /*72b0*/  @!P0 ISETP.GE.AND P4, PT, R170, R151, PT ;  /* 0x00000097aa00820c */ /* 0x000fe20003f86270 */
[----:B------:R-:W-:Y:S01]  /*72c0*/  MUFU.EX2 R154, R60 ;  /* 0x0000003c009a7308 */ /* 0x000fe20000000800 */
[----:B------:R-:W-:Y:S01]  /*72d0*/  LOP3.LUT R5, R5, 0xff, RZ, 0xc0, !PT ;  /* 0x000000ff05057812 */ /* 0x000fe200078ec0ff */
[----:B------:R-:W-:Y:S01]  /*72e0*/  @!P5 FADD.FTZ R201, -R201, -RZ ;  /* 0x800000ffc9c9d221 */ /* 0x000fe20000010100 */
[----:B------:R-:W-:Y:S02]  /*72f0*/  @!P0 FSEL R66, R66, -INF , !P4 ;  /* 0xff80000042428808 */ /* 0x000fe40006000000 */
[----:B------:R-:W-:Y:S01]  /*7300*/  ISETP.LE.U32.AND P4, PT, R4, UR5, PT ;  /* 0x0000000504007c0c */ /* 0x000fe2000bf83070 */
[----:B------:R-:W-:Y:S01]  /*7310*/  @!P3 FADD.FTZ R216, -R216, -RZ ;  /* 0x800000ffd8d8b221 */ /* 0x000fe20000010100 */
[----:B------:R-:W-:Y:S01]  /*7320*/  LOP3.LUT R4, R6, 0xffff, RZ, 0xc0, !PT ;  /* 0x0000ffff06047812 */ /* 0x000fe200078ec0ff */
[----:B------:R-:W-:Y:S01]  /*7330*/  FFMA.FTZ R66, R66, c[0x0][0x23c], -R10 ;  /* 0x00008f0042427a23 */ /* 0x000fe2000001080a */
[----:B------:R-:W-:Y:S01]  /*7340*/  ISETP.LE.U32.AND P6, PT, R5, UR5, PT ;  /* 0x0000000505007c0c */ /* 0x000fe2000bfc3070 */
[----:B------:R-:W-:Y:S01]  /*7350*/  MUFU.EX2 R151, R64 ;  /* 0x0000004000977308 */ /* 0x000fe20000000800 */
[----:B------:R-:W-:Y:S01]  /*7360*/  SHF.R.U32.HI R4, RZ, 0x8, R4 ;  /* 0x00000008ff047819 */ /* 0x000fe20000011604 */
[----:B------:R-:W-:Y:S01]  /*7370*/  FFMA.FTZ R10, R67, c[0x0][0x23c], -R10 ;  /* 0x00008f00430a7a23 */ /* 0x000fe2000001080a */
[----:B------:R-:W-:Y:S02]  /*7380*/  LOP3.LUT R9, R6, 0xff, RZ, 0xc0, !PT ;  /* 0x000000ff06097812 */ /* 0x000fe400078ec0ff */
[----:B------:R-:W-:Y:S02]  /*7390*/  LOP3.LUT R4, R4, 0xffff, RZ, 0xc0, !PT ;  /* 0x0000ffff04047812 */ /* 0x000fe400078ec0ff */
[----:B------:R-:W-:Y:S01]  /*73a0*/  SHF.R.U32.HI R6, RZ, 0x18, R6 ;  /* 0x00000018ff067819 */ /* 0x000fe20000011606 */
[----:B------:R-:W-:Y:S01]  /*73b0*/  @!P4 FADD.FTZ R211, -R211, -RZ ;  /* 0x800000ffd3d3c221 */ /* 0x000fe20000010100 */
[----:B------:R-:W-:Y:S01]  /*73c0*/  ISETP.LE.U32.AND P4, PT, R4, UR5, PT ;  /* 0x0000000504007c0c */ /* 0x000fe2000bf83070 */
[----:B------:R-:W-:Y:S01]  /*73d0*/  MUFU.EX2 R149, R66 ;  /* 0x0000004200957308 */ /* 0x000fe20000000800 */
[----:B------:R-:W-:Y:S01]  /*73e0*/  @!P0 FSEL R62, R62, -INF , !P2 ;  /* 0xff8000003e3e8808 */ /* 0x000fe20005000000 */
[----:B------:R-:W-:Y:S01]  /*73f0*/  @!P6 FADD.FTZ R217, -R217, -RZ ;  /* 0x800000ffd9d9e221 */ /* 0x000fe20000010100 */
[----:B------:R-:W-:Y:S02]  /*7400*/  ISETP.LE.U32.AND P6, PT, R6, UR5, PT ;  /* 0x0000000506007c0c */ /* 0x000fe4000bfc3070 */
[----:B------:R-:W-:Y:S01]  /*7410*/  ISETP.LE.U32.AND P0, PT, R9, UR5, PT ;  /* 0x0000000509007c0c */ /* 0x000fe2000bf03070 */
[--C-:B------:R-:W-:Y:S01]  /*7420*/  FFMA.FTZ R62, R62, c[0x0][0x23c], -R0.reuse ;  /* 0x00008f003e3e7a23 */ /* 0x100fe20000010800 */
[----:B------:R-:W-:Y:S01]  /*7430*/  LOP3.LUT R5, R7, 0xff, RZ, 0xc0, !PT ;  /* 0x000000ff07057812 */ /* 0x000fe200078ec0ff */
[----:B------:R-:W-:Y:S01]  /*7440*/  FFMA.FTZ R0, R63, c[0x0][0x23c], -R0 ;  /* 0x00008f003f007a23 */ /* 0x000fe20000010800 */
[----:B------:R-:W-:Y:S01]  /*7450*/  SHF.R.U32.HI R4, RZ, 0x8, R12 ;  /* 0x00000008ff047819 */ /* 0x000fe2000001160c */
[----:B------:R-:W-:Y:S01]  /*7460*/  MUFU.EX2 R161, R62 ;  /* 0x0000003e00a17308 */ /* 0x000fe20000000800 */
[----:B------:R-:W-:Y:S01]  /*7470*/  ISETP.LE.U32.AND P5, PT, R5, UR5, PT ;  /* 0x0000000505007c0c */ /* 0x000fe2000bfa3070 */
[----:B------:R-:W-:Y:S01]  /*7480*/  @!P4 FADD.FTZ R220, -R220, -RZ ;  /* 0x800000ffdcdcc221 */ /* 0x000fe20000010100 */
[----:B------:R-:W-:Y:S02]  /*7490*/  LOP3.LUT R5, R15, 0xff, RZ, 0xc0, !PT ;  /* 0x000000ff0f057812 */ /* 0x000fe400078ec0ff */
[----:B------:R-:W-:Y:S01]  /*74a0*/  LOP3.LUT R4, R4, 0xffff, RZ, 0xc0, !PT ;  /* 0x0000ffff04047812 */ /* 0x000fe200078ec0ff */
[----:B------:R-:W-:Y:S01]  /*74b0*/  @!P6 FADD.FTZ R225, -R225, -RZ ;  /* 0x800000ffe1e1e221 */ /* 0x000fe20000010100 */
[----:B------:R-:W-:Y:S01]  /*74c0*/  ISETP.LE.U32.AND P4, PT, R5, UR5, PT ;  /* 0x0000000505007c0c */ /* 0x000fe2000bf83070 */
[----:B------:R-:W-:Y:S01]  /*74d0*/  @!P0 FADD.FTZ R221, -R221, -RZ ;  /* 0x800000ffdddd8221 */ /* 0x000fe20000010100 */
[----:B------:R-:W-:Y:S01]  /*74e0*/  ISETP.LE.U32.AND P6, PT, R14, UR5, PT ;  /* 0x000000050e007c0c */ /* 0x000fe2000bfc3070 */
[----:B------:R2:W-:Y:S01]  /*74f0*/  MUFU.EX2 R150, R144 ;  /* 0x0000009000967308 */ /* 0x0005e20000000800 */
[----:B------:R-:W-:Y:S02]  /*7500*/  ISETP.LE.U32.AND P0, PT, R4, UR5, PT ;  /* 0x0000000504007c0c */ /* 0x000fe4000bf03070 */
[----:B------:R-:W-:Y:S01]  /*7510*/  SHF.R.U32.HI R4, RZ, 0x8, R27 ;  /* 0x00000008ff047819 */ /* 0x000fe2000001161b */
[----:B------:R-:W-:Y:S01]  /*7520*/  @!P5 FADD.FTZ R224, -R224, -RZ ;  /* 0x800000ffe0e0d221 */ /* 0x000fe20000010100 */
[----:B------:R-:W-:Y:S02]  /*7530*/  LOP3.LUT R6, R29, 0xff, RZ, 0xc0, !PT ;  /* 0x000000ff1d067812 */ /* 0x000fe400078ec0ff */
[----:B------:R-:W-:Y:S02]  /*7540*/  LOP3.LUT R4, R4, 0xffff, RZ, 0xc0, !PT ;  /* 0x0000ffff04047812 */ /* 0x000fe400078ec0ff */
[----:B------:R-:W-:Y:S01]  /*7550*/  ISETP.LE.U32.AND P2, PT, R18, UR5, PT ;  /* 0x0000000512007c0c */ /* 0x000fe2000bf43070 */
[----:B------:R-:W-:Y:S01]  /*7560*/  @!P4 FADD.FTZ R222, -R222, -RZ ;  /* 0x800000ffdedec221 */ /* 0x000fe20000010100 */
[----:B------:R-:W-:Y:S01]  /*7570*/  ISETP.LE.U32.AND P4, PT, R4, UR5, PT ;  /* 0x0000000504007c0c */ /* 0x000fe2000bf83070 */
[----:B------:R-:W-:Y:S01]  /*7580*/  @!P6 FADD.FTZ R223, -R223, -RZ ;  /* 0x800000ffdfdfe221 */ /* 0x000fe20000010100 */
[----:B------:R-:W-:Y:S01]  /*7590*/  ISETP.LE.U32.AND P6, PT, R6, UR5, PT ;  /* 0x0000000506007c0c */ /* 0x000fe2000bfc3070 */
[----:B------:R-:W-:Y:S01]  /*75a0*/  IMAD.WIDE.U32 R4, R137, -0x326172a9, RZ ;  /* 0xcd9e8d5789047825 */ /* 0x000fe200078e00ff */
[C---:B------:R-:W-:Y:S01]  /*75b0*/  LOP3.LUT R6, R11.reuse, 0xffff, RZ, 0xc0, !PT ;  /* 0x0000ffff0b067812 */ /* 0x040fe200078ec0ff */
[----:B------:R-:W-:Y:S01]  /*75c0*/  MUFU.EX2 R152, R8 ;  /* 0x0000000800987308 */ /* 0x000fe20000000800 */
[----:B------:R-:W-:Y:S01]  /*75d0*/  LOP3.LUT R7, R11, 0xff, RZ, 0xc0, !PT ;  /* 0x000000ff0b077812 */ /* 0x000fe200078ec0ff */
[----:B------:R-:W-:Y:S01]  /*75e0*/  @!P0 FADD.FTZ R218, -R218, -RZ ;  /* 0x800000ffdada8221 */ /* 0x000fe20000010100 */
[----:B------:R-:W-:Y:S02]  /*75f0*/  SHF.R.U32.HI R6, RZ, 0x8, R6 ;  /* 0x00000008ff067819 */ /* 0x000fe40000011606 */
[----:B------:R-:W-:Y:S01]  /*7600*/  LOP3.LUT R9, R16, 0xff, RZ, 0xc0, !PT ;  /* 0x000000ff10097812 */ /* 0x000fe200078ec0ff */
[----:B------:R-:W-:Y:S01]  /*7610*/  @!P2 FADD.FTZ R205, -R205, -RZ ;  /* 0x800000ffcdcda221 */ /* 0x000fe20000010100 */
[----:B------:R-:W-:Y:S01]  /*7620*/  LOP3.LUT R6, R6, 0xffff, RZ, 0xc0, !PT ;  /* 0x0000ffff06067812 */ /* 0x000fe200078ec0ff */
[----:B------:R-:W-:Y:S01]  /*7630*/  @!P4 FADD.FTZ R204, -R204, -RZ ;  /* 0x800000ffccccc221 */ /* 0x000fe20000010100 */
[----:B------:R-:W-:Y:S01]  /*7640*/  ISETP.LE.U32.AND P2, PT, R7, UR5, PT ;  /* 0x0000000507007c0c */ /* 0x000fe2000bf43070 */
[----:B--2---:R-:W-:Y:S01]  /*7650*/  IMAD.IADD R144, R174, 0x1, R3 ;  /* 0x00000001ae907824 */ /* 0x004fe200078e0203 */
[----:B------:R-:W-:Y:S01]  /*7660*/  ISETP.LE.U32.AND P4, PT, R6, UR5, PT ;  /* 0x0000000506007c0c */ /* 0x000fe2000bf83070 */
[----:B------:R-:W-:Y:S01]  /*7670*/  @!P6 FADD.FTZ R213, -R213, -RZ ;  /* 0x800000ffd5d5e221 */ /* 0x000fe20000010100 */
[--C-:B------:R-:W-:Y:S01]  /*7680*/  SHF.R.U32.HI R7, RZ, 0x10, R11.reuse ;  /* 0x00000010ff077819 */ /* 0x100fe2000001160b */
[----:B------:R-:W-:Y:S01]  /*7690*/  MUFU.EX2 R156, R0 ;  /* 0x00000000009c7308 */ /* 0x000fe20000000800 */
[----:B------:R-:W-:Y:S02]  /*76a0*/  SHF.R.U32.HI R11, RZ, 0x18, R11 ;  /* 0x00000018ff0b7819 */ /* 0x000fe4000001160b */
[----:B------:R-:W-:Y:S02]  /*76b0*/  LOP3.LUT R6, R7, 0xff, RZ, 0xc0, !PT ;  /* 0x000000ff07067812 */ /* 0x000fe400078ec0ff */
[----:B------:R-:W-:Y:S02]  /*76c0*/  ISETP.LE.U32.AND P6, PT, R11, UR5, PT ;  /* 0x000000050b007c0c */ /* 0x000fe4000bfc3070 */
[----:B------:R-:W-:Y:S01]  /*76d0*/  ISETP.LE.U32.AND P1, PT, R6, UR5, PT ;  /* 0x0000000506007c0c */ /* 0x000fe2000bf23070 */
[----:B------:R-:W-:Y:S01]  /*76e0*/  @!P2 FADD.FTZ R199, -R199, -RZ ;  /* 0x800000ffc7c7a221 */ /* 0x000fe20000010100 */
[----:B------:R-:W-:Y:S01]  /*76f0*/  LOP3.LUT R6, R16, 0xffff, RZ, 0xc0, !PT ;  /* 0x0000ffff10067812 */ /* 0x000fe200078ec0ff */
[----:B------:R-:W-:Y:S01]  /*7700*/  @!P4 FADD.FTZ R200, -R200, -RZ ;  /* 0x800000ffc8c8c221 */ /* 0x000fe20000010100 */
[----:B------:R-:W-:Y:S01]  /*7710*/  ISETP.LE.U32.AND P4, PT, R9, UR5, PT ;  /* 0x0000000509007c0c */ /* 0x000fe2000bf83070 */
[----:B------:R-:W2:Y:S01]  /*7720*/  MUFU.EX2 R170, R45 ;  /* 0x0000002d00aa7308 */ /* 0x000ea20000000800 */
[--C-:B------:R-:W-:Y:S02]  /*7730*/  SHF.R.U32.HI R7, RZ, 0x10, R16.reuse ;  /* 0x00000010ff077819 */ /* 0x100fe40000011610 */
[----:B------:R-:W-:Y:S02]  /*7740*/  SHF.R.U32.HI R16, RZ, 0x18, R16 ;  /* 0x00000018ff107819 */ /* 0x000fe40000011610 */
[----:B------:R-:W-:Y:S01]  /*7750*/  SHF.R.U32.HI R6, RZ, 0x8, R6 ;  /* 0x00000008ff067819 */ /* 0x000fe20000011606 */
[----:B------:R-:W-:Y:S01]  /*7760*/  @!P6 FADD.FTZ R203, -R203, -RZ ;  /* 0x800000ffcbcbe221 */ /* 0x000fe20000010100 */
[----:B------:R-:W-:Y:S01]  /*7770*/  LOP3.LUT R7, R7, 0xff, RZ, 0xc0, !PT ;  /* 0x000000ff07077812 */ /* 0x000fe200078ec0ff */
[----:B------:R-:W-:Y:S01]  /*7780*/  @!P1 FADD.FTZ R207, -R207, -RZ ;  /* 0x800000ffcfcf9221 */ /* 0x000fe20000010100 */
[----:B------:R-:W-:Y:S01]  /*7790*/  LOP3.LUT R6, R6, 0xffff, RZ, 0xc0, !PT ;  /* 0x0000ffff06067812 */ /* 0x000fe200078ec0ff */
[----:B------:R-:W3:Y:S01]  /*77a0*/  MUFU.EX2 R148, R10 ;  /* 0x0000000a00947308 */ /* 0x000ee20000000800 */
[----:B------:R-:W-:Y:S01]  /*77b0*/  ISETP.LE.U32.AND P5, PT, R22, UR5, PT ;  /* 0x0000000516007c0c */ /* 0x000fe2000bfa3070 */
[----:B------:R-:W-:Y:S01]  /*77c0*/  @!P4 FADD.FTZ R210, -R210, -RZ ;  /* 0x800000ffd2d2c221 */ /* 0x000fe20000010100 */
[----:B------:R-:W-:Y:S02]  /*77d0*/  ISETP.LE.U32.AND P4, PT, R16, UR5, PT ;  /* 0x0000000510007c0c */ /* 0x000fe4000bf83070 */
[----:B------:R-:W-:Y:S02]  /*77e0*/  ISETP.LE.U32.AND P1, PT, R7, UR5, PT ;  /* 0x0000000507007c0c */ /* 0x000fe4000bf23070 */
[----:B------:R-:W-:Y:S01]  /*77f0*/  ISETP.LE.U32.AND P6, PT, R6, UR5, PT ;  /* 0x0000000506007c0c */ /* 0x000fe2000bfc3070 */
[----:B------:R-:W-:Y:S01]  /*7800*/  IMAD.WIDE.U32 R6, R139, -0x2daee0ad, RZ ;  /* 0xd2511f538b067825 */ /* 0x000fe200078e00ff */
[----:B------:R-:W-:Y:S02]  /*7810*/  SHF.R.U32.HI R14, RZ, 0x8, R30 ;  /* 0x00000008ff0e7819 */ /* 0x000fe4000001161e */
[----:B------:R-:W-:Y:S02]  /*7820*/  ISETP.LE.U32.AND P3, PT, R17, UR5, PT ;  /* 0x0000000511007c0c */ /* 0x000fe4000bf63070 */
[----:B------:R-:W-:Y:S01]  /*7830*/  LOP3.LUT R14, R14, 0xffff, RZ, 0xc0, !PT ;  /* 0x0000ffff0e0e7812 */ /* 0x000fe200078ec0ff */
[----:B------:R-:W-:Y:S01]  /*7840*/  @!P5 FADD.FTZ R202, -R202, -RZ ;  /* 0x800000ffcacad221 */ /* 0x000fe20000010100 */
[----:B------:R-:W-:Y:S01]  /*7850*/  ISETP.LE.U32.AND P0, PT, R20, UR5, PT ;  /* 0x0000000514007c0c */ /* 0x000fe2000bf03070 */
[----:B------:R-:W-:Y:S01]  /*7860*/  @!P4 FADD.FTZ R214, -R214, -RZ ;  /* 0x800000ffd6d6c221 */ /* 0x000fe20000010100 */
[----:B------:R-:W-:Y:S01]  /*7870*/  ISETP.LE.U32.AND P4, PT, R14, UR5, PT ;  /* 0x000000050e007c0c */ /* 0x000fe2000bf83070 */
[----:B------:R-:W-:Y:S01]  /*7880*/  @!P1 FADD.FTZ R215, -R215, -RZ ;  /* 0x800000ffd7d79221 */ /* 0x000fe20000010100 */
[----:B------:R-:W-:Y:S01]  /*7890*/  LOP3.LUT R14, R31, 0xff, RZ, 0xc0, !PT ;  /* 0x000000ff1f0e7812 */ /* 0x000fe200078ec0ff */
[----:B------:R-:W-:Y:S01]  /*78a0*/  @!P6 FADD.FTZ R209, -R209, -RZ ;  /* 0x800000ffd1d1e221 */ /* 0x000fe20000010100 */
[C---:B------:R-:W-:Y:S02]  /*78b0*/  LOP3.LUT R17, R4.reuse, 0xffff, RZ, 0xc0, !PT ;  /* 0x0000ffff04117812 */ /* 0x040fe400078ec0ff */
[----:B------:R-:W-:Y:S01]  /*78c0*/  LOP3.LUT R19, R4, 0xff, RZ, 0xc0, !PT ;  /* 0x000000ff04137812 */ /* 0x000fe200078ec0ff */
[----:B------:R-:W-:Y:S01]  /*78d0*/  @!P3 FADD.FTZ R219, -R219, -RZ ;  /* 0x800000ffdbdbb221 */ /* 0x000fe20000010100 */
[----:B------:R-:W-:Y:S02]  /*78e0*/  SHF.R.U32.HI R18, RZ, 0x10, R4 ;  /* 0x00000010ff127819 */ /* 0x000fe40000011604 */
[----:B------:R-:W-:Y:S01]  /*78f0*/  LOP3.LUT R12, R5, UR13, R28, 0x96, !PT ;  /* 0x0000000d050c7c12 */ /* 0x000fe2000f8e961c */
[----:B------:R-:W-:Y:S01]  /*7900*/  @!P0 FADD.FTZ R189, -R189, -RZ ;  /* 0x800000ffbdbd8221 */ /* 0x000fe20000010100 */
[----:B------:R-:W-:Y:S01]  /*7910*/  SHF.R.U32.HI R20, RZ, 0x18, R4 ;  /* 0x00000018ff147819 */ /* 0x000fe20000011604 */
[----:B------:R-:W-:Y:S01]  /*7920*/  IMAD.WIDE.U32 R4, R141, -0x2daee0ad, RZ ;  /* 0xd2511f538d047825 */ /* 0x000fe200078e00ff */
[----:B------:R-:W-:Y:S02]  /*7930*/  ISETP.LE.U32.AND P5, PT, R14, UR5, PT ;  /* 0x000000050e007c0c */ /* 0x000fe4000bfa3070 */
[--C-:B------:R-:W-:Y:S01]  /*7940*/  SHF.R.U32.HI R16, RZ, 0x18, R6.reuse ;  /* 0x00000018ff107819 */ /* 0x100fe20000011606 */
[----:B------:R-:W-:Y:S01]  /*7950*/  @!P4 FADD.FTZ R198, -R198, -RZ ;  /* 0x800000ffc6c6c221 */ /* 0x000fe20000010100 */
[----:B------:R-:W-:Y:S02]  /*7960*/  ISETP.LE.U32.AND P6, PT, R21, UR5, PT ;  /* 0x0000000515007c0c */ /* 0x000fe4000bfc3070 */
[----:B------:R-:W-:Y:S02]  /*7970*/  ISETP.LE.U32.AND P1, PT, R24, UR5, PT ;  /* 0x0000000518007c0c */ /* 0x000fe4000bf23070 */
[C---:B------:R-:W-:Y:S02]  /*7980*/  LOP3.LUT R15, R6.reuse, 0xff, RZ, 0xc0, !PT ;  /* 0x000000ff060f7812 */ /* 0x040fe400078ec0ff */
[----:B------:R-:W-:Y:S02]  /*7990*/  LOP3.LUT R21, R6, 0xffff, RZ, 0xc0, !PT ;  /* 0x0000ffff06157812 */ /* 0x000fe400078ec0ff */
[----:B------:R-:W-:Y:S01]  /*79a0*/  SHF.R.U32.HI R24, RZ, 0x10, R6 ;  /* 0x00000010ff187819 */ /* 0x000fe20000011606 */
[----:B------:R-:W-:Y:S01]  /*79b0*/  @!P5 FADD.FTZ R208, -R208, -RZ ;  /* 0x800000ffd0d0d221 */ /* 0x000fe20000010100 */
[----:B------:R-:W-:Y:S02]  /*79c0*/  SHF.R.U32.HI R6, RZ, 0x8, R26 ;  /* 0x00000008ff067819 */ /* 0x000fe4000001161a */
[----:B------:R-:W-:Y:S01]  /*79d0*/  LOP3.LUT R9, R5, UR12, R140, 0x96, !PT ;  /* 0x0000000c05097c12 */ /* 0x000fe2000f8e968c */
[----:B------:R-:W-:Y:S01]  /*79e0*/  @!P6 FADD.FTZ R160, -R160, -RZ ;  /* 0x800000ffa0a0e221 */ /* 0x000fe20000010100 */
[----:B------:R-:W-:Y:S01]  /*79f0*/  ISETP.LE.U32.AND P3, PT, R23, UR5, PT ;  /* 0x0000000517007c0c */ /* 0x000fe2000bf63070 */
[----:B------:R-:W-:Y:S01]  /*7a00*/  @!P1 FADD.FTZ R164, -R164, -RZ ;  /* 0x800000ffa4a49221 */ /* 0x000fe20000010100 */
[----:B------:R-:W-:Y:S02]  /*7a10*/  LOP3.LUT R23, R4, 0xffff, RZ, 0xc0, !PT ;  /* 0x0000ffff04177812 */ /* 0x000fe400078ec0ff */
[----:B------:R-:W-:Y:S02]  /*7a20*/  LOP3.LUT R5, R6, 0xffff, RZ, 0xc0, !PT ;  /* 0x0000ffff06057812 */ /* 0x000fe400078ec0ff */
[----:B------:R-:W-:Y:S02]  /*7a30*/  LOP3.LUT R11, R7, UR12, R142, 0x96, !PT ;  /* 0x0000000c070b7c12 */ /* 0x000fe4000f8e968e */
[----:B------:R-:W-:Y:S02]  /*7a40*/  ISETP.LE.U32.AND P4, PT, R5, UR5, PT ;  /* 0x0000000505007c0c */ /* 0x000fe4000bf83070 */
[----:B------:R-:W-:Y:S02]  /*7a50*/  LOP3.LUT R5, R32, 0xff, RZ, 0xc0, !PT ;  /* 0x000000ff20057812 */ /* 0x000fe400078ec0ff */
[----:B------:R-:W-:Y:S01]  /*7a60*/  LOP3.LUT R7, R4, 0xff, RZ, 0xc0, !PT ;  /* 0x000000ff04077812 */ /* 0x000fe200078ec0ff */
[----:B------:R-:W-:Y:S01]  /*7a70*/  @!P3 FADD.FTZ R206, -R206, -RZ ;  /* 0x800000ffceceb221 */ /* 0x000fe20000010100 */
[----:B------:R-:W-:Y:S02]  /*7a80*/  ISETP.LE.U32.AND P5, PT, R5, UR5, PT ;  /* 0x0000000505007c0c */ /* 0x000fe4000bfa3070 */
[C---:B------:R-:W-:Y:S02]  /*7a90*/  LOP3.LUT R5, R13.reuse, 0xff, RZ, 0xc0, !PT ;  /* 0x000000ff0d057812 */ /* 0x040fe400078ec0ff */
[--C-:B------:R-:W-:Y:S02]  /*7aa0*/  SHF.R.U32.HI R14, RZ, 0x18, R4.reuse ;  /* 0x00000018ff0e7819 */ /* 0x100fe40000011604 */
[----:B------:R-:W-:Y:S01]  /*7ab0*/  SHF.R.U32.HI R22, RZ, 0x10, R4 ;  /* 0x00000010ff167819 */ /* 0x000fe20000011604 */
[----:B------:R-:W-:Y:S01]  /*7ac0*/  @!P4 FADD.FTZ R188, -R188, -RZ ;  /* 0x800000ffbcbcc221 */ /* 0x000fe20000010100 */
[----:B------:R-:W-:Y:S02]  /*7ad0*/  LOP3.LUT R4, R13, 0xffff, RZ, 0xc0, !PT ;  /* 0x0000ffff0d047812 */ /* 0x000fe400078ec0ff */
[----:B------:R-:W-:Y:S02]  /*7ae0*/  ISETP.LE.U32.AND P2, PT, R25, UR5, PT ;  /* 0x0000000519007c0c */ /* 0x000fe4000bf43070 */
[----:B------:R-:W-:Y:S01]  /*7af0*/  ISETP.LE.U32.AND P3, PT, R5, UR5, PT ;  /* 0x0000000505007c0c */ /* 0x000fe2000bf63070 */
[----:B------:R-:W-:Y:S01]  /*7b00*/  @!P5 FADD.FTZ R193, -R193, -RZ ;  /* 0x800000ffc1c1d221 */ /* 0x000fe20000010100 */
[--C-:B------:R-:W-:Y:S02]  /*7b10*/  SHF.R.U32.HI R5, RZ, 0x18, R13.reuse ;  /* 0x00000018ff057819 */ /* 0x100fe4000001160d */
[----:B------:R-:W-:Y:S02]  /*7b20*/  SHF.R.U32.HI R13, RZ, 0x10, R13 ;  /* 0x00000010ff0d7819 */ /* 0x000fe4000001160d */
[----:B------:R-:W-:Y:S02]  /*7b30*/  SHF.R.U32.HI R4, RZ, 0x8, R4 ;  /* 0x00000008ff047819 */ /* 0x000fe40000011604 */
[----:B------:R-:W-:Y:S02]  /*7b40*/  LOP3.LUT R13, R13, 0xff, RZ, 0xc0, !PT ;  /* 0x000000ff0d0d7812 */ /* 0x000fe400078ec0ff */
[----:B------:R-:W-:Y:S01]  /*7b50*/  LOP3.LUT R4, R4, 0xffff, RZ, 0xc0, !PT ;  /* 0x0000ffff04047812 */ /* 0x000fe200078ec0ff */
[----:B------:R-:W-:Y:S01]  /*7b60*/  @!P2 FADD.FTZ R191, -R191, -RZ ;  /* 0x800000ffbfbfa221 */ /* 0x000fe20000010100 */
[----:B------:R-:W-:Y:S01]  /*7b70*/  ISETP.LE.U32.AND P5, PT, R13, UR5, PT ;  /* 0x000000050d007c0c */ /* 0x000fe2000bfa3070 */
[----:B-1----:R-:W-:Y:S01]  /*7b80*/  @!P3 FADD.FTZ R169, -R169, -RZ ;  /* 0x800000ffa9a9b221 */ /* 0x002fe20000010100 */
[----:B------:R-:W-:Y:S02]  /*7b90*/  ISETP.LE.U32.AND P0, PT, R5, UR5, PT ;  /* 0x0000000505007c0c */ /* 0x000fe4000bf03070 */
[----:B------:R-:W-:Y:S02]  /*7ba0*/  ISETP.LE.U32.AND P4, PT, R4, UR5, PT ;  /* 0x0000000504007c0c */ /* 0x000fe4000bf83070 */
[C---:B------:R-:W-:Y:S02]  /*7bb0*/  LOP3.LUT R5, R12.reuse, 0xff, RZ, 0xc0, !PT ;  /* 0x000000ff0c057812 */ /* 0x040fe400078ec0ff */
[----:B------:R-:W-:Y:S02]  /*7bc0*/  LOP3.LUT R4, R12, 0xffff, RZ, 0xc0, !PT ;  /* 0x0000ffff0c047812 */ /* 0x000fe400078ec0ff */
[----:B------:R-:W-:Y:S02]  /*7bd0*/  ISETP.LE.U32.AND P2, PT, R5, UR5, PT ;  /* 0x0000000505007c0c */ /* 0x000fe4000bf43070 */
[----:B------:R-:W-:Y:S01]  /*7be0*/  SHF.R.U32.HI R5, RZ, 0x8, R4 ;  /* 0x00000008ff057819 */ /* 0x000fe20000011604 */
[----:B------:R-:W-:Y:S01]  /*7bf0*/  @!P5 FADD.FTZ R187, -R187, -RZ ;  /* 0x800000ffbbbbd221 */ /* 0x000fe20000010100 */
[--C-:B------:R-:W-:Y:S01]  /*7c00*/  SHF.R.U32.HI R4, RZ, 0x10, R12.reuse ;  /* 0x00000010ff047819 */ /* 0x100fe2000001160c */
[----:B------:R-:W-:Y:S01]  /*7c10*/  @!P0 FADD.FTZ R186, -R186, -RZ ;  /* 0x800000ffbaba8221 */ /* 0x000fe20000010100 */
[----:B------:R-:W-:Y:S01]  /*7c20*/  LOP3.LUT R5, R5, 0xffff, RZ, 0xc0, !PT ;  /* 0x0000ffff05057812 */ /* 0x000fe200078ec0ff */
[----:B------:R-:W-:Y:S01]  /*7c30*/  @!P4 FADD.FTZ R168, -R168, -RZ ;  /* 0x800000ffa8a8c221 */ /* 0x000fe20000010100 */
[----:B------:R-:W-:Y:S02]  /*7c40*/  LOP3.LUT R4, R4, 0xff, RZ, 0xc0, !PT ;  /* 0x000000ff04047812 */ /* 0x000fe400078ec0ff */
[----:B------:R-:W-:Y:S02]  /*7c50*/  ISETP.LE.U32.AND P4, PT, R5, UR5, PT ;  /* 0x0000000505007c0c */ /* 0x000fe4000bf83070 */
[----:B------:R-:W-:Y:S01]  /*7c60*/  ISETP.LE.U32.AND P5, PT, R4, UR5, PT ;  /* 0x0000000504007c0c */ /* 0x000fe2000bfa3070 */
[----:B------:R-:W-:Y:S01]  /*7c70*/  @!P2 FADD.FTZ R192, -R192, -RZ ;  /* 0x800000ffc0c0a221 */ /* 0x000fe20000010100 */
[----:B------:R-:W-:Y:S02]  /*7c80*/  SHF.R.U32.HI R6, RZ, 0x18, R12 ;  /* 0x00000018ff067819 */ /* 0x000fe4000001160c */
[----:B------:R-:W-:Y:S02]  /*7c90*/  SHF.R.U32.HI R4, RZ, 0x8, R17 ;  /* 0x00000008ff047819 */ /* 0x000fe40000011611 */
[----:B------:R-:W-:Y:S02]  /*7ca0*/  ISETP.LE.U32.AND P3, PT, R6, UR5, PT ;  /* 0x0000000506007c0c */ /* 0x000fe4000bf63070 */
[----:B------:R-:W-:Y:S02]  /*7cb0*/  LOP3.LUT R5, R18, 0xff, RZ, 0xc0, !PT ;  /* 0x000000ff12057812 */ /* 0x000fe400078ec0ff */
[----:B------:R-:W-:Y:S01]  /*7cc0*/  LOP3.LUT R4, R4, 0xffff, RZ, 0xc0, !PT ;  /* 0x0000ffff04047812 */ /* 0x000fe200078ec0ff */
[----:B------:R-:W-:Y:S01]  /*7cd0*/  @!P4 FADD.FTZ R190, -R190, -RZ ;  /* 0x800000ffbebec221 */ /* 0x000fe20000010100 */
[----:B------:R-:W-:Y:S01]  /*7ce0*/  ISETP.LE.U32.AND P2, PT, R5, UR5, PT ;  /* 0x0000000505007c0c */ /* 0x000fe2000bf43070 */
[----:B------:R-:W-:Y:S01]  /*7cf0*/  @!P5 FADD.FTZ R197, -R197, -RZ ;  /* 0x800000ffc5c5d221 */ /* 0x000fe20000010100 */
[----:B------:R-:W-:Y:S02]  /*7d00*/  ISETP.LE.U32.AND P5, PT, R20, UR5, PT ;  /* 0x0000000514007c0c */ /* 0x000fe4000bfa3070 */
[----:B------:R-:W-:Y:S02]  /*7d10*/  ISETP.LE.U32.AND P4, PT, R4, UR5, PT ;  /* 0x0000000504007c0c */ /* 0x000fe4000bf83070 */
[----:B------:R-:W-:Y:S01]  /*7d20*/  LOP3.LUT R4, R132, 0xff, RZ, 0xc0, !PT ;  /* 0x000000ff84047812 */ /* 0x000fe200078ec0ff */
[----:B------:R-:W-:Y:S01]  /*7d30*/  @!P3 FADD.FTZ R196, -R196, -RZ ;  /* 0x800000ffc4c4b221 */ /* 0x000fe20000010100 */
[----:B------:R-:W-:Y:S02]  /*7d40*/  LOP3.LUT R5, R11, 0xffff, RZ, 0xc0, !PT ;  /* 0x0000ffff0b057812 */ /* 0x000fe400078ec0ff */
[----:B------:R-:W-:Y:S02]  /*7d50*/  ISETP.LE.U32.AND P3, PT, R4, UR5, PT ;  /* 0x0000000504007c0c */ /* 0x000fe4000bf63070 */
[----:B------:R-:W-:Y:S01]  /*7d60*/  SHF.R.U32.HI R4, RZ, 0x8, R33 ;  /* 0x00000008ff047819 */ /* 0x000fe20000011621 */
[----:B------:R-:W-:Y:S01]  /*7d70*/  @!P2 FADD.FTZ R195, -R195, -RZ ;  /* 0x800000ffc3c3a221 */ /* 0x000fe20000010100 */
[----:B------:R-:W-:Y:S01]  /*7d80*/  SHF.R.U32.HI R6, RZ, 0x8, R5 ;  /* 0x00000008ff067819 */ /* 0x000fe20000011605 */
[----:B------:R-:W-:Y:S01]  /*7d90*/  @!P5 FADD.FTZ R194, -R194, -RZ ;  /* 0x800000ffc2c2d221 */ /* 0x000fe20000010100 */
[----:B------:R-:W-:Y:S01]  /*7da0*/  LOP3.LUT R4, R4, 0xffff, RZ, 0xc0, !PT ;  /* 0x0000ffff04047812 */ /* 0x000fe200078ec0ff */
[----:B--2---:R-:W-:Y:S01]  /*7db0*/  @!P4 FADD.FTZ R170, -R170, -RZ ;  /* 0x800000ffaaaac221 */ /* 0x004fe20000010100 */
[----:B------:R-:W-:Y:S02]  /*7dc0*/  ISETP.LE.U32.AND P5, PT, R7, UR5, PT ;  /* 0x0000000507007c0c */ /* 0x000fe4000bfa3070 */
[----:B------:R-:W-:Y:S02]  /*7dd0*/  LOP3.LUT R7, R11, 0xff, RZ, 0xc0, !PT ;  /* 0x000000ff0b077812 */ /* 0x000fe400078ec0ff */
[----:B------:R-:W-:Y:S01]  /*7de0*/  ISETP.LE.U32.AND P2, PT, R4, UR5, PT ;  /* 0x0000000504007c0c */ /* 0x000fe2000bf43070 */
[----:B------:R-:W-:Y:S01]  /*7df0*/  @!P3 FADD.FTZ R165, -R165, -RZ ;  /* 0x800000ffa5a5b221 */ /* 0x000fe20000010100 */
[----:B------:R-:W-:Y:S02]  /*7e00*/  SHF.R.U32.HI R4, RZ, 0x10, R11 ;  /* 0x00000010ff047819 */ /* 0x000fe4000001160b */
[----:B------:R-:W-:Y:S02]  /*7e10*/  ISETP.LE.U32.AND P6, PT, R7, UR5, PT ;  /* 0x0000000507007c0c */ /* 0x000fe4000bfc3070 */
[----:B------:R-:W-:Y:S02]  /*7e20*/  LOP3.LUT R5, R4, 0xff, RZ, 0xc0, !PT ;  /* 0x000000ff04057812 */ /* 0x000fe400078ec0ff */
[----:B------:R-:W-:Y:S01]  /*7e30*/  LOP3.LUT R4, R6, 0xffff, RZ, 0xc0, !PT ;  /* 0x0000ffff06047812 */ /* 0x000fe200078ec0ff */
[----:B------:R-:W-:Y:S01]  /*7e40*/  @!P5 FADD.FTZ R154, -R154, -RZ ;  /* 0x800000ff9a9ad221 */ /* 0x000fe20000010100 */
[----:B------:R-:W-:Y:S02]  /*7e50*/  ISETP.LE.U32.AND P0, PT, R19, UR5, PT ;  /* 0x0000000513007c0c */ /* 0x000fe4000bf03070 */
[----:B------:R-:W-:Y:S01]  /*7e60*/  ISETP.LE.U32.AND P3, PT, R4, UR5, PT ;  /* 0x0000000504007c0c */ /* 0x000fe2000bf63070 */
[----:B------:R-:W-:Y:S01]  /*7e70*/  @!P2 FADD.FTZ R158, -R158, -RZ ;  /* 0x800000ff9e9ea221 */ /* 0x000fe20000010100 */
[----:B------:R-:W-:Y:S02]  /*7e80*/  LOP3.LUT R4, R9, 0xffff, RZ, 0xc0, !PT ;  /* 0x0000ffff09047812 */ /* 0x000fe400078ec0ff */
[----:B------:R-:W-:Y:S01]  /*7e90*/  ISETP.LE.U32.AND P2, PT, R5, UR5, PT ;  /* 0x0000000505007c0c */ /* 0x000fe2000bf43070 */
[----:B------:R-:W-:Y:S01]  /*7ea0*/  @!P6 FADD.FTZ R155, -R155, -RZ ;  /* 0x800000ff9b9be221 */ /* 0x000fe20000010100 */
[----:B------:R-:W-:Y:S02]  /*7eb0*/  LOP3.LUT R5, R9, 0xff, RZ, 0xc0, !PT ;  /* 0x000000ff09057812 */ /* 0x000fe400078ec0ff */
[----:B------:R-:W-:Y:S02]  /*7ec0*/  SHF.R.U32.HI R4, RZ, 0x8, R4 ;  /* 0x00000008ff047819 */ /* 0x000fe40000011604 */
[----:B------:R-:W-:Y:S01]  /*7ed0*/  ISETP.LE.U32.AND P6, PT, R5, UR5, PT ;  /* 0x0000000505007c0c */ /* 0x000fe2000bfc3070 */
[----:B------:R-:W-:Y:S01]  /*7ee0*/  @!P0 FADD.FTZ R171, -R171, -RZ ;  /* 0x800000ffabab8221 */ /* 0x000fe20000010100 */
[----:B------:R-:W-:Y:S01]  /*7ef0*/  LOP3.LUT R4, R4, 0xffff, RZ, 0xc0, !PT ;  /* 0x0000ffff04047812 */ /* 0x000fe200078ec0ff */
[----:B------:R-:W-:Y:S01]  /*7f00*/  @!P3 FADD.FTZ R153, -R153, -RZ ;  /* 0x800000ff9999b221 */ /* 0x000fe20000010100 */
[----:B------:R-:W-:Y:S02]  /*7f10*/  SHF.R.U32.HI R5, RZ, 0x10, R9 ;  /* 0x00000010ff057819 */ /* 0x000fe40000011609 */
[----:B------:R-:W-:Y:S01]  /*7f20*/  ISETP.LE.U32.AND P3, PT, R4, UR5, PT ;  /* 0x0000000504007c0c */ /* 0x000fe2000bf63070 */
[----:B------:R-:W-:Y:S01]  /*7f30*/  @!P2 FADD.FTZ R159, -R159, -RZ ;  /* 0x800000ff9f9fa221 */ /* 0x000fe20000010100 */
[----:B------:R-:W-:Y:S02]  /*7f40*/  LOP3.LUT R4, R5, 0xff, RZ, 0xc0, !PT ;  /* 0x000000ff05047812 */ /* 0x000fe400078ec0ff */
[----:B------:R-:W-:Y:S02]  /*7f50*/  SHF.R.U32.HI R5, RZ, 0x8, R21 ;  /* 0x00000008ff057819 */ /* 0x000fe40000011615 */
[----:B------:R-:W-:Y:S01]  /*7f60*/  ISETP.LE.U32.AND P2, PT, R4, UR5, PT ;  /* 0x0000000504007c0c */ /* 0x000fe2000bf43070 */
[----:B------:R-:W-:Y:S01]  /*7f70*/  @!P6 FADD.FTZ R163, -R163, -RZ ;  /* 0x800000ffa3a3e221 */ /* 0x000fe20000010100 */
[----:B------:R-:W-:Y:S02]  /*7f80*/  LOP3.LUT R4, R5, 0xffff, RZ, 0xc0, !PT ;  /* 0x0000ffff05047812 */ /* 0x000fe400078ec0ff */
[----:B------:R-:W-:Y:S02]  /*7f90*/  ISETP.LE.U32.AND P0, PT, R15, UR5, PT ;  /* 0x000000050f007c0c */ /* 0x000fe4000bf03070 */
[----:B------:R-:W-:Y:S01]  /*7fa0*/  ISETP.LE.U32.AND P6, PT, R4, UR5, PT ;  /* 0x0000000504007c0c */ /* 0x000fe2000bfc3070 */
[----:B------:R-:W-:Y:S01]  /*7fb0*/  @!P3 FADD.FTZ R162, -R162, -RZ ;  /* 0x800000ffa2a2b221 */ /* 0x000fe20000010100 */
[----:B------:R-:W-:Y:S02]  /*7fc0*/  SHF.R.U32.HI R6, RZ, 0x8, R23 ;  /* 0x00000008ff067819 */ /* 0x000fe40000011617 */
[----:B------:R-:W-:Y:S02]  /*7fd0*/  LOP3.LUT R4, R24, 0xff, RZ, 0xc0, !PT ;  /* 0x000000ff18047812 */ /* 0x000fe400078ec0ff */
[----:B------:R-:W-:Y:S01]  /*7fe0*/  F2FP.RELU.PACK_AB R7, R211, R201 ;  /* 0x000000c9d307723e */ /* 0x000fe200000008ff */
[----:B------:R-:W-:Y:S01]  /*7ff0*/  @!P2 FADD.FTZ R167, -R167, -RZ ;  /* 0x800000ffa7a7a221 */ /* 0x000fe20000010100 */
[----:B------:R-:W-:Y:S02]  /*8000*/  LOP3.LUT R5, R22, 0xff, RZ, 0xc0, !PT ;  /* 0x000000ff16057812 */ /* 0x000fe400078ec0ff */
        /* <DEDUP_REMOVED lines=14> */
[----:B------:R-:W-:Y:S01]  /*80f0*/  F2FP.RELU.PACK_AB R0, R196, R197 ;  /* 0x000000c5c400723e */ /* 0x000fe200000008ff */
[----:B------:R5:W-:Y:S01]  /*8100*/  STS [R231+0x1c400], R4 ;  /* 0x01c40004e7007388 */ /* 0x000be20000000800 */
[----:B------:R-:W-:Y:S01]  /*8110*/  SHF.R.U32.HI R11, RZ, 0x18, R11 ;  /* 0x00000018ff0b7819 */ /* 0x000fe2000001160b */
[----:B------:R-:W-:Y:S01]  /*8120*/  @!P0 FADD.FTZ R161, -R161, -RZ ;  /* 0x800000ffa1a18221 */ /* 0x000fe20000010100 */
[----:B------:R-:W-:Y:S02]  /*8130*/  ISETP.LE.U32.AND P4, PT, R16, UR5, PT ;  /* 0x0000000510007c0c */ /* 0x000fe4000bf83070 */
[----:B------:R-:W-:Y:S01]  /*8140*/  ISETP.LE.U32.AND P1, PT, R11, UR5, PT ;  /* 0x000000050b007c0c */ /* 0x000fe2000bf23070 */
[----:B------:R-:W-:Y:S01]  /*8150*/  @!P6 FADD.FTZ R152, -R152, -RZ ;  /* 0x800000ff9898e221 */ /* 0x000fe20000010100 */
[----:B------:R-:W-:Y:S02]  /*8160*/  SHF.R.U32.HI R9, RZ, 0x18, R9 ;  /* 0x00000018ff097819 */ /* 0x000fe40000011609 */
[----:B------:R-:W-:Y:S02]  /*8170*/  LEA R146, P0, R183, R146, 0x2 ;  /* 0x00000092b7927211 */ /* 0x000fe400078010ff */
[----:B------:R-:W-:Y:S02]  /*8180*/  ISETP.LE.U32.AND P3, PT, R9, UR5, PT ;  /* 0x0000000509007c0c */ /* 0x000fe4000bf63070 */
[----:B-1----:R-:W-:Y:S02]  /*8190*/  F2FP.RELU.PACK_AB R7, R220, R221 ;  /* 0x000000dddc07723e */ /* 0x002fe400000008ff */
[----:B------:R-:W-:Y:S01]  /*81a0*/  LEA.HI.X.SX32 R147, R183, R147, 0x2, P0 ;  /* 0x00000093b7937211 */ /* 0x000fe200000f16ff */
[----:B---3--:R-:W-:Y:S01]  /*81b0*/  @!P4 FADD.FTZ R148, -R148, -RZ ;  /* 0x800000ff9494c221 */ /* 0x008fe20000010100 */
[----:B--2---:R-:W-:Y:S01]  /*81c0*/  F2FP.RELU.PACK_AB R6, R225, R224 ;  /* 0x000000e0e106723e */ /* 0x004fe200000008ff */
[----:B------:R1:W-:Y:S01]  /*81d0*/  STS [R228+0x1e000], R7 ;  /* 0x01e00007e4007388 */ /* 0x0003e20000000800 */
[----:B------:R-:W-:Y:S01]  /*81e0*/  @!P1 FADD.FTZ R157, -R157, -RZ ;  /* 0x800000ff9d9d9221 */ /* 0x000fe20000010100 */
[----:B------:R-:W-:Y:S01]  /*81f0*/  ISETP.LE.U32.AND P1, PT, R14, UR5, PT ;  /* 0x000000050e007c0c */ /* 0x000fe2000bf23070 */
[----:B------:R-:W-:Y:S01]  /*8200*/  IMAD.MOV.U32 R183, RZ, RZ, 0x20 ;  /* 0x00000020ffb77424 */ /* 0x000fe200078e00ff */
[----:B----4-:R-:W-:Y:S01]  /*8210*/  F2FP.RELU.PACK_AB R5, R218, R219 ;  /* 0x000000dbda05723e */ /* 0x010fe200000008ff */
[----:B------:R2:W-:Y:S01]  /*8220*/  STS [R228+0x1e400], R6 ;  /* 0x01e40006e4007388 */ /* 0x0005e20000000800 */
[----:B------:R-:W-:Y:S01]  /*8230*/  @!P3 FADD.FTZ R166, -R166, -RZ ;  /* 0x800000ffa6a6b221 */ /* 0x000fe20000010100 */
[----:B-----5:R-:W-:Y:S02]  /*8240*/  F2FP.RELU.PACK_AB R4, R223, R222 ;  /* 0x000000dedf04723e */ /* 0x020fe400000008ff */
[----:B------:R3:W-:Y:S01]  /*8250*/  STS [R231+0x1e000], R5 ;  /* 0x01e00005e7007388 */ /* 0x0007e20000000800 */
[----:B------:R-:W-:Y:S02]  /*8260*/  FSETP.GE.FTZ.AND P0, PT, R201, RZ, PT ;  /* 0x000000ffc900720b */ /* 0x000fe40003f16000 */
[----:B------:R-:W-:Y:S01]  /*8270*/  FSETP.GE.FTZ.AND P3, PT, R205, RZ, PT ;  /* 0x000000ffcd00720b */ /* 0x000fe20003f76000 */
[----:B------:R4:W-:Y:S01]  /*8280*/  STS [R231+0x1e400], R4 ;  /* 0x01e40004e7007388 */ /* 0x0009e20000000800 */
[----:B------:R-:W-:Y:S01]  /*8290*/  FSETP.GE.FTZ.AND P2, PT, R204, RZ, PT ;  /* 0x000000ffcc00720b */ /* 0x000fe20003f56000 */
[----:B------:R-:W-:Y:S01]  /*82a0*/  @!P1 FADD.FTZ R156, -R156, -RZ ;  /* 0x800000ff9c9c9221 */ /* 0x000fe20000010100 */
[----:B------:R-:W-:Y:S01]  /*82b0*/  FSETP.GE.FTZ.AND P1, PT, R199, RZ, PT ;  /* 0x000000ffc700720b */ /* 0x000fe20003f36000 */
[----:B------:R-:W-:Y:S01]  /*82c0*/  STS [R235+0x1c000], R8 ;  /* 0x01c00008eb007388 */ /* 0x000fe20000000800 */
[----:B------:R-:W-:Y:S03]  /*82d0*/  FSETP.GE.FTZ.AND P4, PT, R200, RZ, PT ;  /* 0x000000ffc800720b */ /* 0x000fe60003f96000 */
[----:B------:R-:W5:Y:S01]  /*82e0*/  LDG.E R145, [R146.64] ;  /* 0x0000002292917981 */ /* 0x000f62000c1e1900 */
[----:B-1----:R-:W-:Y:S05]  /*82f0*/  F2FP.RELU.PACK_AB R7, R203, R207 ;  /* 0x000000cfcb07723e */ /* 0x002fea00000008ff */
        /* <DEDUP_REMOVED lines=21> */
[----:B------:R3:W-:Y:S04]  /*8450*/  STS [R230+0x1c400], R4 ;  /* 0x01c40004e6007388 */ /* 0x0007e80000000800 */
[----:B------:R4:W-:Y:S01]  /*8460*/  STS [R229+0x1e000], R6 ;  /* 0x01e00006e5007388 */ /* 0x0009e20000000800 */
[----:B-1----:R-:W-:Y:S03]  /*8470*/  F2FP.RELU.PACK_AB R7, R170, R171 ;  /* 0x000000abaa07723e */ /* 0x002fe600000008ff */
[----:B------:R1:W-:Y:S04]  /*8480*/  STS [R229+0x1e400], R0 ;  /* 0x01e40000e5007388 */ /* 0x0003e80000000800 */
[----:B------:R1:W-:Y:S01]  /*8490*/  STS [R230+0x1e000], R7 ;  /* 0x01e00007e6007388 */ /* 0x0003e20000000800 */
[----:B--2---:R-:W-:Y:S02]  /*84a0*/  F2FP.RELU.PACK_AB R5, R153, R155 ;  /* 0x0000009b9905723e */ /* 0x004fe400000008ff */
[----:B---3--:R-:W-:Y:S02]  /*84b0*/  F2FP.RELU.PACK_AB R4, R157, R159 ;  /* 0x0000009f9d04723e */ /* 0x008fe400000008ff */
[----:B----4-:R-:W-:Y:S02]  /*84c0*/  F2FP.RELU.PACK_AB R6, R194, R195 ;  /* 0x000000c3c206723e */ /* 0x010fe400000008ff */
[----:B-1----:R-:W-:Y:S03]  /*84d0*/  F2FP.RELU.PACK_AB R0, R150, R151 ;  /* 0x000000979600723e */ /* 0x002fe600000008ff */
        /* <DEDUP_REMOVED lines=24> */
[-C--:B------:R-:W-:Y:S08]  /*8660*/  HMMA.16816.F32 R12, R60, R18.reuse, RZ ;  /* 0x000000123c0c723c */ /* 0x080ff000000018ff */
        /* <DEDUP_REMOVED lines=30> */
[C---:B------:R-:W-:Y:S07]  /*8850*/  HMMA.16816.F32 R56, R132.reuse, R140, R56 ;  /* 0x0000008c8438723c */ /* 0x040fee0000001838 */
[C-C-:B------:R-:W-:Y:S01]  /*8860*/  IMAD.IADD R140, R174.reuse, 0x1, R173.reuse ;  /* 0x00000001ae8c7824 */ /* 0x140fe200078e02ad */
[-C--:B------:R-:W-:Y:S04]  /*8870*/  HMMA.16816.F32 R60, R132, R142.reuse, R60 ;  /* 0x0000008e843c723c */ /* 0x080fe8000000183c */
[----:B------:R-:W-:Y:S04]  /*8880*/  LDSM.16.M88.4 R132, [R140+0x8000] ;  /* 0x008000008c84783b */ /* 0x000fe80000000200 */
[----:B------:R-:W-:Y:S04]  /*8890*/  HMMA.16816.F32 R64, R136, R142, R64 ;  /* 0x0000008e8840723c */ /* 0x000fe80000001840 */
[----:B------:R-:W1:Y:S08]  /*88a0*/  LDSM.16.M88.4 R136, [R176+0x10000] ;  /* 0x01000000b088783b */ /* 0x000e700000000200 */
[----:B------:R-:W2:Y:S01]  /*88b0*/  LDSM.16.M88.4 R140, [R140+0xa000] ;  /* 0x00a000008c8c783b */ /* 0x000ea20000000200 */
        /* <DEDUP_REMOVED lines=17> */
[----:B------:R-:W-:Y:S01]  /*89d0*/  IMAD.IADD R136, R174, 0x1, R173 ;  /* 0x00000001ae887824 */ /* 0x000fe200078e02ad */
[-C--:B------:R-:W-:Y:S04]  /*89e0*/  HMMA.16816.F32 R60, R140, R138.reuse, R60 ;  /* 0x0000008a8c3c723c */ /* 0x080fe8000000183c */
[----:B------:R-:W-:Y:S02]  /*89f0*/  IMAD.IADD R136, R3, 0x1, R136 ;  /* 0x0000000103887824 */ /* 0x000fe400078e0288 */
[----:B------:R-:W2:Y:S02]  /*8a00*/  LDG.E R3, [R146.64+0x100] ;  /* 0x0001002292037981 */ /* 0x000ea4000c1e1900 */
[----:B------:R-:W-:Y:S02]  /*8a10*/  HMMA.16816.F32 R64, R132, R138, R64 ;  /* 0x0000008a8440723c */ /* 0x000fe40000001840 */
[----:B------:R-:W-:Y:S08]  /*8a20*/  LDSM.16.M88.4 R140, [R136+0x8000] ;  /* 0x00800000888c783b */ /* 0x000ff00000000200 */
[----:B------:R-:W1:Y:S08]  /*8a30*/  LDSM.16.M88.4 R132, [R177+0x10000] ;  /* 0x01000000b184783b */ /* 0x000e700000000200 */
[----:B------:R-:W3:Y:S01]  /*8a40*/  LDSM.16.M88.4 R136, [R136+0xa000] ;  /* 0x00a000008888783b */ /* 0x000ee20000000200 */
[-C--:B-1----:R-:W-:Y:S08]  /*8a50*/  HMMA.16816.F32 R4, R140, R132.reuse, R4 ;  /* 0x000000848c04723c */ /* 0x082ff00000001804 */
[C---:B---3--:R-:W-:Y:S08]  /*8a60*/  HMMA.16816.F32 R8, R136.reuse, R132, R8 ;  /* 0x000000848808723c */ /* 0x048ff00000001808 */
[-C--:B------:R-:W-:Y:S08]  /*8a70*/  HMMA.16816.F32 R12, R136, R134.reuse, R12 ;  /* 0x00000086880c723c */ /* 0x080ff0000000180c */
[----:B-----5:R-:W-:Y:S01]  /*8a80*/  FADD.FTZ R0, -R145, R4 ;  /* 0x0000000491007221 */ /* 0x020fe20000010100 */
[C---:B------:R-:W-:Y:S01]  /*8a90*/  HMMA.16816.F32 R16, R140.reuse, R134, R16 ;  /* 0x000000868c10723c */ /* 0x040fe20000001810 */
[----:B------:R-:W3:Y:S03]  /*8aa0*/  LDG.E R4, [R146.64+0x20] ;  /* 0x0000202292047981 */ /* 0x000ee6000c1e1900 */
[-C--:B------:R-:W-:Y:S01]  /*8ab0*/  FSEL R0, R0, R145.reuse, P0 ;  /* 0x0000009100007208 */ /* 0x080fe20000000000 */
[----:B------:R-:W1:Y:S01]  /*8ac0*/  LDSM.16.M88.4 R132, [R177+0x10800] ;  /* 0x01080000b184783b */ /* 0x000e620000000200 */
[----:B------:R-:W-:Y:S03]  /*8ad0*/  FSETP.GE.FTZ.AND P0, PT, R211, RZ, PT ;  /* 0x000000ffd300720b */ /* 0x000fe60003f16000 */
[----:B------:R-:W-:Y:S03]  /*8ae0*/  FMUL.FTZ R201, R201, R0 ;  /* 0x00000000c9c97220 */ /* 0x000fe60000410000 */
[----:B------:R-:W-:Y:S02]  /*8af0*/  FADD.FTZ R0, -R145, R5 ;  /* 0x0000000591007221 */ /* 0x000fe40000010100 */
[----:B------:R-:W-:Y:S03]  /*8b00*/  IMAD.MOV.U32 R5, RZ, RZ, c[0x0][0x22c] ;  /* 0x00008b00ff057624 */ /* 0x000fe600078e00ff */
[-C--:B------:R-:W-:Y:S01]  /*8b10*/  FSEL R0, R0, R145.reuse, P0 ;  /* 0x0000009100007208 */ /* 0x080fe20000000000 */
[----:B------:R-:W-:Y:S04]  /*8b20*/  IMAD R5, R5, c[0x0][0x1c0], RZ ;  /* 0x0000700005057a24 */ /* 0x000fe800078e02ff */
[----:B------:R-:W-:Y:S02]  /*8b30*/  FMUL.FTZ R211, R211, R0 ;  /* 0x00000000d3d37220 */ /* 0x000fe40000410000 */
[----:B------:R-:W-:Y:S01]  /*8b40*/  FADD.FTZ R16, -R145, R16 ;  /* 0x0000001091107221 */ /* 0x000fe20000010100 */
[----:B------:R-:W4:Y:S01]  /*8b50*/  LDG.E R0, [R146.64+0x120] ;  /* 0x0001202292007981 */ /* 0x000f22000c1e1900 */
[----:B------:R-:W-:Y:S02]  /*8b60*/  IMAD.U32 R5, R5, -0x80, RZ ;  /* 0xffffff8005057824 */ /* 0x000fe400078e00ff */
[----:B------:R-:W-:Y:S01]  /*8b70*/  FADD.FTZ R17, -R145, R17 ;  /* 0x0000001191117221 */ /* 0x000fe20000010100 */
[-C--:B------:R-:W-:Y:S02]  /*8b80*/  FSEL R16, R16, R145.reuse, P3 ;  /* 0x0000009110107208 */ /* 0x080fe40001800000 */
[----:B------:R-:W-:Y:S02]  /*8b90*/  LEA R184, P0, R5, R184, 0x2 ;  /* 0x000000b805b87211 */ /* 0x000fe400078010ff */
[----:B------:R-:W-:Y:S01]  /*8ba0*/  FSEL R17, R17, R145, P2 ;  /* 0x0000009111117208 */ /* 0x000fe20001000000 */
[----:B------:R-:W-:Y:S01]  /*8bb0*/  FMUL.FTZ R205, R205, R16 ;  /* 0x00000010cdcd7220 */ /* 0x000fe20000410000 */
[----:B------:R-:W-:Y:S02]  /*8bc0*/  LEA.HI.X.SX32 R185, R5, R185, 0x2, P0 ;  /* 0x000000b905b97211 */ /* 0x000fe400000f16ff */
[----:B------:R-:W-:Y:S01]  /*8bd0*/  FSETP.GE.FTZ.AND P0, PT, R168, RZ, PT ;  /* 0x000000ffa800720b */ /* 0x000fe20003f16000 */
[----:B------:R-:W-:Y:S01]  /*8be0*/  FMUL.FTZ R204, R204, R17 ;  /* 0x00000011cccc7220 */ /* 0x000fe20000410000 */
[----:B------:R-:W-:Y:S02]  /*8bf0*/  FSETP.GE.FTZ.AND P3, PT, R189, RZ, PT ;  /* 0x000000ffbd00720b */ /* 0x000fe40003f76000 */
[----:B------:R-:W-:Y:S01]  /*8c00*/  FSETP.GE.FTZ.AND P2, PT, R188, RZ, PT ;  /* 0x000000ffbc00720b */ /* 0x000fe20003f56000 */
[-C--:B-1----:R-:W-:Y:S08]  /*8c10*/  HMMA.16816.F32 R20, R140, R132.reuse, R20 ;  /* 0x000000848c14723c */ /* 0x082ff00000001814 */
[C---:B------:R-:W-:Y:S08]  /*8c20*/  HMMA.16816.F32 R24, R136.reuse, R132, R24 ;  /* 0x000000848818723c */ /* 0x040ff00000001818 */
[-C--:B------:R-:W-:Y:S08]  /*8c30*/  HMMA.16816.F32 R28, R136, R134.reuse, R28 ;  /* 0x00000086881c723c */ /* 0x080ff0000000181c */
[C---:B------:R-:W-:Y:S01]  /*8c40*/  FADD.FTZ R20, -R145.reuse, R20 ;  /* 0x0000001491147221 */ /* 0x040fe20000010100 */
[C---:B------:R-:W-:Y:S01]  /*8c50*/  HMMA.16816.F32 R32, R140.reuse, R134, R32 ;  /* 0x000000868c20723c */ /* 0x040fe20000001820 */
[----:B------:R-:W1:Y:S02]  /*8c60*/  LDSM.16.M88.4 R132, [R177+0x11000] ;  /* 0x01100000b184783b */ /* 0x000e640000000200 */
[----:B------:R-:W-:Y:S01]  /*8c70*/  FADD.FTZ R21, -R145, R21 ;  /* 0x0000001591157221 */ /* 0x000fe20000010100 */
[-C--:B------:R-:W-:Y:S02]  /*8c80*/  FSEL R20, R20, R145.reuse, P1 ;  /* 0x0000009114147208 */ /* 0x080fe40000800000 */
[----:B------:R-:W-:Y:S02]  /*8c90*/  FSETP.GE.FTZ.AND P1, PT, R169, RZ, PT ;  /* 0x000000ffa900720b */ /* 0x000fe40003f36000 */
[----:B------:R-:W-:Y:S01]  /*8ca0*/  FSEL R21, R21, R145, P4 ;  /* 0x0000009115157208 */ /* 0x000fe20002000000 */
[----:B------:R-:W-:Y:S01]  /*8cb0*/  FMUL.FTZ R199, R199, R20 ;  /* 0x00000014c7c77220 */ /* 0x000fe20000410000 */
[----:B------:R-:W-:Y:S03]  /*8cc0*/  FSETP.GE.FTZ.AND P4, PT, R159, RZ, PT ;  /* 0x000000ff9f00720b */ /* 0x000fe60003f96000 */
[----:B------:R-:W-:Y:S11]  /*8cd0*/  FMUL.FTZ R200, R200, R21 ;  /* 0x00000015c8c87220 */ /* 0x000ff60000410000 */
[C---:B------:R-:W-:Y:S02]  /*8ce0*/  FADD.FTZ R20, -R145.reuse, R32 ;  /* 0x0000002091147221 */ /* 0x040fe40000010100 */
[----:B------:R-:W-:Y:S03]  /*8cf0*/  FADD.FTZ R17, -R145, R33 ;  /* 0x0000002191117221 */ /* 0x000fe60000010100 */
[-C--:B------:R-:W-:Y:S02]  /*8d00*/  FSEL R20, R20, R145.reuse, P3 ;  /* 0x0000009114147208 */ /* 0x080fe40001800000 */
        /* <DEDUP_REMOVED lines=30> */
[----:B------:R-:W-:Y:S03]  /*8ef0*/  HMMA.16816.F32 R64, R140, R134, R64 ;  /* 0x000000868c40723c */ /* 0x000fe60000001840 */
[----:B------:R-:W-:Y:S01]  /*8f00*/  FADD.FTZ R52, -R145, R52 ;  /* 0x0000003491347221 */ /* 0x000fe20000010100 */
[-C--:B------:R-:W-:Y:S02]  /*8f10*/  FSEL R53, R53, R145.reuse, P1 ;  /* 0x0000009135357208 */ /* 0x080fe40000800000 */
[----:B------:R-:W-:Y:S02]  /*8f20*/  FSETP.GE.FTZ.AND P1, PT, R151, RZ, PT ;  /* 0x000000ff9700720b */ /* 0x000fe40003f36000 */
[----:B------:R-:W-:Y:S01]  /*8f30*/  FSEL R52, R52, R145, P2 ;  /* 0x0000009134347208 */ /* 0x000fe20001000000 */
[----:B------:R-:W-:Y:S01]  /*8f40*/  FMUL.FTZ R53, R153, R53 ;  /* 0x0000003599357220 */ /* 0x000fe20000410000 */
[----:B------:R-:W-:Y:S03]  /*8f50*/  FSETP.GE.FTZ.AND P2, PT, R149, RZ, PT ;  /* 0x000000ff9500720b */ /* 0x000fe60003f56000 */
[----:B------:R-:W-:Y:S02]  /*8f60*/  FMUL.FTZ R52, R155, R52 ;  /* 0x000000349b347220 */ /* 0x000fe40000410000 */
[C---:B--2---:R-:W-:Y:S02]  /*8f70*/  FADD.FTZ R5, -R3.reuse, R8 ;  /* 0x0000000803057221 */ /* 0x044fe40000010100 */
[----:B------:R-:W-:Y:S07]  /*8f80*/  FADD.FTZ R56, -R3, R56 ;  /* 0x0000003803387221 */ /* 0x000fee0000010100 */
[----:B------:R-:W-:Y:S02]  /*8f90*/  FADD.FTZ R64, -R145, R64 ;  /* 0x0000004091407221 */ /* 0x000fe40000010100 */
[C---:B------:R-:W-:Y:S02]  /*8fa0*/  FADD.FTZ R57, -R3.reuse, R57 ;  /* 0x0000003903397221 */ /* 0x040fe40000010100 */
[----:B------:R-:W-:Y:S01]  /*8fb0*/  FADD.FTZ R60, -R3, R60 ;  /* 0x0000003c033c7221 */ /* 0x000fe20000010100 */
[----:B------:R-:W-:Y:S01]  /*8fc0*/  FSEL R64, R64, R145, P1 ;  /* 0x0000009140407208 */ /* 0x000fe20000800000 */
[----:B------:R-:W-:Y:S01]  /*8fd0*/  @P0 FADD.FTZ R145, -R145, R65 ;  /* 0x0000004191910221 */ /* 0x000fe20000010100 */
[----:B------:R-:W-:Y:S01]  /*8fe0*/  FSETP.GE.FTZ.AND P1, PT, R217, RZ, PT ;  /* 0x000000ffd900720b */ /* 0x000fe20003f36000 */
[----:B------:R-:W-:Y:S01]  /*8ff0*/  FADD.FTZ R45, -R3, R45 ;  /* 0x0000002d032d7221 */ /* 0x000fe20000010100 */
        /* <DEDUP_REMOVED lines=9> */
[C---:B------:R-:W-:Y:S02]  /*9090*/  FADD.FTZ R7, -R4.reuse, R7 ;  /* 0x0000000704077221 */ /* 0x040fe40000010100 */
[----:B------:R-:W-:Y:S01]  /*90a0*/  FADD.FTZ R38, -R4, R38 ;  /* 0x0000002604267221 */ /* 0x000fe20000010100 */
[-C--:B------:R-:W-:Y:S01]  /*90b0*/  FSEL R18, R18, R4.reuse, P1 ;  /* 0x0000000412127208 */ /* 0x080fe20000800000 */
[C---:B------:R-:W-:Y:S01]  /*90c0*/  FADD.FTZ R19, -R4.reuse, R19 ;  /* 0x0000001304137221 */ /* 0x040fe20000010100 */
[----:B------:R-:W-:Y:S01]  /*90d0*/  FSETP.GE.FTZ.AND P1, PT, R207, RZ, PT ;  /* 0x000000ffcf00720b */ /* 0x000fe20003f36000 */
[C---:B------:R-:W-:Y:S01]  /*90e0*/  FADD.FTZ R50, -R4.reuse, R50 ;  /* 0x0000003204327221 */ /* 0x040fe20000010100 */
[-C--:B------:R-:W-:Y:S01]  /*90f0*/  FSEL R7, R7, R4.reuse, P0 ;  /* 0x0000000407077208 */ /* 0x080fe20000000000 */
        /* <DEDUP_REMOVED lines=8> */
[----:B------:R-:W-:Y:S01]  /*9180*/  FMUL.FTZ R216, R216, R7 ;  /* 0x00000007d8d87220 */ /* 0x000fe20000410000 */
[----:B------:R-:W-:Y:S01]  /*9190*/  FSETP.GE.FTZ.AND P1, PT, R187, RZ, PT ;  /* 0x000000ffbb00720b */ /* 0x000fe20003f36000 */
[C---:B------:R-:W-:Y:S01]  /*91a0*/  FADD.FTZ R51, -R4.reuse, R51 ;  /* 0x0000003304337221 */ /* 0x040fe20000010100 */
[-C--:B------:R-:W-:Y:S01]  /*91b0*/  FSEL R19, R19, R4.reuse, P0 ;  /* 0x0000000413137208 */ /* 0x080fe20000000000 */
[----:B------:R-:W-:Y:S01]  /*91c0*/  FADD.FTZ R54, -R4, R54 ;  /* 0x0000003604367221 */ /* 0x000fe20000010100 */
[-C--:B------:R-:W-:Y:S01]  /*91d0*/  FSEL R38, R38, R4.reuse, P1 ;  /* 0x0000000426267208 */ /* 0x080fe20000800000 */
[C---:B------:R-:W-:Y:S01]  /*91e0*/  FADD.FTZ R7, -R4.reuse, R55 ;  /* 0x0000003704077221 */ /* 0x040fe20000010100 */
        /* <DEDUP_REMOVED lines=8> */
[-C--:B------:R-:W-:Y:S01]  /*9270*/  FSEL R23, R23, R4.reuse, P0 ;  /* 0x0000000417177208 */ /* 0x080fe20000000000 */
[C---:B----4-:R-:W-:Y:S01]  /*9280*/  FADD.FTZ R10, -R0.reuse, R10 ;  /* 0x0000000a000a7221 */ /* 0x050fe20000010100 */
[----:B------:R-:W-:Y:S01]  /*9290*/  FSETP.GE.FTZ.AND P0, PT, R191, RZ, PT ;  /* 0x000000ffbf00720b */ /* 0x000fe20003f16000 */
[----:B------:R-:W-:Y:S01]  /*92a0*/  FADD.FTZ R26, -R0, R26 ;  /* 0x0000001a001a7221 */ /* 0x000fe20000010100 */
        /* <DEDUP_REMOVED lines=76> */
[----:B------:R-:W-:Y:S02]  /*9770*/  FSETP.GE.FTZ.AND P2, PT, R223, RZ, PT ;  /* 0x000000ffdf00720b */ /* 0x000fe40003f56000 */
[-C--:B------:R-:W-:Y:S01]  /*9780*/  FSEL R8, R8, R3.reuse, P4 ;  /* 0x0000000308087208 */ /* 0x080fe20002000000 */
[----:B------:R-:W-:Y:S01]  /*9790*/  FMUL.FTZ R60, R154, R60 ;  /* 0x0000003c9a3c7220 */ /* 0x000fe20000410000 */
[----:B------:R-:W-:Y:S01]  /*97a0*/  FSEL R45, R45, R3, P3 ;  /* 0x000000032d2d7208 */ /* 0x000fe20001800000 */
[----:B------:R-:W-:Y:S01]  /*97b0*/  @P0 FADD.FTZ R3, -R3, R61 ;  /* 0x0000003d03030221 */ /* 0x000fe20000010100 */
        /* <DEDUP_REMOVED lines=34> */
[-C--:B------:R-:W-:Y:S02]  /*99e0*/  FSEL R4, R4, R0.reuse, P1 ;  /* 0x0000000004047208 */ /* 0x080fe40000800000 */
[----:B------:R-:W-:Y:S02]  /*99f0*/  FSETP.GE.FTZ.AND P1, PT, R194, RZ, PT ;  /* 0x000000ffc200720b */ /* 0x000fe40003f36000 */
[----:B------:R-:W-:Y:S01]  /*9a00*/  FSEL R3, R3, R0, P0 ;  /* 0x0000000003037208 */ /* 0x000fe20000000000 */
[----:B------:R-:W-:Y:S01]  /*9a10*/  FMUL.FTZ R31, R196, R4 ;  /* 0x00000004c41f7220 */ /* 0x000fe20000410000 */
[----:B------:R-:W-:Y:S01]  /*9a20*/  FSETP.GE.FTZ.AND P0, PT, R156, RZ, PT ;  /* 0x000000ff9c00720b */ /* 0x000fe20003f16000 */
[----:B------:R-:W-:Y:S01]  /*9a30*/  FADD.FTZ R4, -R0, R59 ;  /* 0x0000003b00047221 */ /* 0x000fe20000010100 */
[-C--:B------:R-:W-:Y:S01]  /*9a40*/  FSEL R5, R42, R0.reuse, P2 ;  /* 0x000000002a057208 */ /* 0x080fe20001000000 */
        /* <DEDUP_REMOVED lines=20> */
[----:B------:R-:W-:Y:S01]  /*9b90*/  ULOP3.LUT UR26, UR8, 0x1, URZ, 0xc0, !UPT ;  /* 0x00000001081a7892 */ /* 0x000fe2000f8ec03f */
[----:B------:R-:W-:Y:S01]  /*9ba0*/  PLOP3.LUT P2, PT, PT, PT, PT, 0x8, 0x0 ;  /* 0x000000000000781c */ /* 0x000fe20003f4e170 */
[----:B------:R-:W-:Y:S01]  /*9bb0*/  IMAD.MOV.U32 R6, RZ, RZ, R239 ;  /* 0x000000ffff067224 */ /* 0x000fe200078e00ef */
[----:B------:R-:W-:Y:S01]  /*9bc0*/  PLOP3.LUT P3, PT, PT, PT, PT, 0x8, 0x0 ;  /* 0x000000000000781c */ /* 0x000fe20003f6e170 */
[----:B------:R-:W-:Y:S01]  /*9bd0*/  UISETP.NE.U32.AND UP0, UPT, UR26, 0x1, UPT ;  /* 0x000000011a00788c */ /* 0x000fe2000bf05070 */
[----:B------:R-:W-:Y:S02]  /*9be0*/  IMAD.MOV.U32 R7, RZ, RZ, R238 ;  /* 0x000000ffff077224 */ /* 0x000fe400078e00ee */
[----:B------:R-:W-:Y:S03]  /*9bf0*/  IMAD.MOV.U32 R15, RZ, RZ, c[0x0][0x190] ;  /* 0x00006400ff0f7624 */ /* 0x000fe600078e00ff */
[----:B------:R-:W-:Y:S01]  /*9c00*/  PLOP3.LUT P5, PT, PT, PT, UP0, 0x80, 0x0 ;  /* 0x000000000000781c */ /* 0x000fe20003faf008 */
[----:B------:R-:W-:Y:S01]  /*9c10*/  IMAD.SHL.U32 R4, R15, 0x80, RZ ;  /* 0x000000800f047824 */ /* 0x000fe200078e00ff */
[C---:B------:R-:W-:Y:S01]  /*9c20*/  @P4 IADD3 R3, R226.reuse, -0x4000, RZ ;  /* 0xffffc000e2034810 */ /* 0x040fe20007ffe0ff */
[----:B------:R-:W-:Y:S01]  /*9c30*/  @!P4 IMAD.MOV.U32 R5, RZ, RZ, c[0x0][0x194] ;  /* 0x00006500ff05c624 */ /* 0x000fe200078e00ff */
[----:B------:R-:W-:Y:S01]  /*9c40*/  @P4 PLOP3.LUT P2, PT, P5, PT, PT, 0x80, 0x0 ;  /* 0x000000000000481c */ /* 0x000fe20002f4f070 */
[----:B------:R-:W-:Y:S01]  /*9c50*/  IMAD.MOV R4, RZ, RZ, -R4 ;  /* 0x000000ffff047224 */ /* 0x000fe200078e0a04 */
[----:B------:R-:W-:Y:S02]  /*9c60*/  PLOP3.LUT P0, PT, PT, PT, UP0, 0x80, 0x0 ;  /* 0x000000000000781c */ /* 0x000fe40003f0f008 */
[----:B------:R-:W-:Y:S02]  /*9c70*/  @P4 IADD3 R0, R226, -0x4000, RZ ;  /* 0xffffc000e2004810 */ /* 0x000fe40007ffe0ff */
[----:B------:R-:W-:Y:S02]  /*9c80*/  @!P4 PLOP3.LUT P5, PT, P0, PT, PT, 0x80, 0x0 ;  /* 0x000000000000c81c */ /* 0x000fe400007af070 */
[C---:B------:R-:W-:Y:S02]  /*9c90*/  LEA R6, P0, R4.reuse, R6, 0x1 ;  /* 0x0000000604067211 */ /* 0x040fe400078008ff */
[----:B------:R-:W-:Y:S02]  /*9ca0*/  @!P4 PLOP3.LUT P3, PT, P5, PT, PT, 0x80, 0x0 ;  /* 0x000000000000c81c */ /* 0x000fe40002f6f070 */
[----:B------:R-:W-:Y:S02]  /*9cb0*/  LEA.HI.X.SX32 R7, R4, R7, 0x1, P0 ;  /* 0x0000000704077211 */ /* 0x000fe400000f0eff */
[----:B------:R-:W-:Y:S02]  /*9cc0*/  @P2 IADD3 R3, R226, 0x4000, RZ ;  /* 0x00004000e2032810 */ /* 0x000fe40007ffe0ff */
[----:B------:R-:W-:Y:S03]  /*9cd0*/  PLOP3.LUT P2, PT, PT, PT, PT, 0x8, 0x0 ;  /* 0x000000000000781c */ /* 0x000fe60003f4e170 */
[----:B------:R-:W-:Y:S01]  /*9ce0*/  @P4 STS [R3], RZ ;  /* 0x000000ff03004388 */ /* 0x000fe20000000800 */
[----:B------:R-:W-:Y:S03]  /*9cf0*/  @P4 PLOP3.LUT P2, PT, P5, PT, PT, 0x80, 0x0 ;  /* 0x000000000000481c */ /* 0x000fe60002f4f070 */
[----:B------:R-:W-:Y:S04]  /*9d00*/  @P4 STS [R3+0x4], RZ ;  /* 0x000004ff03004388 */ /* 0x000fe80000000800 */
[----:B------:R-:W-:Y:S04]  /*9d10*/  @P4 STS [R3+0x8], RZ ;  /* 0x000008ff03004388 */ /* 0x000fe80000000800 */
[----:B------:R1:W-:Y:S02]  /*9d20*/  @P4 STS [R3+0xc], RZ ;  /* 0x00000cff03004388 */ /* 0x0003e40000000800 */
[----:B------:R-:W-:Y:S02]  /*9d30*/  @P2 IADD3 R0, R226, 0x4000, RZ ;  /* 0x00004000e2002810 */ /* 0x000fe40007ffe0ff */
[C---:B------:R-:W-:Y:S02]  /*9d40*/  @!P4 IADD3 R3, R227.reuse, -0x4000, RZ ;  /* 0xffffc000e303c810 */ /* 0x040fe40007ffe0ff */
[----:B-1----:R-:W-:Y:S05]  /*9d50*/  @P3 IADD3 R3, R227, 0x4000, RZ ;  /* 0x00004000e3033810 */ /* 0x002fea0007ffe0ff */
[----:B------:R-:W-:Y:S01]  /*9d60*/  @!PT LDS RZ, [RZ] ;  /* 0x00000000fffff984 */ /* 0x000fe20000000800 */
[----:B------:R-:W-:Y:S01]  /*9d70*/  @!PT LDS RZ, [RZ] ;  /* 0x00000000fffff984 */ /* 0x000fe20000000800 */
[----:B------:R-:W-:Y:S01]  /*9d80*/  @!PT LDS RZ, [RZ] ;  /* 0x00000000fffff984 */ /* 0x000fe20000000800 */
[----:B------:R1:W-:Y:S04]  /*9d90*/  @!P4 LDGSTS.E.BYPASS.LTC128B.128 [R3], [R6.64] ;  /* 0x000000000603cfae */ /* 0x0003e8000b901d46 */
[----:B------:R-:W-:Y:S04]  /*9da0*/  @P4 STS [R0+0x1000], RZ ;  /* 0x001000ff00004388 */ /* 0x000fe80000000800 */
[----:B------:R-:W-:Y:S04]  /*9db0*/  @P4 STS [R0+0x1004], RZ ;  /* 0x001004ff00004388 */ /* 0x000fe80000000800 */
[----:B------:R-:W-:Y:S04]  /*9dc0*/  @P4 STS [R0+0x1008], RZ ;  /* 0x001008ff00004388 */ /* 0x000fe80000000800 */
[----:B------:R2:W-:Y:S01]  /*9dd0*/  @P4 STS [R0+0x100c], RZ ;  /* 0x00100cff00004388 */ /* 0x0005e20000000800 */
[--C-:B-1----:R-:W-:Y:S02]  /*9de0*/  @!P4 SHF.R.S32.HI R3, RZ, 0x1f, R4.reuse ;  /* 0x0000001fff03c819 */ /* 0x102fe40000011404 */
[C---:B------:R-:W-:Y:S04]  /*9df0*/  @!P4 LEA R0, P0, R15.reuse, R4, 0x5 ;  /* 0x000000040f00c211 */ /* 0x040fe800078028ff */
[----:B------:R-:W-:Y:S02]  /*9e00*/  @!P4 LEA.HI.X R3, R15, R3, R5, 0x5, P0 ;  /* 0x000000030f03c211 */ /* 0x000fe400000f2c05 */
[C---:B------:R-:W-:Y:S04]  /*9e10*/  @!P4 LEA R8, P0, R0.reuse, R239, 0x1 ;  /* 0x000000ef0008c211 */ /* 0x040fe800078008ff */
[----:B------:R-:W-:Y:S02]  /*9e20*/  @!P4 LEA.HI.X R9, R0, R238, R3, 0x1, P0 ;  /* 0x000000ee0009c211 */ /* 0x000fe400000f0c03 */
[----:B------:R-:W-:Y:S02]  /*9e30*/  PLOP3.LUT P0, PT, PT, PT, PT, 0x8, 0x0 ;  /* 0x000000000000781c */ /* 0x000fe40003f0e170 */
[----:B------:R-:W-:Y:S02]  /*9e40*/  @!P4 PLOP3.LUT P0, PT, P5, PT, PT, 0x80, 0x0 ;  /* 0x000000000000c81c */ /* 0x000fe40002f0f070 */
[C---:B------:R-:W-:Y:S02]  /*9e50*/  @!P4 IADD3 R0, R227.reuse, -0x4000, RZ ;  /* 0xffffc000e300c810 */ /* 0x040fe40007ffe0ff */
[----:B------:R-:W-:Y:S09]  /*9e60*/  @!P4 SHF.R.S32.HI R3, RZ, 0x1f, R4 ;  /* 0x0000001fff03c819 */ /* 0x000ff20000011404 */
[----:B--2---:R-:W-:Y:S02]  /*9e70*/  @P0 IADD3 R0, R227, 0x4000, RZ ;  /* 0x00004000e3000810 */ /* 0x004fe40007ffe0ff */
[----:B------:R-:W-:Y:S02]  /*9e80*/  PLOP3.LUT P0, PT, PT, PT, PT, 0x8, 0x0 ;  /* 0x000000000000781c */ /* 0x000fe40003f0e170 */
[----:B------:R-:W-:Y:S01]  /*9e90*/  @P4 PLOP3.LUT P0, PT, P5, PT, PT, 0x80, 0x0 ;  /* 0x000000000000481c */ /* 0x000fe20002f0f070 */
[----:B------:R-:W-:Y:S01]  /*9ea0*/  @!PT LDS RZ, [RZ] ;  /* 0x00000000fffff984 */ /* 0x000fe20000000800 */
[----:B------:R-:W-:Y:S01]  /*9eb0*/  @!PT LDS RZ, [RZ] ;  /* 0x00000000fffff984 */ /* 0x000fe20000000800 */
[----:B------:R-:W-:Y:S01]  /*9ec0*/  @!PT LDS RZ, [RZ] ;  /* 0x00000000fffff984 */ /* 0x000fe20000000800 */
[----:B------:R1:W-:Y:S02]  /*9ed0*/  @!P4 LDGSTS.E.BYPASS.LTC128B.128 [R0+0x1000], [R8.64] ;  /* 0x010000000800cfae */ /* 0x0003e4000b901d46 */
[C---:B------:R-:W-:Y:S10]  /*9ee0*/  @P4 IADD3 R0, R226.reuse, -0x4000, RZ ;  /* 0xffffc000e2004810 */ /* 0x040ff40007ffe0ff */
[----:B-1----:R-:W-:Y:S05]  /*9ef0*/  @P0 IADD3 R0, R226, 0x4000, RZ ;  /* 0x00004000e2000810 */ /* 0x002fea0007ffe0ff */
[----:B------:R-:W-:Y:S04]  /*9f00*/  @P4 STS [R0+0x2000], RZ ;  /* 0x002000ff00004388 */ /* 0x000fe80000000800 */
[----:B------:R-:W-:Y:S04]  /*9f10*/  @P4 STS [R0+0x2004], RZ ;  /* 0x002004ff00004388 */ /* 0x000fe80000000800 */
[----:B------:R-:W-:Y:S04]  /*9f20*/  @P4 STS [R0+0x2008], RZ ;  /* 0x002008ff00004388 */ /* 0x000fe80000000800 */
[----:B------:R1:W-:Y:S02]  /*9f30*/  @P4 STS [R0+0x200c], RZ ;  /* 0x00200cff00004388 */ /* 0x0003e40000000800 */
[C---:B------:R-:W-:Y:S04]  /*9f40*/  @!P4 LEA R0, P0, R15.reuse, R4, 0x6 ;  /* 0x000000040f00c211 */ /* 0x040fe800078030ff */
[----:B------:R-:W-:Y:S02]  /*9f50*/  @!P4 LEA.HI.X R3, R15, R3, R5, 0x6, P0 ;  /* 0x000000030f03c211 */ /* 0x000fe400000f3405 */
[C---:B------:R-:W-:Y:S02]  /*9f60*/  @!P4 LEA R8, P0, R0.reuse, R239, 0x1 ;  /* 0x000000ef0008c211 */ /* 0x040fe400078008ff */
[----:B------:R-:W-:Y:S02]  /*9f70*/  @!P4 SHF.R.S32.HI R5, RZ, 0x1f, R4 ;  /* 0x0000001fff05c819 */ /* 0x000fe40000011404 */
[----:B------:R-:W-:Y:S01]  /*9f80*/  @!P4 LEA.HI.X R9, R0, R238, R3, 0x1, P0 ;  /* 0x000000ee0009c211 */ /* 0x000fe200000f0c03 */
[----:B------:R-:W-:Y:S01]  /*9f90*/  @!P4 IMAD.MOV.U32 R3, RZ, RZ, c[0x0][0x194] ;  /* 0x00006500ff03c624 */ /* 0x000fe200078e00ff */
[----:B------:R-:W-:Y:S01]  /*9fa0*/  PLOP3.LUT P0, PT, PT, PT, PT, 0x8, 0x0 ;  /* 0x000000000000781c */ /* 0x000fe20003f0e170 */
[----:B------:R-:W-:Y:S01]  /*9fb0*/  @!P4 IMAD.WIDE.U32 R4, R15, 0x60, R4 ;  /* 0x000000600f04c825 */ /* 0x000fe200078e0004 */
[----:B------:R-:W-:Y:S02]  /*9fc0*/  @!P4 PLOP3.LUT P0, PT, P5, PT, PT, 0x80, 0x0 ;  /* 0x000000000000c81c */ /* 0x000fe40002f0f070 */
[----:B------:R-:W-:Y:S01]  /*9fd0*/  @!P4 IADD3 R0, R227, -0x4000, RZ ;  /* 0xffffc000e300c810 */ /* 0x000fe20007ffe0ff */
[----:B------:R-:W-:Y:S04]  /*9fe0*/  @!P4 IMAD R3, R3, 0x60, RZ ;  /* 0x000000600303c824 */ /* 0x000fe800078e02ff */
[----:B------:R-:W-:Y:S06]  /*9ff0*/  @!P4 IMAD.IADD R3, R5, 0x1, R3 ;  /* 0x000000010503c824 */ /* 0x000fec00078e0203 */
[----:B-1----:R-:W-:Y:S02]  /*a000*/  @P0 IADD3 R0, R227, 0x4000, RZ ;  /* 0x00004000e3000810 */ /* 0x002fe40007ffe0ff */
[----:B------:R-:W-:Y:S02]  /*a010*/  PLOP3.LUT P0, PT, PT, PT, PT, 0x8, 0x0 ;  /* 0x000000000000781c */ /* 0x000fe40003f0e170 */
[----:B------:R-:W-:Y:S01]  /*a020*/  @P4 PLOP3.LUT P0, PT, P5, PT, PT, 0x80, 0x0 ;  /* 0x000000000000481c */ /* 0x000fe20002f0f070 */
[----:B------:R-:W-:Y:S01]  /*a030*/  @!PT LDS RZ, [RZ] ;  /* 0x00000000fffff984 */ /* 0x000fe20000000800 */
[----:B------:R-:W-:Y:S01]  /*a040*/  @!PT LDS RZ, [RZ] ;  /* 0x00000000fffff984 */ /* 0x000fe20000000800 */
[----:B------:R-:W-:Y:S01]  /*a050*/  @!PT LDS RZ, [RZ] ;  /* 0x00000000fffff984 */ /* 0x000fe20000000800 */
[----:B------:R1:W-:Y:S02]  /*a060*/  @!P4 LDGSTS.E.BYPASS.LTC128B.128 [R0+0x2000], [R8.64] ;  /* 0x020000000800cfae */ /* 0x0003e4000b901d46 */
[C---:B------:R-:W-:Y:S10]  /*a070*/  @P4 IADD3 R0, R226.reuse, -0x4000, RZ ;  /* 0xffffc000e2004810 */ /* 0x040ff40007ffe0ff */
[----:B-1----:R-:W-:Y:S02]  /*a080*/  @P0 IADD3 R0, R226, 0x4000, RZ ;  /* 0x00004000e2000810 */ /* 0x002fe40007ffe0ff */
[----:B------:R-:W-:Y:S01]  /*a090*/  @!P4 LEA R8, P2, R4, R239, 0x1 ;  /* 0x000000ef0408c211 */ /* 0x000fe200078408ff */
[----:B------:R-:W-:Y:S01]  /*a0a0*/  IMAD.MOV.U32 R239, RZ, RZ, R6 ;  /* 0x000000ffffef7224 */ /* 0x000fe200078e0006 */
[----:B------:R-:W-:Y:S01]  /*a0b0*/  PLOP3.LUT P0, PT, PT, PT, PT, 0x8, 0x0 ;  /* 0x000000000000781c */ /* 0x000fe20003f0e170 */
[----:B------:R-:W-:Y:S01]  /*a0c0*/  @P4 STS [R0+0x3000], RZ ;  /* 0x003000ff00004388 */ /* 0x000fe20000000800 */
[----:B------:R-:W-:Y:S01]  /*a0d0*/  @!P4 LEA.HI.X R9, R4, R238, R3, 0x1, P2 ;  /* 0x000000ee0409c211 */ /* 0x000fe200010f0c03 */
[----:B------:R-:W-:Y:S01]  /*a0e0*/  IMAD.MOV.U32 R238, RZ, RZ, R7 ;  /* 0x000000ffffee7224 */ /* 0x000fe200078e0007 */
[----:B------:R-:W-:Y:S01]  /*a0f0*/  @!P4 PLOP3.LUT P0, PT, P5, PT, PT, 0x80, 0x0 ;  /* 0x000000000000c81c */ /* 0x000fe20002f0f070 */
[----:B------:R-:W-:Y:S04]  /*a100*/  @P4 STS [R0+0x3004], RZ ;  /* 0x003004ff00004388 */ /* 0x000fe80000000800 */
[----:B------:R-:W-:Y:S04]  /*a110*/  @P4 STS [R0+0x3008], RZ ;  /* 0x003008ff00004388 */ /* 0x000fe80000000800 */
[----:B------:R1:W-:Y:S02]  /*a120*/  @P4 STS [R0+0x300c], RZ ;  /* 0x00300cff00004388 */ /* 0x0003e40000000800 */
[C---:B------:R-:W-:Y:S02]  /*a130*/  @!P4 IADD3 R0, R227.reuse, -0x4000, RZ ;  /* 0xffffc000e300c810 */ /* 0x040fe40007ffe0ff */
[----:B-1----:R-:W-:Y:S05]  /*a140*/  @P0 IADD3 R0, R227, 0x4000, RZ ;  /* 0x00004000e3000810 */ /* 0x002fea0007ffe0ff */
        /* <DEDUP_REMOVED lines=10> */
.L_x_1145:
        /* <DEDUP_REMOVED lines=41> */
[----:B------:R-:W-:Y:S01]  /*a480*/  F2FP.PACK_AB R29, R148, R149 ;  /* 0x00000095941d723e */ /* 0x000fe200000000ff */
[----:B------:R-:W-:Y:S01]  /*a490*/  IMAD.SHL.U32 R64, R180, 0x2, RZ ;  /* 0x00000002b4407824 */ /* 0x000fe200078e00ff */
        /* <DEDUP_REMOVED lines=24> */
[----:B-1----:R-:W-:Y:S05]  /*a620*/  IMAD.IADD R0, R64, 0x1, R173 ;  /* 0x0000000140007824 */ /* 0x002fea00078e02ad */
        /* <DEDUP_REMOVED lines=103> */
[----:B------:R-:W-:Y:S01]  /*aca0*/  SHF.R.S32.HI R5, RZ, 0x1f, R4 ;  /* 0x0000001fff057819 */ /* 0x000fe20000011404 */
[----:B------:R1:W-:Y:S01]  /*acb0*/  @P0 STS.128 [R133+0x8000], RZ ;  /* 0x008000ff85000388 */ /* 0x0003e20000000c00 */
[----:B------:R-:W-:Y:S01]  /*acc0*/  @!P0 IMAD.MOV.U32 R13, RZ, RZ, c[0x0][0x374] ;  /* 0x0000dd00ff0d8624 */ /* 0x000fe200078e00ff */
[----:B------:R-:W-:Y:S01]  /*acd0*/  @!P0 LEA R3, P3, R8, R4, 0x5 ;  /* 0x0000000408038211 */ /* 0x000fe200078628ff */
[----:B------:R-:W-:Y:S01]  /*ace0*/  @!P0 IMAD.MOV.U32 R14, RZ, RZ, c[0x0][0x374] ;  /* 0x0000dd00ff0e8624 */ /* 0x000fe200078e00ff */
[----:B------:R-:W-:Y:S01]  /*acf0*/  LEA.HI.X R7, R4, R240, R5, 0x1, P4 ;  /* 0x000000f004077211 */ /* 0x000fe200020f0c05 */
[----:B------:R-:W-:Y:S01]  /*ad00*/  @!P0 IMAD.MOV.U32 R15, RZ, RZ, c[0x0][0x374] ;  /* 0x0000dd00ff0f8624 */ /* 0x000fe200078e00ff */
[C---:B------:R-:W-:Y:S02]  /*ad10*/  @!P0 LEA.HI.X R13, R8.reuse, R5, R13, 0x5, P3 ;  /* 0x00000005080d8211 */ /* 0x040fe400018f2c0d */
[----:B------:R-:W-:Y:S01]  /*ad20*/  @!P0 LEA R12, P3, R3, R241, 0x1 ;  /* 0x000000f1030c8211 */ /* 0x000fe200078608ff */
[----:B------:R-:W-:Y:S01]  /*ad30*/  @!PT LDS RZ, [RZ] ;  /* 0x00000000fffff984 */ /* 0x000fe20000000800 */
[----:B------:R-:W-:Y:S01]  /*ad40*/  @!PT LDS RZ, [RZ] ;  /* 0x00000000fffff984 */ /* 0x000fe20000000800 */
[----:B------:R-:W-:Y:S01]  /*ad50*/  @!PT LDS RZ, [RZ] ;  /* 0x00000000fffff984 */ /* 0x000fe20000000800 */
[----:B------:R1:W-:Y:S01]  /*ad60*/  @!P0 LDGSTS.E.BYPASS.LTC128B.128 [R133+0x8000], [R6.64] ;  /* 0x0800000006858fae */ /* 0x0003e2000b901d46 */
[C---:B------:R-:W-:Y:S01]  /*ad70*/  @!P0 LEA R11, P2, R8.reuse, R4, 0x6 ;  /* 0x00000004080b8211 */ /* 0x040fe200078430ff */
[----:B------:R-:W-:Y:S01]  /*ad80*/  @!P0 IMAD R15, R15, 0x60, RZ ;  /* 0x000000600f0f8824 */ /* 0x000fe200078e02ff */
[-C--:B------:R-:W-:Y:S01]  /*ad90*/  @!P0 LEA.HI.X R13, R3, R240.reuse, R13, 0x1, P3 ;  /* 0x000000f0030d8211 */ /* 0x080fe200018f0c0d */
[----:B------:R1:W-:Y:S01]  /*ada0*/  @P0 STS.128 [R133+0x9000], RZ ;  /* 0x009000ff85000388 */ /* 0x0003e20000000c00 */
[C---:B------:R-:W-:Y:S01]  /*adb0*/  @!P0 LEA.HI.X R14, R8.reuse, R5, R14, 0x6, P2 ;  /* 0x00000005080e8211 */ /* 0x040fe200010f340e */
[----:B------:R-:W-:Y:S01]  /*adc0*/  @!P0 IMAD.WIDE.U32 R8, R8, 0x60, R4 ;  /* 0x0000006008088825 */ /* 0x000fe200078e0004 */
[-C--:B------:R-:W-:Y:S01]  /*add0*/  @!P0 LEA R10, P2, R11, R241.reuse, 0x1 ;  /* 0x000000f10b0a8211 */ /* 0x080fe200078408ff */
        /* <DEDUP_REMOVED lines=21> */
.L_x_1146:
[----:B------:R-:W2:Y:S01]  /*af30*/  LDL R3, [R1+0x50] ;  /* 0x0000500001037983 */ /* 0x000ea20000100800 */
[----:B-1----:R-:W-:Y:S01]  /*af40*/  IMAD.MOV.U32 R4, RZ, RZ, 0x4 ;  /* 0x00000004ff047424 */ /* 0x002fe200078e00ff */
[----:B------:R-:W-:Y:S01]  /*af50*/  @UP2 UIADD3 UR27, UP0, UR10, -0x200, URZ ;  /* 0xfffffe000a1b2890 */ /* 0x000fe2000ff1e03f */
[----:B------:R-:W-:Y:S01]  /*af60*/  IMAD.IADD R132, R173, 0x1, R144 ;  /* 0x00000001ad847824 */ /* 0x000fe200078e0290 */
[----:B------:R1:W3:Y:S01]  /*af70*/  LDL R137, [R1+0x64] ;  /* 0x0000640001897983 */ /* 0x0002e20000100800 */
[----:B------:R-:W-:Y:S01]  /*af80*/  IMAD.MOV.U32 R136, RZ, RZ, c[0x0][0x22c] ;  /* 0x00008b00ff887624 */ /* 0x000fe200078e00ff */
[----:B------:R-:W-:Y:S02]  /*af90*/  @UP2 UIADD3.X UR26, UR11, -0x1, URZ, UP0, !UPT ;  /* 0xffffffff0b1a2890 */ /* 0x000fe400087fe43f */
[----:B------:R1:W4:Y:S01]  /*afa0*/  LDL R138, [R1+0x60] ;  /* 0x00006000018a7983 */ /* 0x0003220000100800 */
[----:B------:R-:W-:Y:S01]  /*afb0*/  IMAD R136, R136, c[0x0][0x1c0], RZ ;  /* 0x0000700088887a24 */ /* 0x000fe200078e02ff */
[----:B------:R-:W-:Y:S02]  /*afc0*/  UISETP.GT.AND UP1, UPT, UR8, UR30, UPT ;  /* 0x0000001e0800728c */ /* 0x000fe4000bf24270 */
[----:B------:R1:W5:Y:S01]  /*afd0*/  LDL R139, [R1+0x54] ;  /* 0x00005400018b7983 */ /* 0x0003620000100800 */
[----:B------:R-:W-:Y:S03]  /*afe0*/  IMAD.SHL.U32 R136, R136, 0x8, RZ ;  /* 0x0000000888887824 */ /* 0x000fe600078e00ff */
[----:B------:R1:W5:Y:S04]  /*aff0*/  LDL R140, [R1+0x68] ;  /* 0x00006800018c7983 */ /* 0x0003680000100800 */
[----:B------:R-:W-:Y:S04]  /*b000*/  LDSM.16.M88.4 R32, [R174+0x14000] ;  /* 0x01400000ae20783b */ /* 0x000fe80000000200 */
[----:B------:R-:W1:Y:S04]  /*b010*/  LDSM.16.MT88.4 R16, [R64+0xc000] ;  /* 0x00c000004010783b */ /* 0x000e680000004200 */
[----:B------:R-:W1:Y:S04]  /*b020*/  LDSM.16.M88.4 R28, [R174+0x16000] ;  /* 0x01600000ae1c783b */ /* 0x000e680000000200 */
[----:B------:R-:W1:Y:S04]  /*b030*/  LDSM.16.MT88.4 R36, [R0+0xc000] ;  /* 0x00c000000024783b */ /* 0x000e680000004200 */
[----:B------:R-:W-:Y:S04]  /*b040*/  LDSM.16.M88.4 R40, [R144+0x14000] ;  /* 0x014000009028783b */ /* 0x000fe80000000200 */
[----:B------:R-:W1:Y:S04]  /*b050*/  LDSM.16.MT88.4 R44, [R64+0xc800] ;  /* 0x00c80000402c783b */ /* 0x000e680000004200 */
[----:B------:R-:W1:Y:S04]  /*b060*/  LDSM.16.M88.4 R48, [R144+0x16000] ;  /* 0x016000009030783b */ /* 0x000e680000000200 */
[----:B------:R-:W1:Y:S04]  /*b070*/  LDSM.16.MT88.4 R52, [R0+0xc800] ;  /* 0x00c800000034783b */ /* 0x000e680000004200 */
[----:B------:R-:W-:Y:S01]  /*b080*/  LDSM.16.MT88.4 R56, [R64+0xd000] ;  /* 0x00d000004038783b */ /* 0x000fe20000004200 */
[----:B--2---:R-:W-:Y:S05]  /*b090*/  @P1 IADD3 R3, R3, -0x80, RZ ;  /* 0xffffff8003031810 */ /* 0x004fea0007ffe0ff */
[----:B------:R-:W-:Y:S01]  /*b0a0*/  @P1 IMAD.WIDE R134, R3, R4, UR10 ;  /* 0x0000000a03861e25 */ /* 0x000fe2000f8e0204 */
[----:B------:R-:W-:Y:S01]  /*b0b0*/  @UP2 UMOV UR11, UR26 ;  /* 0x0000001a000b2c82 */ /* 0x000fe20008000000 */
[-C--:B-1----:R-:W-:Y:S01]  /*b0c0*/  HMMA.16816.F32 R4, R32, R16.reuse, RZ ;  /* 0x000000102004723c */ /* 0x082fe200000018ff */
[----:B------:R-:W-:Y:S02]  /*b0d0*/  ULOP3.LUT UR26, UR8, 0x1, URZ, 0xc0, !UPT ;  /* 0x00000001081a7892 */ /* 0x000fe4000f8ec03f */
[----:B---3--:R-:W2:Y:S01]  /*b0e0*/  @P1 LDG.E R137, [R134.64] ;  /* 0x0000000686891981 */ /* 0x008ea2000c1e1900 */
[----:B------:R-:W-:Y:S01]  /*b0f0*/  IMAD.IADD R3, R174, 0x1, R173 ;  /* 0x00000001ae037824 */ /* 0x000fe200078e02ad */
[----:B------:R-:W-:Y:S02]  /*b100*/  UISETP.NE.U32.AND UP0, UPT, UR26, 0x1, UPT ;  /* 0x000000011a00788c */ /* 0x000fe4000bf05070 */
[----:B----4-:R-:W3:Y:S01]  /*b110*/  @P1 LDG.E R138, [R134.64+0x120] ;  /* 0x00012006868a1981 */ /* 0x010ee2000c1e1900 */
[C---:B------:R-:W-:Y:S01]  /*b120*/  HMMA.16816.F32 R8, R28.reuse, R16, RZ ;  /* 0x000000101c08723c */ /* 0x040fe200000018ff */
[----:B------:R-:W-:Y:S02]  /*b130*/  @UP2 UMOV UR10, UR27 ;  /* 0x0000001b000a2c82 */ /* 0x000fe40008000000 */
[----:B------:R-:W-:Y:S01]  /*b140*/  LDSM.16.M88.4 R60, [R3+0x16000] ;  /* 0x01600000033c783b */ /* 0x000fe20000000200 */
[----:B------:R-:W-:Y:S03]  /*b150*/  UIADD3 UR8, UR8, -0x1, URZ ;  /* 0xffffffff08087890 */ /* 0x000fe6000fffe03f */
[----:B-----5:R-:W4:Y:S01]  /*b160*/  @P1 LDG.E R139, [R134.64+0x100] ;  /* 0x00010006868b1981 */ /* 0x020f22000c1e1900 */
[-C--:B------:R-:W-:Y:S03]  /*b170*/  HMMA.16816.F32 R12, R28, R18.reuse, RZ ;  /* 0x000000121c0c723c */ /* 0x080fe600000018ff */
[----:B------:R-:W5:Y:S05]  /*b180*/  @P1 LDG.E R140, [R134.64+0x20] ;  /* 0x00002006868c1981 */ /* 0x000f6a000c1e1900 */
        /* <DEDUP_REMOVED lines=14> */
[----:B------:R-:W-:Y:S07]  /*b270*/  LDSM.16.MT88.4 R48, [R64+0xd800] ;  /* 0x00d800004030783b */ /* 0x000fee0000004200 */
[----:B------:R-:W-:Y:S01]  /*b280*/  HMMA.16816.F32 R32, R40, R54, R32 ;  /* 0x000000362820723c */ /* 0x000fe20000001820 */
[----:B------:R-:W1:Y:S04]  /*b290*/  LDSM.16.M88.4 R40, [R132+0x14000] ;  /* 0x014000008428783b */ /* 0x000e680000000200 */
[----:B------:R-:W1:Y:S03]  /*b2a0*/  LDSM.16.M88.4 R52, [R132+0x16000] ;  /* 0x016000008434783b */ /* 0x000e660000000200 */
        /* <DEDUP_REMOVED lines=10> */
[----:B------:R-:W-:Y:S04]  /*b350*/  LDSM.16.M88.4 R36, [R174+0x18000] ;  /* 0x01800000ae24783b */ /* 0x000fe80000000200 */
[----:B------:R-:W1:Y:S03]  /*b360*/  LDSM.16.MT88.4 R44, [R64+0xe000] ;  /* 0x00e00000402c783b */ /* 0x000e660000004200 */
[-C--:B------:R-:W-:Y:S08]  /*b370*/  HMMA.16816.F32 R4, R40, R48.reuse, R4 ;  /* 0x000000302804723c */ /* 0x080ff00000001804 */
[C---:B------:R-:W-:Y:S08]  /*b380*/  HMMA.16816.F32 R8, R52.reuse, R48, R8 ;  /* 0x000000303408723c */ /* 0x040ff00000001808 */
[-C--:B------:R-:W-:Y:S08]  /*b390*/  HMMA.16816.F32 R12, R52, R50.reuse, R12 ;  /* 0x00000032340c723c */ /* 0x080ff0000000180c */
[C---:B------:R-:W-:Y:S01]  /*b3a0*/  HMMA.16816.F32 R16, R40.reuse, R50, R16 ;  /* 0x000000322810723c */ /* 0x040fe20000001810 */
[----:B------:R-:W2:Y:S07]  /*b3b0*/  LDSM.16.MT88.4 R48, [R0+0xe000] ;  /* 0x00e000000030783b */ /* 0x000eae0000004200 */
        /* <DEDUP_REMOVED lines=11> */
[----:B------:R-:W4:Y:S07]  /*b470*/  LDSM.16.MT88.4 R44, [R0+0xe800] ;  /* 0x00e80000002c783b */ /* 0x000f2e0000004200 */
[-C--:B--2---:R-:W-:Y:S08]  /*b480*/  HMMA.16816.F32 R20, R36, R48.reuse, R20 ;  /* 0x000000302414723c */ /* 0x084ff00000001814 */
[C---:B------:R-:W-:Y:S01]  /*b490*/  HMMA.16816.F32 R24, R60.reuse, R48, R24 ;  /* 0x000000303c18723c */ /* 0x040fe20000001818 */
[----:B------:R2:W-:Y:S07]  /*b4a0*/  @P1 STL [R1+0x64], R137 ;  /* 0x0000648901001387 */ /* 0x0005ee0000100800 */
[-C--:B------:R-:W-:Y:S01]  /*b4b0*/  HMMA.16816.F32 R28, R60, R50.reuse, R28 ;  /* 0x000000323c1c723c */ /* 0x080fe2000000181c */
[----:B------:R-:W-:Y:S04]  /*b4c0*/  LDSM.16.M88.4 R60, [R3+0x1a000] ;  /* 0x01a00000033c783b */ /* 0x000fe80000000200 */
[----:B---3--:R3:W-:Y:S03]  /*b4d0*/  @P1 STL [R1+0x60], R138 ;  /* 0x0000608a01001387 */ /* 0x0087e60000100800 */
[----:B------:R-:W-:Y:S01]  /*b4e0*/  HMMA.16816.F32 R32, R36, R50, R32 ;  /* 0x000000322420723c */ /* 0x000fe20000001820 */
[----:B------:R-:W-:Y:S04]  /*b4f0*/  LDSM.16.MT88.4 R48, [R64+0xf000] ;  /* 0x00f000004030783b */ /* 0x000fe80000004200 */
[----:B------:R3:W3:Y:S03]  /*b500*/  LDSM.16.M88.4 R36, [R3+0x18000] ;  /* 0x018000000324783b */ /* 0x0006e60000000200 */
[-C--:B-1----:R-:W-:Y:S01]  /*b510*/  HMMA.16816.F32 R4, R40, R52.reuse, R4 ;  /* 0x000000342804723c */ /* 0x082fe20000001804 */
[----:B------:R-:W-:Y:S04]  /*b520*/  LDSM.16.MT88.4 R64, [R64+0xf800] ;  /* 0x00f800004040783b */ /* 0x000fe80000004200 */
[----:B----4-:R1:W-:Y:S03]  /*b530*/  @P1 STL [R1+0x54], R139 ;  /* 0x0000548b01001387 */ /* 0x0103e60000100800 */
[C---:B------:R-:W-:Y:S01]  /*b540*/  HMMA.16816.F32 R8, R56.reuse, R52, R8 ;  /* 0x000000343808723c */ /* 0x040fe20000001808 */
[----:B--2---:R-:W-:Y:S01]  /*b550*/  IMAD.MOV.U32 R137, RZ, RZ, c[0x0][0x22c] ;  /* 0x00008b00ff897624 */ /* 0x004fe200078e00ff */
[----:B-----5:R2:W-:Y:S03]  /*b560*/  @P1 STL [R1+0x68], R140 ;  /* 0x0000688c01001387 */ /* 0x0205e60000100800 */
[----:B------:R-:W-:Y:S03]  /*b570*/  IMAD R137, R137, c[0x0][0x1c0], RZ ;  /* 0x0000700089897a24 */ /* 0x000fe600078e02ff */
[-C--:B------:R-:W-:Y:S01]  /*b580*/  HMMA.16816.F32 R12, R56, R54.reuse, R12 ;  /* 0x00000036380c723c */ /* 0x080fe2000000180c */
[----:B---3--:R-:W-:Y:S03]  /*b590*/  IMAD.MOV.U32 R138, RZ, RZ, c[0x0][0x22c] ;  /* 0x00008b00ff8a7624 */ /* 0x008fe600078e00ff */
[----:B------:R-:W-:Y:S02]  /*b5a0*/  IMAD.SHL.U32 R137, R137, 0x10, RZ ;  /* 0x0000001089897824 */ /* 0x000fe400078e00ff */
[----:B------:R-:W-:Y:S02]  /*b5b0*/  IMAD R138, R138, c[0x0][0x1c0], RZ ;  /* 0x000070008a8a7a24 */ /* 0x000fe400078e02ff */
[C---:B------:R-:W-:Y:S01]  /*b5c0*/  HMMA.16816.F32 R16, R40.reuse, R54, R16 ;  /* 0x000000362810723c */ /* 0x040fe20000001810 */
[----:B------:R-:W3:Y:S03]  /*b5d0*/  LDSM.16.MT88.4 R52, [R0+0xf000] ;  /* 0x00f000000034783b */ /* 0x000ee60000004200 */
[----:B------:R-:W-:Y:S02]  /*b5e0*/  IMAD R138, R138, 0x18, RZ ;  /* 0x000000188a8a7824 */ /* 0x000fe400078e02ff */
[----:B------:R-:W-:Y:S02]  /*b5f0*/  IMAD.MOV.U32 R3, RZ, RZ, c[0x0][0x22c] ;  /* 0x00008b00ff037624 */ /* 0x000fe400078e00ff */
[-C--:B------:R-:W-:Y:S01]  /*b600*/  HMMA.16816.F32 R20, R40, R44.reuse, R20 ;  /* 0x0000002c2814723c */ /* 0x080fe20000001814 */
[----:B-1----:R-:W-:Y:S03]  /*b610*/  IMAD.MOV.U32 R139, RZ, RZ, c[0x0][0x22c] ;  /* 0x00008b00ff8b7624 */ /* 0x002fe600078e00ff */
[----:B------:R-:W-:Y:S02]  /*b620*/  IMAD R3, R3, c[0x0][0x1c0], RZ ;  /* 0x0000700003037a24 */ /* 0x000fe400078e02ff */
[----:B------:R-:W-:Y:S02]  /*b630*/  IMAD R139, R139, c[0x0][0x1c0], RZ ;  /* 0x000070008b8b7a24 */ /* 0x000fe400078e02ff */
[C---:B------:R-:W-:Y:S01]  /*b640*/  HMMA.16816.F32 R24, R56.reuse, R44, R24 ;  /* 0x0000002c3818723c */ /* 0x040fe20000001818 */
[----:B--2---:R-:W-:Y:S03]  /*b650*/  IMAD.MOV.U32 R140, RZ, RZ, c[0x0][0x22c] ;  /* 0x00008b00ff8c7624 */ /* 0x004fe600078e00ff */
[----:B------:R-:W-:Y:S02]  /*b660*/  IMAD.SHL.U32 R139, R139, 0x20, RZ ;  /* 0x000000208b8b7824 */ /* 0x000fe400078e00ff */
[----:B------:R-:W-:Y:S02]  /*b670*/  IMAD R3, R3, 0x50, RZ ;  /* 0x0000005003037824 */ /* 0x000fe400078e02ff */
[-C--:B------:R-:W-:Y:S01]  /*b680*/  HMMA.16816.F32 R28, R56, R46.reuse, R28 ;  /* 0x0000002e381c723c */ /* 0x080fe2000000181c */
[----:B------:R-:W1:Y:S03]  /*b690*/  LDSM.16.M88.4 R56, [R132+0x18000] ;  /* 0x018000008438783b */ /* 0x000e660000000200 */
[----:B------:R-:W-:Y:S04]  /*b6a0*/  IMAD R140, R140, c[0x0][0x1c0], RZ ;  /* 0x000070008c8c7a24 */ /* 0x000fe800078e02ff */
[----:B------:R-:W-:Y:S01]  /*b6b0*/  HMMA.16816.F32 R32, R40, R46, R32 ;  /* 0x0000002e2820723c */ /* 0x000fe20000001820 */
[----:B------:R-:W2:Y:S03]  /*b6c0*/  LDSM.16.M88.4 R40, [R132+0x1a000] ;  /* 0x01a000008428783b */ /* 0x000ea60000000200 */
[----:B------:R-:W-:Y:S01]  /*b6d0*/  IMAD R140, R140, 0x30, RZ ;  /* 0x000000308c8c7824 */ /* 0x000fe200078e02ff */
[----:B------:R4:W5:Y:S03]  /*b6e0*/  LDSM.16.MT88.4 R44, [R0+0xf800] ;  /* 0x00f80000002c783b */ /* 0x0009660000004200 */
[-C--:B------:R-:W-:Y:S08]  /*b6f0*/  HMMA.16816.F32 R4, R36, R48.reuse, R4 ;  /* 0x000000302404723c */ /* 0x080ff00000001804 */
[C---:B------:R-:W-:Y:S08]  /*b700*/  HMMA.16816.F32 R8, R60.reuse, R48, R8 ;  /* 0x000000303c08723c */ /* 0x040ff00000001808 */
[-C--:B------:R-:W-:Y:S01]  /*b710*/  HMMA.16816.F32 R12, R60, R50.reuse, R12 ;  /* 0x000000323c0c723c */ /* 0x080fe2000000180c */
[----:B----4-:R-:W-:Y:S07]  /*b720*/  IMAD.MOV.U32 R0, RZ, RZ, c[0x0][0x22c] ;  /* 0x00008b00ff007624 */ /* 0x010fee00078e00ff */
[C---:B------:R-:W-:Y:S04]  /*b730*/  HMMA.16816.F32 R16, R36.reuse, R50, R16 ;  /* 0x000000322410723c */ /* 0x040fe80000001810 */
[----:B------:R-:W-:Y:S04]  /*b740*/  IMAD R0, R0, c[0x0][0x1c0], RZ ;  /* 0x0000700000007a24 */ /* 0x000fe800078e02ff */
[-C--:B---3--:R-:W-:Y:S04]  /*b750*/  HMMA.16816.F32 R20, R36, R52.reuse, R20 ;  /* 0x000000342414723c */ /* 0x088fe80000001814 */
[----:B------:R-:W-:Y:S04]  /*b760*/  IMAD R0, R0, 0x48, RZ ;  /* 0x0000004800007824 */ /* 0x000fe800078e02ff */
[C---:B------:R-:W-:Y:S08]  /*b770*/  HMMA.16816.F32 R24, R60.reuse, R52, R24 ;  /* 0x000000343c18723c */ /* 0x040ff00000001818 */
[-C--:B------:R-:W-:Y:S08]  /*b780*/  HMMA.16816.F32 R28, R60, R54.reuse, R28 ;  /* 0x000000363c1c723c */ /* 0x080ff0000000181c */
[----:B------:R-:W-:Y:S07]  /*b790*/  HMMA.16816.F32 R32, R36, R54, R32 ;  /* 0x000000362420723c */ /* 0x000fee0000001820 */
[CC--:B------:R-:W-:Y:S01]  /*b7a0*/  LEA R36, P2, R136.reuse, R184.reuse, 0x2 ;  /* 0x000000b888247211 */ /* 0x0c0fe200078410ff */
[-C--:B-1----:R-:W-:Y:S05]  /*b7b0*/  HMMA.16816.F32 R4, R56, R64.reuse, R4 ;  /* 0x000000403804723c */ /* 0x082fea0000001804 */
[-C--:B------:R-:W-:Y:S02]  /*b7c0*/  LEA.HI.X.SX32 R37, R136, R185.reuse, 0x2, P2 ;  /* 0x000000b988257211 */ /* 0x080fe400010f16ff */
[CC--:B------:R-:W-:Y:S01]  /*b7d0*/  LEA R38, P0, R137.reuse, R184.reuse, 0x2 ;  /* 0x000000b889267211 */ /* 0x0c0fe200078010ff */
[C---:B--2---:R-:W-:Y:S04]  /*b7e0*/  HMMA.16816.F32 R8, R40.reuse, R64, R8 ;  /* 0x000000402808723c */ /* 0x044fe80000001808 */
[-C--:B------:R-:W-:Y:S04]  /*b7f0*/  LEA.HI.X.SX32 R39, R137, R185.reuse, 0x2, P0 ;  /* 0x000000b989277211 */ /* 0x080fe800000f16ff */
[-C--:B------:R-:W-:Y:S07]  /*b800*/  HMMA.16816.F32 R12, R40, R66.reuse, R12 ;  /* 0x00000042280c723c */ /* 0x080fee000000180c */
[----:B------:R1:W-:Y:S01]  /*b810*/  RED.E.ADD.F32.FTZ.RN.STRONG.GPU [R184.64], R4 ;  /* 0x00000004b800798e */ /* 0x0003e2000c10e786 */
[C---:B------:R-:W-:Y:S03]  /*b820*/  HMMA.16816.F32 R16, R56.reuse, R66, R16 ;  /* 0x000000423810723c */ /* 0x040fe60000001810 */
[----:B------:R2:W-:Y:S04]  /*b830*/  RED.E.ADD.F32.FTZ.RN.STRONG.GPU [R36.64], R5 ;  /* 0x000000052400798e */ /* 0x0005e8000c10e786 */
[----:B------:R3:W-:Y:S01]  /*b840*/  RED.E.ADD.F32.FTZ.RN.STRONG.GPU [R38.64], R6 ;  /* 0x000000062600798e */ /* 0x0007e2000c10e786 */
[-C--:B-----5:R-:W-:Y:S08]  /*b850*/  HMMA.16816.F32 R20, R56, R44.reuse, R20 ;  /* 0x0000002c3814723c */ /* 0x0a0ff00000001814 */
[C---:B------:R-:W-:Y:S08]  /*b860*/  HMMA.16816.F32 R24, R40.reuse, R44, R24 ;  /* 0x0000002c2818723c */ /* 0x040ff00000001818 */
[-C--:B------:R-:W-:Y:S04]  /*b870*/  HMMA.16816.F32 R28, R40, R46.reuse, R28 ;  /* 0x0000002e281c723c */ /* 0x080fe8000000181c */
[CC--:B-1----:R-:W-:Y:S03]  /*b880*/  LEA R4, P0, R139.reuse, R184.reuse, 0x2 ;  /* 0x000000b88b047211 */ /* 0x0c2fe600078010ff */
[CC--:B------:R-:W-:Y:S01]  /*b890*/  LEA R40, P1, R138.reuse, R184.reuse, 0x2 ;  /* 0x000000b88a287211 */ /* 0x0c0fe200078210ff */
[----:B------:R-:W-:Y:S01]  /*b8a0*/  HMMA.16816.F32 R32, R56, R46, R32 ;  /* 0x0000002e3820723c */ /* 0x000fe20000001820 */
[----:B------:R-:W-:Y:S03]  /*b8b0*/  IMAD.MOV.U32 R43, RZ, RZ, c[0x0][0x22c] ;  /* 0x00008b00ff2b7624 */ /* 0x000fe600078e00ff */
[-C--:B------:R-:W-:Y:S01]  /*b8c0*/  LEA.HI.X.SX32 R41, R138, R185.reuse, 0x2, P1 ;  /* 0x000000b98a297211 */ /* 0x080fe200008f16ff */
[----:B------:R-:W-:Y:S01]  /*b8d0*/  IMAD.MOV.U32 R138, RZ, RZ, c[0x0][0x22c] ;  /* 0x00008b00ff8a7624 */ /* 0x000fe200078e00ff */
[-C--:B--2---:R-:W-:Y:S01]  /*b8e0*/  LEA.HI.X.SX32 R5, R139, R185.reuse, 0x2, P0 ;  /* 0x000000b98b057211 */ /* 0x084fe200000f16ff */
[----:B------:R-:W-:Y:S01]  /*b8f0*/  IMAD.MOV.U32 R139, RZ, RZ, c[0x0][0x22c] ;  /* 0x00008b00ff8b7624 */ /* 0x000fe200078e00ff */
[-C--:B---3--:R-:W-:Y:S01]  /*b900*/  LEA R6, P0, R140, R184.reuse, 0x2 ;  /* 0x000000b88c067211 */ /* 0x088fe200078010ff */
[----:B------:R1:W-:Y:S03]  /*b910*/  RED.E.ADD.F32.FTZ.RN.STRONG.GPU [R40.64], R7 ;  /* 0x000000072800798e */ /* 0x0003e6000c10e786 */
[----:B------:R-:W-:Y:S01]  /*b920*/  IMAD R138, R138, c[0x0][0x1c0], RZ ;  /* 0x000070008a8a7a24 */ /* 0x000fe200078e02ff */
[----:B------:R2:W-:Y:S01]  /*b930*/  RED.E.ADD.F32.FTZ.RN.STRONG.GPU [R4.64], R8 ;  /* 0x000000080400798e */ /* 0x0005e2000c10e786 */
[----:B------:R-:W-:Y:S02]  /*b940*/  IMAD R139, R139, c[0x0][0x1c0], RZ ;  /* 0x000070008b8b7a24 */ /* 0x000fe400078e02ff */
[----:B------:R-:W-:Y:S02]  /*b950*/  IMAD R138, R138, 0x28, RZ ;  /* 0x000000288a8a7824 */ /* 0x000fe400078e02ff */
[----:B------:R-:W-:Y:S02]  /*b960*/  IMAD R139, R139, 0x38, RZ ;  /* 0x000000388b8b7824 */ /* 0x000fe400078e02ff */
[----:B------:R-:W-:Y:S01]  /*b970*/  IMAD R43, R43, c[0x0][0x1c0], RZ ;  /* 0x000070002b2b7a24 */ /* 0x000fe200078e02ff */
[CC--:B------:R-:W-:Y:S01]  /*b980*/  LEA R38, P1, R138.reuse, R184.reuse, 0x2 ;  /* 0x000000b88a267211 */ /* 0x0c0fe200078210ff */
[----:B------:R-:W-:Y:S02]  /*b990*/  IMAD.MOV.U32 R42, RZ, RZ, c[0x0][0x22c] ;  /* 0x00008b00ff2a7624 */ /* 0x000fe400078e00ff */
[----:B------:R-:W-:Y:S01]  /*b9a0*/  IMAD R43, R43, 0x58, RZ ;  /* 0x000000582b2b7824 */ /* 0x000fe200078e02ff */
[-C--:B------:R-:W-:Y:S01]  /*b9b0*/  LEA.HI.X.SX32 R39, R138, R185.reuse, 0x2, P1 ;  /* 0x000000b98a277211 */ /* 0x080fe200008f16ff */
[----:B------:R-:W-:Y:S02]  /*b9c0*/  IMAD.MOV.U32 R138, RZ, RZ, c[0x0][0x22c] ;  /* 0x00008b00ff8a7624 */ /* 0x000fe400078e00ff */
[----:B------:R-:W-:Y:S02]  /*b9d0*/  IMAD R42, R42, c[0x0][0x1c0], RZ ;  /* 0x000070002a2a7a24 */ /* 0x000fe400078e02ff */
[----:B------:R3:W-:Y:S01]  /*b9e0*/  RED.E.ADD.F32.FTZ.RN.STRONG.GPU [R38.64], R9 ;  /* 0x000000092600798e */ /* 0x0007e2000c10e786 */
[----:B------:R-:W-:Y:S02]  /*b9f0*/  IMAD R138, R138, c[0x0][0x1c0], RZ ;  /* 0x000070008a8a7a24 */ /* 0x000fe400078e02ff */
[----:B------:R-:W-:Y:S02]  /*ba00*/  IMAD R42, R42, 0x68, RZ ;  /* 0x000000682a2a7824 */ /* 0x000fe400078e02ff */
[----:B------:R-:W-:Y:S01]  /*ba10*/  IMAD.SHL.U32 R138, R138, 0x40, RZ ;  /* 0x000000408a8a7824 */ /* 0x000fe200078e00ff */
[-C--:B-1----:R-:W-:Y:S02]  /*ba20*/  LEA.HI.X.SX32 R7, R140, R185.reuse, 0x2, P0 ;  /* 0x000000b98c077211 */ /* 0x082fe400000f16ff */
[----:B------:R-:W-:Y:S02]  /*ba30*/  IADD3 R40, R137, 0x20, RZ ;  /* 0x0000002089287810 */ /* 0x000fe40007ffe0ff */
[CC--:B--2---:R-:W-:Y:S01]  /*ba40*/  LEA R4, P1, R139.reuse, R184.reuse, 0x2 ;  /* 0x000000b88b047211 */ /* 0x0c4fe200078210ff */
[----:B------:R1:W-:Y:S01]  /*ba50*/  RED.E.ADD.F32.FTZ.RN.STRONG.GPU [R6.64], R10 ;  /* 0x0000000a0600798e */ /* 0x0003e2000c10e786 */
[-C--:B------:R-:W-:Y:S01]  /*ba60*/  LEA R8, P0, R138, R184.reuse, 0x2 ;  /* 0x000000b88a087211 */ /* 0x080fe200078010ff */
[C---:B------:R-:W-:Y:S01]  /*ba70*/  IMAD.IADD R40, R136.reuse, 0x1, R40 ;  /* 0x0000000188287824 */ /* 0x040fe200078e0228 */
[-C--:B------:R-:W-:Y:S03]  /*ba80*/  LEA.HI.X.SX32 R5, R139, R185.reuse, 0x2, P1 ;  /* 0x000000b98b057211 */ /* 0x080fe600008f16ff */
[----:B------:R-:W-:Y:S02]  /*ba90*/  IMAD.IADD R40, R136, 0x1, R40 ;  /* 0x0000000188287824 */ /* 0x000fe400078e0228 */
[----:B------:R2:W-:Y:S01]  /*baa0*/  RED.E.ADD.F32.FTZ.RN.STRONG.GPU [R4.64], R11 ;  /* 0x0000000b0400798e */ /* 0x0005e2000c10e786 */
[-C--:B---3--:R-:W-:Y:S03]  /*bab0*/  LEA.HI.X.SX32 R9, R138, R185.reuse, 0x2, P0 ;  /* 0x000000b98a097211 */ /* 0x088fe600000f16ff */
[----:B------:R-:W3:Y:S01]  /*bac0*/  LDL R38, [R1+0x8c] ;  /* 0x00008c0001267983 */ /* 0x000ee20000100800 */
[----:B------:R-:W-:Y:S01]  /*bad0*/  IMAD.MOV.U32 R138, RZ, RZ, c[0x0][0x22c] ;  /* 0x00008b00ff8a7624 */ /* 0x000fe200078e00ff */
[----:B------:R-:W-:Y:S02]  /*bae0*/  IADD3 R39, R137, 0x20, RZ ;  /* 0x0000002089277810 */ /* 0x000fe40007ffe0ff */
[----:B------:R4:W-:Y:S01]  /*baf0*/  RED.E.ADD.F32.FTZ.RN.STRONG.GPU [R8.64], R16 ;  /* 0x000000100800798e */ /* 0x0009e2000c10e786 */
[----:B------:R-:W-:Y:S02]  /*bb00*/  IMAD R138, R138, c[0x0][0x1c0], RZ ;  /* 0x000070008a8a7a24 */ /* 0x000fe400078e02ff */
[----:B------:R-:W-:Y:S02]  /*bb10*/  IMAD.IADD R39, R136, 0x1, R39 ;  /* 0x0000000188277824 */ /* 0x000fe400078e0227 */
[----:B------:R-:W-:Y:S01]  /*bb20*/  IMAD.SHL.U32 R138, R138, 0x10, RZ ;  /* 0x000000108a8a7824 */ /* 0x000fe200078e00ff */
[-C--:B-1----:R-:W-:Y:S01]  /*bb30*/  LEA R6, P1, R0, R184.reuse, 0x2 ;  /* 0x000000b800067211 */ /* 0x082fe200078210ff */
[----:B------:R-:W-:Y:S03]  /*bb40*/  IMAD.IADD R39, R136, 0x1, R39 ;  /* 0x0000000188277824 */ /* 0x000fe600078e0227 */
[-C--:B------:R-:W-:Y:S01]  /*bb50*/  LEA.HI.X.SX32 R7, R0, R185.reuse, 0x2, P1 ;  /* 0x000000b900077211 */ /* 0x080fe200008f16ff */
[----:B------:R-:W-:Y:S02]  /*bb60*/  IMAD.MOV.U32 R0, RZ, RZ, c[0x0][0x22c] ;  /* 0x00008b00ff007624 */ /* 0x000fe400078e00ff */
[----:B------:R-:W-:Y:S01]  /*bb70*/  IMAD.IADD R39, R136, 0x1, R39 ;  /* 0x0000000188277824 */ /* 0x000fe200078e0227 */
[CC--:B--2---:R-:W-:Y:S01]  /*bb80*/  LEA R4, P0, R3.reuse, R184.reuse, 0x2 ;  /* 0x000000b803047211 */ /* 0x0c4fe200078010ff */
[----:B------:R1:W-:Y:S01]  /*bb90*/  RED.E.ADD.F32.FTZ.RN.STRONG.GPU [R6.64], R17 ;  /* 0x000000110600798e */ /* 0x0003e2000c10e786 */
[----:B------:R-:W-:Y:S02]  /*bba0*/  IMAD R0, R0, c[0x0][0x1c0], RZ ;  /* 0x0000700000007a24 */ /* 0x000fe400078e02ff */
[-C--:B------:R-:W-:Y:S01]  /*bbb0*/  LEA.HI.X.SX32 R5, R3, R185.reuse, 0x2, P0 ;  /* 0x000000b903057211 */ /* 0x080fe200000f16ff */
[----:B------:R-:W-:Y:S02]  /*bbc0*/  IMAD.MOV.U32 R3, RZ, RZ, c[0x0][0x22c] ;  /* 0x00008b00ff037624 */ /* 0x000fe400078e00ff */
[----:B------:R-:W-:Y:S02]  /*bbd0*/  IMAD R0, R0, 0x60, RZ ;  /* 0x0000006000007824 */ /* 0x000fe400078e02ff */
[----:B------:R2:W-:Y:S01]  /*bbe0*/  RED.E.ADD.F32.FTZ.RN.STRONG.GPU [R4.64], R18 ;  /* 0x000000120400798e */ /* 0x0005e2000c10e786 */
[----:B------:R-:W-:Y:S02]  /*bbf0*/  IMAD R3, R3, c[0x0][0x1c0], RZ ;  /* 0x0000700003037a24 */ /* 0x000fe400078e02ff */
[CC--:B------:R-:W-:Y:S02]  /*bc00*/  LEA R10, P0, R0.reuse, R184.reuse, 0x2 ;  /* 0x000000b8000a7211 */ /* 0x0c0fe400078010ff */
[-C--:B----4-:R-:W-:Y:S01]  /*bc10*/  LEA R16, P1, R43, R184.reuse, 0x2 ;  /* 0x000000b82b107211 */ /* 0x090fe200078210ff */
[----:B------:R-:W-:Y:S01]  /*bc20*/  IMAD R3, R3, 0x70, RZ ;  /* 0x0000007003037824 */ /* 0x000fe200078e02ff */
[-C--:B------:R-:W-:Y:S01]  /*bc30*/  LEA.HI.X.SX32 R11, R0, R185.reuse, 0x2, P0 ;  /* 0x000000b9000b7211 */ /* 0x080fe200000f16ff */
[----:B------:R-:W-:Y:S01]  /*bc40*/  IMAD.MOV.U32 R0, RZ, RZ, c[0x0][0x22c] ;  /* 0x00008b00ff007624 */ /* 0x000fe200078e00ff */
[-C--:B------:R-:W-:Y:S03]  /*bc50*/  LEA R8, P2, R42, R184.reuse, 0x2 ;  /* 0x000000b82a087211 */ /* 0x080fe600078410ff */
[----:B------:R-:W-:Y:S01]  /*bc60*/  IMAD R0, R0, c[0x0][0x1c0], RZ ;  /* 0x0000700000007a24 */ /* 0x000fe200078e02ff */
[-C--:B------:R-:W-:Y:S03]  /*bc70*/  LEA.HI.X.SX32 R9, R42, R185.reuse, 0x2, P2 ;  /* 0x000000b92a097211 */ /* 0x080fe600010f16ff */
[----:B------:R-:W-:Y:S01]  /*bc80*/  IMAD R0, R0, 0x78, RZ ;  /* 0x0000007800007824 */ /* 0x000fe200078e02ff */
[-C--:B-1----:R-:W-:Y:S02]  /*bc90*/  LEA.HI.X.SX32 R17, R43, R185.reuse, 0x2, P1 ;  /* 0x000000b92b117211 */ /* 0x082fe400008f16ff */
[CC--:B------:R-:W-:Y:S03]  /*bca0*/  LEA R6, P1, R3.reuse, R184.reuse, 0x2 ;  /* 0x000000b803067211 */ /* 0x0c0fe600078210ff */
[----:B------:R1:W-:Y:S01]  /*bcb0*/  RED.E.ADD.F32.FTZ.RN.STRONG.GPU [R16.64], R19 ;  /* 0x000000131000798e */ /* 0x0003e2000c10e786 */
[-C--:B------:R-:W-:Y:S02]  /*bcc0*/  LEA.HI.X.SX32 R7, R3, R185.reuse, 0x2, P1 ;  /* 0x000000b903077211 */ /* 0x080fe400008f16ff */
[-C--:B--2---:R-:W-:Y:S01]  /*bcd0*/  LEA R4, P0, R0, R184.reuse, 0x2 ;  /* 0x000000b800047211 */ /* 0x084fe200078010ff */
[----:B------:R-:W2:Y:S01]  /*bce0*/  LDL R18, [R1+0x88] ;  /* 0x0000880001127983 */ /* 0x000ea20000100800 */
[----:B------:R-:W-:Y:S02]  /*bcf0*/  IADD3 R3, R138, 0x20, RZ ;  /* 0x000000208a037810 */ /* 0x000fe40007ffe0ff */
[-C--:B------:R-:W-:Y:S01]  /*bd00*/  LEA.HI.X.SX32 R5, R0, R185.reuse, 0x2, P0 ;  /* 0x000000b900057211 */ /* 0x080fe200000f16ff */
[----:B------:R4:W-:Y:S01]  /*bd10*/  RED.E.ADD.F32.FTZ.RN.STRONG.GPU [R10.64], R12 ;  /* 0x0000000c0a00798e */ /* 0x0009e2000c10e786 */
[----:B------:R-:W-:Y:S03]  /*bd20*/  IADD3 R0, R137, 0x20, RZ ;  /* 0x0000002089007810 */ /* 0x000fe60007ffe0ff */
[----:B------:R5:W-:Y:S02]  /*bd30*/  RED.E.ADD.F32.FTZ.RN.STRONG.GPU [R8.64], R13 ;  /* 0x0000000d0800798e */ /* 0x000be4000c10e786 */
[----:B------:R-:W-:Y:S02]  /*bd40*/  IMAD.IADD R0, R136, 0x1, R0 ;  /* 0x0000000188007824 */ /* 0x000fe400078e0200 */
[----:B------:R5:W-:Y:S04]  /*bd50*/  RED.E.ADD.F32.FTZ.RN.STRONG.GPU [R6.64], R14 ;  /* 0x0000000e0600798e */ /* 0x000be8000c10e786 */
[----:B------:R5:W-:Y:S04]  /*bd60*/  RED.E.ADD.F32.FTZ.RN.STRONG.GPU [R4.64], R15 ;  /* 0x0000000f0400798e */ /* 0x000be8000c10e786 */
[----:B------:R-:W-:Y:S04]  /*bd70*/  RED.E.ADD.F32.FTZ.RN.STRONG.GPU [R184.64+0x80], R20 ;  /* 0x00008014b800798e */ /* 0x000fe8000c10e786 */
[----:B-1----:R-:W2:Y:S04]  /*bd80*/  LDL R17, [R1+0x84] ;  /* 0x0000840001117983 */ /* 0x002ea80000100800 */
[----:B------:R-:W2:Y:S04]  /*bd90*/  LDL R16, [R1+0x78] ;  /* 0x0000780001107983 */ /* 0x000ea80000100800 */
[----:B----4-:R-:W4:Y:S01]  /*bda0*/  LDL R11, [R1+0x80] ;  /* 0x00008000010b7983 */ /* 0x010f220000100800 */
[CC--:B-----5:R-:W-:Y:S03]  /*bdb0*/  LEA R8, P0, R3.reuse, R184.reuse, 0x2 ;  /* 0x000000b803087211 */ /* 0x0e0fe600078010ff */
[----:B------:R-:W5:Y:S01]  /*bdc0*/  LDL R10, [R1+0x7c] ;  /* 0x00007c00010a7983 */ /* 0x000f620000100800 */
[CC--:B------:R-:W-:Y:S03]  /*bdd0*/  LEA R6, P1, R0.reuse, R184.reuse, 0x2 ;  /* 0x000000b800067211 */ /* 0x0c0fe600078210ff */
[----:B------:R-:W5:Y:S01]  /*bde0*/  LDL R14, [R1+0x70] ;  /* 0x00007000010e7983 */ /* 0x000f620000100800 */
[-C--:B------:R-:W-:Y:S02]  /*bdf0*/  LEA.HI.X.SX32 R9, R3, R185.reuse, 0x2, P0 ;  /* 0x000000b903097211 */ /* 0x080fe400000f16ff */
[-C--:B------:R-:W-:Y:S01]  /*be00*/  LEA.HI.X.SX32 R7, R0, R185.reuse, 0x2, P1 ;  /* 0x000000b900077211 */ /* 0x080fe200008f16ff */
[----:B------:R-:W5:Y:S01]  /*be10*/  LDL R15, [R1+0x74] ;  /* 0x00007400010f7983 */ /* 0x000f620000100800 */
[CC--:B------:R-:W-:Y:S03]  /*be20*/  LEA R4, P0, R40.reuse, R184.reuse, 0x2 ;  /* 0x000000b828047211 */ /* 0x0c0fe600078010ff */
[----:B------:R-:W5:Y:S01]  /*be30*/  LDL R3, [R1+0x6c] ;  /* 0x00006c0001037983 */ /* 0x000f620000100800 */
[-C--:B------:R-:W-:Y:S03]  /*be40*/  LEA.HI.X.SX32 R5, R40, R185.reuse, 0x2, P0 ;  /* 0x000000b928057211 */ /* 0x080fe600000f16ff */
[----:B------:R-:W5:Y:S04]  /*be50*/  LDL R0, [R1+0x90] ;  /* 0x0000900001007983 */ /* 0x000f680000100800 */
        /* <DEDUP_REMOVED lines=9> */
[-C--:B------:R-:W-:Y:S05]  /*bef0*/  LEA.HI.X.SX32 R7, R38, R185.reuse, 0x2, P0 ;  /* 0x000000b926077211 */ /* 0x080fea00000f16ff */
[----:B------:R4:W-:Y:S01]  /*bf00*/  RED.E.ADD.F32.FTZ.RN.STRONG.GPU [R6.64], R26 ;  /* 0x0000001a0600798e */ /* 0x0009e2000c10e786 */
[CC--:B--2---:R-:W-:Y:S04]  /*bf10*/  LEA R4, P1, R18.reuse, R184.reuse, 0x2 ;  /* 0x000000b812047211 */ /* 0x0c4fe800078210ff */
[-C--:B------:R-:W-:Y:S05]  /*bf20*/  LEA.HI.X.SX32 R5, R18, R185.reuse, 0x2, P1 ;  /* 0x000000b912057211 */ /* 0x080fea00008f16ff */
[----:B------:R5:W-:Y:S04]  /*bf30*/  RED.E.ADD.F32.FTZ.RN.STRONG.GPU [R4.64], R27 ;  /* 0x0000001b0400798e */ /* 0x000be8000c10e786 */
[----:B------:R-:W-:Y:S01]  /*bf40*/  LDSM.16.MT88.4 R24, [R172+0x800] ;  /* 0x00080000ac18783b */ /* 0x000fe20000004200 */
[CC--:B-1----:R-:W-:Y:S04]  /*bf50*/  LEA R8, P0, R17.reuse, R184.reuse, 0x2 ;  /* 0x000000b811087211 */ /* 0x0c2fe800078010ff */
[-C--:B------:R-:W-:Y:S02]  /*bf60*/  LEA.HI.X.SX32 R9, R17, R185.reuse, 0x2, P0 ;  /* 0x000000b911097211 */ /* 0x080fe400000f16ff */
[CC--:B----4-:R-:W-:Y:S03]  /*bf70*/  LEA R6, P1, R11.reuse, R184.reuse, 0x2 ;  /* 0x000000b80b067211 */ /* 0x0d0fe600078210ff */
[----:B------:R1:W-:Y:S01]  /*bf80*/  RED.E.ADD.F32.FTZ.RN.STRONG.GPU [R8.64], R32 ;  /* 0x000000200800798e */ /* 0x0003e2000c10e786 */
[CC--:B-----5:R-:W-:Y:S02]  /*bf90*/  LEA R4, P0, R10.reuse, R184.reuse, 0x2 ;  /* 0x000000b80a047211 */ /* 0x0e0fe400078010ff */
[-C--:B------:R-:W-:Y:S02]  /*bfa0*/  LEA.HI.X.SX32 R7, R11, R185.reuse, 0x2, P1 ;  /* 0x000000b90b077211 */ /* 0x080fe400008f16ff */
[-C--:B------:R-:W-:Y:S02]  /*bfb0*/  LEA.HI.X.SX32 R5, R10, R185.reuse, 0x2, P0 ;  /* 0x000000b90a057211 */ /* 0x080fe400000f16ff */
[CC--:B------:R-:W-:Y:S01]  /*bfc0*/  LEA R12, P1, R16.reuse, R184.reuse, 0x2 ;  /* 0x000000b8100c7211 */ /* 0x0c0fe200078210ff */
[----:B------:R2:W-:Y:S01]  /*bfd0*/  RED.E.ADD.F32.FTZ.RN.STRONG.GPU [R6.64], R33 ;  /* 0x000000210600798e */ /* 0x0005e2000c10e786 */
[CC--:B------:R-:W-:Y:S02]  /*bfe0*/  LEA R10, P0, R15.reuse, R184.reuse, 0x2 ;  /* 0x000000b80f0a7211 */ /* 0x0c0fe400078010ff */
[-C--:B------:R-:W-:Y:S01]  /*bff0*/  LEA.HI.X.SX32 R13, R16, R185.reuse, 0x2, P1 ;  /* 0x000000b9100d7211 */ /* 0x080fe200008f16ff */
[----:B------:R3:W-:Y:S01]  /*c000*/  RED.E.ADD.F32.FTZ.RN.STRONG.GPU [R4.64], R34 ;  /* 0x000000220400798e */ /* 0x0007e2000c10e786 */
[-C--:B------:R-:W-:Y:S03]  /*c010*/  LEA.HI.X.SX32 R11, R15, R185.reuse, 0x2, P0 ;  /* 0x000000b90f0b7211 */ /* 0x080fe600000f16ff */
[----:B------:R-:W-:Y:S04]  /*c020*/  RED.E.ADD.F32.FTZ.RN.STRONG.GPU [R12.64], R35 ;  /* 0x000000230c00798e */ /* 0x000fe8000c10e786 */
[----:B------:R-:W-:Y:S04]  /*c030*/  RED.E.ADD.F32.FTZ.RN.STRONG.GPU [R10.64], R28 ;  /* 0x0000001c0a00798e */ /* 0x000fe8000c10e786 */
[----:B------:R-:W-:Y:S01]  /*c040*/  LDSM.16.MT88.4 R32, [R2+0x18800] ;  /* 0x018800000220783b */ /* 0x000fe20000004200 */
[CC--:B-1----:R-:W-:Y:S04]  /*c050*/  LEA R8, P2, R14.reuse, R184.reuse, 0x2 ;  /* 0x000000b80e087211 */ /* 0x0c2fe800078410ff */
[-C--:B------:R-:W-:Y:S02]  /*c060*/  LEA.HI.X.SX32 R9, R14, R185.reuse, 0x2, P2 ;  /* 0x000000b90e097211 */ /* 0x080fe400010f16ff */
[----:B------:R-:W-:Y:S01]  /*c070*/  LDSM.16.MT88.4 R12, [R2+0x18000] ;  /* 0x01800000020c783b */ /* 0x000fe20000004200 */
[CC--:B--2---:R-:W-:Y:S03]  /*c080*/  LEA R6, P1, R3.reuse, R184.reuse, 0x2 ;  /* 0x000000b803067211 */ /* 0x0c4fe600078210ff */
[----:B------:R-:W-:Y:S01]  /*c090*/  RED.E.ADD.F32.FTZ.RN.STRONG.GPU [R8.64], R29 ;  /* 0x0000001d0800798e */ /* 0x000fe2000c10e786 */
[C---:B---3--:R-:W-:Y:S03]  /*c0a0*/  LEA R4, P0, R0.reuse, R184, 0x2 ;  /* 0x000000b800047211 */ /* 0x048fe600078010ff */
[----:B------:R-:W-:Y:S01]  /*c0b0*/  LDSM.16.MT88.4 R8, [R172] ;  /* 0x00000000ac08783b */ /* 0x000fe20000004200 */
[-C--:B------:R-:W-:Y:S02]  /*c0c0*/  LEA.HI.X.SX32 R7, R3, R185.reuse, 0x2, P1 ;  /* 0x000000b903077211 */ /* 0x080fe400008f16ff */
[----:B------:R-:W-:Y:S01]  /*c0d0*/  LEA.HI.X.SX32 R5, R0, R185, 0x2, P0 ;  /* 0x000000b900057211 */ /* 0x000fe200000f16ff */
[----:B------:R-:W-:Y:S01]  /*c0e0*/  IMAD.IADD R0, R173, 0x1, R172 ;  /* 0x00000001ad007824 */ /* 0x000fe200078e02ac */
[----:B------:R-:W-:Y:S01]  /*c0f0*/  PLOP3.LUT P1, PT, PT, PT, UP0, 0x80, 0x0 ;  /* 0x000000000000781c */ /* 0x000fe20003f2f008 */
[----:B------:R-:W-:Y:S01]  /*c100*/  RED.E.ADD.F32.FTZ.RN.STRONG.GPU [R6.64], R30 ;  /* 0x0000001e0600798e */ /* 0x000fe2000c10e786 */
[----:B------:R-:W-:Y:S01]  /*c110*/  PLOP3.LUT P0, PT, PT, PT, UP1, 0x80, 0x0 ;  /* 0x000000000000781c */ /* 0x000fe20003f0f018 */
[----:B------:R-:W-:Y:S02]  /*c120*/  @UP2 UIADD3 UR24, UP0, UR24, -0x200, URZ ;  /* 0xfffffe0018182890 */ /* 0x000fe4000ff1e03f */
[----:B------:R-:W-:Y:S02]  /*c130*/  RED.E.ADD.F32.FTZ.RN.STRONG.GPU [R4.64], R31 ;  /* 0x0000001f0400798e */ /* 0x000fe4000c10e786 */
[----:B------:R-:W-:Y:S02]  /*c140*/  @UP2 UIADD3.X UR23, UR23, -0x1, URZ, UP0, !UPT ;  /* 0xffffffff17172890 */ /* 0x000fe400087fe43f */
[----:B------:R-:W1:Y:S04]  /*c150*/  LDSM.16.MT88.4 R4, [R2+0x14000] ;  /* 0x014000000204783b */ /* 0x000e680000004200 */
[----:B------:R-:W2:Y:S04]  /*c160*/  LDSM.16.MT88.4 R16, [R0] ;  /* 0x000000000010783b */ /* 0x000ea80000004200 */
[----:B------:R-:W3:Y:S01]  /*c170*/  LDSM.16.MT88.4 R28, [R0+0x800] ;  /* 0x00080000001c783b */ /* 0x000ee20000004200 */
        /* <DEDUP_REMOVED lines=37> */
[C---:B----4-:R-:W-:Y:S08]  /*c3d0*/  HMMA.16816.F32 R104, R28.reuse, R24, R104 ;  /* 0x000000181c68723c */ /* 0x050ff00000001868 */
        /* <DEDUP_REMOVED lines=33> */
[----:B------:R4:W5:Y:S03]  /*c5f0*/  LDSM.16.MT88.4 R32, [R0+0x3800] ;  /* 0x003800000020783b */ /* 0x0009660000004200 */
[-C--:B-1----:R-:W-:Y:S08]  /*c600*/  HMMA.16816.F32 R100, R4, R8.reuse, R100 ;  /* 0x000000080464723c */ /* 0x082ff00000001864 */
[C---:B------:R-:W-:Y:S08]  /*c610*/  HMMA.16816.F32 R104, R12.reuse, R8, R104 ;  /* 0x000000080c68723c */ /* 0x040ff00000001868 */
[-C--:B------:R-:W-:Y:S04]  /*c620*/  HMMA.16816.F32 R108, R12, R10.reuse, R108 ;  /* 0x0000000a0c6c723c */ /* 0x080fe8000000186c */
[C---:B----4-:R-:W-:Y:S02]  /*c630*/  IADD3 R0, R172.reuse, -0x4000, RZ ;  /* 0xffffc000ac007810 */ /* 0x050fe40007ffe0ff */
[----:B------:R-:W-:Y:S02]  /*c640*/  @P1 IADD3 R0, R172, 0x4000, RZ ;  /* 0x00004000ac001810 */ /* 0x000fe40007ffe0ff */
[C---:B------:R-:W-:Y:S04]  /*c650*/  HMMA.16816.F32 R112, R4.reuse, R10, R112 ;  /* 0x0000000a0470723c */ /* 0x040fe80000001870 */
[----:B------:R-:W-:Y:S04]  /*c660*/  IMAD.MOV.U32 R172, RZ, RZ, R0 ;  /* 0x000000ffffac7224 */ /* 0x000fe800078e0000 */
        /* <DEDUP_REMOVED lines=8> */
[-C--:B-----5:R-:W-:Y:S08]  /*c6f0*/  HMMA.16816.F32 R116, R20, R32.reuse, R116 ;  /* 0x000000201474723c */ /* 0x0a0ff00000001874 */
        /* <DEDUP_REMOVED lines=14> */
[----:B------:R-:W5:Y:S01]  /*c7e0*/  LDL R37, [R1+0xa4] ;  /* 0x0000a40001257983 */ /* 0x000f620000100800 */
        /* <DEDUP_REMOVED lines=177> */
.L_x_1148:
        /* <DEDUP_REMOVED lines=19> */
.L_x_1149:
        /* <DEDUP_REMOVED lines=10> */
[----:B------:R-:W-:Y:S01]  /*d4d0*/  BSSY B0, `(.L_x_1150) ;  /* 0x0000023000007945 */ /* 0x000fe20003800000 */
[----:B------:R-:W-:Y:S01]  /*d4e0*/  UIMAD UR9, UR32, -0x80, UR9 ;  /* 0xffffff80200978a4 */ /* 0x000fe2000f8e0209 */
[----:B------:R-:W-:Y:S01]  /*d4f0*/  IMAD.WIDE.U32 R4, R13, c[0x0][0x3a0], R6 ;  /* 0x0000e8000d047a25 */ /* 0x000fe200078e0006 */
[----:B------:R-:W-:-:S02]  /*d500*/  UIMAD UR8, UR4, UR11, UR8 ;  /* 0x0000000b040872a4 */ /* 0x000fc4000f8e0208 */
[----:B------:R-:W-:Y:S02]  /*d510*/  USHF.R.S32.HI UR17, URZ, 0x1f, UR38 ;  /* 0x0000001f3f117899 */ /* 0x000fe40008011426 */
[----:B------:R-:W-:Y:S01]  /*d520*/  IADD3 R4, P0, R4, UR15, RZ ;  /* 0x0000000f04047c10 */ /* 0x000fe2000ff1e0ff */
[----:B------:R-:W-:Y:S01]  /*d530*/  ULDC.64 UR10, c[0x0][0x3b8] ;  /* 0x0000ee00000a7ab9 */ /* 0x000fe20000000a00 */
[----:B------:R-:W-:Y:S01]  /*d540*/  IMAD.U32 R0, RZ, RZ, UR8 ;  /* 0x00000008ff007e24 */ /* 0x000fe2000f8e00ff */
[----:B------:R-:W-:Y:S01]  /*d550*/  UIMAD UR8, UR17, UR10, URZ ;  /* 0x0000000a110872a4 */ /* 0x000fe2000f8e023f */
[----:B------:R1:W2:Y:S03]  /*d560*/  LDS.128 R20, [R133+0xd000] ;  /* 0x00d0000085147984 */ /* 0x0002a60000000c00 */
[----:B------:R-:W-:Y:S01]  /*d570*/  IADD3.X R5, R5, UR16, R0, P0, !PT ;  /* 0x0000001005057c10 */ /* 0x000fe200087fe400 */
[----:B------:R-:W-:Y:S01]  /*d580*/  UIMAD UR8, UR38, UR11, UR8 ;  /* 0x0000000b260872a4 */ /* 0x000fe2000f8e0208 */
        /* <DEDUP_REMOVED lines=13> */
[----:B------:R-:W5:Y:S01]  /*d660*/  LDS.128 R16, [R133+0xc000] ;  /* 0x00c0000085107984 */ /* 0x000f620000000c00 */
        /* <DEDUP_REMOVED lines=8> */
[----:B-----5:R4:W-:Y:S04]  /*d6f0*/  STG.E.128 [R10.64], R16 ;  /* 0x000000100a007986 */ /* 0x0209e8000c101d06 */
.L_x_1151:
[----:B------:R-:W-:Y:S05]  /*d700*/  BSYNC B0 ;  /* 0x0000000000007941 */ /* 0x000fea0003800000 */
.L_x_1150:
        /* <DEDUP_REMOVED lines=15> */
.L_x_1153:
[----:B------:R-:W-:Y:S05]  /*d800*/  BSYNC B0 ;  /* 0x0000000000007941 */ /* 0x000fea0003800000 */
.L_x_1152:
        /* <DEDUP_REMOVED lines=15> */
.L_x_1155:
[----:B------:R-:W-:Y:S05]  /*d900*/  BSYNC B0 ;  /* 0x0000000000007941 */ /* 0x000fea0003800000 */
.L_x_1154:
        /* <DEDUP_REMOVED lines=14> */
.L_x_1157:
[----:B------:R-:W-:Y:S05]  /*d9f0*/  BSYNC B0 ;  /* 0x0000000000007941 */ /* 0x000fea0003800000 */
.L_x_1156:
[----:B------:R-:W-:Y:S01]  /*da00*/  ULDC.64 UR8, c[0x0][0x3a8] ;  /* 0x0000ea0000087ab9 */ /* 0x000fe20000000a00 */
[----:B------:R-:W-:Y:S01]  /*da10*/  IMAD.WIDE.U32 R6, R13, c[0x0][0x3a8], R6 ;  /* 0x0000ea000d067a25 */ /* 0x000fe200078e0006 */
[----:B------:R-:W-:Y:S01]  /*da20*/  UIMAD UR8, UR12, UR8, URZ ;  /* 0x000000080c0872a4 */ /* 0x000fe2000f8e023f */
[----:B------:R-:W-:Y:S01]  /*da30*/  BSSY B0, `(.L_x_1158) ;  /* 0x0000016000007945 */ /* 0x000fe20003800000 */
[----:B------:R-:W-:Y:S02]  /*da40*/  USHF.R.S32.HI UR10, URZ, 0x1f, UR38 ;  /* 0x0000001f3f0a7899 */ /* 0x000fe40008011426 */
[----:B------:R-:W-:Y:S01]  /*da50*/  UIMAD UR4, UR4, UR9, UR8 ;  /* 0x00000009040472a4 */ /* 0x000fe2000f8e0208 */
[----:B--2---:R-:W-:Y:S02]  /*da60*/  IADD3 R4, P0, R6, UR13, RZ ;  /* 0x0000000d06047c10 */ /* 0x004fe4000ff1e0ff */
[----:B------:R-:W-:-:S03]  /*da70*/  ULDC.64 UR8, c[0x0][0x3c0] ;  /* 0x0000f00000087ab9 */ /* 0x000fc60000000a00 */
[----:B------:R-:W-:Y:S01]  /*da80*/  IMAD.U32 R3, RZ, RZ, UR4 ;  /* 0x00000004ff037e24 */ /* 0x000fe2000f8e00ff */
[----:B------:R-:W-:-:S04]  /*da90*/  UIMAD UR4, UR10, UR8, URZ ;  /* 0x000000080a0472a4 */ /* 0x000fc8000f8e023f */
[----:B------:R-:W-:Y:S01]  /*daa0*/  IADD3.X R5, R7, UR14, R3, P0, !PT ;  /* 0x0000000e07057c10 */ /* 0x000fe200087fe403 */
[----:B------:R-:W-:Y:S01]  /*dab0*/  UIMAD UR4, UR38, UR9, UR4 ;  /* 0x00000009260472a4 */ /* 0x000fe2000f8e0204 */
[----:B------:R-:W-:-:S05]  /*dac0*/  MOV R3, UR38 ;  /* 0x0000002600037c02 */ /* 0x000fca0008000f00 */
        /* <DEDUP_REMOVED lines=12> */
.L_x_1159:
[----:B------:R-:W-:Y:S05]  /*db90*/  BSYNC B0 ;  /* 0x0000000000007941 */ /* 0x000fea0003800000 */
.L_x_1158:
        /* <DEDUP_REMOVED lines=13> */
.L_x_1161:
[----:B------:R-:W-:Y:S05]  /*dc70*/  BSYNC B0 ;  /* 0x0000000000007941 */ /* 0x000fea0003800000 */
.L_x_1160:
        /* <DEDUP_REMOVED lines=13> */
.L_x_1163:
[----:B------:R-:W-:Y:S05]  /*dd50*/  BSYNC B0 ;  /* 0x0000000000007941 */ /* 0x000fea0003800000 */
.L_x_1162:
        /* <DEDUP_REMOVED lines=11> */
.L_x_1112:
[----:B------:R-:W-:Y:S05]  /*de10*/  BSYNC B1 ;  /* 0x0000000000017941 */ /* 0x000fea0003800000 */
.L_x_1090:
        /* <DEDUP_REMOVED lines=11> */
.L_x_1164:
[----:B------:R-:W-:Y:S05]  /*ded0*/  EXIT ;  /* 0x000000000000794d */ /* 0x000fea0003800000 */
.L_x_1166:
        /* <DEDUP_REMOVED lines=10> */
.L_x_1277:


//--------------------- .text._ZN5flash44flash_bwd_dq_dk_dv_loop_seqk_parallel_kernelI23Flash_bwd_kernel_traitsILi64ELi128ELi128ELi8ELi4ELi4ELi4ELb0ELb0EN7cutlass6half_tE19Flash_kernel_traitsILi64ELi128ELi128ELi8ES3_EELb0ELb1ELb0ELb1ELb0ELb0ELb1EEEvNS_16Flash_bwd_paramsE --------------------------
	.section	.text._ZN5flash44flash_bwd_dq_dk_dv_loop_seqk_parallel_kernelI23Flash_bwd_kernel_traitsILi64ELi128ELi128ELi8ELi4ELi4ELi4ELb0ELb0EN7cutlass6half_tE19Flash_kernel_traitsILi64ELi128ELi128ELi8ES3_EELb0ELb1ELb0ELb1ELb0ELb0ELb1EEEvNS_16Flash_bwd_paramsE,"ax",@progbits
	.sectioninfo	@"SHI_REGISTERS=255"
	.align	128
        .global         _ZN5flash44flash_bwd_dq_dk_dv_loop_seqk_parallel_kernelI23Flash_bwd_kernel_traitsILi64ELi128ELi128ELi8ELi4ELi4ELi4ELb0ELb0EN7cutlass6half_tE19Flash_kernel_traitsILi64ELi128ELi128ELi8ES3_EELb0ELb1ELb0ELb1ELb0ELb0ELb1EEEvNS_16Flash_bwd_paramsE
        .type           _ZN5flash44flash_bwd_dq_dk_dv_loop_seqk_parallel_kernelI23Flash_bwd_kernel_traitsILi64ELi128ELi128ELi8ELi4ELi4ELi4ELb0ELb0EN7cutlass6half_tE19Flash_kernel_traitsILi64ELi128ELi128ELi8ES3_EELb0ELb1ELb0ELb1ELb0ELb0ELb1EEEvNS_16Flash_bwd_paramsE,@function
        .size           _ZN5flash44flash_bwd_dq_dk_dv_loop_seqk_parallel_kernelI23Flash_bwd_kernel_traitsILi64ELi128ELi128ELi8ELi4ELi4ELi4ELb0ELb0EN7cutlass6half_tE19Flash_kernel_traitsILi64ELi128ELi128ELi8ES3_EELb0ELb1ELb0ELb1ELb0ELb0ELb1EEEvNS_16Flash_bwd_paramsE,(.L_x_1278 - _ZN5flash44flash_bwd_dq_dk_dv_loop_seqk_parallel_kernelI23Flash_bwd_kernel_traitsILi64ELi128ELi128ELi8ELi4ELi4ELi4ELb0ELb0EN7cutlass6half_tE19Flash_kernel_traitsILi64ELi128ELi128ELi8ES3_EELb0ELb1ELb0ELb1ELb0ELb0ELb1EEEvNS_16Flash_bwd_paramsE)
        .other          _ZN5flash44flash_bwd_dq_dk_dv_loop_seqk_parallel_kernelI23Flash_bwd_kernel_traitsILi64ELi128ELi128ELi8ELi4ELi4ELi4ELb0ELb0EN7cutlass6half_tE19Flash_kernel_traitsILi64ELi128ELi128ELi8ES3_EELb0ELb1ELb0ELb1ELb0ELb0ELb1EEEvNS_16Flash_bwd_paramsE,@"STO_CUDA_ENTRY STV_DEFAULT"
_ZN5flash44flash_bwd_dq_dk_dv_loop_seqk_parallel_kernelI23Flash_bwd_kernel_traitsILi64ELi128ELi128ELi8ELi4ELi4ELi4ELb0ELb0EN7cutlass6half_tE19Flash_kernel_traitsILi64ELi128ELi128ELi8ES3_EELb0ELb1ELb0ELb1ELb0ELb0ELb1EEEvNS_16Flash_bwd_paramsE:
.text._ZN5flash44flash_bwd_dq_dk_dv_loop_seqk_parallel_kernelI23Flash_bwd_kernel_traitsILi64ELi128ELi128ELi8ELi4ELi4ELi4ELb0ELb0EN7cutlass6half_tE19Flash_kernel_traitsILi64ELi128ELi128ELi8ES3_EELb0ELb1ELb0ELb1ELb0ELb0ELb1EEEvNS_16Flash_bwd_paramsE:
        /* <DEDUP_REMOVED lines=32> */
[CC--:B------:R-:W-:Y:S01]  /*0200*/  LEA.HI R10, R0.reuse, R6.reuse, RZ, 0x3 ;  /* 0x00000006000a7211 */ /* 0x0c0fe200078f18ff */
[----:B------:R-:W-:Y:S01]  /*0210*/  UIMAD.WIDE UR38, UR47, UR38, URZ ;  /* 0x000000262f2672a5 */ /* 0x000fe2000f8e023f */
[CC--:B------:R-:W-:Y:S01]  /*0220*/  LEA.HI R13, R0.reuse, R6.reuse, RZ, 0x7 ;  /* 0x00000006000d7211 */ /* 0x0c0fe200078f38ff */
[----:B---3--:R-:W-:Y:S01]  /*0230*/  UIMAD UR48, UR36, UR47, URZ ;  /* 0x0000002f243072a4 */ /* 0x008fe2000f8e023f */
[CC--:B------:R-:W-:Y:S01]  /*0240*/  LEA.HI R8, R0.reuse, R6.reuse, RZ, 0x5 ;  /* 0x0000000600087211 */ /* 0x0c0fe200078f28ff */
[----:B------:R-:W-:Y:S01]  /*0250*/  UIMAD UR47, UR47, UR12, URZ ;  /* 0x0000000c2f2f72a4 */ /* 0x000fe2000f8e023f */
[CC--:B------:R-:W-:Y:S01]  /*0260*/  LEA.HI R12, R0.reuse, R6.reuse, RZ, 0x6 ;  /* 0x00000006000c7211 */ /* 0x0c0fe200078f30ff */
[----:B------:R-:W-:Y:S01]  /*0270*/  ULDC UR13, c[0x0][0x1c0] ;  /* 0x00007000000d7ab9 */ /* 0x000fe20000000800 */
[----:B------:R-:W-:Y:S01]  /*0280*/  LEA.HI R0, R0, R6, RZ, 0x2 ;  /* 0x0000000600007211 */ /* 0x000fe200078f10ff */
[----:B------:R-:W-:Y:S01]  /*0290*/  ULDC UR11, c[0x0][0x1c0] ;  /* 0x00007000000b7ab9 */ /* 0x000fe20000000800 */
[----:B------:R-:W-:Y:S01]  /*02a0*/  SHF.R.S32.HI R3, RZ, 0x4, R2 ;  /* 0x00000004ff037819 */ /* 0x000fe20000011402 */
[----:B------:R-:W-:Y:S01]  /*02b0*/  UIMAD UR53, UR5, UR32, URZ ;  /* 0x00000020053572a4 */ /* 0x000fe2000f8e023f */
[----:B------:R-:W-:Y:S01]  /*02c0*/  LOP3.LUT R4, R2, 0xfffffff0, RZ, 0xc0, !PT ;  /* 0xfffffff002047812 */ /* 0x000fe200078ec0ff */
[----:B------:R-:W-:Y:S01]  /*02d0*/  UIMAD UR4, UR32, UR11, UR36 ;  /* 0x0000000b200472a4 */ /* 0x000fe2000f8e0224 */
[----:B------:R-:W-:Y:S01]  /*02e0*/  LOP3.LUT R5, R10, 0xfffffff8, RZ, 0xc0, !PT ;  /* 0xfffffff80a057812 */ /* 0x000fe200078ec0ff */
[----:B------:R-:W-:Y:S01]  /*02f0*/  @!UP5 UIMAD UR5, UR32, UR13, UR36 ;  /* 0x0000000d2005d2a4 */ /* 0x000fe2000f8e0224 */
[----:B------:R-:W-:Y:S01]  /*0300*/  LOP3.LUT R11, R8, 0xffffffe0, RZ, 0xc0, !PT ;  /* 0xffffffe0080b7812 */ /* 0x000fe200078ec0ff */
[----:B------:R-:W-:Y:S01]  /*0310*/  IMAD.IADD R7, R6, 0x1, -R4 ;  /* 0x0000000106077824 */ /* 0x000fe200078e0a04 */
[----:B------:R-:W-:Y:S01]  /*0320*/  LOP3.LUT R9, R0, 0x7ffffffc, RZ, 0xc0, !PT ;  /* 0x7ffffffc00097812 */ /* 0x000fe200078ec0ff */
[----:B------:R-:W-:Y:S01]  /*0330*/  IMAD.IADD R5, R6, 0x1, -R5 ;  /* 0x0000000106057824 */ /* 0x000fe200078e0a05 */
[----:B------:R-:W-:Y:S01]  /*0340*/  LEA.HI R2, R2, R3, RZ, 0x1 ;  /* 0x0000000302027211 */ /* 0x000fe200078f08ff */
[C---:B------:R-:W-:Y:S01]  /*0350*/  IMAD.IADD R17, R6.reuse, 0x1, -R11 ;  /* 0x0000000106117824 */ /* 0x040fe200078e0a0b */
[----:B------:R-:W-:Y:S01]  /*0360*/  SHF.R.S32.HI R15, RZ, 0x3, R10 ;  /* 0x00000003ff0f7819 */ /* 0x000fe2000001140a */
[----:B------:R-:W-:Y:S01]  /*0370*/  IMAD.IADD R14, R6, 0x1, -R9 ;  /* 0x00000001060e7824 */ /* 0x000fe200078e0a09 */
[----:B------:R-:W-:Y:S01]  /*0380*/  LOP3.LUT R2, R2, 0xfffffffe, RZ, 0xc0, !PT ;  /* 0xfffffffe02027812 */ /* 0x000fe200078ec0ff */
[----:B------:R-:W-:Y:S01]  /*0390*/  IMAD.SHL.U32 R206, R5, 0x8, RZ ;  /* 0x0000000805ce7824 */ /* 0x000fe200078e00ff */
[--C-:B------:R-:W-:Y:S01]  /*03a0*/  SHF.R.S32.HI R6, RZ, 0x2, R0.reuse ;  /* 0x00000002ff067819 */ /* 0x100fe20000011400 */
[----:B------:R-:W-:Y:S01]  /*03b0*/  IMAD.SHL.U32 R4, R15, 0x40, RZ ;  /* 0x000000400f047824 */ /* 0x000fe200078e00ff */
[----:B------:R-:W-:Y:S01]  /*03c0*/  SHF.R.S32.HI R0, RZ, 0x1f, R0 ;  /* 0x0000001fff007819 */ /* 0x000fe20000011400 */
[----:B------:R-:W-:Y:S01]  /*03d0*/  IMAD.IADD R11, R3, 0x1, -R2 ;  /* 0x00000001030b7824 */ /* 0x000fe200078e0a02 */
[----:B------:R-:W-:Y:S01]  /*03e0*/  SHF.R.S32.HI R18, RZ, 0x5, R8 ;  /* 0x00000005ff127819 */ /* 0x000fe20000011408 */
[----:B------:R-:W-:Y:S01]  /*03f0*/  STL [R1+0xd4], R17 ;  /* 0x0000d41101007387 */ /* 0x000fe20000100800 */
[----:B------:R-:W-:Y:S01]  /*0400*/  LEA.HI R2, R0, R6, RZ, 0x3 ;  /* 0x0000000600027211 */ /* 0x000fe200078f18ff */
[----:B------:R-:W-:Y:S01]  /*0410*/  USHF.L.U32 UR46, UR47, 0x7, URZ ;  /* 0x000000072f2e7899 */ /* 0x000fe2000800063f */
[----:B------:R-:W-:Y:S01]  /*0420*/  LOP3.LUT R0, R4, 0x1c0, RZ, 0xc0, !PT ;  /* 0x000001c004007812 */ /* 0x000fe200078ec0ff */
[----:B------:R-:W-:Y:S01]  /*0430*/  IMAD.SHL.U32 R4, R11, 0x200, RZ ;  /* 0x000002000b047824 */ /* 0x000fe200078e00ff */
[----:B------:R-:W-:Y:S01]  /*0440*/  LOP3.LUT R2, R2, 0xfffffff8, RZ, 0xc0, !PT ;  /* 0xfffffff802027812 */ /* 0x000fe200078ec0ff */
[----:B------:R-:W-:Y:S01]  /*0450*/  ULDC UR50, c[0x0][0x214] ;  /* 0x0000850000327ab9 */ /* 0x000fe20000000800 */
[----:B------:R-:W-:Y:S01]  /*0460*/  SHF.R.U32.HI R3, RZ, 0x3, R0 ;  /* 0x00000003ff037819 */ /* 0x000fe20000011600 */
[----:B------:R-:W-:Y:S01]  /*0470*/  ULDC UR57, c[0x0][0x1c8] ;  /* 0x0000720000397ab9 */ /* 0x000fe20000000800 */
[----:B------:R-:W-:Y:S01]  /*0480*/  LOP3.LUT R0, R0, 0x38, R206, 0xf8, !PT ;  /* 0x0000003800007812 */ /* 0x000fe200078ef8ce */
[----:B------:R-:W-:Y:S01]  /*0490*/  IMAD.IADD R9, R6, 0x1, -R2 ;  /* 0x0000000106097824 */ /* 0x000fe200078e0a02 */
[----:B------:R-:W-:Y:S01]  /*04a0*/  LOP3.LUT P4, RZ, R5, 0x2, RZ, 0xc0, !PT ;  /* 0x0000000205ff7812 */ /* 0x000fe2000788c0ff */
[----:B------:R-:W-:Y:S01]  /*04b0*/  IMAD.SHL.U32 R2, R12, 0x8, RZ ;  /* 0x000000080c027824 */ /* 0x000fe200078e00ff */
[----:B------:R-:W-:Y:S01]  /*04c0*/  LOP3.LUT R0, R0, R3, RZ, 0x3c, !PT ;  /* 0x0000000300007212 */ /* 0x000fe200078e3cff */
[----:B------:R-:W-:Y:S01]  /*04d0*/  ULDC.U8 UR10, c[0x0][0x3d0] ;  /* 0x0000f400000a7ab9 */ /* 0x000fe20000000000 */
[----:B------:R-:W-:Y:S01]  /*04e0*/  SHF.R.S32.HI R3, RZ, 0x1f, R7 ;  /* 0x0000001fff037819 */ /* 0x000fe20000011407 */
[----:B------:R-:W-:Y:S01]  /*04f0*/  ULDC UR51, c[0x0][0x224] ;  /* 0x0000890000337ab9 */ /* 0x000fe20000000800 */
[----:B------:R-:W-:Y:S01]  /*0500*/  LOP3.LUT R15, R0, 0xfffffe00, R2, 0xf8, !PT ;  /* 0xfffffe00000f7812 */ /* 0x000fe200078ef802 */
[----:B------:R-:W-:Y:S01]  /*0510*/  ULDC UR60, c[0x0][0x374] ;  /* 0x0000dd00003c7ab9 */ /* 0x000fe20000000800 */
[----:B------:R-:W-:Y:S01]  /*0520*/  LEA.HI R12, R3, R7, RZ, 0x3 ;  /* 0x00000007030c7211 */ /* 0x000fe200078f18ff */
[----:B------:R-:W-:Y:S01]  /*0530*/  ULDC UR59, c[0x0][0x194] ;  /* 0x00006500003b7ab9 */ /* 0x000fe20000000800 */
[----:B------:R-:W-:Y:S01]  /*0540*/  SHF.R.S32.HI R2, RZ, 0x1f, R8 ;  /* 0x0000001fff027819 */ /* 0x000fe20000011408 */
[----:B------:R-:W-:Y:S01]  /*0550*/  IMAD.SHL.U32 R8, R11, 0x10, RZ ;  /* 0x000000100b087824 */ /* 0x000fe200078e00ff */
[----:B------:R-:W-:Y:S01]  /*0560*/  LOP3.LUT R0, R12, 0xfffffff8, RZ, 0xc0, !PT ;  /* 0xfffffff80c007812 */ /* 0x000fe200078ec0ff */
[----:B------:R-:W-:Y:S01]  /*0570*/  STL [R1+0xa0], R15 ;  /* 0x0000a00f01007387 */ /* 0x000fe20000100800 */
[----:B------:R-:W-:Y:S01]  /*0580*/  LOP3.LUT R3, R9, 0x1, RZ, 0xc0, !PT ;  /* 0x0000000109037812 */ /* 0x000fe200078ec0ff */
[----:B------:R-:W-:Y:S01]  /*0590*/  IMAD.SHL.U32 R193, R15, 0x2, RZ ;  /* 0x000000020fc17824 */ /* 0x000fe200078e00ff */
[----:B------:R-:W-:Y:S01]  /*05a0*/  LOP3.LUT P3, RZ, R5, 0x4, RZ, 0xc0, !PT ;  /* 0x0000000405ff7812 */ /* 0x000fe2000786c0ff */
[----:B------:R-:W-:Y:S01]  /*05b0*/  IMAD.IADD R16, R7, 0x1, -R0 ;  /* 0x0000000107107824 */ /* 0x000fe200078e0a00 */
[----:B------:R-:W-:Y:S01]  /*05c0*/  LEA.HI R0, R2, R18, RZ, 0x2 ;  /* 0x0000001202007211 */ /* 0x000fe200078f10ff */
[----:B------:R-:W-:Y:S01]  /*05d0*/  @UP5 UIMAD UR55, UR32, UR50, URZ ;  /* 0x00000032203752a4 */ /* 0x000fe2000f8e023f */
[----:B------:R-:W-:Y:S01]  /*05e0*/  ISETP.NE.U32.AND P0, PT, R3, 0x1, PT ;  /* 0x000000010300780c */ /* 0x000fe20003f05070 */
[----:B------:R-:W-:Y:S01]  /*05f0*/  ULDC.64 UR6, c[0x0][0x118] ;  /* 0x0000460000067ab9 */ /* 0x000fe20000000a00 */
[----:B------:R-:W-:Y:S01]  /*0600*/  LOP3.LUT R2, R0, 0xfffffffc, RZ, 0xc0, !PT ;  /* 0xfffffffc00027812 */ /* 0x000fe200078ec0ff */
[----:B------:R-:W-:Y:S01]  /*0610*/  IMAD.SHL.U32 R0, R5, 0x40, RZ ;  /* 0x0000004005007824 */ /* 0x000fe200078e00ff */
[----:B------:R-:W-:Y:S01]  /*0620*/  SHF.R.S32.HI R6, RZ, 0x1f, R17 ;  /* 0x0000001fff067819 */ /* 0x000fe20000011411 */
[----:B------:R-:W-:Y:S01]  /*0630*/  STL [R1+0x90], R16 ;  /* 0x0000901001007387 */ /* 0x000fe20000100800 */
[----:B------:R-:W-:Y:S01]  /*0640*/  SHF.R.S32.HI R5, RZ, 0x7, R13 ;  /* 0x00000007ff057819 */ /* 0x000fe2000001140d */
[----:B------:R-:W-:Y:S01]  /*0650*/  IMAD.IADD R189, R18, 0x1, -R2 ;  /* 0x0000000112bd7824 */ /* 0x000fe200078e0a02 */
[----:B------:R-:W-:Y:S01]  /*0660*/  LOP3.LUT R0, R0, 0x1c0, RZ, 0xc0, !PT ;  /* 0x000001c000007812 */ /* 0x000fe200078ec0ff */
[----:B------:R-:W-:Y:S01]  /*0670*/  ULOP3.LUT UR57, UR36, UR57, URZ, 0x3c, !UPT ;  /* 0x0000003924397292 */ /* 0x000fe2000f8e3c3f */
[----:B------:R-:W-:Y:S01]  /*0680*/  LEA.HI R6, R6, R17, RZ, 0x2 ;  /* 0x0000001106067211 */ /* 0x000fe200078f10ff */
[----:B------:R-:W-:Y:S01]  /*0690*/  IMAD.SHL.U32 R2, R189, 0x10, RZ ;  /* 0x00000010bd027824 */ /* 0x000fe200078e00ff */
[C---:B------:R-:W-:Y:S01]  /*06a0*/  LOP3.LUT R183, R0.reuse, 0x8, R10, 0xf8, !PT ;  /* 0x0000000800b77812 */ /* 0x040fe200078ef80a */
[----:B------:R-:W-:Y:S01]  /*06b0*/  USHF.R.S32.HI UR58, URZ, 0x1f, UR36 ;  /* 0x0000001f3f3a7899 */ /* 0x000fe20008011424 */
[----:B------:R-:W-:Y:S01]  /*06c0*/  SHF.R.U32.HI R3, RZ, 0x3, R0 ;  /* 0x00000003ff037819 */ /* 0x000fe20000011600 */
[----:B------:R-:W-:Y:S01]  /*06d0*/  UISETP.NE.AND UP6, UPT, UR10, URZ, UPT ;  /* 0x0000003f0a00728c */ /* 0x000fe2000bfc5270 */
[----:B------:R-:W-:Y:S01]  /*06e0*/  LOP3.LUT R7, R0, 0x30, R2, 0xf8, !PT ;  /* 0x0000003000077812 */ /* 0x000fe200078ef802 */
[----:B------:R-:W-:Y:S01]  /*06f0*/  IMAD R0, R5, 0x1000, R4 ;  /* 0x0000100005007824 */ /* 0x000fe200078e0204 */
[----:B------:R-:W-:Y:S01]  /*0700*/  LOP3.LUT R183, R183, R3, RZ, 0x3c, !PT ;  /* 0x00000003b7b77212 */ /* 0x000fe200078e3cff */
[----:B------:R-:W-:Y:S01]  /*0710*/  UIMAD UR60, UR60, 0xc0, URZ ;  /* 0x000000c03c3c78a4 */ /* 0x000fe2000f8e023f */
[----:B------:R-:W-:Y:S01]  /*0720*/  LEA.HI.SX32 R13, R6, R2, 0x1e ;  /* 0x00000002060d7211 */ /* 0x000fe200078ff2ff */
[----:B------:R-:W-:Y:S01]  /*0730*/  IMAD.U32 R6, RZ, RZ, UR14 ;  /* 0x0000000eff067e24 */ /* 0x000fe2000f8e00ff */
[----:B------:R-:W-:Y:S01]  /*0740*/  LOP3.LUT R2, R7, 0x8, R10, 0xf8, !PT ;  /* 0x0000000807027812 */ /* 0x000fe200078ef80a */
[----:B------:R-:W-:Y:S01]  /*0750*/  IMAD.IADD R183, R0, 0x1, R183 ;  /* 0x0000000100b77824 */ /* 0x000fe200078e02b7 */
[C---:B------:R-:W-:Y:S01]  /*0760*/  R2P PR, R9.reuse, 0x6 ;  /* 0x0000000609007804 */ /* 0x040fe20000000000 */
[----:B------:R-:W-:Y:S01]  /*0770*/  IMAD.SHL.U32 R0, R9, 0x40, RZ ;  /* 0x0000004009007824 */ /* 0x000fe200078e00ff */
[----:B------:R-:W-:Y:S01]  /*0780*/  LOP3.LUT R3, R4, R2, R3, 0xf6, !PT ;  /* 0x0000000204037212 */ /* 0x000fe200078ef603 */
[----:B------:R-:W-:Y:S01]  /*0790*/  IMAD.SHL.U32 R2, R5, 0x8, RZ ;  /* 0x0000000805027824 */ /* 0x000fe200078e00ff */
[----:B------:R-:W-:Y:S01]  /*07a0*/  STL [R1+0x98], R13 ;  /* 0x0000980d01007387 */ /* 0x000fe20000100800 */
[----:B------:R-:W-:Y:S01]  /*07b0*/  IMAD.SHL.U32 R7, R14, 0x2, RZ ;  /* 0x000000020e077824 */ /* 0x000fe200078e00ff */
[----:B------:R-:W-:Y:S01]  /*07c0*/  LOP3.LUT R0, R0, 0x1c0, RZ, 0xc0, !PT ;  /* 0x000001c000007812 */ /* 0x000fe200078ec0ff */
[----:B------:R-:W-:Y:S01]  /*07d0*/  IMAD.SHL.U32 R183, R183, 0x2, RZ ;  /* 0x00000002b7b77824 */ /* 0x000fe200078e00ff */
[----:B------:R-:W-:Y:S01]  /*07e0*/  LOP3.LUT R2, R2, 0x8, RZ, 0xc0, !PT ;  /* 0x0000000802027812 */ /* 0x000fe200078ec0ff */
[----:B------:R-:W-:Y:S01]  /*07f0*/  IMAD R5, R5, 0x2000, R7 ;  /* 0x0000200005057824 */ /* 0x000fe200078e0207 */
[----:B------:R-:W-:Y:S01]  /*0800*/  SHF.R.U32.HI R4, RZ, 0x3, R0 ;  /* 0x00000003ff047819 */ /* 0x000fe20000011600 */
[----:B------:R-:W-:Y:S01]  /*0810*/  UIMAD UR59, UR59, 0xc0, URZ ;  /* 0x000000c03b3b78a4 */ /* 0x000fe2000f8e023f */
[----:B------:R-:W-:Y:S01]  /*0820*/  LOP3.LUT R9, R2, 0x10, R8, 0xf8, !PT ;  /* 0x0000001002097812 */ /* 0x000fe200078ef808 */
[----:B------:R-:W-:Y:S01]  /*0830*/  IMAD R5, R189, 0x400, R5 ;  /* 0x00000400bd057824 */ /* 0x000fe200078e0205 */
[CC--:B------:R-:W-:Y:S01]  /*0840*/  LOP3.LUT R6, R4.reuse, R0.reuse, RZ, 0xfc, !PT ;  /* 0x0000000004067212 */ /* 0x0c0fe200078efcff */
[----:B------:R-:W-:Y:S01]  /*0850*/  USHF.R.S32.HI UR61, URZ, 0x1f, UR36 ;  /* 0x0000001f3f3d7899 */ /* 0x000fe20008011424 */
[----:B------:R-:W-:Y:S01]  /*0860*/  LOP3.LUT R8, R4, R0, R2, 0x1e, !PT ;  /* 0x0000000004087212 */ /* 0x000fe200078e1e02 */
[----:B------:R-:W-:Y:S01]  /*0870*/  IMAD.SHL.U32 R2, R16, 0x40, RZ ;  /* 0x0000004010027824 */ /* 0x000fe200078e00ff */
[----:B------:R-:W-:Y:S01]  /*0880*/  SEL R185, R198, 0xffffffe0, !P4 ;  /* 0xffffffe0c6b97807 */ /* 0x000fe20006000000 */
[----:B------:R-:W-:Y:S01]  /*0890*/  IMAD.IADD R194, R6, 0x1, R5 ;  /* 0x0000000106c27824 */ /* 0x000fe200078e0205 */
[----:B------:R-:W-:Y:S01]  /*08a0*/  SEL R198, R198, 0xffffffe0, !P1 ;  /* 0xffffffe0c6c67807 */ /* 0x000fe20004800000 */
[----:B------:R-:W-:Y:S01]  /*08b0*/  IMAD.SHL.U32 R0, R12, 0x40, RZ ;  /* 0x000000400c007824 */ /* 0x000fe200078e00ff */
[----:B------:R-:W-:Y:S01]  /*08c0*/  LOP3.LUT R2, R2, 0x1c0, RZ, 0xc0, !PT ;  /* 0x000001c002027812 */ /* 0x000fe200078ec0ff */
[----:B------:R-:W-:Y:S01]  /*08d0*/  IMAD.SHL.U32 R5, R11, 0x8, RZ ;  /* 0x000000080b057824 */ /* 0x000fe200078e00ff */
[----:B------:R-:W-:Y:S01]  /*08e0*/  SEL R196, R196, 0x10, !P0 ;  /* 0x00000010c4c47807 */ /* 0x000fe20004000000 */
[----:B------:R-:W-:Y:S01]  /*08f0*/  IMAD.U32 R4, RZ, RZ, UR8 ;  /* 0x00000008ff047e24 */ /* 0x000fe2000f8e00ff */
[----:B------:R-:W-:Y:S01]  /*0900*/  LOP3.LUT R0, R0, 0xfffffe00, RZ, 0xc0, !PT ;  /* 0xfffffe0000007812 */ /* 0x000fe200078ec0ff */
[C---:B------:R-:W-:Y:S01]  /*0910*/  IMAD R6, R189.reuse, 0x400, R7 ;  /* 0x00000400bd067824 */ /* 0x040fe200078e0207 */
[----:B------:R-:W-:Y:S01]  /*0920*/  LOP3.LUT R5, R2, 0x8, R5, 0xf8, !PT ;  /* 0x0000000802057812 */ /* 0x000fe200078ef805 */
[----:B------:R-:W-:Y:S01]  /*0930*/  IMAD.SHL.U32 R194, R194, 0x2, RZ ;  /* 0x00000002c2c27824 */ /* 0x000fe200078e00ff */
[----:B------:R-:W-:Y:S01]  /*0940*/  SHF.R.U32.HI R4, RZ, 0x3, R2 ;  /* 0x00000003ff047819 */ /* 0x000fe20000011602 */
[----:B------:R-:W-:Y:S01]  /*0950*/  IMAD R189, R189, 0x400, R0 ;  /* 0x00000400bdbd7824 */ /* 0x000fe200078e0200 */
[----:B------:R-:W-:Y:S01]  /*0960*/  SHF.R.S32.HI R7, RZ, 0x1f, R13 ;  /* 0x0000001fff077819 */ /* 0x000fe2000001140d */
[----:B------:R-:W-:Y:S01]  /*0970*/  IMAD.IADD R6, R6, 0x1, R8 ;  /* 0x0000000106067824 */ /* 0x000fe200078e0208 */
[----:B------:R-:W-:Y:S01]  /*0980*/  LOP3.LUT R5, R5, R4, RZ, 0x3c, !PT ;  /* 0x0000000405057212 */ /* 0x000fe200078e3cff */
[----:B------:R-:W-:Y:S01]  /*0990*/  IMAD.IADD R197, R194, 0x1, R196 ;  /* 0x00000001c2c57824 */ /* 0x000fe200078e02c4 */
[----:B------:R-:W-:Y:S01]  /*09a0*/  LOP3.LUT R2, R4, R9, R2, 0x1e, !PT ;  /* 0x0000000904027212 */ /* 0x000fe200078e1e02 */
[----:B------:R-:W-:Y:S01]  /*09b0*/  IMAD.MOV.U32 R4, RZ, RZ, 0x440 ;  /* 0x00000440ff047424 */ /* 0x000fe200078e00ff */
[----:B------:R-:W-:Y:S01]  /*09c0*/  IADD3 R8, R13, 0x1, RZ ;  /* 0x000000010d087810 */ /* 0x000fe20007ffe0ff */
[----:B------:R-:W-:Y:S01]  /*09d0*/  IMAD.IADD R189, R189, 0x1, R5 ;  /* 0x00000001bdbd7824 */ /* 0x000fe200078e0205 */
[----:B------:R-:W-:Y:S01]  /*09e0*/  LOP3.LUT R188, R2, R0, RZ, 0xfc, !PT ;  /* 0x0000000002bc7212 */ /* 0x000fe200078efcff */
[----:B------:R-:W-:Y:S01]  /*09f0*/  IMAD.MOV.U32 R5, RZ, RZ, 0x40 ;  /* 0x00000040ff057424 */ /* 0x000fe200078e00ff */
[----:B------:R-:W-:Y:S01]  /*0a00*/  IADD3 R0, R13, -0x80, RZ ;  /* 0xffffff800d007810 */ /* 0x000fe20007ffe0ff */
[----:B------:R1:W-:Y:S01]  /*0a10*/  STL [R1+0xd0], R7 ;  /* 0x0000d00701007387 */ /* 0x0003e20000100800 */
[----:B------:R-:W-:Y:S01]  /*0a20*/  LEA R6, R6, 0xc000, 0x1 ;  /* 0x0000c00006067811 */ /* 0x000fe200078e08ff */
[----:B------:R-:W-:Y:S01]  /*0a30*/  IMAD.IADD R186, R183, 0x1, R185 ;  /* 0x00000001b7ba7824 */ /* 0x000fe200078e02b9 */
[----:B------:R-:W-:Y:S01]  /*0a40*/  SHF.R.S32.HI R2, RZ, 0x1f, R0 ;  /* 0x0000001fff027819 */ /* 0x000fe20000011400 */
[----:B------:R2:W-:Y:S01]  /*0a50*/  STL [R1+0x8c], R8 ;  /* 0x00008c0801007387 */ /* 0x0005e20000100800 */
[C---:B------:R-:W-:Y:S01]  /*0a60*/  SEL R184, R5.reuse, 0xffffffc0, !P3 ;  /* 0xffffffc005b87807 */ /* 0x040fe20005800000 */
[--C-:B------:R-:W-:Y:S01]  /*0a70*/  IMAD.IADD R201, R194, 0x1, R198.reuse ;  /* 0x00000001c2c97824 */ /* 0x100fe200078e02c6 */
[----:B------:R-:W-:Y:S01]  /*0a80*/  SEL R5, R5, 0xffffffc0, !P2 ;  /* 0xffffffc005057807 */ /* 0x000fe20005000000 */
[----:B------:R-:W-:Y:S01]  /*0a90*/  IMAD.IADD R200, R197, 0x1, R198 ;  /* 0x00000001c5c87824 */ /* 0x000fe200078e02c6 */
[----:B------:R-:W-:Y:S01]  /*0aa0*/  SEL R4, R4, 0x3c0, !P2 ;  /* 0x000003c004047807 */ /* 0x000fe20005000000 */
[----:B------:R-:W-:Y:S01]  /*0ab0*/  IMAD.IADD R184, R183, 0x1, R184 ;  /* 0x00000001b7b87824 */ /* 0x000fe200078e02b8 */
[----:B------:R-:W-:Y:S01]  /*0ac0*/  IADD3 R11, R6, 0x420, RZ ;  /* 0x00000420060b7810 */ /* 0x000fe20007ffe0ff */
[----:B------:R-:W-:Y:S01]  /*0ad0*/  IMAD.IADD R195, R194, 0x1, R5 ;  /* 0x00000001c2c37824 */ /* 0x000fe200078e0205 */
[C---:B------:R-:W-:Y:S01]  /*0ae0*/  @P1 IADD3 R11, R6.reuse, 0x3e0, RZ ;  /* 0x000003e0060b1810 */ /* 0x040fe20007ffe0ff */
[----:B------:R-:W-:Y:S01]  /*0af0*/  IMAD.IADD R185, R185, 0x1, R184 ;  /* 0x00000001b9b97824 */ /* 0x000fe200078e02b8 */
[----:B------:R-:W-:Y:S01]  /*0b00*/  IADD3 R10, R6, 0x2420, RZ ;  /* 0x00002420060a7810 */ /* 0x000fe20007ffe0ff */
[--C-:B------:R-:W-:Y:S01]  /*0b10*/  IMAD.IADD R196, R196, 0x1, R195.reuse ;  /* 0x00000001c4c47824 */ /* 0x100fe200078e02c3 */
[----:B------:R-:W-:Y:S01]  /*0b20*/  IADD3 R9, R6, 0x2040, RZ ;  /* 0x0000204006097810 */ /* 0x000fe20007ffe0ff */
[----:B------:R-:W-:Y:S01]  /*0b30*/  IMAD.IADD R199, R198, 0x1, R195 ;  /* 0x00000001c6c77824 */ /* 0x000fe200078e02c3 */
[C---:B------:R-:W-:Y:S01]  /*0b40*/  @P1 IADD3 R10, R6.reuse, 0x23e0, RZ ;  /* 0x000023e0060a1810 */ /* 0x040fe20007ffe0ff */
[----:B------:R-:W-:Y:S01]  /*0b50*/  UIMAD.WIDE.U32 UR42, UR38, UR44, URZ ;  /* 0x0000002c262a72a5 */ /* 0x000fe2000f8e003f */
[----:B------:R-:W-:Y:S01]  /*0b60*/  @P2 IADD3 R9, R6, 0x1fc0, RZ ;  /* 0x00001fc006092810 */ /* 0x000fe20007ffe0ff */
[----:B------:R-:W-:-:S02]  /*0b70*/  UIMAD UR52, UR39, UR44, URZ ;  /* 0x0000002c273472a4 */ /* 0x000fc4000f8e023f */
[----:B------:R-:W-:Y:S01]  /*0b80*/  USHF.R.S32.HI UR54, URZ, 0x1f, UR48 ;  /* 0x0000001f3f367899 */ /* 0x000fe20008011430 */
[C---:B-1----:R-:W-:Y:S01]  /*0b90*/  SHF.L.U64.HI R7, R0.reuse, 0x2, R2 ;  /* 0x0000000200077819 */ /* 0x042fe20000010202 */
[----:B------:R-:W-:Y:S01]  /*0ba0*/  IMAD.SHL.U32 R0, R0, 0x4, RZ ;  /* 0x0000000400007824 */ /* 0x000fe200078e00ff */
[----:B------:R-:W-:Y:S01]  /*0bb0*/  UIMAD UR51, UR4, UR51, URZ ;  /* 0x00000033043372a4 */ /* 0x000fe2000f8e023f */
[----:B------:R-:W-:Y:S01]  /*0bc0*/  IMAD.SHL.U32 R2, R3, 0x2, RZ ;  /* 0x0000000203027824 */ /* 0x000fe200078e00ff */
[----:B------:R-:W-:Y:S01]  /*0bd0*/  @!UP5 UIMAD UR50, UR5, UR50, URZ ;  /* 0x000000320532d2a4 */ /* 0x000fe2000f8e023f */
[--C-:B--2---:R-:W-:Y:S01]  /*0be0*/  IMAD.IADD R8, R5, 0x1, R6.reuse ;  /* 0x0000000105087824 */ /* 0x104fe200078e0206 */
[----:B------:R1:W-:Y:S01]  /*0bf0*/  STL [R1+0x88], R7 ;  /* 0x0000880701007387 */ /* 0x0003e20000100800 */
[----:B------:R-:W-:Y:S01]  /*0c00*/  IMAD.IADD R3, R198, 0x1, R6 ;  /* 0x00000001c6037824 */ /* 0x000fe200078e0206 */
[----:B------:R-:W-:Y:S02]  /*0c10*/  USHF.R.S32.HI UR49, URZ, 0x1f, UR46 ;  /* 0x0000001f3f317899 */ /* 0x000fe4000801142e */
[----:B------:R2:W-:Y:S01]  /*0c20*/  STL [R1+0x84], R0 ;  /* 0x0000840001007387 */ /* 0x0005e20000100800 */
[----:B------:R-:W-:-:S03]  /*0c30*/  UMOV UR41, 0xffffc000 ;  /* 0xffffc00000297882 */ /* 0x000fc60000000000 */
[----:B------:R-:W-:Y:S04]  /*0c40*/  STL [R1+0x94], R6 ;  /* 0x0000940601007387 */ /* 0x000fe80000100800 */
[----:B------:R-:W-:Y:S04]  /*0c50*/  STL [R1+0xb0], R8 ;  /* 0x0000b00801007387 */ /* 0x000fe80000100800 */
[----:B------:R3:W-:Y:S01]  /*0c60*/  STL [R1+0xcc], R3 ;  /* 0x0000cc0301007387 */ /* 0x0007e20000100800 */
[C---:B-1----:R-:W-:Y:S02]  /*0c70*/  IADD3 R7, R6.reuse, 0x2020, RZ ;  /* 0x0000202006077810 */ /* 0x042fe40007ffe0ff */
[C---:B------:R-:W-:Y:S01]  /*0c80*/  @P1 IADD3 R7, R6.reuse, 0x1fe0, RZ ;  /* 0x00001fe006071810 */ /* 0x040fe20007ffe0ff */
[----:B--2---:R-:W-:-:S05]  /*0c90*/  IMAD.IADD R0, R6, 0x1, R4 ;  /* 0x0000000106007824 */ /* 0x004fca00078e0204 */
[----:B------:R1:W-:Y:S04]  /*0ca0*/  STL [R1+0xac], R0 ;  /* 0x0000ac0001007387 */ /* 0x0003e80000100800 */
[----:B------:R-:W-:Y:S01]  /*0cb0*/  STL [R1+0xb8], R11 ;  /* 0x0000b80b01007387 */ /* 0x000fe20000100800 */
[----:B---3--:R-:W-:-:S03]  /*0cc0*/  IADD3 R3, R6, 0x2440, RZ ;  /* 0x0000244006037810 */ /* 0x008fc60007ffe0ff */
[----:B------:R-:W-:Y:S01]  /*0cd0*/  STL [R1+0x9c], R7 ;  /* 0x00009c0701007387 */ /* 0x000fe20000100800 */
[----:B------:R-:W-:Y:S01]  /*0ce0*/  @P2 IADD3 R3, R6, 0x23c0, RZ ;  /* 0x000023c006032810 */ /* 0x000fe20007ffe0ff */
[C---:B------:R-:W-:Y:S02]  /*0cf0*/  IMAD.IADD R6, R198.reuse, 0x1, R8 ;  /* 0x00000001c6067824 */ /* 0x040fe400078e0208 */
[----:B------:R-:W-:Y:S04]  /*0d00*/  STL [R1+0xb4], R10 ;  /* 0x0000b40a01007387 */ /* 0x000fe80000100800 */
[----:B------:R-:W-:Y:S04]  /*0d10*/  STL [R1+0xa8], R9 ;  /* 0x0000a80901007387 */ /* 0x000fe80000100800 */
[----:B------:R2:W-:Y:S04]  /*0d20*/  STL [R1+0xa4], R3 ;  /* 0x0000a40301007387 */ /* 0x0005e80000100800 */
[----:B------:R-:W-:Y:S01]  /*0d30*/  STL [R1+0xc8], R6 ;  /* 0x0000c80601007387 */ /* 0x000fe20000100800 */
[----:B-1----:R-:W-:-:S02]  /*0d40*/  IMAD.IADD R0, R198, 0x1, R0 ;  /* 0x00000001c6007824 */ /* 0x002fc400078e0200 */
[----:B------:R-:W-:-:S03]  /*0d50*/  IMAD.IADD R198, R198, 0x1, R196 ;  /* 0x00000001c6c67824 */ /* 0x000fc600078e02c4 */
[----:B------:R1:W-:Y:S01]  /*0d60*/  STL [R1+0xc4], R0 ;  /* 0x0000c40001007387 */ /* 0x0003e20000100800 */
[----:B--2---:R-:W-:-:S05]  /*0d70*/  IMAD.IADD R3, R5, 0x1, R7 ;  /* 0x0000000105037824 */ /* 0x004fca00078e0207 */
[----:B------:R2:W-:Y:S01]  /*0d80*/  STL [R1+0xc0], R3 ;  /* 0x0000c00301007387 */ /* 0x0005e20000100800 */
[----:B-1----:R-:W-:-:S05]  /*0d90*/  IMAD.IADD R0, R4, 0x1, R7 ;  /* 0x0000000104007824 */ /* 0x002fca00078e0207 */
[----:B------:R2:W-:Y:S02]  /*0da0*/  STL [R1+0xbc], R0 ;  /* 0x0000bc0001007387 */ /* 0x0005e40000100800 */
.L_x_1243:
        /* <DEDUP_REMOVED lines=12> */
[----:B--2---:R-:W-:Y:S01]  /*0e70*/  IMAD.U32 R4, RZ, RZ, UR4 ;  /* 0x00000004ff047e24 */ /* 0x004fe2000f8e00ff */
[----:B------:R-:W-:Y:S01]  /*0e80*/  ULDC.U8 UR13, c[0x0][0x312] ;  /* 0x0000c480000d7ab9 */ /* 0x000fe20000000000 */
[----:B------:R-:W-:Y:S01]  /*0e90*/  PLOP3.LUT P0, PT, PT, PT, UP3, 0x80, 0x0 ;  /* 0x000000000000781c */ /* 0x000fe20003f0f038 */
[----:B------:R-:W-:Y:S01]  /*0ea0*/  ULDC.64 UR8, c[0x0][0x248] ;  /* 0x0000920000087ab9 */ /* 0x000fe20000000a00 */
[----:B------:R-:W-:Y:S01]  /*0eb0*/  IMAD.U32 R5, RZ, RZ, UR5 ;  /* 0x00000005ff057e24 */ /* 0x000fe2000f8e00ff */
[----:B------:R-:W-:-:S02]  /*0ec0*/  UISETP.NE.AND UP4, UPT, UR13, URZ, UPT ;  /* 0x0000003f0d00728c */ /* 0x000fc4000bf85270 */
[----:B------:R-:W-:Y:S02]  /*0ed0*/  @UP3 UIADD3 UR4, UP0, UR14, UR10, URZ ;  /* 0x0000000a0e043290 */ /* 0x000fe4000ff1e03f */
[----:B-1-3--:R1:W3:Y:S01]  /*0ee0*/  @P2 LDG.E R8, [R4.64] ;  /* 0x0000000604082981 */ /* 0x00a2e2000c1e1900 */
[----:B------:R-:W-:Y:S02]  /*0ef0*/  UISETP.EQ.U32.AND UP2, UPT, URZ, UR8, UPT ;  /* 0x000000083f00728c */ /* 0x000fe4000bf42070 */
[----:B------:R-:W-:Y:S01]  /*0f00*/  @UP3 UIADD3.X UR5, UR12, UR11, URZ, UP0, !UPT ;  /* 0x0000000b0c053290 */ /* 0x000fe200087fe43f */
[----:B--2---:R1:W2:Y:S01]  /*0f10*/  @P2 LDG.E R3, [R4.64+0x4] ;  /* 0x0000040604032981 */ /* 0x0042a2000c1e1900 */
[----:B------:R-:W-:Y:S01]  /*0f20*/  MOV R6, UR4 ;  /* 0x0000000400067c02 */ /* 0x000fe20008000f00 */
[----:B------:R-:W-:-:S03]  /*0f30*/  UISETP.EQ.OR.EX UP2, UPT, URZ, UR9, !UP4, UP2 ;  /* 0x000000093f00728c */ /* 0x000fc6000e742720 */
[----:B------:R-:W-:Y:S01]  /*0f40*/  IMAD.U32 R7, RZ, RZ, UR5 ;  /* 0x00000005ff077e24 */ /* 0x000fe2000f8e00ff */
[----:B------:R-:W-:-:S04]  /*0f50*/  UIADD3 UR8, UP0, UR14, UR8, URZ ;  /* 0x000000080e087290 */ /* 0x000fc8000ff1e03f */
[----:B----4-:R-:W4:Y:S01]  /*0f60*/  @P0 LDG.E R6, [R6.64] ;  /* 0x0000000606060981 */ /* 0x010f22000c1e1900 */
        /* <DEDUP_REMOVED lines=9> */
[----:B---3--:R-:W1:Y:S08]  /*1000*/  @P2 R2UR UR13, R8 ;  /* 0x00000000080d23c2 */ /* 0x008e7000000e0000 */
[----:B--2---:R-:W1:Y:S08]  /*1010*/  @P2 R2UR UR4, R3 ;  /* 0x00000000030423c2 */ /* 0x004e7000000e0000 */
        /* <DEDUP_REMOVED lines=14> */
.L_x_1167:
        /* <DEDUP_REMOVED lines=24> */
[----:B------:R-:W-:Y:S01]  /*1280*/  UIMAD UR12, UR40, UR10, URZ ;  /* 0x0000000a280c72a4 */ /* 0x000fe2000f8e023f */
[----:B------:R-:W-:Y:S01]  /*1290*/  PLOP3.LUT P1, PT, PT, PT, UP0, 0x80, 0x0 ;  /* 0x000000000000781c */ /* 0x000fe20003f2f008 */
[----:B------:R-:W-:Y:S02]  /*12a0*/  UIMAD.WIDE.U32 UR4, UR32, UR10, URZ ;  /* 0x0000000a200472a5 */ /* 0x000fe4000f8e003f */
[----:B------:R-:W-:-:S02]  /*12b0*/  USHF.R.S32.HI UR10, URZ, 0x1f, UR9 ;  /* 0x0000001f3f0a7899 */ /* 0x000fc40008011409 */
[----:B------:R-:W-:Y:S02]  /*12c0*/  UIMAD UR16, UR32, UR11, UR12 ;  /* 0x0000000b201072a4 */ /* 0x000fe4000f8e020c */
[----:B------:R-:W-:Y:S02]  /*12d0*/  ULDC.64 UR14, c[0x0][0x190] ;  /* 0x00006400000e7ab9 */ /* 0x000fe40000000a00 */
[----:B------:R-:W-:Y:S02]  /*12e0*/  ULEA.HI UR12, UR10, UR9, URZ, 0x7 ;  /* 0x000000090a0c7291 */ /* 0x000fe4000f8f383f */
[----:B------:R-:W-:Y:S02]  /*12f0*/  UISETP.NE.AND UP2, UPT, UR13, -0x1, UPT ;  /* 0xffffffff0d00788c */ /* 0x000fe4000bf45270 */
[----:B------:R-:W-:Y:S02]  /*1300*/  UIMAD.WIDE.U32 UR10, UR13, UR14, URZ ;  /* 0x0000000e0d0a72a5 */ /* 0x000fe4000f8e003f */
[----:B------:R-:W-:-:S02]  /*1310*/  @UP0 UIADD3 UR9, UR23, UR26, URZ ;  /* 0x0000001a17090290 */ /* 0x000fc4000fffe03f */
[----:B------:R-:W-:Y:S02]  /*1320*/  ULDC.64 UR18, c[0x0][0x198] ;  /* 0x0000660000127ab9 */ /* 0x000fe40000000a00 */
[----:B------:R-:W-:Y:S02]  /*1330*/  UIADD3 UR35, UR5, UR16, URZ ;  /* 0x0000001005237290 */ /* 0x000fe4000fffe03f */
[----:B------:R-:W-:Y:S02]  /*1340*/  USEL UR37, UR4, UR10, !UP2 ;  /* 0x0000000a04257287 */ /* 0x000fe4000d000000 */
[----:B------:R-:W-:Y:S02]  /*1350*/  @UP0 UIMAD.WIDE.U32 UR4, UR9, UR18, URZ ;  /* 0x00000012090402a5 */ /* 0x000fe4000f8e003f */
[----:B------:R-:W-:Y:S02]  /*1360*/  USHF.R.S32.HI UR33, URZ, 0x7, UR12 ;  /* 0x000000073f217899 */ /* 0x000fe4000801140c */
[----:B------:R-:W-:-:S02]  /*1370*/  @UP0 UIMAD UR30, UR9, UR19, UR5 ;  /* 0x00000013091e02a4 */ /* 0x000fc4000f8e0205 */
[----:B------:R-:W-:Y:S02]  /*1380*/  ULOP3.LUT UR9, UR12, 0xffffff80, URZ, 0xc0, !UPT ;  /* 0xffffff800c097892 */ /* 0x000fe4000f8ec03f */
[----:B------:R-:W-:Y:S02]  /*1390*/  UIMAD UR5, UR13, UR15, URZ ;  /* 0x0000000f0d0572a4 */ /* 0x000fe4000f8e023f */
[----:B------:R-:W-:Y:S02]  /*13a0*/  UIADD3 UR15, UR9, -0x80, URZ ;  /* 0xffffff80090f7890 */ /* 0x000fe4000fffe03f */
        /* <DEDUP_REMOVED lines=16> */
.L_x_1169:
        /* <DEDUP_REMOVED lines=18> */
.L_x_1170:
        /* <DEDUP_REMOVED lines=71> */
.L_x_1171:
[----:B------:R-:W-:Y:S02]  /*1a40*/  UMOV UR9, UR51 ;  /* 0x0000003300097c82 */ /* 0x000fe40008000000 */
.L_x_1172:
[----:B------:R-:W2:Y:S01]  /*1a50*/  LDL R10, [R1+0xd4] ;  /* 0x0000d400010a7983 */ /* 0x000ea20000100800 */
[----:B------:R-:W-:Y:S01]  /*1a60*/  UIADD3 UR4, UP4, UP3, UR4, UR46, UR48 ;  /* 0x0000002e04047290 */ /* 0x000fe2000fb9e030 */
[----:B------:R-:W-:Y:S01]  /*1a70*/  SHF.R.S32.HI R207, RZ, 0x1f, R206 ;  /* 0x0000001fffcf7819 */ /* 0x000fe200000114ce */
[----:B------:R-:W-:Y:S01]  /*1a80*/  UMOV UR13, 0x4 ;  /* 0x00000004000d7882 */ /* 0x000fe20000000000 */
[----:B------:R-:W1:Y:S01]  /*1a90*/  S2R R19, SR_TID.X ;  /* 0x0000000000137919 */ /* 0x000e620000002100 */
[----:B------:R-:W-:Y:S01]  /*1aa0*/  UIADD3 UR25, UP2, UP1, UR16, UR4, UR18 ;  /* 0x0000000410197290 */ /* 0x000fe2000f95e012 */
[----:B------:R-:W-:Y:S01]  /*1ab0*/  BSSY B1, `(.L_x_1168) ;  /* 0x0000baf000017945 */ /* 0x000fe20003800000 */
[----:B------:R-:W-:Y:S01]  /*1ac0*/  UIADD3.X UR4, UR10, UR49, UR54, UP4, UP3 ;  /* 0x000000310a047290 */ /* 0x000fe2000a7e6436 */
[----:B------:R-:W3:Y:S01]  /*1ad0*/  S2R R20, SR_TID.X ;  /* 0x0000000000147919 */ /* 0x000ee20000002100 */
[----:B------:R-:W-:-:S02]  /*1ae0*/  UIADD3 UR9, UR15, UR9, URZ ;  /* 0x000000090f097290 */ /* 0x000fc4000fffe03f */
[----:B------:R-:W-:Y:S01]  /*1af0*/  UIADD3.X UR19, UR11, UR4, UR14, UP2, UP1 ;  /* 0x000000040b137290 */ /* 0x000fe200097e240e */
[----:B------:R-:W4:Y:S02]  /*1b00*/  S2R R8, SR_TID.X ;  /* 0x0000000000087919 */ /* 0x000f240000002100 */
[----:B------:R-:W-:Y:S02]  /*1b10*/  ULDC.64 UR4, c[0x0][0x1a8] ;  /* 0x00006a0000047ab9 */ /* 0x000fe40000000a00 */
[----:B------:R-:W-:Y:S01]  /*1b20*/  UIMAD UR4, UR58, UR4, URZ ;  /* 0x000000043a0472a4 */ /* 0x000fe2000f8e023f */
[----:B------:R-:W5:Y:S01]  /*1b30*/  S2R R9, SR_TID.X ;  /* 0x0000000000097919 */ /* 0x000f620000002100 */
[----:B------:R-:W-:Y:S02]  /*1b40*/  ULDC.64 UR10, c[0x0][0x200] ;  /* 0x00008000000a7ab9 */ /* 0x000fe40000000a00 */
[----:B------:R-:W-:-:S03]  /*1b50*/  UIMAD UR18, UR36, UR5, UR4 ;  /* 0x00000005241272a4 */ /* 0x000fc6000f8e0204 */
[----:B------:R-:W-:Y:S02]  /*1b60*/  ULDC.64 UR4, c[0x0][0x378] ;  /* 0x0000de0000047ab9 */ /* 0x000fe40000000a00 */
[----:B------:R-:W-:Y:S01]  /*1b70*/  UIMAD UR4, UR58, UR4, URZ ;  /* 0x000000043a0472a4 */ /* 0x000fe2000f8e023f */
[----:B-1----:R-:W-:-:S03]  /*1b80*/  SHF.R.S32.HI R19, RZ, 0x1f, R19 ;  /* 0x0000001fff137819 */ /* 0x002fc60000011413 */
[----:B------:R-:W-:-:S03]  /*1b90*/  UIMAD UR16, UR36, UR5, UR4 ;  /* 0x00000005241072a4 */ /* 0x000fc6000f8e0204 */
[----:B------:R-:W-:Y:S01]  /*1ba0*/  ULDC.64 UR4, c[0x0][0x370] ;  /* 0x0000dc0000047ab9 */ /* 0x000fe20000000a00 */
[----:B---3--:R-:W-:Y:S01]  /*1bb0*/  LEA.HI R19, R19, R20, RZ, 0x3 ;  /* 0x0000001413137211 */ /* 0x008fe200078f18ff */
[----:B------:R-:W-:Y:S01]  /*1bc0*/  UIMAD UR4, UR31, UR4, URZ ;  /* 0x000000041f0472a4 */ /* 0x000fe2000f8e023f */
[----:B----4-:R-:W-:-:S03]  /*1bd0*/  SHF.R.S32.HI R8, RZ, 0x1f, R8 ;  /* 0x0000001fff087819 */ /* 0x010fc60000011408 */
[----:B------:R-:W-:Y:S01]  /*1be0*/  UIMAD UR14, UR15, UR5, UR4 ;  /* 0x000000050f0e72a4 */ /* 0x000fe2000f8e0204 */
[----:B------:R-:W-:Y:S01]  /*1bf0*/  SHF.R.S32.HI R19, RZ, 0x3, R19 ;  /* 0x00000003ff137819 */ /* 0x000fe20000011413 */
[----:B------:R-:W-:Y:S01]  /*1c00*/  UIADD3 UR4, UR15, UR12, URZ ;  /* 0x0000000c0f047290 */ /* 0x000fe2000fffe03f */
[----:B-----5:R-:W-:Y:S02]  /*1c10*/  LEA.HI R8, R8, R9, RZ, 0x5 ;  /* 0x0000000908087211 */ /* 0x020fe400078f28ff */
[----:B------:R-:W-:Y:S01]  /*1c20*/  SHF.R.S32.HI R16, RZ, 0x1f, R19 ;  /* 0x0000001fff107819 */ /* 0x000fe20000011413 */
[----:B------:R-:W-:Y:S01]  /*1c30*/  UIMAD.WIDE UR4, UR4, UR13, UR10 ;  /* 0x0000000d040472a5 */ /* 0x000fe2000f8e020a */
[----:B------:R-:W-:Y:S02]  /*1c40*/  IADD3 R0, P0, R19, UR15, RZ ;  /* 0x0000000f13007c10 */ /* 0x000fe4000ff1e0ff */
[----:B------:R-:W-:Y:S02]  /*1c50*/  SHF.R.S32.HI R8, RZ, 0x5, R8 ;  /* 0x00000005ff087819 */ /* 0x000fe40000011408 */
[----:B------:R-:W-:Y:S01]  /*1c60*/  IADD3.X R3, R16, UR31, RZ, P0, !PT ;  /* 0x0000001f10037c10 */ /* 0x000fe200087fe4ff */
[----:B------:R-:W-:Y:S01]  /*1c70*/  IMAD.WIDE.U32 R4, R0, c[0x0][0x190], R206 ;  /* 0x0000640000047a25 */ /* 0x000fe200078e00ce */
[----:B------:R-:W-:-:S02]  /*1c80*/  UMOV UR11, UR4 ;  /* 0x00000004000b7c82 */ /* 0x000fc40008000000 */
[----:B------:R-:W-:Y:S01]  /*1c90*/  UMOV UR10, UR5 ;  /* 0x00000005000a7c82 */ /* 0x000fe20008000000 */
[----:B------:R-:W-:Y:S01]  /*1ca0*/  IMAD R3, R3, c[0x0][0x190], RZ ;  /* 0x0000640003037a24 */ /* 0x000fe200078e02ff */
[----:B------:R-:W-:Y:S01]  /*1cb0*/  ULDC.64 UR4, c[0x0][0x3c8] ;  /* 0x0000f20000047ab9 */ /* 0x000fe20000000a00 */
[----:B------:R-:W-:Y:S01]  /*1cc0*/  IADD3 R6, P0, R4, UR37, RZ ;  /* 0x0000002504067c10 */ /* 0x000fe2000ff1e0ff */
[----:B------:R-:W-:Y:S01]  /*1cd0*/  UIMAD.WIDE UR4, UR9, UR13, UR4 ;  /* 0x0000000d090472a5 */ /* 0x000fe2000f8e0204 */
[----:B------:R-:W-:Y:S01]  /*1ce0*/  IMAD R0, R0, c[0x0][0x194], R3 ;  /* 0x0000650000007a24 */ /* 0x000fe200078e0203 */
[----:B------:R-:W-:Y:S01]  /*1cf0*/  ULDC UR31, c[0x0][0x2e8] ;  /* 0x0000ba00001f7ab9 */ /* 0x000fe20000000800 */
[----:B------:R-:W-:-:S03]  /*1d00*/  IMAD.U32 R3, RZ, RZ, UR15 ;  /* 0x0000000fff037e24 */ /* 0x000fc6000f8e00ff */
[----:B------:R-:W-:Y:S01]  /*1d10*/  IADD3.X R7, R5, UR35, R0, P0, !PT ;  /* 0x0000002305077c10 */ /* 0x000fe200087fe400 */
[----:B------:R-:W-:Y:S01]  /*1d20*/  UMOV UR13, UR4 ;  /* 0x00000004000d7c82 */ /* 0x000fe20008000000 */
[----:B------:R-:W-:Y:S01]  /*1d30*/  IADD3 R4, P0, R206, UR27, RZ ;  /* 0x0000001bce047c10 */ /* 0x000fe2000ff1e0ff */
[----:B------:R-:W-:Y:S02]  /*1d40*/  UIADD3 UR4, -UR8, UR17, UR22 ;  /* 0x0000001108047290 */ /* 0x000fe4000fffe116 */
[----:B------:R-:W-:Y:S01]  /*1d50*/  UMOV UR12, UR5 ;  /* 0x00000005000c7c82 */ /* 0x000fe20008000000 */
[----:B------:R-:W-:Y:S01]  /*1d60*/  IADD3.X R5, R207, UR29, RZ, P0, !PT ;  /* 0x0000001dcf057c10 */ /* 0x000fe200087fe4ff */
[----:B------:R-:W-:Y:S02]  /*1d70*/  UIADD3 UR4, UR4, -UR31, URZ ;  /* 0x8000001f04047290 */ /* 0x000fe4000fffe03f */
[----:B------:R-:W-:Y:S02]  /*1d80*/  UIADD3 UR5, UR33, -0x1, URZ ;  /* 0xffffffff21057890 */ /* 0x000fe4000fffe03f */
[----:B------:R-:W-:Y:S01]  /*1d90*/  USHF.R.S32.HI UR15, URZ, 0x1f, UR4 ;  /* 0x0000001f3f0f7899 */ /* 0x000fe20008011404 */
[----:B------:R-:W-:-:S03]  /*1da0*/  IMAD.WIDE.U32 R4, R3, c[0x0][0x370], R4 ;  /* 0x0000dc0003047a25 */ /* 0x000fc600078e0004 */
[----:B------:R-:W-:Y:S02]  /*1db0*/  ULEA.HI UR15, UR15, UR4, URZ, 0x7 ;  /* 0x000000040f0f7291 */ /* 0x000fe4000f8f383f */
[----:B------:R-:W-:Y:S02]  /*1dc0*/  IADD3 R5, R5, UR14, RZ ;  /* 0x0000000e05057c10 */ /* 0x000fe4000fffe0ff */
[----:B------:R-:W-:-:S04]  /*1dd0*/  USHF.R.S32.HI UR15, URZ, 0x7, UR15 ;  /* 0x000000073f0f7899 */ /* 0x000fc8000801140f */
[----:B------:R-:W-:-:S04]  /*1de0*/  UISETP.LT.AND UP1, UPT, URZ, UR15, UPT ;  /* 0x0000000f3f00728c */ /* 0x000fc8000bf21270 */
[----:B------:R-:W-:-:S04]  /*1df0*/  USEL UR15, URZ, UR15, !UP1 ;  /* 0x0000000f3f0f7287 */ /* 0x000fc8000c800000 */
[----:B------:R-:W-:Y:S01]  /*1e00*/  UISETP.GT.AND UP1, UPT, UR33, UR15, UPT ;  /* 0x0000000f2100728c */ /* 0x000fe2000bf24270 */
[----:B--2---:R-:W-:-:S05]  /*1e10*/  IMAD R0, R8, UR47, R10 ;  /* 0x0000002f08007c24 */ /* 0x004fca000f8e020a */
        /* <DEDUP_REMOVED lines=37> */
.L_x_1174:
        /* <DEDUP_REMOVED lines=18> */
.L_x_1175:
        /* <DEDUP_REMOVED lines=28> */
.L_x_1177:
[----:B------:R-:W-:Y:S05]  /*2350*/  BSYNC B0 ;  /* 0x0000000000007941 */ /* 0x000fea0003800000 */
.L_x_1176:
        /* <DEDUP_REMOVED lines=15> */
.L_x_1179:
[----:B------:R-:W-:Y:S05]  /*2450*/  BSYNC B0 ;  /* 0x0000000000007941 */ /* 0x000fea0003800000 */
.L_x_1178:
        /* <DEDUP_REMOVED lines=15> */
.L_x_1181:
[----:B------:R-:W-:Y:S05]  /*2550*/  BSYNC B0 ;  /* 0x0000000000007941 */ /* 0x000fea0003800000 */
.L_x_1180:
        /* <DEDUP_REMOVED lines=14> */
.L_x_1183:
[----:B------:R-:W-:Y:S05]  /*2640*/  BSYNC B0 ;  /* 0x0000000000007941 */ /* 0x000fea0003800000 */
.L_x_1182:
[----:B------:R-:W-:Y:S01]  /*2650*/  ULDC.64 UR4, c[0x0][0x3a8] ;  /* 0x0000ea0000047ab9 */ /* 0x000fe20000000a00 */
[----:B--2---:R-:W-:Y:S01]  /*2660*/  IMAD.U32 R4, RZ, RZ, UR22 ;  /* 0x00000016ff047e24 */ /* 0x004fe2000f8e00ff */
[----:B------:R-:W-:Y:S01]  /*2670*/  UIMAD UR4, UR20, UR4, URZ ;  /* 0x00000004140472a4 */ /* 0x000fe2000f8e023f */
[----:B------:R-:W-:Y:S02]  /*2680*/  BSSY B0, `(.L_x_1184) ;  /* 0x0000016000007945 */ /* 0x000fe40003800000 */
[----:B------:R-:W-:Y:S01]  /*2690*/  IMAD.WIDE.U32 R4, R4, c[0x0][0x3a8], R206 ;  /* 0x0000ea0004047a25 */ /* 0x000fe200078e00ce */
[----:B------:R-:W-:-:S04]  /*26a0*/  UIMAD UR4, UR22, UR5, UR4 ;  /* 0x00000005160472a4 */ /* 0x000fc8000f8e0204 */
[----:B------:R-:W-:Y:S02]  /*26b0*/  IADD3 R4, P4, R4, UR9, RZ ;  /* 0x0000000904047c10 */ /* 0x000fe4000ff9e0ff */
[----:B------:R-:W-:Y:S01]  /*26c0*/  MOV R0, UR4 ;  /* 0x0000000400007c02 */ /* 0x000fe20008000f00 */
[----:B------:R-:W-:Y:S02]  /*26d0*/  ULDC.64 UR4, c[0x0][0x3c0] ;  /* 0x0000f00000047ab9 */ /* 0x000fe40000000a00 */
[----:B------:R-:W-:Y:S01]  /*26e0*/  UIMAD UR4, UR58, UR4, URZ ;  /* 0x000000043a0472a4 */ /* 0x000fe2000f8e023f */
[----:B------:R-:W-:Y:S01]  /*26f0*/  IADD3.X R5, R5, UR11, R0, P4, !PT ;  /* 0x0000000b05057c10 */ /* 0x000fe2000a7fe400 */
[----:B------:R-:W-:Y:S02]  /*2700*/  IMAD.U32 R0, RZ, RZ, UR36 ;  /* 0x00000024ff007e24 */ /* 0x000fe4000f8e00ff */
[----:B------:R-:W-:Y:S02]  /*2710*/  UIMAD UR4, UR36, UR5, UR4 ;  /* 0x00000005240472a4 */ /* 0x000fe4000f8e0204 */
        /* <DEDUP_REMOVED lines=12> */
.L_x_1185:
[----:B------:R-:W-:Y:S05]  /*27e0*/  BSYNC B0 ;  /* 0x0000000000007941 */ /* 0x000fea0003800000 */
.L_x_1184:
        /* <DEDUP_REMOVED lines=13> */
.L_x_1187:
[----:B------:R-:W-:Y:S05]  /*28c0*/  BSYNC B0 ;  /* 0x0000000000007941 */ /* 0x000fea0003800000 */
.L_x_1186:
        /* <DEDUP_REMOVED lines=13> */
.L_x_1189:
[----:B------:R-:W-:Y:S05]  /*29a0*/  BSYNC B0 ;  /* 0x0000000000007941 */ /* 0x000fea0003800000 */
.L_x_1188:
        /* <DEDUP_REMOVED lines=12> */
.L_x_1173:
[----:B------:R-:W-:Y:S01]  /*2a70*/  PLOP3.LUT P0, PT, PT, PT, UP6, 0x80, 0x0 ;  /* 0x000000000000781c */ /* 0x000fe20003f0f068 */
[----:B------:R-:W-:Y:S01]  /*2a80*/  ULEA.HI UR4, UR5, UR5, URZ, 0x1 ;  /* 0x0000000505047291 */ /* 0x000fe2000f8f083f */
[----:B------:R-:W-:Y:S03]  /*2a90*/  BSSY B0, `(.L_x_1191) ;  /* 0x0000012000007945 */ /* 0x000fe60003800000 */
[----:B------:R-:W-:-:S04]  /*2aa0*/  ULOP3.LUT UR4, UR4, 0xfffffffe, URZ, 0xc0, !UPT ;  /* 0xfffffffe04047892 */ /* 0x000fc8000f8ec03f */
[----:B------:R-:W-:-:S04]  /*2ab0*/  UIADD3 UR4, UR5, -UR4, URZ ;  /* 0x8000000405047290 */ /* 0x000fc8000fffe03f */
[----:B------:R-:W-:Y:S01]  /*2ac0*/  @P0 BAR.SYNC.DEFER_BLOCKING 0x0 ;  /* 0x0000000000000b1d */ /* 0x000fe20000010000 */
[----:B------:R-:W-:Y:S02]  /*2ad0*/  UISETP.NE.AND UP0, UPT, UR4, 0x1, UPT ;  /* 0x000000010400788c */ /* 0x000fe4000bf05270 */
[----:B------:R-:W-:-:S06]  /*2ae0*/  UIMAD UR4, UR5, -0x80, UR17 ;  /* 0xffffff80050478a4 */ /* 0x000fcc000f8e0211 */
[----:B------:R-:W-:-:S13]  /*2af0*/  ISETP.GE.AND P1, PT, R19, UR4, PT ;  /* 0x0000000413007c0c */ /* 0x000fda000bf26270 */
        /* <DEDUP_REMOVED lines=11> */
.L_x_1192:
[----:B------:R-:W-:Y:S05]  /*2bb0*/  BSYNC B0 ;  /* 0x0000000000007941 */ /* 0x000fea0003800000 */
.L_x_1191:
        /* <DEDUP_REMOVED lines=8> */
[----:B------:R-:W-:Y:S02]  /*2c40*/  IMAD.MOV.U32 R0, RZ, RZ, c[0x0][0x370] ;  /* 0x0000dc00ff007624 */ /* 0x000fe400078e00ff */
[----:B------:R-:W-:-:S03]  /*2c50*/  IMAD.MOV.U32 R3, RZ, RZ, c[0x0][0x374] ;  /* 0x0000dd00ff037624 */ /* 0x000fc600078e00ff */
[----:B---3--:R-:W-:-:S04]  /*2c60*/  LEA R4, P0, R0, R211, 0x6 ;  /* 0x000000d300047211 */ /* 0x008fc800078030ff */
[----:B------:R-:W-:-:S05]  /*2c70*/  LEA.HI.X R5, R0, R208, R3, 0x6, P0 ;  /* 0x000000d000057211 */ /* 0x000fca00000f3403 */
[----:B------:R-:W-:Y:S01]  /*2c80*/  @!PT LDS RZ, [RZ] ;  /* 0x00000000fffff984 */ /* 0x000fe20000000800 */
[----:B------:R-:W-:Y:S01]  /*2c90*/  @!PT LDS RZ, [RZ] ;  /* 0x00000000fffff984 */ /* 0x000fe20000000800 */
[----:B------:R-:W-:Y:S01]  /*2ca0*/  @!PT LDS RZ, [RZ] ;  /* 0x00000000fffff984 */ /* 0x000fe20000000800 */
[----:B------:R3:W-:Y:S04]  /*2cb0*/  LDGSTS.E.BYPASS.LTC128B.128 [R193+0x9000], [R4.64] ;  /* 0x0900000004c17fae */ /* 0x0007e8000b901d46 */
.L_x_1194:
[----:B------:R-:W-:Y:S05]  /*2cc0*/  BSYNC B0 ;  /* 0x0000000000007941 */ /* 0x000fea0003800000 */
.L_x_1193:
        /* <DEDUP_REMOVED lines=16> */
.L_x_1196:
[----:B------:R-:W-:Y:S05]  /*2dd0*/  BSYNC B0 ;  /* 0x0000000000007941 */ /* 0x000fea0003800000 */
.L_x_1195:
        /* <DEDUP_REMOVED lines=17> */
.L_x_1198:
[----:B------:R-:W-:Y:S05]  /*2ef0*/  BSYNC B0 ;  /* 0x0000000000007941 */ /* 0x000fea0003800000 */
.L_x_1197:
[----:B------:R-:W5:Y:S01]  /*2f00*/  LDL R3, [R1+0xa0] ;  /* 0x0000a00001037983 */ /* 0x000f620000100800 */
[----:B------:R-:W-:Y:S01]  /*2f10*/  PLOP3.LUT P0, PT, PT, PT, UP0, 0x80, 0x0 ;  /* 0x000000000000781c */ /* 0x000fe20003f0f008 */
[----:B------:R-:W-:Y:S01]  /*2f20*/  BSSY B0, `(.L_x_1199) ;  /* 0x0000015000007945 */ /* 0x000fe20003800000 */
[----:B-----5:R-:W-:-:S04]  /*2f30*/  IADD3 R0, R3, 0x2000, RZ ;  /* 0x0000200003007810 */ /* 0x020fc80007ffe0ff */
        /* <DEDUP_REMOVED lines=13> */
[----:B---3--:R-:W-:Y:S02]  /*3010*/  MOV R4, R210 ;  /* 0x000000d200047202 */ /* 0x008fe40000000f00 */
[----:B------:R-:W-:-:S05]  /*3020*/  MOV R5, R209 ;  /* 0x000000d100057202 */ /* 0x000fca0000000f00 */
[----:B------:R-:W-:Y:S01]  /*3030*/  @!PT LDS RZ, [RZ] ;  /* 0x00000000fffff984 */ /* 0x000fe20000000800 */
[----:B------:R-:W-:Y:S01]  /*3040*/  @!PT LDS RZ, [RZ] ;  /* 0x00000000fffff984 */ /* 0x000fe20000000800 */
[----:B------:R-:W-:Y:S01]  /*3050*/  @!PT LDS RZ, [RZ] ;  /* 0x00000000fffff984 */ /* 0x000fe20000000800 */
[----:B------:R3:W-:Y:S02]  /*3060*/  LDGSTS.E.BYPASS.LTC128B.128 [R192], [R4.64] ;  /* 0x0000000004c07fae */ /* 0x0007e4000b901d46 */
.L_x_1200:
[----:B------:R-:W-:Y:S05]  /*3070*/  BSYNC B0 ;  /* 0x0000000000007941 */ /* 0x000fea0003800000 */
.L_x_1199:
        /* <DEDUP_REMOVED lines=20> */
.L_x_1202:
[----:B------:R-:W-:Y:S05]  /*31c0*/  BSYNC B0 ;  /* 0x0000000000007941 */ /* 0x000fea0003800000 */
.L_x_1201:
        /* <DEDUP_REMOVED lines=20> */
.L_x_1204:
[----:B------:R-:W-:Y:S05]  /*3310*/  BSYNC B0 ;  /* 0x0000000000007941 */ /* 0x000fea0003800000 */
.L_x_1203:
        /* <DEDUP_REMOVED lines=13> */
[----:B---3--:R-:W-:-:S02]  /*33f0*/  MOV R4, R210 ;  /* 0x000000d200047202 */ /* 0x008fc40000000f00 */
[----:B------:R-:W-:-:S05]  /*3400*/  MOV R5, R209 ;  /* 0x000000d100057202 */ /* 0x000fca0000000f00 */
[----:B------:R-:W-:-:S05]  /*3410*/  IMAD.WIDE.U32 R4, R0, 0xc0, R4 ;  /* 0x000000c000047825 */ /* 0x000fca00078e0004 */
[----:B------:R-:W-:-:S05]  /*3420*/  IADD3 R5, R5, UR59, RZ ;  /* 0x0000003b05057c10 */ /* 0x000fca000fffe0ff */
[----:B------:R-:W-:Y:S01]  /*3430*/  @!PT LDS RZ, [RZ] ;  /* 0x00000000fffff984 */ /* 0x000fe20000000800 */
[----:B------:R-:W-:Y:S01]  /*3440*/  @!PT LDS RZ, [RZ] ;  /* 0x00000000fffff984 */ /* 0x000fe20000000800 */
[----:B------:R-:W-:Y:S01]  /*3450*/  @!PT LDS RZ, [RZ] ;  /* 0x00000000fffff984 */ /* 0x000fe20000000800 */
[----:B------:R3:W-:Y:S02]  /*3460*/  LDGSTS.E.BYPASS.LTC128B.128 [R192+0x3000], [R4.64] ;  /* 0x0300000004c07fae */ /* 0x0007e4000b901d46 */
.L_x_1206:
[----:B------:R-:W-:Y:S05]  /*3470*/  BSYNC B0 ;  /* 0x0000000000007941 */ /* 0x000fea0003800000 */
.L_x_1205:
[----:B------:R-:W5:Y:S04]  /*3480*/  LDL R17, [R1+0x98] ;  /* 0x0000980001117983 */ /* 0x000f680000100800 */
[----:B--2---:R-:W2:Y:S01]  /*3490*/  LDL R18, [R1+0xd0] ;  /* 0x0000d00001127983 */ /* 0x004ea20000100800 */
[----:B------:R-:W-:Y:S01]  /*34a0*/  IMAD.MOV.U32 R10, RZ, RZ, 0x7f800000 ;  /* 0x7f800000ff0a7424 */ /* 0x000fe200078e00ff */
[----:B------:R-:W-:Y:S01]  /*34b0*/  ULDC.64 UR18, c[0x0][0x198] ;  /* 0x0000660000127ab9 */ /* 0x000fe20000000a00 */
[----:B------:R-:W-:Y:S02]  /*34c0*/  IMAD.MOV.U32 R9, RZ, RZ, 0x7f800000 ;  /* 0x7f800000ff097424 */ /* 0x000fe400078e00ff */
[----:B------:R-:W-:Y:S02]  /*34d0*/  IMAD.MOV.U32 R20, RZ, RZ, 0x7f800000 ;  /* 0x7f800000ff147424 */ /* 0x000fe400078e00ff */
[----:B------:R-:W-:Y:S01]  /*34e0*/  IMAD.MOV.U32 R21, RZ, RZ, 0x7f800000 ;  /* 0x7f800000ff157424 */ /* 0x000fe200078e00ff */
[----:B-----5:R-:W-:-:S02]  /*34f0*/  IADD3 R0, R17, 0x48, RZ ;  /* 0x0000004811007810 */ /* 0x020fc40007ffe0ff */
[C---:B---3--:R-:W-:Y:S02]  /*3500*/  IADD3 R4, R17.reuse, 0x8, RZ ;  /* 0x0000000811047810 */ /* 0x048fe40007ffe0ff */
[----:B------:R-:W-:Y:S02]  /*3510*/  ISETP.GE.AND P3, PT, R0, UR4, PT ;  /* 0x0000000400007c0c */ /* 0x000fe4000bf66270 */
[C---:B------:R-:W-:Y:S02]  /*3520*/  IADD3 R3, R17.reuse, 0x40, RZ ;  /* 0x0000004011037810 */ /* 0x040fe40007ffe0ff */
[----:B------:R-:W-:Y:S01]  /*3530*/  ISETP.GE.AND P5, PT, R4, UR4, PT ;  /* 0x0000000404007c0c */ /* 0x000fe2000bfa6270 */
[----:B------:R-:W-:Y:S01]  /*3540*/  IMAD.SHL.U32 R4, R17, 0x4, RZ ;  /* 0x0000000411047824 */ /* 0x000fe200078e00ff */
[----:B------:R-:W-:Y:S02]  /*3550*/  ISETP.GE.AND P4, PT, R3, UR4, PT ;  /* 0x0000000403007c0c */ /* 0x000fe4000bf86270 */
[----:B------:R-:W-:-:S02]  /*3560*/  ISETP.GE.AND P6, PT, R17, UR4, PT ;  /* 0x0000000411007c0c */ /* 0x000fc4000bfc6270 */
[----:B--2---:R-:W-:Y:S02]  /*3570*/  SHF.L.U64.HI R5, R17, 0x2, R18 ;  /* 0x0000000211057819 */ /* 0x004fe40000010212 */
[----:B------:R-:W-:Y:S02]  /*3580*/  IADD3 R4, P2, R4, UR11, RZ ;  /* 0x0000000b04047c10 */ /* 0x000fe4000ff5e0ff */
[----:B------:R-:W-:Y:S02]  /*3590*/  SHF.R.S32.HI R3, RZ, 0x1f, R0 ;  /* 0x0000001fff037819 */ /* 0x000fe40000011400 */
[C---:B------:R-:W-:Y:S02]  /*35a0*/  @!P3 LEA R6, P1, R0.reuse, UR11, 0x2 ;  /* 0x0000000b0006bc11 */ /* 0x040fe4000f8210ff */
[----:B------:R-:W-:Y:S02]  /*35b0*/  IADD3.X R5, R5, UR10, RZ, P2, !PT ;  /* 0x0000000a05057c10 */ /* 0x000fe400097fe4ff */
[----:B------:R-:W-:-:S03]  /*35c0*/  @!P3 LEA.HI.X R7, R0, UR10, R3, 0x2, P1 ;  /* 0x0000000a0007bc11 */ /* 0x000fc600088f1403 */
[----:B------:R2:W3:Y:S04]  /*35d0*/  @!P4 LDG.E R10, [R4.64+0x100] ;  /* 0x00010006040ac981 */ /* 0x0004e8000c1e1900 */
[----:B------:R-:W5:Y:S04]  /*35e0*/  @!P3 LDG.E R9, [R6.64] ;  /* 0x000000060609b981 */ /* 0x000f68000c1e1900 */
[----:B----4-:R2:W4:Y:S04]  /*35f0*/  @!P5 LDG.E R20, [R4.64+0x20] ;  /* 0x000020060414d981 */ /* 0x010528000c1e1900 */
[----:B------:R2:W4:Y:S01]  /*3600*/  @!P6 LDG.E R21, [R4.64] ;  /* 0x000000060415e981 */ /* 0x000522000c1e1900 */
[----:B------:R-:W-:-:S06]  /*3610*/  UIMAD UR4, UR34, -0x80, UR8 ;  /* 0xffffff80220478a4 */ /* 0x000fcc000f8e0208 */
[----:B------:R-:W-:Y:S01]  /*3620*/  ISETP.GE.AND P5, PT, R19, UR4, PT ;  /* 0x0000000413007c0c */ /* 0x000fe2000bfa6270 */
[----:B------:R-:W-:-:S04]  /*3630*/  UIMAD UR9, UR20, UR18, URZ ;  /* 0x00000012140972a4 */ /* 0x000fc8000f8e023f */
[----:B------:R-:W-:-:S08]  /*3640*/  UIMAD UR9, UR22, UR19, UR9 ;  /* 0x00000013160972a4 */ /* 0x000fd0000f8e0209 */
[----:B------:R-:W-:Y:S01]  /*3650*/  @P5 STS.128 [R193+0xc000], RZ ;  /* 0x00c000ffc1005388 */ /* 0x000fe20000000c00 */
[----:B--2---:R-:W-:-:S04]  /*3660*/  IMAD.U32 R4, RZ, RZ, UR22 ;  /* 0x00000016ff047e24 */ /* 0x004fc8000f8e00ff */
[----:B------:R-:W-:-:S04]  /*3670*/  IMAD.WIDE.U32 R4, R4, c[0x0][0x198], R206 ;  /* 0x0000660004047a25 */ /* 0x000fc800078e00ce */
[----:B------:R-:W-:Y:S01]  /*3680*/  IMAD.U32 R8, RZ, RZ, UR9 ;  /* 0x00000009ff087e24 */ /* 0x000fe2000f8e00ff */
[----:B------:R-:W-:Y:S01]  /*3690*/  IADD3 R4, P1, R4, UR28, RZ ;  /* 0x0000001c04047c10 */ /* 0x000fe2000ff3e0ff */
[----:B------:R-:W-:-:S03]  /*36a0*/  IMAD R0, R12, c[0x0][0x1b0], RZ ;  /* 0x00006c000c007a24 */ /* 0x000fc600078e02ff */
[----:B------:R-:W-:Y:S01]  /*36b0*/  IADD3.X R5, R5, UR30, R8, P1, !PT ;  /* 0x0000001e05057c10 */ /* 0x000fe20008ffe408 */
[C---:B------:R-:W-:Y:S01]  /*36c0*/  IMAD R0, R11.reuse, c[0x0][0x1b4], R0 ;  /* 0x00006d000b007a24 */ /* 0x040fe200078e0200 */
[----:B------:R-:W-:Y:S03]  /*36d0*/  BSSY B0, `(.L_x_1207) ;  /* 0x0000017000007945 */ /* 0x000fe60003800000 */
[----:B------:R-:W-:Y:S01]  /*36e0*/  IMAD.WIDE.U32 R4, R11, c[0x0][0x1b0], R4 ;  /* 0x00006c000b047a25 */ /* 0x000fe200078e0004 */
[----:B---3--:R2:W-:Y:S04]  /*36f0*/  STL [R1+0x44], R10 ;  /* 0x0000440a01007387 */ /* 0x0085e80000100800 */
[----:B-----5:R3:W-:Y:S04]  /*3700*/  STL [R1+0x48], R9 ;  /* 0x0000480901007387 */ /* 0x0207e80000100800 */
[----:B----4-:R3:W-:Y:S04]  /*3710*/  STL [R1+0x50], R20 ;  /* 0x0000501401007387 */ /* 0x0107e80000100800 */
[----:B------:R3:W-:Y:S01]  /*3720*/  STL [R1+0x4c], R21 ;  /* 0x00004c1501007387 */ /* 0x0007e20000100800 */
[----:B--2---:R-:W-:Y:S01]  /*3730*/  IMAD.IADD R10, R5, 0x1, R0 ;  /* 0x00000001050a7824 */ /* 0x004fe200078e0200 */
        /* <DEDUP_REMOVED lines=11> */
[----:B---3--:R-:W-:-:S05]  /*37f0*/  LEA.HI.X R9, R6, c[0x0][0x16c], R0, 0x1, P1 ;  /* 0x00005b0006097a11 */ /* 0x008fca00008f0c00 */
[----:B------:R-:W-:Y:S01]  /*3800*/  @!PT LDS RZ, [RZ] ;  /* 0x00000000fffff984 */ /* 0x000fe20000000800 */
[----:B------:R-:W-:Y:S01]  /*3810*/  @!PT LDS RZ, [RZ] ;  /* 0x00000000fffff984 */ /* 0x000fe20000000800 */
[----:B------:R-:W-:Y:S01]  /*3820*/  @!PT LDS RZ, [RZ] ;  /* 0x00000000fffff984 */ /* 0x000fe20000000800 */
[----:B------:R3:W-:Y:S04]  /*3830*/  LDGSTS.E.BYPASS.LTC128B.128 [R193+0xc000], [R8.64] ;  /* 0x0c00000008c17fae */ /* 0x0007e8000b901d46 */
.L_x_1208:
[----:B------:R-:W-:Y:S05]  /*3840*/  BSYNC B0 ;  /* 0x0000000000007941 */ /* 0x000fea0003800000 */
.L_x_1207:
        /* <DEDUP_REMOVED lines=21> */
.L_x_1210:
[----:B------:R-:W-:Y:S05]  /*39a0*/  BSYNC B0 ;  /* 0x0000000000007941 */ /* 0x000fea0003800000 */
.L_x_1209:
        /* <DEDUP_REMOVED lines=21> */
.L_x_1212:
[----:B------:R-:W-:Y:S05]  /*3b00*/  BSYNC B0 ;  /* 0x0000000000007941 */ /* 0x000fea0003800000 */
.L_x_1211:
[----:B------:R-:W-:Y:S01]  /*3b10*/  ISETP.GE.AND P2, PT, R15, UR4, PT ;  /* 0x000000040f007c0c */ /* 0x000fe2000bf46270 */
[----:B------:R-:W-:-:S12]  /*3b20*/  BSSY B0, `(.L_x_1213) ;  /* 0x0000013000007945 */ /* 0x000fd80003800000 */
        /* <DEDUP_REMOVED lines=18> */
.L_x_1214:
[----:B------:R-:W-:Y:S05]  /*3c50*/  BSYNC B0 ;  /* 0x0000000000007941 */ /* 0x000fea0003800000 */
.L_x_1213:
[----:B------:R-:W-:Y:S01]  /*3c60*/  ULDC.64 UR18, c[0x0][0x1a0] ;  /* 0x0000680000127ab9 */ /* 0x000fe20000000a00 */
[----:B-1----:R-:W-:Y:S01]  /*3c70*/  MOV R4, UR22 ;  /* 0x0000001600047c02 */ /* 0x002fe20008000f00 */
[----:B------:R-:W-:Y:S01]  /*3c80*/  UIMAD UR4, UR20, UR18, URZ ;  /* 0x00000012140472a4 */ /* 0x000fe2000f8e023f */
[----:B------:R1:W-:Y:S01]  /*3c90*/  @P5 STS.128 [R193+0x10000], RZ ;  /* 0x010000ffc1005388 */ /* 0x0003e20000000c00 */
[----:B------:R-:W-:Y:S01]  /*3ca0*/  IMAD R0, R12, c[0x0][0x1b8], RZ ;  /* 0x00006e000c007a24 */ /* 0x000fe200078e02ff */
[----:B------:R-:W-:Y:S01]  /*3cb0*/  BSSY B0, `(.L_x_1215) ;  /* 0x0000019000007945 */ /* 0x000fe20003800000 */
[----:B------:R-:W-:Y:S01]  /*3cc0*/  UIMAD UR4, UR22, UR19, UR4 ;  /* 0x00000013160472a4 */ /* 0x000fe2000f8e0204 */
[----:B------:R-:W-:-:S04]  /*3cd0*/  IMAD.WIDE.U32 R4, R4, c[0x0][0x1a0], R206 ;  /* 0x0000680004047a25 */ /* 0x000fc800078e00ce */
[----:B------:R-:W-:Y:S01]  /*3ce0*/  IMAD R0, R11, c[0x0][0x1bc], R0 ;  /* 0x00006f000b007a24 */ /* 0x000fe200078e0200 */
[----:B------:R-:W-:Y:S02]  /*3cf0*/  IADD3 R4, P1, R4, UR21, RZ ;  /* 0x0000001504047c10 */ /* 0x000fe4000ff3e0ff */
[----:B------:R-:W-:-:S04]  /*3d00*/  MOV R3, UR4 ;  /* 0x0000000400037c02 */ /* 0x000fc80008000f00 */
[----:B------:R-:W-:-:S05]  /*3d10*/  IADD3.X R5, R5, UR24, R3, P1, !PT ;  /* 0x0000001805057c10 */ /* 0x000fca0008ffe403 */
[----:B------:R-:W-:-:S05]  /*3d20*/  IMAD.WIDE.U32 R4, R11, c[0x0][0x1b8], R4 ;  /* 0x00006e000b047a25 */ /* 0x000fca00078e0004 */
[----:B------:R-:W-:Y:S01]  /*3d30*/  IADD3 R10, R5, R0, RZ ;  /* 0x00000000050a7210 */ /* 0x000fe20007ffe0ff */
        /* <DEDUP_REMOVED lines=10> */
[----:B---3--:R-:W-:-:S04]  /*3de0*/  LEA R8, P1, R6, c[0x0][0x170], 0x1 ;  /* 0x00005c0006087a11 */ /* 0x008fc800078208ff */
[----:B------:R-:W-:-:S05]  /*3df0*/  LEA.HI.X R9, R6, c[0x0][0x174], R0, 0x1, P1 ;  /* 0x00005d0006097a11 */ /* 0x000fca00008f0c00 */
[----:B------:R-:W-:Y:S01]  /*3e00*/  @!PT LDS RZ, [RZ] ;  /* 0x00000000fffff984 */ /* 0x000fe20000000800 */
[----:B------:R-:W-:Y:S01]  /*3e10*/  @!PT LDS RZ, [RZ] ;  /* 0x00000000fffff984 */ /* 0x000fe20000000800 */
[----:B------:R-:W-:Y:S01]  /*3e20*/  @!PT LDS RZ, [RZ] ;  /* 0x00000000fffff984 */ /* 0x000fe20000000800 */
[----:B------:R3:W-:Y:S04]  /*3e30*/  LDGSTS.E.BYPASS.LTC128B.128 [R193+0x10000], [R8.64] ;  /* 0x1000000008c17fae */ /* 0x0007e8000b901d46 */
.L_x_1216:
[----:B-1----:R-:W-:Y:S05]  /*3e40*/  BSYNC B0 ;  /* 0x0000000000007941 */ /* 0x002fea0003800000 */
.L_x_1215:
        /* <DEDUP_REMOVED lines=20> */
.L_x_1218:
[----:B------:R-:W-:Y:S05]  /*3f90*/  BSYNC B0 ;  /* 0x0000000000007941 */ /* 0x000fea0003800000 */
.L_x_1217:
        /* <DEDUP_REMOVED lines=20> */
.L_x_1220:
[----:B------:R-:W-:Y:S05]  /*40e0*/  BSYNC B0 ;  /* 0x0000000000007941 */ /* 0x000fea0003800000 */
.L_x_1219:
        /* <DEDUP_REMOVED lines=19> */
.L_x_1222:
[----:B------:R-:W-:Y:S05]  /*4220*/  BSYNC B0 ;  /* 0x0000000000007941 */ /* 0x000fea0003800000 */
.L_x_1221:
[----:B------:R-:W-:Y:S02]  /*4230*/  ULDC.64 UR20, c[0x0][0x318] ;  /* 0x0000c60000147ab9 */ /* 0x000fe40000000a00 */
[----:B------:R-:W-:Y:S01]  /*4240*/  ULDC.64 UR24, c[0x0][0x320] ;  /* 0x0000c80000187ab9 */ /* 0x000fe20000000a00 */
[----:B------:R-:W5:Y:S01]  /*4250*/  S2R R0, SR_TID.X ;  /* 0x0000000000007919 */ /* 0x000f620000002100 */
[----:B------:R-:W-:-:S03]  /*4260*/  UISETP.NE.U32.AND UP1, UPT, URZ, UR20, UPT ;  /* 0x000000143f00728c */ /* 0x000fc6000bf25070 */
[----:B------:R-:W0:Y:S01]  /*4270*/  LDGDEPBAR ;  /* 0x00000000000079af */ /* 0x000e220000000000 */
        /* <DEDUP_REMOVED lines=10> */
[----:B-1----:R-:W-:-:S05]  /*4320*/  IMAD.U32 R4, RZ, RZ, UR20 ;  /* 0x00000014ff047e24 */ /* 0x002fca000f8e00ff */
[----:B------:R-:W-:-:S05]  /*4330*/  IMAD.U32 R5, RZ, RZ, UR21 ;  /* 0x00000015ff057e24 */ /* 0x000fca000f8e00ff */
[----:B--2---:R1:W2:Y:S01]  /*4340*/  @P1 LDG.E R3, [R4.64] ;  /* 0x0000000604031981 */ /* 0x0042a2000c1e1900 */
[----:B-----5:R-:W-:Y:S01]  /*4350*/  IMAD.SHL.U32 R6, R0, 0x2, RZ ;  /* 0x0000000200067824 */ /* 0x020fe200078e00ff */
[----:B------:R-:W-:Y:S01]  /*4360*/  CS2R R126, SRZ ;  /* 0x00000000007e7805 */ /* 0x000fe2000001ff00 */
[----:B------:R-:W-:Y:S01]  /*4370*/  IMAD.MOV.U32 R205, RZ, RZ, R192 ;  /* 0x000000ffffcd7224 */ /* 0x000fe200078e00c0 */
        /* <DEDUP_REMOVED lines=21> */
[----:B-1----:R-:W2:Y:S01]  /*44d0*/  @P1 MUFU.RCP R5, c[0x0][0x238] ;  /* 0x00008e0000051b08 */ /* 0x002ea20000001000 */
[----:B------:R-:W-:Y:S01]  /*44e0*/  SHF.R.S32.HI R4, RZ, 0x1f, R0 ;  /* 0x0000001fff047819 */ /* 0x000fe20000011400 */
[----:B------:R-:W-:Y:S01]  /*44f0*/  CS2R R86, SRZ ;  /* 0x0000000000567805 */ /* 0x000fe2000001ff00 */
[----:B------:R-:W-:Y:S01]  /*4500*/  CS2R R84, SRZ ;  /* 0x0000000000547805 */ /* 0x000fe2000001ff00 */
[----:B------:R-:W-:Y:S01]  /*4510*/  CS2R R78, SRZ ;  /* 0x00000000004e7805 */ /* 0x000fe2000001ff00 */
[----:B------:R-:W-:Y:S01]  /*4520*/  LEA.HI R0, R4, R0, RZ, 0x7 ;  /* 0x0000000004007211 */ /* 0x000fe200078f38ff */
[----:B------:R-:W-:Y:S01]  /*4530*/  CS2R R76, SRZ ;  /* 0x00000000004c7805 */ /* 0x000fe2000001ff00 */
[----:B------:R-:W-:Y:S01]  /*4540*/  LOP3.LUT R4, R6, 0x6, RZ, 0xc0, !PT ;  /* 0x0000000606047812 */ /* 0x000fe200078ec0ff */
[----:B------:R-:W-:Y:S01]  /*4550*/  CS2R R82, SRZ ;  /* 0x0000000000527805 */ /* 0x000fe2000001ff00 */
[----:B------:R-:W-:Y:S01]  /*4560*/  SHF.R.S32.HI R0, RZ, 0x7, R0 ;  /* 0x00000007ff007819 */ /* 0x000fe20000011400 */
[----:B------:R-:W-:Y:S01]  /*4570*/  CS2R R80, SRZ ;  /* 0x0000000000507805 */ /* 0x000fe2000001ff00 */
[----:B------:R-:W-:Y:S01]  /*4580*/  CS2R R74, SRZ ;  /* 0x00000000004a7805 */ /* 0x000fe2000001ff00 */
[----:B------:R-:W-:Y:S01]  /*4590*/  CS2R R72, SRZ ;  /* 0x0000000000487805 */ /* 0x000fe2000001ff00 */
[----:B------:R-:W-:Y:S01]  /*45a0*/  CS2R R70, SRZ ;  /* 0x0000000000467805 */ /* 0x000fe2000001ff00 */
[----:B------:R-:W-:Y:S01]  /*45b0*/  IMAD R4, R0, 0x40, R4 ;  /* 0x0000004000047824 */ /* 0x000fe200078e0204 */
[----:B------:R-:W-:Y:S01]  /*45c0*/  CS2R R68, SRZ ;  /* 0x0000000000447805 */ /* 0x000fe2000001ff00 */
[----:B------:R-:W-:Y:S01]  /*45d0*/  IMAD.U32 R0, RZ, RZ, UR34 ;  /* 0x00000022ff007e24 */ /* 0x000fe2000f8e00ff */
[----:B------:R-:W-:Y:S01]  /*45e0*/  UMOV UR4, URZ ;  /* 0x0000003f00047c82 */ /* 0x000fe20008000000 */
[----:B------:R-:W-:Y:S01]  /*45f0*/  IMAD.MOV.U32 R191, RZ, RZ, 0x20 ;  /* 0x00000020ffbf7424 */ /* 0x000fe200078e00ff */
[----:B------:R-:W-:Y:S01]  /*4600*/  UIADD3 UR16, UR22, 0x80, URZ ;  /* 0x0000008016107890 */ /* 0x000fe2000fffe03f */
[----:B------:R-:W-:Y:S01]  /*4610*/  IMAD R204, R0, 0x80, R4 ;  /* 0x0000008000cc7824 */ /* 0x000fe200078e0204 */
[----:B------:R-:W-:Y:S01]  /*4620*/  IADD3 R0, R188, 0x2000, RZ ;  /* 0x00002000bc007810 */ /* 0x000fe20007ffe0ff */
[----:B------:R-:W-:-:S02]  /*4630*/  IMAD.MOV.U32 R190, RZ, RZ, 0x40 ;  /* 0x00000040ffbe7424 */ /* 0x000fc400078e00ff */
[----:B------:R-:W-:Y:S01]  /*4640*/  IMAD.SHL.U32 R182, R189, 0x2, RZ ;  /* 0x00000002bdb67824 */ /* 0x000fe200078e00ff */
[----:B------:R-:W-:Y:S02]  /*4650*/  SEL R0, R0, R188, !P0 ;  /* 0x000000bc00007207 */ /* 0x000fe40004000000 */
[C---:B------:R-:W-:Y:S02]  /*4660*/  IADD3 R231, R204.reuse, 0x11, RZ ;  /* 0x00000011cce77810 */ /* 0x040fe40007ffe0ff */
[----:B------:R-:W-:Y:S01]  /*4670*/  IADD3 R230, R204, 0x10, RZ ;  /* 0x00000010cce67810 */ /* 0x000fe20007ffe0ff */
[----:B------:R-:W-:Y:S01]  /*4680*/  IMAD.SHL.U32 R180, R0, 0x2, RZ ;  /* 0x0000000200b47824 */ /* 0x000fe200078e00ff */
[C---:B------:R-:W-:Y:S02]  /*4690*/  IADD3 R0, R204.reuse, 0x29, RZ ;  /* 0x00000029cc007810 */ /* 0x040fe40007ffe0ff */
[C---:B------:R-:W-:Y:S02]  /*46a0*/  IADD3 R229, R204.reuse, 0x9, RZ ;  /* 0x00000009cce57810 */ /* 0x040fe40007ffe0ff */
[----:B------:R1:W-:Y:S01]  /*46b0*/  I2F R4, R0 ;  /* 0x0000000000047306 */ /* 0x0003e20000201400 */
[----:B------:R-:W-:-:S02]  /*46c0*/  IADD3 R228, R204, 0x8, RZ ;  /* 0x00000008cce47810 */ /* 0x000fc40007ffe0ff */
[C---:B------:R-:W-:Y:S02]  /*46d0*/  IADD3 R227, R204.reuse, 0x1, RZ ;  /* 0x00000001cce37810 */ /* 0x040fe40007ffe0ff */
[C---:B------:R-:W-:Y:S02]  /*46e0*/  IADD3 R252, R204.reuse, 0x38, RZ ;  /* 0x00000038ccfc7810 */ /* 0x040fe40007ffe0ff */
[C---:B------:R-:W-:Y:S02]  /*46f0*/  IADD3 R226, R204.reuse, 0x31, RZ ;  /* 0x00000031cce27810 */ /* 0x040fe40007ffe0ff */
[C---:B------:R-:W-:Y:S02]  /*4700*/  IADD3 R225, R204.reuse, 0x30, RZ ;  /* 0x00000030cce17810 */ /* 0x040fe40007ffe0ff */
[C---:B------:R-:W-:Y:S02]  /*4710*/  IADD3 R232, R204.reuse, 0x18, RZ ;  /* 0x00000018cce87810 */ /* 0x040fe40007ffe0ff */
[----:B------:R-:W-:-:S02]  /*4720*/  IADD3 R239, R204, 0x29, RZ ;  /* 0x00000029ccef7810 */ /* 0x000fc40007ffe0ff */
[C---:B------:R-:W-:Y:S02]  /*4730*/  IADD3 R238, R204.reuse, 0x28, RZ ;  /* 0x00000028ccee7810 */ /* 0x040fe40007ffe0ff */
[C---:B-1----:R-:W-:Y:S02]  /*4740*/  IADD3 R0, R204.reuse, 0x28, RZ ;  /* 0x00000028cc007810 */ /* 0x042fe40007ffe0ff */
[C---:B------:R-:W-:Y:S02]  /*4750*/  IADD3 R237, R204.reuse, 0x21, RZ ;  /* 0x00000021cced7810 */ /* 0x040fe40007ffe0ff */
[C---:B------:R-:W-:Y:S02]  /*4760*/  IADD3 R236, R204.reuse, 0x20, RZ ;  /* 0x00000020ccec7810 */ /* 0x040fe40007ffe0ff */
[C---:B------:R-:W-:Y:S01]  /*4770*/  IADD3 R235, R204.reuse, 0x19, RZ ;  /* 0x00000019cceb7810 */ /* 0x040fe20007ffe0ff */
[----:B--2---:R-:W-:Y:S01]  /*4780*/  @P1 FMUL.FTZ R3, R3, R5 ;  /* 0x0000000503031220 */ /* 0x004fe20000410000 */
[----:B------:R-:W-:-:S03]  /*4790*/  IADD3 R5, R204, 0x39, RZ ;  /* 0x00000039cc057810 */ /* 0x000fc60007ffe0ff */
[----:B------:R1:W2:Y:S02]  /*47a0*/  @P1 R2UR UR9, R3 ;  /* 0x00000000030913c2 */ /* 0x0002a400000e0000 */
[----:B-1----:R-:W-:Y:S01]  /*47b0*/  IADD3 R3, R189, 0x2000, RZ ;  /* 0x00002000bd037810 */ /* 0x002fe20007ffe0ff */
[----:B--2---:R-:W-:-:S03]  /*47c0*/  @UP1 UMOV UR4, UR9 ;  /* 0x0000000900041c82 */ /* 0x004fc60008000000 */
[----:B------:R-:W-:-:S05]  /*47d0*/  SEL R3, R3, R189, !P0 ;  /* 0x000000bd03037207 */ /* 0x000fca0004000000 */
[----:B------:R-:W-:Y:S02]  /*47e0*/  IMAD.SHL.U32 R187, R3, 0x2, RZ ;  /* 0x0000000203bb7824 */ /* 0x000fe400078e00ff */
[----:B------:R-:W1:Y:S02]  /*47f0*/  I2F R3, R204 ;  /* 0x000000cc00037306 */ /* 0x000e640000201400 */
[----:B-1----:R1:W-:Y:S04]  /*4800*/  STL [R1+0x2c], R3 ;  /* 0x00002c0301007387 */ /* 0x0023e80000100800 */
[----:B------:R2:W-:Y:S02]  /*4810*/  STL [R1+0x18], R4 ;  /* 0x0000180401007387 */ /* 0x0005e40000100800 */
[----:B-1----:R1:W5:Y:S02]  /*4820*/  I2F R3, R0 ;  /* 0x0000000000037306 */ /* 0x0023640000201400 */
[C---:B-1----:R-:W-:Y:S01]  /*4830*/  IADD3 R0, R204.reuse, 0x21, RZ ;  /* 0x00000021cc007810 */ /* 0x042fe20007ffe0ff */
[----:B-----5:R1:W-:Y:S05]  /*4840*/  STL [R1+0x14], R3 ;  /* 0x0000140301007387 */ /* 0x0203ea0000100800 */
[----:B--2---:R2:W5:Y:S02]  /*4850*/  I2F R4, R0 ;  /* 0x0000000000047306 */ /* 0x0045640000201400 */
[C---:B--2---:R-:W-:Y:S01]  /*4860*/  IADD3 R0, R204.reuse, 0x20, RZ ;  /* 0x00000020cc007810 */ /* 0x044fe20007ffe0ff */
[----:B-----5:R-:W-:Y:S05]  /*4870*/  STL [R1+0x10], R4 ;  /* 0x0000100401007387 */ /* 0x020fea0000100800 */
[----:B-1----:R1:W2:Y:S02]  /*4880*/  I2F R3, R0 ;  /* 0x0000000000037306 */ /* 0x0022a40000201400 */
[----:B-1----:R-:W-:Y:S01]  /*4890*/  IADD3 R0, R204, 0x19, RZ ;  /* 0x00000019cc007810 */ /* 0x002fe20007ffe0ff */
[----:B--2---:R1:W-:Y:S05]  /*48a0*/  STL [R1+0xc], R3 ;  /* 0x00000c0301007387 */ /* 0x0043ea0000100800 */
[----:B------:R-:W2:Y:S02]  /*48b0*/  I2F R0, R0 ;  /* 0x0000000000007306 */ /* 0x000ea40000201400 */
[----:B--2---:R2:W-:Y:S06]  /*48c0*/  STL [R1+0x8], R0 ;  /* 0x0000080001007387 */ /* 0x0045ec0000100800 */
[----:B-1----:R-:W1:Y:S02]  /*48d0*/  I2F R3, R231 ;  /* 0x000000e700037306 */ /* 0x002e640000201400 */
[----:B-1----:R1:W-:Y:S06]  /*48e0*/  STL [R1+0x40], R3 ;  /* 0x0000400301007387 */ /* 0x0023ec0000100800 */
[----:B--2---:R-:W2:Y:S02]  /*48f0*/  I2F R0, R230 ;  /* 0x000000e600007306 */ /* 0x004ea40000201400 */
[----:B--2---:R2:W-:Y:S06]  /*4900*/  STL [R1+0x3c], R0 ;  /* 0x00003c0001007387 */ /* 0x0045ec0000100800 */
[----:B-1----:R-:W1:Y:S02]  /*4910*/  I2F R3, R229 ;  /* 0x000000e500037306 */ /* 0x002e640000201400 */
[----:B-1----:R1:W-:Y:S01]  /*4920*/  STL [R1+0x38], R3 ;  /* 0x0000380301007387 */ /* 0x0023e20000100800 */
[----:B--2---:R-:W-:-:S04]  /*4930*/  IMAD.MOV.U32 R0, RZ, RZ, c[0x0][0x22c] ;  /* 0x00008b00ff007624 */ /* 0x004fc800078e00ff */
[----:B------:R-:W-:-:S04]  /*4940*/  IMAD R0, R0, c[0x0][0x1c0], RZ ;  /* 0x0000700000007a24 */ /* 0x000fc800078e02ff */
[----:B------:R-:W-:-:S05]  /*4950*/  IMAD.SHL.U32 R4, R0, 0x10, RZ ;  /* 0x0000001000047824 */ /* 0x000fca00078e00ff */
[----:B------:R-:W-:Y:S01]  /*4960*/  IADD3 R4, R4, 0x20, RZ ;  /* 0x0000002004047810 */ /* 0x000fe20007ffe0ff */
[----:B-1----:R-:W1:Y:S02]  /*4970*/  I2F R3, R228 ;  /* 0x000000e400037306 */ /* 0x002e640000201400 */
[----:B-1----:R1:W-:Y:S06]  /*4980*/  STL [R1+0x34], R3 ;  /* 0x0000340301007387 */ /* 0x0023ec0000100800 */
[----:B-1----:R-:W1:Y:S02]  /*4990*/  I2F R3, R227 ;  /* 0x000000e300037306 */ /* 0x002e640000201400 */
[----:B-1----:R1:W-:Y:S04]  /*49a0*/  STL [R1+0x30], R3 ;  /* 0x0000300301007387 */ /* 0x0023e80000100800 */
[----:B------:R2:W-:Y:S01]  /*49b0*/  STL [R1], R5 ;  /* 0x0000000501007387 */ /* 0x0005e20000100800 */
[----:B-1----:R-:W-:Y:S01]  /*49c0*/  IMAD.SHL.U32 R3, R0, 0x8, RZ ;  /* 0x0000000800037824 */ /* 0x002fe200078e00ff */
[----:B--2---:R-:W1:Y:S03]  /*49d0*/  I2F R5, R5 ;  /* 0x0000000500057306 */ /* 0x004e660000201400 */
[----:B------:R-:W-:-:S04]  /*49e0*/  IMAD.IADD R0, R3, 0x1, R4 ;  /* 0x0000000103007824 */ /* 0x000fc800078e0204 */
[C---:B------:R-:W-:Y:S01]  /*49f0*/  IMAD.IADD R0, R3.reuse, 0x1, R0 ;  /* 0x0000000103007824 */ /* 0x040fe200078e0200 */
[----:B------:R-:W2:Y:S03]  /*4a00*/  I2F R4, R252 ;  /* 0x000000fc00047306 */ /* 0x000ea60000201400 */
[----:B------:R-:W-:-:S04]  /*4a10*/  IMAD.IADD R0, R3, 0x1, R0 ;  /* 0x0000000103007824 */ /* 0x000fc800078e0200 */
[----:B------:R-:W-:Y:S01]  /*4a20*/  IMAD.IADD R0, R3, 0x1, R0 ;  /* 0x0000000103007824 */ /* 0x000fe200078e0200 */
[----:B-1----:R1:W-:Y:S04]  /*4a30*/  STL [R1+0x28], R5 ;  /* 0x0000280501007387 */ /* 0x0023e80000100800 */
[----:B--2---:R2:W-:Y:S01]  /*4a40*/  STL [R1+0x24], R4 ;  /* 0x0000240401007387 */ /* 0x0045e20000100800 */
[----:B-1----:R-:W-:-:S05]  /*4a50*/  IMAD.SHL.U32 R5, R17, 0x4, RZ ;  /* 0x0000000411057824 */ /* 0x002fca00078e00ff */
[----:B------:R-:W-:Y:S01]  /*4a60*/  STL [R1+0x80], R5 ;  /* 0x0000800501007387 */ /* 0x000fe20000100800 */
[----:B--2---:R-:W-:-:S05]  /*4a70*/  SHF.L.U64.HI R4, R17, 0x2, R18 ;  /* 0x0000000211047819 */ /* 0x004fca0000010212 */
[----:B------:R1:W-:Y:S02]  /*4a80*/  STL [R1+0x7c], R4 ;  /* 0x00007c0401007387 */ /* 0x0003e40000100800 */
[----:B-1----:R-:W1:Y:S02]  /*4a90*/  I2F R4, R226 ;  /* 0x000000e200047306 */ /* 0x002e640000201400 */
[----:B-1----:R1:W-:Y:S04]  /*4aa0*/  STL [R1+0x20], R4 ;  /* 0x0000200401007387 */ /* 0x0023e80000100800 */
[----:B------:R2:W-:Y:S02]  /*4ab0*/  STL [R1+0x74], R0 ;  /* 0x0000740001007387 */ /* 0x0005e40000100800 */
[----:B-1----:R-:W1:Y:S01]  /*4ac0*/  I2F R4, R225 ;  /* 0x000000e100047306 */ /* 0x002e620000201400 */
[----:B--2---:R-:W-:-:S05]  /*4ad0*/  IMAD.IADD R0, R3, 0x1, R0 ;  /* 0x0000000103007824 */ /* 0x004fca00078e0200 */
[----:B------:R2:W-:Y:S04]  /*4ae0*/  STL [R1+0x70], R0 ;  /* 0x0000700001007387 */ /* 0x0005e80000100800 */
[----:B-1----:R-:W-:Y:S01]  /*4af0*/  STL [R1+0x1c], R4 ;  /* 0x00001c0401007387 */ /* 0x002fe20000100800 */
[----:B--2---:R-:W-:-:S05]  /*4b00*/  IMAD.IADD R0, R3, 0x1, R0 ;  /* 0x0000000103007824 */ /* 0x004fca00078e0200 */
[----:B------:R1:W-:Y:S02]  /*4b10*/  STL [R1+0x6c], R0 ;  /* 0x00006c0001007387 */ /* 0x0003e40000100800 */
[----:B-1----:R-:W-:-:S04]  /*4b20*/  IMAD.IADD R0, R3, 0x1, R0 ;  /* 0x0000000103007824 */ /* 0x002fc800078e0200 */
[C---:B------:R-:W-:Y:S01]  /*4b30*/  IMAD.IADD R4, R3.reuse, 0x1, R0 ;  /* 0x0000000103047824 */ /* 0x040fe200078e0200 */
[----:B------:R1:W-:Y:S04]  /*4b40*/  STL [R1+0x68], R0 ;  /* 0x0000680001007387 */ /* 0x0003e80000100800 */
[----:B------:R2:W-:Y:S01]  /*4b50*/  STL [R1+0x64], R4 ;  /* 0x0000640401007387 */ /* 0x0005e20000100800 */
[----:B-1----:R-:W1:Y:S01]  /*4b60*/  I2F R0, R232 ;  /* 0x000000e800007306 */ /* 0x002e620000201400 */
[C---:B--2---:R-:W-:Y:S02]  /*4b70*/  IMAD.IADD R4, R3.reuse, 0x1, R4 ;  /* 0x0000000103047824 */ /* 0x044fe400078e0204 */
[----:B-1----:R-:W-:Y:S04]  /*4b80*/  STL [R1+0x4], R0 ;  /* 0x0000040001007387 */ /* 0x002fe80000100800 */
        /* <DEDUP_REMOVED lines=9> */
.L_x_1225:
[----:B-1----:R-:W4:Y:S01]  /*4c20*/  LDL R0, [R1+0x90] ;  /* 0x0000900001007983 */ /* 0x002f220000100800 */
[----:B------:R-:W-:Y:S02]  /*4c30*/  UIADD3 UR14, UR17, 0x80, UR22 ;  /* 0x00000080110e7890 */ /* 0x000fe4000fffe016 */
[----:B------:R-:W-:Y:S01]  /*4c40*/  USHF.L.U32 UR9, UR5, 0x7, URZ ;  /* 0x0000000705097899 */ /* 0x000fe2000800063f */
[----:B------:R-:W-:Y:S01]  /*4c50*/  STL [R1+0x1ec], R193 ;  /* 0x0001ecc101007387 */ /* 0x000fe20000100800 */
[----:B------:R-:W-:Y:S03]  /*4c60*/  UIADD3 UR14, UR14, -UR8, URZ ;  /* 0x800000080e0e7290 */ /* 0x000fe6000fffe03f */
[----:B------:R-:W-:Y:S01]  /*4c70*/  STL [R1+0x1e8], R192 ;  /* 0x0001e8c001007387 */ /* 0x000fe20000100800 */
[----:B------:R-:W-:Y:S03]  /*4c80*/  UISETP.GE.AND UP0, UPT, UR9, UR14, UPT ;  /* 0x0000000e0900728c */ /* 0x000fe6000bf06270 */
[----:B------:R-:W-:Y:S01]  /*4c90*/  STL [R1+0x1e4], R189 ;  /* 0x0001e4bd01007387 */ /* 0x000fe20000100800 */
[----:B------:R-:W-:Y:S03]  /*4ca0*/  UISETP.LT.AND UP0, UPT, UR16, UR8, UP0 ;  /* 0x000000081000728c */ /* 0x000fe60008701270 */
        /* <DEDUP_REMOVED lines=13> */
[----:B------:R-:W0:Y:S08]  /*4d80*/  LDGDEPBAR ;  /* 0x00000000000079af */ /* 0x000e300000000000 */
        /* <DEDUP_REMOVED lines=49> */
[----:B------:R3:W-:Y:S04]  /*50a0*/  STL [R1+0xe8], R71 ;  /* 0x0000e84701007387 */ /* 0x0007e80000100800 */
[----:B------:R4:W-:Y:S04]  /*50b0*/  STL [R1+0xe4], R70 ;  /* 0x0000e44601007387 */ /* 0x0009e80000100800 */
[----:B------:R-:W-:Y:S04]  /*50c0*/  STL [R1+0xe0], R69 ;  /* 0x0000e04501007387 */ /* 0x000fe80000100800 */
[----:B------:R4:W-:Y:S04]  /*50d0*/  STL [R1+0xdc], R68 ;  /* 0x0000dc4401007387 */ /* 0x0009e80000100800 */
[----:B------:R4:W-:Y:S04]  /*50e0*/  STL [R1+0xd8], R2 ;  /* 0x0000d80201007387 */ /* 0x0009e80000100800 */
[----:B-1----:R-:W2:Y:S04]  /*50f0*/  LDL R72, [R1+0x8c] ;  /* 0x00008c0001487983 */ /* 0x002ea80000100800 */
[----:B---3--:R-:W3:Y:S04]  /*5100*/  LDL R71, [R1+0x50] ;  /* 0x0000500001477983 */ /* 0x008ee80000100800 */
[----:B----4-:R-:W4:Y:S04]  /*5110*/  LDL R70, [R1+0x2c] ;  /* 0x00002c0001467983 */ /* 0x010f280000100800 */
[----:B------:R-:W2:Y:S04]  /*5120*/  LDL R68, [R1+0x30] ;  /* 0x0000300001447983 */ /* 0x000ea80000100800 */
[----:B------:R-:W2:Y:S01]  /*5130*/  LDL R2, [R1+0x4c] ;  /* 0x00004c0001027983 */ /* 0x000ea20000100800 */
[----:B------:R-:W-:Y:S04]  /*5140*/  DEPBAR.LE SB0, 0x0 ;  /* 0x000080000000791a */ /* 0x000fe80000000000 */
[----:B------:R-:W-:Y:S01]  /*5150*/  BAR.SYNC.DEFER_BLOCKING 0x0 ;  /* 0x0000000000007b1d */ /* 0x000fe20000010000 */
[----:B------:R-:W-:Y:S02]  /*5160*/  R2P PR, R0, 0x6 ;  /* 0x0000000600007804 */ /* 0x000fe40000000000 */
[----:B------:R-:W-:Y:S01]  /*5170*/  PLOP3.LUT P0, PT, PT, PT, UP0, 0x80, 0x0 ;  /* 0x000000000000781c */ /* 0x000fe20003f0f008 */
[----:B------:R-:W-:Y:S02]  /*5180*/  UISETP.GT.AND UP0, UPT, UR5, UR15, UPT ;  /* 0x0000000f0500728c */ /* 0x000fe4000bf04270 */
[----:B------:R-:W-:Y:S02]  /*5190*/  SEL R3, R191, 0xffffffe0, !P1 ;  /* 0xffffffe0bf037807 */ /* 0x000fe40004800000 */
[----:B------:R-:W-:Y:S02]  /*51a0*/  SEL R181, R190, 0xffffffc0, !P2 ;  /* 0xffffffc0beb57807 */ /* 0x000fe40005000000 */
[C---:B------:R-:W-:Y:S02]  /*51b0*/  IADD3 R0, R187.reuse, R3, RZ ;  /* 0x00000003bb007210 */ /* 0x040fe40007ffe0ff */
[-C--:B------:R-:W-:Y:S01]  /*51c0*/  IADD3 R164, R187, R181.reuse, RZ ;  /* 0x000000b5bba47210 */ /* 0x080fe20007ffe0ff */
[----:B------:R-:W-:Y:S08]  /*51d0*/  LDSM.16.M88.4 R64, [R187] ;  /* 0x00000000bb40783b */ /* 0x000ff00000000200 */
[----:B------:R-:W1:Y:S08]  /*51e0*/  LDSM.16.M88.4 R16, [R183+0xc000] ;  /* 0x00c00000b710783b */ /* 0x000e700000000200 */
[----:B------:R-:W1:Y:S08]  /*51f0*/  LDSM.16.M88.4 R60, [R187+0x2000] ;  /* 0x00200000bb3c783b */ /* 0x000e700000000200 */
[----:B------:R-:W1:Y:S08]  /*5200*/  LDSM.16.M88.4 R32, [R183+0xc800] ;  /* 0x00c80000b720783b */ /* 0x000e700000000200 */
[----:B------:R-:W1:Y:S08]  /*5210*/  LDSM.16.M88.4 R48, [R183+0xd000] ;  /* 0x00d00000b730783b */ /* 0x000e700000000200 */
[----:B------:R-:W1:Y:S02]  /*5220*/  LDSM.16.M88.4 R132, [R183+0xd800] ;  /* 0x00d80000b784783b */ /* 0x000e640000000200 */
[-C--:B-1----:R-:W-:Y:S06]  /*5230*/  HMMA.16816.F32 R4, R64, R16.reuse, RZ ;  /* 0x000000104004723c */ /* 0x082fec00000018ff */
        /* <DEDUP_REMOVED lines=33> */
[-C--:B------:R-:W-:Y:S08]  /*5450*/  HMMA.16816.F32 R20, R136, R148.reuse, R20 ;  /* 0x000000948814723c */ /* 0x080ff00000001814 */
        /* <DEDUP_REMOVED lines=8> */
[----:B------:R1:W3:Y:S01]  /*54e0*/  LDSM.16.M88.4 R132, [R0+0x2000] ;  /* 0x002000000084783b */ /* 0x0002e20000000200 */
[----:B--2---:R-:W-:Y:S06]  /*54f0*/  FSETP.NEU.FTZ.AND P1, PT, R2, -INF , PT ;  /* 0xff8000000200780b */ /* 0x004fec0003f3d000 */
[-C--:B------:R-:W-:Y:S08]  /*5500*/  HMMA.16816.F32 R52, R136, R152.reuse, R52 ;  /* 0x000000988834723c */ /* 0x080ff00000001834 */
[C---:B------:R-:W-:Y:S08]  /*5510*/  HMMA.16816.F32 R56, R144.reuse, R152, R56 ;  /* 0x000000989038723c */ /* 0x040ff00000001838 */
[-C--:B------:R-:W-:Y:S01]  /*5520*/  HMMA.16816.F32 R60, R144, R154.reuse, R60 ;  /* 0x0000009a903c723c */ /* 0x080fe2000000183c */
[----:B-1----:R-:W-:Y:S04]  /*5530*/  MOV R0, UR8 ;  /* 0x0000000800007c02 */ /* 0x002fe80008000f00 */
[----:B------:R-:W-:Y:S03]  /*5540*/  IADD3 R0, R0, -UR17, R72 ;  /* 0x8000001100007c10 */ /* 0x000fe6000fffe048 */
[----:B------:R-:W-:Y:S01]  /*5550*/  HMMA.16816.F32 R64, R136, R154, R64 ;  /* 0x0000009a8840723c */ /* 0x000fe20000001840 */
[----:B------:R-:W-:Y:S07]  /*5560*/  @!P0 IADD3 R0, R0, UR9, RZ ;  /* 0x0000000900008c10 */ /* 0x000fee000fffe0ff */
        /* <DEDUP_REMOVED lines=19> */
[----:B------:R-:W-:Y:S01]  /*56a0*/  FMUL.FTZ R4, R4, c[0x0][0x2ec] ;  /* 0x0000bb0004047a20 */ /* 0x000fe20000410000 */
[C---:B------:R-:W-:Y:S03]  /*56b0*/  HMMA.16816.F32 R16, R148.reuse, R178, R16 ;  /* 0x000000b29410723c */ /* 0x040fe60000001810 */
[----:B------:R-:W4:Y:S01]  /*56c0*/  MUFU.TANH R69, R4 ;  /* 0x0000000400457308 */ /* 0x000f220000002400 */
[----:B------:R-:W-:Y:S02]  /*56d0*/  FMUL.FTZ R5, R5, c[0x0][0x2ec] ;  /* 0x0000bb0005057a20 */ /* 0x000fe40000410000 */
[----:B------:R-:W-:Y:S02]  /*56e0*/  FMUL.FTZ R6, R6, c[0x0][0x2ec] ;  /* 0x0000bb0006067a20 */ /* 0x000fe40000410000 */
[----:B------:R-:W-:Y:S04]  /*56f0*/  FMUL.FTZ R7, R7, c[0x0][0x2ec] ;  /* 0x0000bb0007077a20 */ /* 0x000fe80000410000 */
[----:B------:R-:W-:Y:S01]  /*5700*/  FMUL.FTZ R8, R8, c[0x0][0x2ec] ;  /* 0x0000bb0008087a20 */ /* 0x000fe20000410000 */
[----:B------:R-:W1:Y:S01]  /*5710*/  MUFU.TANH R158, R5 ;  /* 0x00000005009e7308 */ /* 0x000e620000002400 */
        /* <DEDUP_REMOVED lines=11> */
[----:B------:R-:W-:Y:S01]  /*57d0*/  MUFU.TANH R193, R6 ;  /* 0x0000000600c17308 */ /* 0x000fe20000002400 */
[----:B------:R-:W-:Y:S09]  /*57e0*/  FMUL.FTZ R16, R16, c[0x0][0x2ec] ;  /* 0x0000bb0010107a20 */ /* 0x000ff20000410000 */
[----:B------:R3:W-:Y:S01]  /*57f0*/  MUFU.TANH R90, R14 ;  /* 0x0000000e005a7308 */ /* 0x0007e20000002400 */
[----:B--2---:R-:W-:Y:S02]  /*5800*/  FMUL.FTZ R13, R2, 1.4426950216293334961 ;  /* 0x3fb8aa3b020d7820 */ /* 0x004fe40000410000 */
[----:B------:R-:W2:Y:S03]  /*5810*/  LDL R2, [R1+0x44] ;  /* 0x0000440001027983 */ /* 0x000ea60000100800 */
[----:B------:R-:W-:Y:S04]  /*5820*/  FSEL R13, R13, RZ, P1 ;  /* 0x000000ff0d0d7208 */ /* 0x000fe80000800000 */
[----:B------:R1:W1:Y:S10]  /*5830*/  MUFU.TANH R192, R7 ;  /* 0x0000000700c07308 */ /* 0x0002740000002400 */
[----:B------:R4:W-:Y:S01]  /*5840*/  MUFU.TANH R89, R15 ;  /* 0x0000000f00597308 */ /* 0x0009e20000002400 */
[----:B---3--:R-:W-:Y:S04]  /*5850*/  @!P0 IMNMX R14, R0, UR8, PT ;  /* 0x00000008000e8c17 */ /* 0x008fe8000b800200 */
[-C--:B------:R-:W-:Y:S05]  /*5860*/  @!P0 ISETP.GE.AND P2, PT, R204, R14.reuse, PT ;  /* 0x0000000ecc00820c */ /* 0x080fea0003f46270 */
[----:B------:R3:W3:Y:S01]  /*5870*/  MUFU.TANH R118, R8 ;  /* 0x0000000800767308 */ /* 0x0006e20000002400 */
[-C--:B------:R-:W-:Y:S02]  /*5880*/  @!P0 ISETP.GE.AND P1, PT, R227, R14.reuse, PT ;  /* 0x0000000ee300820c */ /* 0x080fe40003f26270 */
[----:B------:R-:W-:Y:S01]  /*5890*/  @!P0 ISETP.GE.AND P5, PT, R252, R14, PT ;  /* 0x0000000efc00820c */ /* 0x000fe20003fa6270 */
[----:B-1----:R-:W1:Y:S06]  /*58a0*/  LDSM.16.M88.4 R4, [R185+0xc800] ;  /* 0x00c80000b904783b */ /* 0x002e6c0000000200 */
[----:B------:R1:W-:Y:S02]  /*58b0*/  MUFU.TANH R117, R9 ;  /* 0x0000000900757308 */ /* 0x0003e40000002400 */
[----:B----4-:R-:W4:Y:S08]  /*58c0*/  LDL R15, [R1+0x48] ;  /* 0x00004800010f7983 */ /* 0x010f300000100800 */
[----:B------:R1:W-:Y:S01]  /*58d0*/  MUFU.TANH R116, R12 ;  /* 0x0000000c00747308 */ /* 0x0003e20000002400 */
[----:B---3--:R-:W-:Y:S05]  /*58e0*/  FFMA.FTZ R8, R70, UR4, R69 ;  /* 0x0000000446087c23 */ /* 0x008fea0008010045 */
[----:B------:R-:W-:Y:S04]  /*58f0*/  @!P0 FSEL R8, R8, -INF , !P2 ;  /* 0xff80000008088808 */ /* 0x000fe80005000000 */
[----:B------:R3:W-:Y:S01]  /*5900*/  MUFU.TANH R91, R11 ;  /* 0x0000000b005b7308 */ /* 0x0007e20000002400 */
[--C-:B------:R-:W-:Y:S02]  /*5910*/  FFMA.FTZ R8, R8, c[0x0][0x23c], -R13.reuse ;  /* 0x00008f0008087a23 */ /* 0x100fe4000001080d */
[----:B-1----:R-:W-:Y:S07]  /*5920*/  FFMA.FTZ R9, R68, UR4, R158 ;  /* 0x0000000444097c23 */ /* 0x002fee000801009e */
[----:B------:R1:W-:Y:S01]  /*5930*/  MUFU.TANH R129, R19 ;  /* 0x0000001300817308 */ /* 0x0003e20000002400 */
[----:B------:R-:W-:Y:S02]  /*5940*/  @!P0 FSEL R9, R9, -INF , !P1 ;  /* 0xff80000009098808 */ /* 0x000fe40004800000 */
[----:B------:R-:W-:Y:S01]  /*5950*/  FSETP.NEU.FTZ.AND P1, PT, R71, -INF , PT ;  /* 0xff8000004700780b */ /* 0x000fe20003f3d000 */
[-C--:B------:R-:W-:Y:S01]  /*5960*/  HMMA.16816.F32 R20, R148, R4.reuse, R20 ;  /* 0x000000049414723c */ /* 0x080fe20000001814 */
[----:B------:R-:W-:Y:S01]  /*5970*/  @!P0 IADD3 R12, R0, 0x8, RZ ;  /* 0x00000008000c8810 */ /* 0x000fe20007ffe0ff */
[----:B------:R-:W-:Y:S03]  /*5980*/  FFMA.FTZ R9, R9, c[0x0][0x23c], -R13 ;  /* 0x00008f0009097a23 */ /* 0x000fe6000001080d */
[----:B------:R-:W-:Y:S01]  /*5990*/  @!P0 IMNMX R12, R12, UR8, PT ;  /* 0x000000080c0c8c17 */ /* 0x000fe2000b800200 */
[----:B------:R-:W-:Y:S02]  /*59a0*/  MUFU.EX2 R153, R8 ;  /* 0x0000000800997308 */ /* 0x000fe40000000800 */
[C---:B------:R-:W-:Y:S01]  /*59b0*/  HMMA.16816.F32 R24, R132.reuse, R4, R24 ;  /* 0x000000048418723c */ /* 0x040fe20000001818 */
[-C--:B------:R-:W-:Y:S02]  /*59c0*/  @!P0 ISETP.GE.AND P2, PT, R204, R12.reuse, PT ;  /* 0x0000000ccc00820c */ /* 0x080fe40003f46270 */
[-C--:B------:R-:W-:Y:S01]  /*59d0*/  @!P0 ISETP.GE.AND P3, PT, R252, R12.reuse, PT ;  /* 0x0000000cfc00820c */ /* 0x080fe20003f66270 */
[----:B---3--:R-:W-:Y:S03]  /*59e0*/  FMUL.FTZ R11, R71, 1.4426950216293334961 ;  /* 0x3fb8aa3b470b7820 */ /* 0x008fe60000410000 */
[----:B------:R-:W-:Y:S01]  /*59f0*/  FFMA.FTZ R4, R68, UR4, R192 ;  /* 0x0000000444047c23 */ /* 0x000fe200080100c0 */
[----:B------:R3:W-:Y:S01]  /*5a00*/  MUFU.TANH R130, R18 ;  /* 0x0000001200827308 */ /* 0x0007e20000002400 */
[----:B------:R-:W-:Y:S01]  /*5a10*/  FSEL R11, R11, RZ, P1 ;  /* 0x000000ff0b0b7208 */ /* 0x000fe20000800000 */
[-C--:B------:R-:W-:Y:S01]  /*5a20*/  HMMA.16816.F32 R28, R132, R6.reuse, R28 ;  /* 0x00000006841c723c */ /* 0x080fe2000000181c */
[----:B------:R-:W-:Y:S01]  /*5a30*/  @!P0 ISETP.GE.AND P1, PT, R227, R12, PT ;  /* 0x0000000ce300820c */ /* 0x000fe20003f26270 */
[----:B-1----:R-:W4:Y:S01]  /*5a40*/  LDL R19, [R1+0x34] ;  /* 0x0000340001137983 */ /* 0x002f220000100800 */
[----:B------:R-:W-:Y:S02]  /*5a50*/  FFMA.FTZ R5, R70, UR4, R193 ;  /* 0x0000000446057c23 */ /* 0x000fe400080100c1 */
[----:B------:R-:W-:Y:S01]  /*5a60*/  @!P0 FSEL R4, R4, -INF , !P1 ;  /* 0xff80000004048808 */ /* 0x000fe20004800000 */
[----:B------:R-:W-:Y:S02]  /*5a70*/  FMUL.FTZ R20, R20, c[0x0][0x2ec] ;  /* 0x0000bb0014147a20 */ /* 0x000fe40000410000 */
[----:B------:R1:W-:Y:S01]  /*5a80*/  MUFU.TANH R245, R17 ;  /* 0x0000001100f57308 */ /* 0x0003e20000002400 */
[C---:B------:R-:W-:Y:S03]  /*5a90*/  HMMA.16816.F32 R32, R148.reuse, R6, R32 ;  /* 0x000000069420723c */ /* 0x040fe60000001820 */
[--C-:B------:R-:W-:Y:S01]  /*5aa0*/  FFMA.FTZ R4, R4, c[0x0][0x23c], -R11.reuse ;  /* 0x00008f0004047a23 */ /* 0x100fe2000001080b */
[----:B------:R-:W-:Y:S01]  /*5ab0*/  @!P0 FSEL R5, R5, -INF , !P2 ;  /* 0xff80000005058808 */ /* 0x000fe20005000000 */
[----:B------:R-:W-:Y:S02]  /*5ac0*/  FMUL.FTZ R22, R22, c[0x0][0x2ec] ;  /* 0x0000bb0016167a20 */ /* 0x000fe40000410000 */
[----:B------:R-:W-:Y:S02]  /*5ad0*/  FMUL.FTZ R24, R24, c[0x0][0x2ec] ;  /* 0x0000bb0018187a20 */ /* 0x000fe40000410000 */
[----:B------:R1:W-:Y:S03]  /*5ae0*/  MUFU.EX2 R188, R4 ;  /* 0x0000000400bc7308 */ /* 0x0003e60000000800 */
[----:B------:R-:W-:Y:S01]  /*5af0*/  FMUL.FTZ R23, R23, c[0x0][0x2ec] ;  /* 0x0000bb0017177a20 */ /* 0x000fe20000410000 */
[----:B---3--:R-:W3:Y:S01]  /*5b00*/  LDL R18, [R1+0x3c] ;  /* 0x00003c0001127983 */ /* 0x008ee20000100800 */
[----:B------:R-:W-:Y:S02]  /*5b10*/  FFMA.FTZ R5, R5, c[0x0][0x23c], -R11 ;  /* 0x00008f0005057a23 */ /* 0x000fe4000001080b */
[----:B------:R-:W-:Y:S02]  /*5b20*/  FMUL.FTZ R25, R25, c[0x0][0x2ec] ;  /* 0x0000bb0019197a20 */ /* 0x000fe40000410000 */
[----:B------:R-:W-:Y:S01]  /*5b30*/  FMUL.FTZ R26, R26, c[0x0][0x2ec] ;  /* 0x0000bb001a1a7a20 */ /* 0x000fe20000410000 */
[----:B------:R1:W1:Y:S01]  /*5b40*/  MUFU.TANH R92, R10 ;  /* 0x0000000a005c7308 */ /* 0x0002620000002400 */
[----:B------:R-:W-:Y:S02]  /*5b50*/  FMUL.FTZ R27, R27, c[0x0][0x2ec] ;  /* 0x0000bb001b1b7a20 */ /* 0x000fe40000410000 */
[----:B------:R-:W-:Y:S01]  /*5b60*/  FMUL.FTZ R28, R28, c[0x0][0x2ec] ;  /* 0x0000bb001c1c7a20 */ /* 0x000fe20000410000 */
[----:B-1----:R-:W3:Y:S01]  /*5b70*/  LDL R17, [R1+0x40] ;  /* 0x0000400001117983 */ /* 0x002ee20000100800 */
[----:B------:R-:W-:Y:S02]  /*5b80*/  FMUL.FTZ R32, R32, c[0x0][0x2ec] ;  /* 0x0000bb0020207a20 */ /* 0x000fe40000410000 */
[----:B------:R-:W-:Y:S02]  /*5b90*/  FMUL.FTZ R34, R34, c[0x0][0x2ec] ;  /* 0x0000bb0022227a20 */ /* 0x000fe40000410000 */
[----:B------:R-:W-:Y:S01]  /*5ba0*/  FMUL.FTZ R33, R33, c[0x0][0x2ec] ;  /* 0x0000bb0021217a20 */ /* 0x000fe20000410000 */
[----:B------:R1:W-:Y:S01]  /*5bb0*/  MUFU.EX2 R189, R5 ;  /* 0x0000000500bd7308 */ /* 0x0003e20000000800 */
[----:B------:R-:W-:Y:S02]  /*5bc0*/  FMUL.FTZ R35, R35, c[0x0][0x2ec] ;  /* 0x0000bb0023237a20 */ /* 0x000fe40000410000 */
[----:B------:R-:W-:Y:S02]  /*5bd0*/  FMUL.FTZ R29, R29, c[0x0][0x2ec] ;  /* 0x0000bb001d1d7a20 */ /* 0x000fe40000410000 */
[----:B------:R-:W-:Y:S02]  /*5be0*/  FFMA.FTZ R4, R70, UR4, R118 ;  /* 0x0000000446047c23 */ /* 0x000fe40008010076 */
[----:B------:R-:W-:Y:S02]  /*5bf0*/  FMUL.FTZ R30, R30, c[0x0][0x2ec] ;  /* 0x0000bb001e1e7a20 */ /* 0x000fe40000410000 */
[----:B------:R-:W-:Y:S01]  /*5c00*/  FMUL.FTZ R31, R31, c[0x0][0x2ec] ;  /* 0x0000bb001f1f7a20 */ /* 0x000fe20000410000 */
[----:B------:R1:W-:Y:S01]  /*5c10*/  MUFU.EX2 R157, R9 ;  /* 0x00000009009d7308 */ /* 0x0003e20000000800 */
[----:B------:R-:W-:Y:S01]  /*5c20*/  FMUL.FTZ R21, R21, c[0x0][0x2ec] ;  /* 0x0000bb0015157a20 */ /* 0x000fe20000410000 */
[----:B------:R-:W-:Y:S04]  /*5c30*/  @!P0 IADD3 R10, R0, 0x40, RZ ;  /* 0x00000040000a8810 */ /* 0x000fe80007ffe0ff */
[----:B------:R-:W-:Y:S04]  /*5c40*/  @!P0 IMNMX R10, R10, UR8, PT ;  /* 0x000000080a0a8c17 */ /* 0x000fe8000b800200 */
[----:B------:R-:W-:Y:S01]  /*5c50*/  MUFU.TANH R241, R21 ;  /* 0x0000001500f17308 */ /* 0x000fe20000002400 */
[-C--:B------:R-:W-:Y:S01]  /*5c60*/  @!P0 ISETP.GE.AND P2, PT, R204, R10.reuse, PT ;  /* 0x0000000acc00820c */ /* 0x080fe20003f46270 */
[----:B-1----:R-:W-:Y:S03]  /*5c70*/  FFMA.FTZ R5, R70, UR4, R92 ;  /* 0x0000000446057c23 */ /* 0x002fe6000801005c */
[----:B------:R-:W-:Y:S05]  /*5c80*/  @!P0 FSEL R4, R4, -INF , !P2 ;  /* 0xff80000004048808 */ /* 0x000fea0005000000 */
[----:B------:R-:W1:Y:S01]  /*5c90*/  MUFU.TANH R251, R16 ;  /* 0x0000001000fb7308 */ /* 0x000e620000002400 */
[----:B------:R-:W-:Y:S01]  /*5ca0*/  @!P0 IADD3 R9, R0, 0x48, RZ ;  /* 0x0000004800098810 */ /* 0x000fe20007ffe0ff */
[----:B------:R-:W-:Y:S03]  /*5cb0*/  FFMA.FTZ R0, R68, UR4, R117 ;  /* 0x0000000444007c23 */ /* 0x000fe60008010075 */
[----:B------:R-:W-:Y:S05]  /*5cc0*/  @!P0 IMNMX R9, R9, UR8, PT ;  /* 0x0000000809098c17 */ /* 0x000fea000b800200 */
[----:B------:R-:W1:Y:S01]  /*5cd0*/  MUFU.TANH R126, R22 ;  /* 0x00000016007e7308 */ /* 0x000e620000002400 */
[-C--:B------:R-:W-:Y:S04]  /*5ce0*/  @!P0 ISETP.GE.AND P2, PT, R204, R9.reuse, PT ;  /* 0x00000009cc00820c */ /* 0x080fe80003f46270 */
[----:B------:R-:W-:Y:S02]  /*5cf0*/  @!P0 FSEL R5, R5, -INF , !P2 ;  /* 0xff80000005058808 */ /* 0x000fe40005000000 */
[-C--:B------:R-:W-:Y:S03]  /*5d00*/  @!P0 ISETP.GE.AND P2, PT, R252, R10.reuse, PT ;  /* 0x0000000afc00820c */ /* 0x080fe60003f46270 */
[----:B------:R1:W-:Y:S10]  /*5d10*/  MUFU.TANH R243, R20 ;  /* 0x0000001400f37308 */ /* 0x0003f40000002400 */
[----:B------:R-:W2:Y:S10]  /*5d20*/  MUFU.TANH R125, R23 ;  /* 0x00000017007d7308 */ /* 0x000eb40000002400 */
[----:B------:R-:W2:Y:S01]  /*5d30*/  MUFU.TANH R110, R24 ;  /* 0x00000018006e7308 */ /* 0x000ea20000002400 */
[----:B-1----:R-:W3:Y:S09]  /*5d40*/  LDL R20, [R1+0x14] ;  /* 0x0000140001147983 */ /* 0x002ef20000100800 */
[----:B------:R-:W-:Y:S10]  /*5d50*/  MUFU.TANH R217, R32 ;  /* 0x0000002000d97308 */ /* 0x000ff40000002400 */
[----:B------:R-:W1:Y:S10]  /*5d60*/  MUFU.TANH R109, R25 ;  /* 0x00000019006d7308 */ /* 0x000e740000002400 */
[----:B------:R-:W-:Y:S10]  /*5d70*/  MUFU.TANH R124, R34 ;  /* 0x00000022007c7308 */ /* 0x000ff40000002400 */
[----:B------:R-:W1:Y:S10]  /*5d80*/  MUFU.TANH R84, R26 ;  /* 0x0000001a00547308 */ /* 0x000e740000002400 */
[----:B------:R-:W-:Y:S10]  /*5d90*/  MUFU.TANH R216, R33 ;  /* 0x0000002100d87308 */ /* 0x000ff40000002400 */
[----:B------:R-:W1:Y:S10]  /*5da0*/  MUFU.TANH R83, R27 ;  /* 0x0000001b00537308 */ /* 0x000e740000002400 */
[----:B------:R-:W-:Y:S10]  /*5db0*/  MUFU.TANH R123, R35 ;  /* 0x00000023007b7308 */ /* 0x000ff40000002400 */
[----:B------:R-:W1:Y:S10]  /*5dc0*/  MUFU.TANH R108, R28 ;  /* 0x0000001c006c7308 */ /* 0x000e740000002400 */
[----:B------:R-:W1:Y:S10]  /*5dd0*/  MUFU.TANH R107, R29 ;  /* 0x0000001d006b7308 */ /* 0x000e740000002400 */
[----:B------:R-:W1:Y:S01]  /*5de0*/  MUFU.TANH R82, R30 ;  /* 0x0000001e00527308 */ /* 0x000e620000002400 */
[C---:B--2---:R-:W-:Y:S01]  /*5df0*/  FMUL.FTZ R8, R2.reuse, 1.4426950216293334961 ;  /* 0x3fb8aa3b02087820 */ /* 0x044fe20000410000 */
[----:B------:R-:W-:Y:S02]  /*5e00*/  FSETP.NEU.FTZ.AND P1, PT, R2, -INF , PT ;  /* 0xff8000000200780b */ /* 0x000fe40003f3d000 */
[----:B------:R-:W2:Y:S06]  /*5e10*/  LDL R2, [R1+0x38] ;  /* 0x0000380001027983 */ /* 0x000eac0000100800 */
[----:B------:R-:W1:Y:S01]  /*5e20*/  MUFU.TANH R81, R31 ;  /* 0x0000001f00517308 */ /* 0x000e620000002400 */
[----:B------:R-:W-:Y:S02]  /*5e30*/  FSEL R8, R8, RZ, P1 ;  /* 0x000000ff08087208 */ /* 0x000fe40000800000 */
[-C--:B------:R-:W-:Y:S03]  /*5e40*/  @!P0 ISETP.GE.AND P1, PT, R227, R10.reuse, PT ;  /* 0x0000000ae300820c */ /* 0x080fe60003f26270 */
[--C-:B------:R-:W-:Y:S01]  /*5e50*/  FFMA.FTZ R4, R4, c[0x0][0x23c], -R8.reuse ;  /* 0x00008f0004047a23 */ /* 0x100fe20000010808 */
[----:B------:R-:W-:Y:S03]  /*5e60*/  @!P0 FSEL R0, R0, -INF , !P1 ;  /* 0xff80000000008808 */ /* 0x000fe60004800000 */
[----:B------:R4:W-:Y:S02]  /*5e70*/  MUFU.EX2 R122, R4 ;  /* 0x00000004007a7308 */ /* 0x0009e40000000800 */
[C---:B----4-:R-:W-:Y:S01]  /*5e80*/  FMUL.FTZ R4, R15.reuse, 1.4426950216293334961 ;  /* 0x3fb8aa3b0f047820 */ /* 0x050fe20000410000 */
[----:B------:R-:W-:Y:S01]  /*5e90*/  FSETP.NEU.FTZ.AND P1, PT, R15, -INF , PT ;  /* 0xff8000000f00780b */ /* 0x000fe20003f3d000 */
[----:B------:R-:W-:Y:S03]  /*5ea0*/  FFMA.FTZ R15, R0, c[0x0][0x23c], -R8 ;  /* 0x00008f00000f7a23 */ /* 0x000fe60000010808 */
[----:B------:R-:W-:Y:S01]  /*5eb0*/  FSEL R0, R4, RZ, P1 ;  /* 0x000000ff04007208 */ /* 0x000fe20000800000 */
[----:B------:R-:W-:Y:S01]  /*5ec0*/  FFMA.FTZ R4, R68, UR4, R91 ;  /* 0x0000000444047c23 */ /* 0x000fe2000801005b */
[-C--:B------:R-:W-:Y:S01]  /*5ed0*/  @!P0 ISETP.GE.AND P1, PT, R227, R9.reuse, PT ;  /* 0x00000009e300820c */ /* 0x080fe20003f26270 */
[----:B------:R-:W-:Y:S02]  /*5ee0*/  MUFU.EX2 R121, R15 ;  /* 0x0000000f00797308 */ /* 0x000fe40000000800 */
[--C-:B------:R-:W-:Y:S01]  /*5ef0*/  FFMA.FTZ R5, R5, c[0x0][0x23c], -R0.reuse ;  /* 0x00008f0005057a23 */ /* 0x100fe20000010800 */
[----:B------:R-:W-:Y:S02]  /*5f00*/  @!P0 FSEL R4, R4, -INF , !P1 ;  /* 0xff80000004048808 */ /* 0x000fe40004800000 */
[-C--:B------:R-:W-:Y:S03]  /*5f10*/  @!P0 ISETP.GE.AND P1, PT, R228, R10.reuse, PT ;  /* 0x0000000ae400820c */ /* 0x080fe60003f26270 */
[----:B------:R-:W-:Y:S02]  /*5f20*/  FFMA.FTZ R4, R4, c[0x0][0x23c], -R0 ;  /* 0x00008f0004047a23 */ /* 0x000fe40000010800 */
[----:B------:R4:W-:Y:S10]  /*5f30*/  MUFU.EX2 R96, R5 ;  /* 0x0000000500607308 */ /* 0x0009f40000000800 */
[----:B------:R-:W-:Y:S01]  /*5f40*/  MUFU.EX2 R95, R4 ;  /* 0x00000004005f7308 */ /* 0x000fe20000000800 */
[C---:B----4-:R-:W-:Y:S02]  /*5f50*/  FFMA.FTZ R5, R19.reuse, UR4, R116 ;  /* 0x0000000413057c23 */ /* 0x050fe40008010074 */
[----:B------:R-:W-:Y:S03]  /*5f60*/  FFMA.FTZ R16, R19, UR4, R251 ;  /* 0x0000000413107c23 */ /* 0x000fe600080100fb */
[----:B------:R-:W-:Y:S02]  /*5f70*/  @!P0 FSEL R5, R5, -INF , !P1 ;  /* 0xff80000005058808 */ /* 0x000fe40004800000 */
[----:B------:R-:W-:Y:S03]  /*5f80*/  @!P0 ISETP.GE.AND P1, PT, R229, R10, PT ;  /* 0x0000000ae500820c */ /* 0x000fe60003f26270 */
[----:B------:R-:W-:Y:S04]  /*5f90*/  FFMA.FTZ R5, R5, c[0x0][0x23c], -R8 ;  /* 0x00008f0005057a23 */ /* 0x000fe80000010808 */
[----:B------:R4:W-:Y:S02]  /*5fa0*/  MUFU.EX2 R120, R5 ;  /* 0x0000000500787308 */ /* 0x0009e40000000800 */
[----:B----4-:R-:W-:Y:S02]  /*5fb0*/  FFMA.FTZ R5, R19, UR4, R90 ;  /* 0x0000000413057c23 */ /* 0x010fe4000801005a */
[C---:B--2---:R-:W-:Y:S02]  /*5fc0*/  FFMA.FTZ R4, R2.reuse, UR4, R115 ;  /* 0x0000000402047c23 */ /* 0x044fe40008010073 */
[----:B------:R-:W-:Y:S03]  /*5fd0*/  FFMA.FTZ R15, R2, UR4, R245 ;  /* 0x00000004020f7c23 */ /* 0x000fe600080100f5 */
[----:B------:R-:W-:Y:S02]  /*5fe0*/  @!P0 FSEL R4, R4, -INF , !P1 ;  /* 0xff80000004048808 */ /* 0x000fe40004800000 */
[-C--:B------:R-:W-:Y:S03]  /*5ff0*/  @!P0 ISETP.GE.AND P1, PT, R228, R9.reuse, PT ;  /* 0x00000009e400820c */ /* 0x080fe60003f26270 */
[----:B------:R-:W-:Y:S01]  /*6000*/  FFMA.FTZ R4, R4, c[0x0][0x23c], -R8 ;  /* 0x00008f0004047a23 */ /* 0x000fe20000010808 */
[----:B------:R-:W-:Y:S02]  /*6010*/  @!P0 FSEL R5, R5, -INF , !P1 ;  /* 0xff80000005058808 */ /* 0x000fe40004800000 */
[-C--:B------:R-:W-:Y:S01]  /*6020*/  @!P0 ISETP.GE.AND P1, PT, R229, R9.reuse, PT ;  /* 0x00000009e500820c */ /* 0x080fe20003f26270 */
[----:B------:R2:W-:Y:S02]  /*6030*/  MUFU.EX2 R119, R4 ;  /* 0x0000000400777308 */ /* 0x0005e40000000800 */
[--C-:B------:R-:W-:Y:S08]  /*6040*/  FFMA.FTZ R5, R5, c[0x0][0x23c], -R0.reuse ;  /* 0x00008f0005057a23 */ /* 0x100ff00000010800 */
[----:B------:R-:W-:Y:S01]  /*6050*/  MUFU.EX2 R94, R5 ;  /* 0x00000005005e7308 */ /* 0x000fe20000000800 */
[----:B--2---:R-:W-:Y:S05]  /*6060*/  FFMA.FTZ R4, R2, UR4, R89 ;  /* 0x0000000402047c23 */ /* 0x004fea0008010059 */
[----:B------:R-:W-:Y:S02]  /*6070*/  @!P0 FSEL R4, R4, -INF , !P1 ;  /* 0xff80000004048808 */ /* 0x000fe40004800000 */
[-C--:B------:R-:W-:Y:S03]  /*6080*/  @!P0 ISETP.GE.AND P1, PT, R228, R14.reuse, PT ;  /* 0x0000000ee400820c */ /* 0x080fe60003f26270 */
[----:B------:R-:W-:Y:S01]  /*6090*/  FFMA.FTZ R4, R4, c[0x0][0x23c], -R0 ;  /* 0x00008f0004047a23 */ /* 0x000fe20000010800 */
[----:B------:R-:W-:Y:S02]  /*60a0*/  @!P0 FSEL R16, R16, -INF , !P1 ;  /* 0xff80000010108808 */ /* 0x000fe40004800000 */
[----:B------:R-:W-:Y:S01]  /*60b0*/  @!P0 ISETP.GE.AND P1, PT, R229, R14, PT ;  /* 0x0000000ee500820c */ /* 0x000fe20003f26270 */
[----:B------:R2:W-:Y:S02]  /*60c0*/  MUFU.EX2 R93, R4 ;  /* 0x00000004005d7308 */ /* 0x0005e40000000800 */
[--C-:B------:R-:W-:Y:S01]  /*60d0*/  FFMA.FTZ R16, R16, c[0x0][0x23c], -R13.reuse ;  /* 0x00008f0010107a23 */ /* 0x100fe2000001080d */
[----:B------:R-:W-:Y:S02]  /*60e0*/  @!P0 FSEL R15, R15, -INF , !P1 ;  /* 0xff8000000f0f8808 */ /* 0x000fe40004800000 */
[-C--:B------:R-:W-:Y:S03]  /*60f0*/  @!P0 ISETP.GE.AND P1, PT, R228, R12.reuse, PT ;  /* 0x0000000ce400820c */ /* 0x080fe60003f26270 */
[----:B------:R-:W-:Y:S02]  /*6100*/  FFMA.FTZ R15, R15, c[0x0][0x23c], -R13 ;  /* 0x00008f000f0f7a23 */ /* 0x000fe4000001080d */
[----:B------:R4:W-:Y:S10]  /*6110*/  MUFU.EX2 R234, R16 ;  /* 0x0000001000ea7308 */ /* 0x0009f40000000800 */
[----:B------:R1:W-:Y:S01]  /*6120*/  MUFU.EX2 R156, R15 ;  /* 0x0000000f009c7308 */ /* 0x0003e20000000800 */
[----:B--2---:R-:W2:Y:S01]  /*6130*/  LDSM.16.M88.4 R4, [R185+0xd000] ;  /* 0x00d00000b904783b */ /* 0x004ea20000000200 */
[----:B----4-:R-:W-:Y:S07]  /*6140*/  FFMA.FTZ R16, R19, UR4, R130 ;  /* 0x0000000413107c23 */ /* 0x010fee0008010082 */
[----:B------:R-:W4:Y:S01]  /*6150*/  LDL R19, [R1+0x4] ;  /* 0x0000040001137983 */ /* 0x000f220000100800 */
[----:B------:R-:W-:Y:S02]  /*6160*/  @!P0 FSEL R16, R16, -INF , !P1 ;  /* 0xff80000010108808 */ /* 0x000fe40004800000 */
[----:B------:R-:W-:Y:S01]  /*6170*/  @!P0 ISETP.GE.AND P1, PT, R229, R12, PT ;  /* 0x0000000ce500820c */ /* 0x000fe20003f26270 */
[----:B-1----:R-:W-:Y:S02]  /*6180*/  FFMA.FTZ R15, R2, UR4, R129 ;  /* 0x00000004020f7c23 */ /* 0x002fe40008010081 */
[--C-:B------:R-:W-:Y:S01]  /*6190*/  FFMA.FTZ R16, R16, c[0x0][0x23c], -R11.reuse ;  /* 0x00008f0010107a23 */ /* 0x100fe2000001080b */
[----:B------:R-:W4:Y:S02]  /*61a0*/  LDL R2, [R1+0x8] ;  /* 0x0000080001027983 */ /* 0x000f240000100800 */
[----:B------:R-:W-:Y:S01]  /*61b0*/  @!P0 FSEL R15, R15, -INF , !P1 ;  /* 0xff8000000f0f8808 */ /* 0x000fe20004800000 */
[----:B------:R3:W-:Y:S01]  /*61c0*/  MUFU.EX2 R180, R16 ;  /* 0x0000001000b47308 */ /* 0x0007e20000000800 */
[-C--:B------:R-:W-:Y:S03]  /*61d0*/  @!P0 ISETP.GE.AND P1, PT, R230, R14.reuse, PT ;  /* 0x0000000ee600820c */ /* 0x080fe60003f26270 */
[----:B------:R-:W-:Y:S06]  /*61e0*/  FFMA.FTZ R15, R15, c[0x0][0x23c], -R11 ;  /* 0x00008f000f0f7a23 */ /* 0x000fec000001080b */
[----:B------:R1:W-:Y:S01]  /*61f0*/  MUFU.EX2 R131, R15 ;  /* 0x0000000f00837308 */ /* 0x0003e20000000800 */
[-C--:B--2---:R-:W-:Y:S08]  /*6200*/  HMMA.16816.F32 R36, R148, R4.reuse, R36 ;  /* 0x000000049424723c */ /* 0x084ff00000001824 */
[C---:B------:R-:W-:Y:S01]  /*6210*/  HMMA.16816.F32 R40, R132.reuse, R4, R40 ;  /* 0x000000048428723c */ /* 0x040fe20000001828 */
[C---:B---3--:R-:W-:Y:S06]  /*6220*/  FFMA.FTZ R16, R17.reuse, UR4, R241 ;  /* 0x0000000411107c23 */ /* 0x048fec00080100f1 */
[C---:B------:R-:W-:Y:S01]  /*6230*/  FFMA.FTZ R5, R18.reuse, UR4, R126 ;  /* 0x0000000412057c23 */ /* 0x040fe2000801007e */
[-C--:B------:R-:W-:Y:S01]  /*6240*/  HMMA.16816.F32 R44, R132, R6.reuse, R44 ;  /* 0x00000006842c723c */ /* 0x080fe2000000182c */
[----:B------:R-:W-:Y:S03]  /*6250*/  FFMA.FTZ R4, R17, UR4, R125 ;  /* 0x0000000411047c23 */ /* 0x000fe6000801007d */
[----:B-1----:R-:W-:Y:S04]  /*6260*/  FFMA.FTZ R15, R18, UR4, R243 ;  /* 0x00000004120f7c23 */ /* 0x002fe800080100f3 */
[----:B------:R-:W-:Y:S01]  /*6270*/  FMUL.FTZ R36, R36, c[0x0][0x2ec] ;  /* 0x0000bb0024247a20 */ /* 0x000fe20000410000 */
[----:B------:R-:W-:Y:S01]  /*6280*/  @!P0 FSEL R15, R15, -INF , !P1 ;  /* 0xff8000000f0f8808 */ /* 0x000fe20004800000 */
[C---:B------:R-:W-:Y:S01]  /*6290*/  HMMA.16816.F32 R48, R148.reuse, R6, R48 ;  /* 0x000000069430723c */ /* 0x040fe20000001830 */
[----:B------:R-:W-:Y:S01]  /*62a0*/  @!P0 ISETP.GE.AND P1, PT, R231, R14, PT ;  /* 0x0000000ee700820c */ /* 0x000fe20003f26270 */
[----:B------:R-:W-:Y:S01]  /*62b0*/  FMUL.FTZ R37, R37, c[0x0][0x2ec] ;  /* 0x0000bb0025257a20 */ /* 0x000fe20000410000 */
[----:B------:R-:W1:Y:S01]  /*62c0*/  MUFU.TANH R215, R36 ;  /* 0x0000002400d77308 */ /* 0x000e620000002400 */
[--C-:B------:R-:W-:Y:S01]  /*62d0*/  FFMA.FTZ R15, R15, c[0x0][0x23c], -R13.reuse ;  /* 0x00008f000f0f7a23 */ /* 0x100fe2000001080d */
[----:B------:R-:W-:Y:S01]  /*62e0*/  @!P0 FSEL R16, R16, -INF , !P1 ;  /* 0xff80000010108808 */ /* 0x000fe20004800000 */
[----:B------:R-:W-:Y:S01]  /*62f0*/  FMUL.FTZ R38, R38, c[0x0][0x2ec] ;  /* 0x0000bb0026267a20 */ /* 0x000fe20000410000 */
[-C--:B------:R-:W-:Y:S01]  /*6300*/  @!P0 ISETP.GE.AND P1, PT, R230, R12.reuse, PT ;  /* 0x0000000ce600820c */ /* 0x080fe20003f26270 */
[----:B------:R-:W-:Y:S04]  /*6310*/  FMUL.FTZ R40, R40, c[0x0][0x2ec] ;  /* 0x0000bb0028287a20 */ /* 0x000fe80000410000 */
[----:B------:R-:W-:Y:S01]  /*6320*/  FFMA.FTZ R16, R16, c[0x0][0x23c], -R13 ;  /* 0x00008f0010107a23 */ /* 0x000fe2000001080d */
[----:B------:R-:W-:Y:S01]  /*6330*/  @!P0 FSEL R5, R5, -INF , !P1 ;  /* 0xff80000005058808 */ /* 0x000fe20004800000 */
[----:B------:R-:W-:Y:S01]  /*6340*/  FMUL.FTZ R42, R42, c[0x0][0x2ec] ;  /* 0x0000bb002a2a7a20 */ /* 0x000fe20000410000 */
[----:B------:R-:W-:Y:S01]  /*6350*/  @!P0 ISETP.GE.AND P1, PT, R231, R12, PT ;  /* 0x0000000ce700820c */ /* 0x000fe20003f26270 */
[----:B------:R-:W-:Y:S01]  /*6360*/  FMUL.FTZ R39, R39, c[0x0][0x2ec] ;  /* 0x0000bb0027277a20 */ /* 0x000fe20000410000 */
[----:B------:R-:W-:Y:S01]  /*6370*/  MUFU.TANH R102, R40 ;  /* 0x0000002800667308 */ /* 0x000fe20000002400 */
[--C-:B------:R-:W-:Y:S01]  /*6380*/  FFMA.FTZ R5, R5, c[0x0][0x23c], -R11.reuse ;  /* 0x00008f0005057a23 */ /* 0x100fe2000001080b */
[----:B------:R-:W-:Y:S01]  /*6390*/  @!P0 FSEL R4, R4, -INF , !P1 ;  /* 0xff80000004048808 */ /* 0x000fe20004800000 */
[----:B------:R-:W-:Y:S01]  /*63a0*/  FMUL.FTZ R41, R41, c[0x0][0x2ec] ;  /* 0x0000bb0029297a20 */ /* 0x000fe20000410000 */
[-C--:B------:R-:W-:Y:S01]  /*63b0*/  @!P0 ISETP.GE.AND P1, PT, R230, R10.reuse, PT ;  /* 0x0000000ae600820c */ /* 0x080fe20003f26270 */
[----:B------:R-:W-:Y:S02]  /*63c0*/  FMUL.FTZ R43, R43, c[0x0][0x2ec] ;  /* 0x0000bb002b2b7a20 */ /* 0x000fe40000410000 */
[----:B------:R-:W-:Y:S02]  /*63d0*/  FMUL.FTZ R48, R48, c[0x0][0x2ec] ;  /* 0x0000bb0030307a20 */ /* 0x000fe40000410000 */
[----:B------:R-:W-:Y:S01]  /*63e0*/  FFMA.FTZ R4, R4, c[0x0][0x23c], -R11 ;  /* 0x00008f0004047a23 */ /* 0x000fe2000001080b */
[----:B------:R2:W-:Y:S01]  /*63f0*/  MUFU.EX2 R128, R5 ;  /* 0x0000000500807308 */ /* 0x0005e20000000800 */
[----:B------:R-:W-:Y:S02]  /*6400*/  FMUL.FTZ R49, R49, c[0x0][0x2ec] ;  /* 0x0000bb0031317a20 */ /* 0x000fe40000410000 */
[----:B------:R-:W-:Y:S02]  /*6410*/  FMUL.FTZ R44, R44, c[0x0][0x2ec] ;  /* 0x0000bb002c2c7a20 */ /* 0x000fe40000410000 */
[----:B------:R-:W-:Y:S02]  /*6420*/  FMUL.FTZ R50, R50, c[0x0][0x2ec] ;  /* 0x0000bb0032327a20 */ /* 0x000fe40000410000 */
[----:B------:R-:W-:Y:S02]  /*6430*/  FMUL.FTZ R45, R45, c[0x0][0x2ec] ;  /* 0x0000bb002d2d7a20 */ /* 0x000fe40000410000 */
[----:B------:R-:W-:Y:S01]  /*6440*/  FMUL.FTZ R51, R51, c[0x0][0x2ec] ;  /* 0x0000bb0033337a20 */ /* 0x000fe20000410000 */
[----:B------:R3:W-:Y:S01]  /*6450*/  MUFU.EX2 R127, R4 ;  /* 0x00000004007f7308 */ /* 0x0007e20000000800 */
[----:B------:R-:W-:Y:S02]  /*6460*/  FMUL.FTZ R46, R46, c[0x0][0x2ec] ;  /* 0x0000bb002e2e7a20 */ /* 0x000fe40000410000 */
[----:B------:R-:W-:Y:S07]  /*6470*/  FMUL.FTZ R47, R47, c[0x0][0x2ec] ;  /* 0x0000bb002f2f7a20 */ /* 0x000fee0000410000 */
[----:B------:R-:W-:Y:S01]  /*6480*/  MUFU.TANH R76, R42 ;  /* 0x0000002a004c7308 */ /* 0x000fe20000002400 */
[----:B--2---:R-:W-:Y:S05]  /*6490*/  FFMA.FTZ R5, R18, UR4, R110 ;  /* 0x0000000412057c23 */ /* 0x004fea000801006e */
[----:B------:R-:W-:Y:S04]  /*64a0*/  @!P0 FSEL R5, R5, -INF , !P1 ;  /* 0xff80000005058808 */ /* 0x000fe80004800000 */
[----:B------:R-:W-:Y:S01]  /*64b0*/  MUFU.TANH R99, R45 ;  /* 0x0000002d00637308 */ /* 0x000fe20000002400 */
[-C--:B------:R-:W-:Y:S01]  /*64c0*/  @!P0 ISETP.GE.AND P1, PT, R231, R10.reuse, PT ;  /* 0x0000000ae700820c */ /* 0x080fe20003f26270 */
[--C-:B------:R-:W-:Y:S02]  /*64d0*/  FFMA.FTZ R5, R5, c[0x0][0x23c], -R8.reuse ;  /* 0x00008f0005057a23 */ /* 0x100fe40000010808 */
[----:B---3--:R-:W-:Y:S06]  /*64e0*/  FFMA.FTZ R4, R17, UR4, R109 ;  /* 0x0000000411047c23 */ /* 0x008fec000801006d */
[----:B------:R2:W-:Y:S01]  /*64f0*/  MUFU.EX2 R114, R5 ;  /* 0x0000000500727308 */ /* 0x0005e20000000800 */
[----:B------:R-:W-:Y:S02]  /*6500*/  @!P0 FSEL R4, R4, -INF , !P1 ;  /* 0xff80000004048808 */ /* 0x000fe40004800000 */
[-C--:B------:R-:W-:Y:S03]  /*6510*/  @!P0 ISETP.GE.AND P1, PT, R230, R9.reuse, PT ;  /* 0x00000009e600820c */ /* 0x080fe60003f26270 */
[----:B------:R-:W-:Y:S04]  /*6520*/  FFMA.FTZ R4, R4, c[0x0][0x23c], -R8 ;  /* 0x00008f0004047a23 */ /* 0x000fe80000010808 */
[----:B------:R3:W-:Y:S10]  /*6530*/  MUFU.EX2 R113, R4 ;  /* 0x0000000400717308 */ /* 0x0007f40000000800 */
[----:B------:R-:W-:Y:S01]  /*6540*/  MUFU.TANH R101, R41 ;  /* 0x0000002900657308 */ /* 0x000fe20000002400 */
[----:B--2---:R-:W-:Y:S02]  /*6550*/  FFMA.FTZ R5, R18, UR4, R84 ;  /* 0x0000000412057c23 */ /* 0x004fe40008010054 */
[----:B------:R-:W1:Y:S03]  /*6560*/  LDL R18, [R1+0xc] ;  /* 0x00000c0001127983 */ /* 0x000e660000100800 */
[----:B------:R-:W-:Y:S04]  /*6570*/  @!P0 FSEL R5, R5, -INF , !P1 ;  /* 0xff80000005058808 */ /* 0x000fe80004800000 */
[----:B------:R-:W-:Y:S01]  /*6580*/  MUFU.TANH R73, R47 ;  /* 0x0000002f00497308 */ /* 0x000fe20000002400 */
[-C--:B------:R-:W-:Y:S01]  /*6590*/  @!P0 ISETP.GE.AND P1, PT, R231, R9.reuse, PT ;  /* 0x00000009e700820c */ /* 0x080fe20003f26270 */
[--C-:B------:R-:W-:Y:S02]  /*65a0*/  FFMA.FTZ R5, R5, c[0x0][0x23c], -R0.reuse ;  /* 0x00008f0005057a23 */ /* 0x100fe40000010800 */
[----:B---3--:R-:W-:Y:S02]  /*65b0*/  FFMA.FTZ R4, R17, UR4, R83 ;  /* 0x0000000411047c23 */ /* 0x008fe40008010053 */
[----:B------:R-:W2:Y:S04]  /*65c0*/  LDL R17, [R1+0x10] ;  /* 0x0000100001117983 */ /* 0x000ea80000100800 */
[----:B------:R4:W-:Y:S01]  /*65d0*/  MUFU.EX2 R88, R5 ;  /* 0x0000000500587308 */ /* 0x0009e20000000800 */
[----:B------:R-:W-:Y:S02]  /*65e0*/  @!P0 FSEL R4, R4, -INF , !P1 ;  /* 0xff80000004048808 */ /* 0x000fe40004800000 */
[-C--:B------:R-:W-:Y:S03]  /*65f0*/  @!P0 ISETP.GE.AND P1, PT, R232, R10.reuse, PT ;  /* 0x0000000ae800820c */ /* 0x080fe60003f26270 */
[----:B------:R-:W-:Y:S04]  /*6600*/  FFMA.FTZ R4, R4, c[0x0][0x23c], -R0 ;  /* 0x00008f0004047a23 */ /* 0x000fe80000010800 */
[----:B------:R-:W-:Y:S10]  /*6610*/  MUFU.EX2 R87, R4 ;  /* 0x0000000400577308 */ /* 0x000ff40000000800 */
[----:B------:R-:W-:Y:S10]  /*6620*/  MUFU.TANH R75, R43 ;  /* 0x0000002b004b7308 */ /* 0x000ff40000002400 */
[----:B------:R-:W-:Y:S10]  /*6630*/  MUFU.TANH R172, R48 ;  /* 0x0000003000ac7308 */ /* 0x000ff40000002400 */
[----:B------:R-:W-:Y:S10]  /*6640*/  MUFU.TANH R100, R44 ;  /* 0x0000002c00647308 */ /* 0x000ff40000002400 */
[----:B------:R-:W-:Y:S10]  /*6650*/  MUFU.TANH R171, R49 ;  /* 0x0000003100ab7308 */ /* 0x000ff40000002400 */
[----:B------:R-:W-:Y:S10]  /*6660*/  MUFU.TANH R74, R46 ;  /* 0x0000002e004a7308 */ /* 0x000ff40000002400 */
[----:B------:R-:W-:Y:S10]  /*6670*/  MUFU.TANH R221, R50 ;  /* 0x0000003200dd7308 */ /* 0x000ff40000002400 */
[----:B------:R-:W-:Y:S10]  /*6680*/  MUFU.TANH R220, R51 ;  /* 0x0000003300dc7308 */ /* 0x000ff40000002400 */
[----:B------:R3:W-:Y:S10]  /*6690*/  MUFU.EX2 R154, R16 ;  /* 0x00000010009a7308 */ /* 0x0007f40000000800 */
[----:B------:R3:W-:Y:S10]  /*66a0*/  MUFU.EX2 R155, R15 ;  /* 0x0000000f009b7308 */ /* 0x0007f40000000800 */
[----:B------:R-:W-:Y:S10]  /*66b0*/  MUFU.TANH R214, R37 ;  /* 0x0000002500d67308 */ /* 0x000ff40000002400 */
[----:B------:R-:W1:Y:S10]  /*66c0*/  MUFU.TANH R247, R38 ;  /* 0x0000002600f77308 */ /* 0x000e740000002400 */
[----:B------:R-:W1:Y:S01]  /*66d0*/  MUFU.TANH R244, R39 ;  /* 0x0000002700f47308 */ /* 0x000e620000002400 */
[C---:B----4-:R-:W-:Y:S02]  /*66e0*/  FFMA.FTZ R5, R19.reuse, UR4, R108 ;  /* 0x0000000413057c23 */ /* 0x050fe4000801006c */
[----:B---3--:R-:W-:Y:S03]  /*66f0*/  FFMA.FTZ R16, R19, UR4, R217 ;  /* 0x0000000413107c23 */ /* 0x008fe600080100d9 */
[----:B------:R-:W-:Y:S02]  /*6700*/  @!P0 FSEL R5, R5, -INF , !P1 ;  /* 0xff80000005058808 */ /* 0x000fe40004800000 */
[----:B------:R-:W-:Y:S03]  /*6710*/  @!P0 ISETP.GE.AND P1, PT, R235, R10, PT ;  /* 0x0000000aeb00820c */ /* 0x000fe60003f26270 */
[----:B------:R-:W-:Y:S02]  /*6720*/  FFMA.FTZ R5, R5, c[0x0][0x23c], -R8 ;  /* 0x00008f0005057a23 */ /* 0x000fe40000010808 */
[C---:B------:R-:W-:Y:S02]  /*6730*/  FFMA.FTZ R4, R2.reuse, UR4, R107 ;  /* 0x0000000402047c23 */ /* 0x040fe4000801006b */
[----:B------:R-:W-:Y:S01]  /*6740*/  FFMA.FTZ R15, R2, UR4, R216 ;  /* 0x00000004020f7c23 */ /* 0x000fe200080100d8 */
[----:B------:R3:W-:Y:S02]  /*6750*/  MUFU.EX2 R112, R5 ;  /* 0x0000000500707308 */ /* 0x0007e40000000800 */
[----:B------:R-:W-:Y:S02]  /*6760*/  @!P0 FSEL R4, R4, -INF , !P1 ;  /* 0xff80000004048808 */ /* 0x000fe40004800000 */
[-C--:B------:R-:W-:Y:S03]  /*6770*/  @!P0 ISETP.GE.AND P1, PT, R232, R9.reuse, PT ;  /* 0x00000009e800820c */ /* 0x080fe60003f26270 */
[----:B------:R-:W-:Y:S04]  /*6780*/  FFMA.FTZ R4, R4, c[0x0][0x23c], -R8 ;  /* 0x00008f0004047a23 */ /* 0x000fe80000010808 */
[----:B------:R4:W-:Y:S01]  /*6790*/  MUFU.EX2 R111, R4 ;  /* 0x00000004006f7308 */ /* 0x0009e20000000800 */
[----:B---3--:R-:W-:Y:S05]  /*67a0*/  FFMA.FTZ R5, R19, UR4, R82 ;  /* 0x0000000413057c23 */ /* 0x008fea0008010052 */
[----:B------:R-:W-:Y:S02]  /*67b0*/  @!P0 FSEL R5, R5, -INF , !P1 ;  /* 0xff80000005058808 */ /* 0x000fe40004800000 */
[----:B------:R-:W-:Y:S03]  /*67c0*/  @!P0 ISETP.GE.AND P1, PT, R235, R9, PT ;  /* 0x00000009eb00820c */ /* 0x000fe60003f26270 */
[--C-:B------:R-:W-:Y:S02]  /*67d0*/  FFMA.FTZ R5, R5, c[0x0][0x23c], -R0.reuse ;  /* 0x00008f0005057a23 */ /* 0x100fe40000010800 */
[----:B----4-:R-:W-:Y:S02]  /*67e0*/  FFMA.FTZ R4, R2, UR4, R81 ;  /* 0x0000000402047c23 */ /* 0x010fe40008010051 */
[----:B------:R-:W-:Y:S03]  /*67f0*/  MUFU.EX2 R86, R5 ;  /* 0x0000000500567308 */ /* 0x000fe60000000800 */
        /* <DEDUP_REMOVED lines=12> */
[----:B---3--:R-:W3:Y:S01]  /*68c0*/  LDSM.16.M88.4 R4, [R185+0xd800] ;  /* 0x00d80000b904783b */ /* 0x008ee20000000200 */
[----:B----4-:R-:W-:Y:S07]  /*68d0*/  FFMA.FTZ R16, R19, UR4, R124 ;  /* 0x0000000413107c23 */ /* 0x010fee000801007c */
[----:B------:R-:W4:Y:S01]  /*68e0*/  LDL R19, [R1+0x18] ;  /* 0x0000180001137983 */ /* 0x000f220000100800 */
[----:B------:R-:W-:Y:S02]  /*68f0*/  @!P0 FSEL R16, R16, -INF , !P1 ;  /* 0xff80000010108808 */ /* 0x000fe40004800000 */
[----:B------:R-:W-:Y:S01]  /*6900*/  @!P0 ISETP.GE.AND P1, PT, R235, R12, PT ;  /* 0x0000000ceb00820c */ /* 0x000fe20003f26270 */
[----:B------:R-:W-:Y:S02]  /*6910*/  FFMA.FTZ R15, R2, UR4, R123 ;  /* 0x00000004020f7c23 */ /* 0x000fe4000801007b */
[--C-:B------:R-:W-:Y:S03]  /*6920*/  FFMA.FTZ R16, R16, c[0x0][0x23c], -R11.reuse ;  /* 0x00008f0010107a23 */ /* 0x100fe6000001080b */
[----:B------:R-:W-:Y:S01]  /*6930*/  @!P0 FSEL R15, R15, -INF , !P1 ;  /* 0xff8000000f0f8808 */ /* 0x000fe20004800000 */
[----:B------:R-:W-:Y:S01]  /*6940*/  MUFU.EX2 R242, R16 ;  /* 0x0000001000f27308 */ /* 0x000fe20000000800 */
[-C--:B------:R-:W-:Y:S03]  /*6950*/  @!P0 ISETP.GE.AND P1, PT, R236, R14.reuse, PT ;  /* 0x0000000eec00820c */ /* 0x080fe60003f26270 */
[----:B------:R-:W-:Y:S06]  /*6960*/  FFMA.FTZ R15, R15, c[0x0][0x23c], -R11 ;  /* 0x00008f000f0f7a23 */ /* 0x000fec000001080b */
[----:B------:R1:W-:Y:S01]  /*6970*/  MUFU.EX2 R240, R15 ;  /* 0x0000000f00f07308 */ /* 0x0003e20000000800 */
[-C--:B---3--:R-:W-:Y:S08]  /*6980*/  HMMA.16816.F32 R52, R148, R4.reuse, R52 ;  /* 0x000000049434723c */ /* 0x088ff00000001834 */
[C---:B------:R-:W-:Y:S08]  /*6990*/  HMMA.16816.F32 R56, R132.reuse, R4, R56 ;  /* 0x000000048438723c */ /* 0x040ff00000001838 */
[-C--:B------:R-:W-:Y:S01]  /*69a0*/  HMMA.16816.F32 R60, R132, R6.reuse, R60 ;  /* 0x00000006843c723c */ /* 0x080fe2000000183c */
[C---:B-1----:R-:W-:Y:S03]  /*69b0*/  FFMA.FTZ R15, R18.reuse, UR4, R215 ;  /* 0x00000004120f7c23 */ /* 0x042fe600080100d7 */
[----:B------:R-:W-:Y:S04]  /*69c0*/  FFMA.FTZ R5, R18, UR4, R247 ;  /* 0x0000000412057c23 */ /* 0x000fe800080100f7 */
[----:B------:R-:W-:Y:S01]  /*69d0*/  FMUL.FTZ R52, R52, c[0x0][0x2ec] ;  /* 0x0000bb0034347a20 */ /* 0x000fe20000410000 */
[----:B------:R-:W-:Y:S01]  /*69e0*/  HMMA.16816.F32 R64, R148, R6, R64 ;  /* 0x000000069440723c */ /* 0x000fe20000001840 */
[----:B------:R-:W3:Y:S02]  /*69f0*/  LDL R7, [R1] ;  /* 0x0000000001077983 */ /* 0x000ee40000100800 */
[----:B------:R-:W-:Y:S01]  /*6a00*/  FMUL.FTZ R53, R53, c[0x0][0x2ec] ;  /* 0x0000bb0035357a20 */ /* 0x000fe20000410000 */
[----:B------:R-:W-:Y:S01]  /*6a10*/  @!P0 FSEL R15, R15, -INF , !P1 ;  /* 0xff8000000f0f8808 */ /* 0x000fe20004800000 */
[----:B--2---:R-:W-:Y:S01]  /*6a20*/  FFMA.FTZ R16, R17, UR4, R214 ;  /* 0x0000000411107c23 */ /* 0x004fe200080100d6 */
[----:B------:R-:W-:Y:S01]  /*6a30*/  @!P0 ISETP.GE.AND P1, PT, R237, R14, PT ;  /* 0x0000000eed00820c */ /* 0x000fe20003f26270 */
[----:B------:R-:W-:Y:S01]  /*6a40*/  FFMA.FTZ R4, R17, UR4, R244 ;  /* 0x0000000411047c23 */ /* 0x000fe200080100f4 */
[----:B------:R-:W2:Y:S01]  /*6a50*/  LDL R150, [R1+0x80] ;  /* 0x0000800001967983 */ /* 0x000ea20000100800 */
[--C-:B------:R-:W-:Y:S01]  /*6a60*/  FFMA.FTZ R15, R15, c[0x0][0x23c], -R13.reuse ;  /* 0x00008f000f0f7a23 */ /* 0x100fe2000001080d */
[----:B------:R-:W1:Y:S02]  /*6a70*/  MUFU.TANH R168, R52 ;  /* 0x0000003400a87308 */ /* 0x000e640000002400 */
[----:B------:R-:W-:Y:S01]  /*6a80*/  FMUL.FTZ R54, R54, c[0x0][0x2ec] ;  /* 0x0000bb0036367a20 */ /* 0x000fe20000410000 */
[----:B------:R-:W-:Y:S01]  /*6a90*/  @!P0 FSEL R16, R16, -INF , !P1 ;  /* 0xff80000010108808 */ /* 0x000fe20004800000 */
[----:B------:R-:W-:Y:S01]  /*6aa0*/  FMUL.FTZ R55, R55, c[0x0][0x2ec] ;  /* 0x0000bb0037377a20 */ /* 0x000fe20000410000 */
[-C--:B------:R-:W-:Y:S01]  /*6ab0*/  @!P0 ISETP.GE.AND P1, PT, R236, R12.reuse, PT ;  /* 0x0000000cec00820c */ /* 0x080fe20003f26270 */
[----:B------:R-:W-:Y:S01]  /*6ac0*/  FMUL.FTZ R56, R56, c[0x0][0x2ec] ;  /* 0x0000bb0038387a20 */ /* 0x000fe20000410000 */
[----:B------:R-:W2:Y:S01]  /*6ad0*/  LDL R149, [R1+0x7c] ;  /* 0x00007c0001957983 */ /* 0x000ea20000100800 */
[----:B------:R-:W-:Y:S01]  /*6ae0*/  FFMA.FTZ R16, R16, c[0x0][0x23c], -R13 ;  /* 0x00008f0010107a23 */ /* 0x000fe2000001080d */
[----:B------:R-:W-:Y:S01]  /*6af0*/  @!P0 FSEL R5, R5, -INF , !P1 ;  /* 0xff80000005058808 */ /* 0x000fe20004800000 */
[----:B------:R-:W-:Y:S01]  /*6b00*/  FMUL.FTZ R57, R57, c[0x0][0x2ec] ;  /* 0x0000bb0039397a20 */ /* 0x000fe20000410000 */
[----:B------:R-:W-:Y:S01]  /*6b10*/  @!P0 ISETP.GE.AND P1, PT, R237, R12, PT ;  /* 0x0000000ced00820c */ /* 0x000fe20003f26270 */
[----:B------:R-:W-:Y:S01]  /*6b20*/  FMUL.FTZ R58, R58, c[0x0][0x2ec] ;  /* 0x0000bb003a3a7a20 */ /* 0x000fe20000410000 */
[----:B------:R1:W-:Y:S01]  /*6b30*/  MUFU.EX2 R152, R16 ;  /* 0x0000001000987308 */ /* 0x0003e20000000800 */
[--C-:B------:R-:W-:Y:S01]  /*6b40*/  FFMA.FTZ R5, R5, c[0x0][0x23c], -R11.reuse ;  /* 0x00008f0005057a23 */ /* 0x100fe2000001080b */
[----:B------:R-:W-:Y:S01]  /*6b50*/  @!P0 FSEL R4, R4, -INF , !P1 ;  /* 0xff80000004048808 */ /* 0x000fe20004800000 */
[----:B------:R-:W-:Y:S01]  /*6b60*/  FMUL.FTZ R59, R59, c[0x0][0x2ec] ;  /* 0x0000bb003b3b7a20 */ /* 0x000fe20000410000 */
[----:B------:R-:W-:Y:S01]  /*6b70*/  IADD3 R148, R3, R182, RZ ;  /* 0x000000b603947210 */ /* 0x000fe20007ffe0ff */
[----:B------:R-:W-:Y:S01]  /*6b80*/  FMUL.FTZ R60, R60, c[0x0][0x2ec] ;  /* 0x0000bb003c3c7a20 */ /* 0x000fe20000410000 */
[-C--:B------:R-:W-:Y:S01]  /*6b90*/  @!P0 ISETP.GE.AND P1, PT, R236, R10.reuse, PT ;  /* 0x0000000aec00820c */ /* 0x080fe20003f26270 */
[----:B------:R-:W-:Y:S01]  /*6ba0*/  FFMA.FTZ R4, R4, c[0x0][0x23c], -R11 ;  /* 0x00008f0004047a23 */ /* 0x000fe2000001080b */
[----:B------:R-:W-:Y:S01]  /*6bb0*/  MOV R151, R69 ;  /* 0x0000004500977202 */ /* 0x000fe20000000f00 */
[----:B------:R-:W-:Y:S01]  /*6bc0*/  FMUL.FTZ R61, R61, c[0x0][0x2ec] ;  /* 0x0000bb003d3d7a20 */ /* 0x000fe20000410000 */
[----:B------:R1:W-:Y:S01]  /*6bd0*/  MUFU.EX2 R223, R5 ;  /* 0x0000000500df7308 */ /* 0x0003e20000000800 */
[----:B------:R-:W-:Y:S02]  /*6be0*/  FMUL.FTZ R62, R62, c[0x0][0x2ec] ;  /* 0x0000bb003e3e7a20 */ /* 0x000fe40000410000 */
[----:B------:R-:W-:Y:S02]  /*6bf0*/  FMUL.FTZ R64, R64, c[0x0][0x2ec] ;  /* 0x0000bb0040407a20 */ /* 0x000fe40000410000 */
[----:B------:R-:W-:Y:S02]  /*6c00*/  FMUL.FTZ R65, R65, c[0x0][0x2ec] ;  /* 0x0000bb0041417a20 */ /* 0x000fe40000410000 */
[----:B------:R-:W-:Y:S02]  /*6c10*/  FMUL.FTZ R66, R66, c[0x0][0x2ec] ;  /* 0x0000bb0042427a20 */ /* 0x000fe40000410000 */
[----:B------:R-:W-:Y:S01]  /*6c20*/  FMUL.FTZ R67, R67, c[0x0][0x2ec] ;  /* 0x0000bb0043437a20 */ /* 0x000fe20000410000 */
[----:B------:R1:W-:Y:S01]  /*6c30*/  MUFU.EX2 R222, R4 ;  /* 0x0000000400de7308 */ /* 0x0003e20000000800 */
[----:B------:R-:W-:Y:S01]  /*6c40*/  FMUL.FTZ R63, R63, c[0x0][0x2ec] ;  /* 0x0000bb003f3f7a20 */ /* 0x000fe20000410000 */
[----:B-1----:R-:W2:Y:S08]  /*6c50*/  LDL R16, [R1+0x24] ;  /* 0x0000240001107983 */ /* 0x002eb00000100800 */
[----:B------:R-:W-:Y:S01]  /*6c60*/  MUFU.TANH R68, R58 ;  /* 0x0000003a00447308 */ /* 0x000fe20000002400 */
[C---:B------:R-:W-:Y:S09]  /*6c70*/  FFMA.FTZ R5, R18.reuse, UR4, R76 ;  /* 0x0000000412057c23 */ /* 0x040ff2000801004c */
[----:B------:R-:W-:Y:S01]  /*6c80*/  MUFU.TANH R2, R59 ;  /* 0x0000003b00027308 */ /* 0x000fe20000002400 */
[----:B------:R-:W-:Y:S02]  /*6c90*/  FFMA.FTZ R4, R18, UR4, R102 ;  /* 0x0000000412047c23 */ /* 0x000fe40008010066 */
[----:B------:R-:W2:Y:S03]  /*6ca0*/  LDL R18, [R1+0x1c] ;  /* 0x00001c0001127983 */ /* 0x000ea60000100800 */
[----:B------:R-:W-:Y:S04]  /*6cb0*/  @!P0 FSEL R4, R4, -INF , !P1 ;  /* 0xff80000004048808 */ /* 0x000fe80004800000 */
[----:B------:R-:W-:Y:S01]  /*6cc0*/  MUFU.TANH R233, R60 ;  /* 0x0000003c00e97308 */ /* 0x000fe20000002400 */
[-C--:B------:R-:W-:Y:S01]  /*6cd0*/  @!P0 ISETP.GE.AND P1, PT, R237, R10.reuse, PT ;  /* 0x0000000aed00820c */ /* 0x080fe20003f26270 */
[--C-:B------:R-:W-:Y:S08]  /*6ce0*/  FFMA.FTZ R4, R4, c[0x0][0x23c], -R8.reuse ;  /* 0x00008f0004047a23 */ /* 0x100ff00000010808 */
[----:B------:R1:W-:Y:S10]  /*6cf0*/  MUFU.EX2 R106, R4 ;  /* 0x00000004006a7308 */ /* 0x0003f40000000800 */
[----:B------:R1:W-:Y:S10]  /*6d00*/  MUFU.EX2 R175, R15 ;  /* 0x0000000f00af7308 */ /* 0x0003f40000000800 */
[----:B------:R-:W-:Y:S01]  /*6d10*/  MUFU.TANH R224, R61 ;  /* 0x0000003d00e07308 */ /* 0x000fe20000002400 */
[C---:B-1----:R-:W-:Y:S09]  /*6d20*/  FFMA.FTZ R4, R17.reuse, UR4, R75 ;  /* 0x0000000411047c23 */ /* 0x042ff2000801004b */
[----:B------:R-:W-:Y:S01]  /*6d30*/  MUFU.TANH R190, R62 ;  /* 0x0000003e00be7308 */ /* 0x000fe20000002400 */
[----:B------:R-:W-:Y:S02]  /*6d40*/  FFMA.FTZ R15, R17, UR4, R101 ;  /* 0x00000004110f7c23 */ /* 0x000fe40008010065 */
[----:B------:R-:W2:Y:S03]  /*6d50*/  LDL R17, [R1+0x20] ;  /* 0x0000200001117983 */ /* 0x000ea60000100800 */
[----:B------:R-:W-:Y:S04]  /*6d60*/  @!P0 FSEL R15, R15, -INF , !P1 ;  /* 0xff8000000f0f8808 */ /* 0x000fe80004800000 */
[----:B------:R-:W-:Y:S01]  /*6d70*/  MUFU.TANH R160, R64 ;  /* 0x0000004000a07308 */ /* 0x000fe20000002400 */
[-C--:B------:R-:W-:Y:S01]  /*6d80*/  @!P0 ISETP.GE.AND P1, PT, R236, R9.reuse, PT ;  /* 0x00000009ec00820c */ /* 0x080fe20003f26270 */
[----:B------:R-:W-:Y:S03]  /*6d90*/  FFMA.FTZ R15, R15, c[0x0][0x23c], -R8 ;  /* 0x00008f000f0f7a23 */ /* 0x000fe60000010808 */
[----:B------:R-:W-:Y:S02]  /*6da0*/  @!P0 FSEL R5, R5, -INF , !P1 ;  /* 0xff80000005058808 */ /* 0x000fe40004800000 */
[-C--:B------:R-:W-:Y:S03]  /*6db0*/  @!P0 ISETP.GE.AND P1, PT, R237, R9.reuse, PT ;  /* 0x00000009ed00820c */ /* 0x080fe60003f26270 */
[--C-:B------:R-:W-:Y:S01]  /*6dc0*/  FFMA.FTZ R5, R5, c[0x0][0x23c], -R0.reuse ;  /* 0x00008f0005057a23 */ /* 0x100fe20000010800 */
[----:B------:R-:W-:Y:S01]  /*6dd0*/  @!P0 FSEL R4, R4, -INF , !P1 ;  /* 0xff80000004048808 */ /* 0x000fe20004800000 */
[----:B------:R-:W-:Y:S01]  /*6de0*/  MUFU.EX2 R105, R15 ;  /* 0x0000000f00697308 */ /* 0x000fe20000000800 */
[-C--:B------:R-:W-:Y:S03]  /*6df0*/  @!P0 ISETP.GE.AND P1, PT, R238, R10.reuse, PT ;  /* 0x0000000aee00820c */ /* 0x080fe60003f26270 */
[----:B------:R-:W-:Y:S06]  /*6e00*/  FFMA.FTZ R4, R4, c[0x0][0x23c], -R0 ;  /* 0x00008f0004047a23 */ /* 0x000fec0000010800 */
[----:B------:R1:W-:Y:S10]  /*6e10*/  MUFU.EX2 R79, R4 ;  /* 0x00000004004f7308 */ /* 0x0003f40000000800 */
[----:B------:R1:W-:Y:S10]  /*6e20*/  MUFU.EX2 R80, R5 ;  /* 0x0000000500507308 */ /* 0x0003f40000000800 */
[----:B------:R-:W-:Y:S01]  /*6e30*/  MUFU.TANH R159, R65 ;  /* 0x00000041009f7308 */ /* 0x000fe20000002400 */
[----:B-1----:R-:W-:Y:S05]  /*6e40*/  FFMA.FTZ R4, R20, UR4, R100 ;  /* 0x0000000414047c23 */ /* 0x002fea0008010064 */
[----:B------:R-:W-:Y:S04]  /*6e50*/  @!P0 FSEL R4, R4, -INF , !P1 ;  /* 0xff80000004048808 */ /* 0x000fe80004800000 */
[----:B------:R-:W-:Y:S01]  /*6e60*/  MUFU.TANH R170, R66 ;  /* 0x0000004200aa7308 */ /* 0x000fe20000002400 */
[----:B------:R-:W-:Y:S01]  /*6e70*/  @!P0 ISETP.GE.AND P1, PT, R239, R10, PT ;  /* 0x0000000aef00820c */ /* 0x000fe20003f26270 */
[----:B------:R-:W-:Y:S02]  /*6e80*/  FFMA.FTZ R4, R4, c[0x0][0x23c], -R8 ;  /* 0x00008f0004047a23 */ /* 0x000fe40000010808 */
[----:B------:R-:W-:Y:S06]  /*6e90*/  FFMA.FTZ R5, R20, UR4, R74 ;  /* 0x0000000414057c23 */ /* 0x000fec000801004a */
[----:B------:R1:W-:Y:S10]  /*6ea0*/  MUFU.EX2 R104, R4 ;  /* 0x0000000400687308 */ /* 0x0003f40000000800 */
[----:B------:R-:W-:Y:S10]  /*6eb0*/  MUFU.TANH R169, R67 ;  /* 0x0000004300a97308 */ /* 0x000ff40000002400 */
[----:B------:R-:W-:Y:S10]  /*6ec0*/  MUFU.TANH R191, R63 ;  /* 0x0000003f00bf7308 */ /* 0x000ff40000002400 */
[----:B------:R-:W-:Y:S10]  /*6ed0*/  MUFU.TANH R167, R53 ;  /* 0x0000003500a77308 */ /* 0x000ff40000002400 */
[----:B------:R-:W1:Y:S10]  /*6ee0*/  MUFU.TANH R219, R54 ;  /* 0x0000003600db7308 */ /* 0x000e740000002400 */
[----:B------:R-:W2:Y:S10]  /*6ef0*/  MUFU.TANH R218, R55 ;  /* 0x0000003700da7308 */ /* 0x000eb40000002400 */
[----:B------:R-:W2:Y:S01]  /*6f00*/  MUFU.TANH R250, R56 ;  /* 0x0000003800fa7308 */ /* 0x000ea20000002400 */
[C---:B----4-:R-:W-:Y:S02]  /*6f10*/  FFMA.FTZ R15, R19.reuse, UR4, R99 ;  /* 0x00000004130f7c23 */ /* 0x050fe40008010063 */
[----:B-1----:R-:W-:Y:S03]  /*6f20*/  FFMA.FTZ R4, R19, UR4, R73 ;  /* 0x0000000413047c23 */ /* 0x002fe60008010049 */
[----:B------:R-:W-:Y:S02]  /*6f30*/  @!P0 FSEL R15, R15, -INF , !P1 ;  /* 0xff8000000f0f8808 */ /* 0x000fe40004800000 */
[-C--:B------:R-:W-:Y:S02]  /*6f40*/  @!P0 ISETP.GE.AND P1, PT, R238, R9.reuse, PT ;  /* 0x00000009ee00820c */ /* 0x080fe40003f26270 */
[----:B------:R-:W1:Y:S01]  /*6f50*/  MUFU.TANH R248, R57 ;  /* 0x0000003900f87308 */ /* 0x000e620000002400 */
[----:B------:R-:W-:Y:S01]  /*6f60*/  FFMA.FTZ R15, R15, c[0x0][0x23c], -R8 ;  /* 0x00008f000f0f7a23 */ /* 0x000fe20000010808 */
[----:B------:R-:W-:Y:S02]  /*6f70*/  @!P0 FSEL R5, R5, -INF , !P1 ;  /* 0xff80000005058808 */ /* 0x000fe40004800000 */
[-C--:B------:R-:W-:Y:S03]  /*6f80*/  @!P0 ISETP.GE.AND P1, PT, R239, R9.reuse, PT ;  /* 0x00000009ef00820c */ /* 0x080fe60003f26270 */
[--C-:B------:R-:W-:Y:S01]  /*6f90*/  FFMA.FTZ R5, R5, c[0x0][0x23c], -R0.reuse ;  /* 0x00008f0005057a23 */ /* 0x100fe20000010800 */
[----:B------:R-:W-:Y:S02]  /*6fa0*/  @!P0 FSEL R4, R4, -INF , !P1 ;  /* 0xff80000004048808 */ /* 0x000fe40004800000 */
[----:B------:R4:W-:Y:S01]  /*6fb0*/  MUFU.EX2 R103, R15 ;  /* 0x0000000f00677308 */ /* 0x0009e20000000800 */
[-C--:B------:R-:W-:Y:S02]  /*6fc0*/  @!P0 ISETP.GE.AND P1, PT, R238, R14.reuse, PT ;  /* 0x0000000eee00820c */ /* 0x080fe40003f26270 */
[----:B------:R-:W-:Y:S07]  /*6fd0*/  FFMA.FTZ R4, R4, c[0x0][0x23c], -R0 ;  /* 0x00008f0004047a23 */ /* 0x000fee0000010800 */
[----:B------:R1:W-:Y:S10]  /*6fe0*/  MUFU.EX2 R78, R5 ;  /* 0x00000005004e7308 */ /* 0x0003f40000000800 */
[----:B------:R3:W-:Y:S01]  /*6ff0*/  MUFU.EX2 R77, R4 ;  /* 0x00000004004d7308 */ /* 0x0007e20000000800 */
[----:B----4-:R-:W4:Y:S01]  /*7000*/  LDL R15, [R1+0x28] ;  /* 0x00002800010f7983 */ /* 0x010f220000100800 */
[----:B-1----:R-:W-:Y:S01]  /*7010*/  FFMA.FTZ R5, R20, UR4, R172 ;  /* 0x0000000414057c23 */ /* 0x002fe200080100ac */
[-C--:B---3--:R-:W-:Y:S04]  /*7020*/  @!P0 ISETP.GE.AND P4, PT, R7, R14.reuse, PT ;  /* 0x0000000e0700820c */ /* 0x088fe80003f86270 */
[----:B------:R-:W-:Y:S02]  /*7030*/  @!P0 FSEL R5, R5, -INF , !P1 ;  /* 0xff80000005058808 */ /* 0x000fe40004800000 */
[----:B------:R-:W-:Y:S01]  /*7040*/  @!P0 ISETP.GE.AND P1, PT, R239, R14, PT ;  /* 0x0000000eef00820c */ /* 0x000fe20003f26270 */
[----:B------:R-:W-:Y:S02]  /*7050*/  FFMA.FTZ R4, R19, UR4, R171 ;  /* 0x0000000413047c23 */ /* 0x000fe400080100ab */
[--C-:B------:R-:W-:Y:S03]  /*7060*/  FFMA.FTZ R5, R5, c[0x0][0x23c], -R13.reuse ;  /* 0x00008f0005057a23 */ /* 0x100fe6000001080d */
[----:B------:R-:W-:Y:S01]  /*7070*/  @!P0 FSEL R4, R4, -INF , !P1 ;  /* 0xff80000004048808 */ /* 0x000fe20004800000 */
[----:B------:R1:W-:Y:S01]  /*7080*/  MUFU.EX2 R166, R5 ;  /* 0x0000000500a67308 */ /* 0x0003e20000000800 */
[-C--:B------:R-:W-:Y:S03]  /*7090*/  @!P0 ISETP.GE.AND P1, PT, R238, R12.reuse, PT ;  /* 0x0000000cee00820c */ /* 0x080fe60003f26270 */
[----:B------:R-:W-:Y:S06]  /*70a0*/  FFMA.FTZ R4, R4, c[0x0][0x23c], -R13 ;  /* 0x00008f0004047a23 */ /* 0x000fec000001080d */
[----:B------:R3:W2:Y:S01]  /*70b0*/  MUFU.EX2 R165, R4 ;  /* 0x0000000400a57308 */ /* 0x0006a20000000800 */
[----:B-1----:R-:W-:Y:S05]  /*70c0*/  FFMA.FTZ R5, R20, UR4, R221 ;  /* 0x0000000414057c23 */ /* 0x002fea00080100dd */
[----:B------:R-:W-:Y:S02]  /*70d0*/  @!P0 FSEL R5, R5, -INF , !P1 ;  /* 0xff80000005058808 */ /* 0x000fe40004800000 */
[----:B------:R-:W-:Y:S03]  /*70e0*/  @!P0 ISETP.GE.AND P1, PT, R239, R12, PT ;  /* 0x0000000cef00820c */ /* 0x000fe60003f26270 */
[--C-:B------:R-:W-:Y:S02]  /*70f0*/  FFMA.FTZ R5, R5, c[0x0][0x23c], -R11.reuse ;  /* 0x00008f0005057a23 */ /* 0x100fe4000001080b */
[----:B---3--:R-:W-:Y:S02]  /*7100*/  FFMA.FTZ R4, R19, UR4, R220 ;  /* 0x0000000413047c23 */ /* 0x008fe400080100dc */
[----:B------:R2:W-:Y:S03]  /*7110*/  MUFU.EX2 R213, R5 ;  /* 0x0000000500d57308 */ /* 0x0005e60000000800 */
[----:B------:R-:W-:Y:S02]  /*7120*/  @!P0 FSEL R4, R4, -INF , !P1 ;  /* 0xff80000004048808 */ /* 0x000fe40004800000 */
[-C--:B------:R-:W-:Y:S03]  /*7130*/  @!P0 ISETP.GE.AND P1, PT, R225, R14.reuse, PT ;  /* 0x0000000ee100820c */ /* 0x080fe60003f26270 */
[----:B------:R-:W-:Y:S04]  /*7140*/  FFMA.FTZ R4, R4, c[0x0][0x23c], -R11 ;  /* 0x00008f0004047a23 */ /* 0x000fe8000001080b */
[----:B------:R-:W1:Y:S01]  /*7150*/  MUFU.EX2 R212, R4 ;  /* 0x0000000400d47308 */ /* 0x000e620000000800 */
[----:B--2---:R-:W-:Y:S05]  /*7160*/  FFMA.FTZ R5, R18, UR4, R168 ;  /* 0x0000000412057c23 */ /* 0x004fea00080100a8 */
[----:B------:R-:W-:Y:S02]  /*7170*/  @!P0 FSEL R5, R5, -INF , !P1 ;  /* 0xff80000005058808 */ /* 0x000fe40004800000 */
[----:B------:R-:W-:Y:S03]  /*7180*/  @!P0 ISETP.GE.AND P1, PT, R226, R14, PT ;  /* 0x0000000ee200820c */ /* 0x000fe60003f26270 */
[----:B------:R-:W-:Y:S04]  /*7190*/  FFMA.FTZ R5, R5, c[0x0][0x23c], -R13 ;  /* 0x00008f0005057a23 */ /* 0x000fe8000001080d */
[----:B------:R2:W-:Y:S02]  /*71a0*/  MUFU.EX2 R164, R5 ;  /* 0x0000000500a47308 */ /* 0x0005e40000000800 */
[----:B--2---:R-:W-:Y:S02]  /*71b0*/  FFMA.FTZ R5, R18, UR4, R219 ;  /* 0x0000000412057c23 */ /* 0x004fe400080100db */
[----:B------:R-:W-:Y:S05]  /*71c0*/  FFMA.FTZ R4, R17, UR4, R167 ;  /* 0x0000000411047c23 */ /* 0x000fea00080100a7 */
[----:B------:R-:W-:Y:S02]  /*71d0*/  @!P0 FSEL R4, R4, -INF , !P1 ;  /* 0xff80000004048808 */ /* 0x000fe40004800000 */
[-C--:B------:R-:W-:Y:S03]  /*71e0*/  @!P0 ISETP.GE.AND P1, PT, R225, R12.reuse, PT ;  /* 0x0000000ce100820c */ /* 0x080fe60003f26270 */
[----:B------:R-:W-:Y:S01]  /*71f0*/  FFMA.FTZ R4, R4, c[0x0][0x23c], -R13 ;  /* 0x00008f0004047a23 */ /* 0x000fe2000001080d */
[----:B------:R-:W-:Y:S02]  /*7200*/  @!P0 FSEL R5, R5, -INF , !P1 ;  /* 0xff80000005058808 */ /* 0x000fe40004800000 */
[----:B------:R-:W-:Y:S01]  /*7210*/  @!P0 ISETP.GE.AND P1, PT, R226, R12, PT ;  /* 0x0000000ce200820c */ /* 0x000fe20003f26270 */
[----:B------:R2:W-:Y:S02]  /*7220*/  MUFU.EX2 R163, R4 ;  /* 0x0000000400a37308 */ /* 0x0005e40000000800 */
[--C-:B------:R-:W-:Y:S08]  /*7230*/  FFMA.FTZ R5, R5, c[0x0][0x23c], -R11.reuse ;  /* 0x00008f0005057a23 */ /* 0x100ff0000001080b */
[----:B------:R3:W-:Y:S01]  /*7240*/  MUFU.EX2 R179, R5 ;  /* 0x0000000500b37308 */ /* 0x0007e20000000800 */
[----:B--2---:R-:W-:Y:S05]  /*7250*/  FFMA.FTZ R4, R17, UR4, R218 ;  /* 0x0000000411047c23 */ /* 0x004fea00080100da */
[----:B------:R-:W-:Y:S02]  /*7260*/  @!P0 FSEL R4, R4, -INF , !P1 ;  /* 0xff80000004048808 */ /* 0x000fe40004800000 */
[-C--:B------:R-:W-:Y:S01]  /*7270*/  @!P0 ISETP.GE.AND P1, PT, R225, R10.reuse, PT ;  /* 0x0000000ae100820c */ /* 0x080fe20003f26270 */
[----:B---3--:R-:W-:Y:S02]  /*7280*/  FFMA.FTZ R5, R18, UR4, R250 ;  /* 0x0000000412057c23 */ /* 0x008fe400080100fa */
[----:B------:R-:W-:Y:S03]  /*7290*/  FFMA.FTZ R4, R4, c[0x0][0x23c], -R11 ;  /* 0x00008f0004047a23 */ /* 0x000fe6000001080b */
[----:B------:R-:W-:Y:S01]  /*72a0*/  @!P0 FSEL R5, R5, -INF , !P1 ;  /* 0xff80000005058808 */ /* 0x000fe20004800000 */
[----:B------:R2:W3:Y:S01]  /*72b0*/  MUFU.EX2 R178, R4 ;  /* 0x0000000400b27308 */ /* 0x0004e20000000800 */
[-C--:B------:R-:W-:Y:S03]  /*72c0*/  @!P0 ISETP.GE.AND P1, PT, R226, R10.reuse, PT ;  /* 0x0000000ae200820c */ /* 0x080fe60003f26270 */
[----:B------:R-:W-:Y:S06]  /*72d0*/  FFMA.FTZ R5, R5, c[0x0][0x23c], -R8 ;  /* 0x00008f0005057a23 */ /* 0x000fec0000010808 */
[----:B------:R1:W-:Y:S01]  /*72e0*/  MUFU.EX2 R98, R5 ;  /* 0x0000000500627308 */ /* 0x0003e20000000800 */
[----:B--2---:R-:W-:Y:S05]  /*72f0*/  FFMA.FTZ R4, R17, UR4, R248 ;  /* 0x0000000411047c23 */ /* 0x004fea00080100f8 */
[----:B------:R-:W-:Y:S02]  /*7300*/  @!P0 FSEL R4, R4, -INF , !P1 ;  /* 0xff80000004048808 */ /* 0x000fe40004800000 */
[-C--:B------:R-:W-:Y:S01]  /*7310*/  @!P0 ISETP.GE.AND P1, PT, R225, R9.reuse, PT ;  /* 0x00000009e100820c */ /* 0x080fe20003f26270 */
[----:B-1----:R-:W-:Y:S02]  /*7320*/  FFMA.FTZ R5, R18, UR4, R68 ;  /* 0x0000000412057c23 */ /* 0x002fe40008010044 */
[----:B------:R-:W-:Y:S03]  /*7330*/  FFMA.FTZ R4, R4, c[0x0][0x23c], -R8 ;  /* 0x00008f0004047a23 */ /* 0x000fe60000010808 */
[----:B------:R-:W-:Y:S01]  /*7340*/  @!P0 FSEL R5, R5, -INF , !P1 ;  /* 0xff80000005058808 */ /* 0x000fe20004800000 */
[----:B------:R1:W-:Y:S01]  /*7350*/  MUFU.EX2 R97, R4 ;  /* 0x0000000400617308 */ /* 0x0003e20000000800 */
[----:B------:R-:W-:Y:S03]  /*7360*/  @!P0 ISETP.GE.AND P1, PT, R226, R9, PT ;  /* 0x00000009e200820c */ /* 0x000fe60003f26270 */
[----:B------:R-:W-:Y:S06]  /*7370*/  FFMA.FTZ R5, R5, c[0x0][0x23c], -R0 ;  /* 0x00008f0005057a23 */ /* 0x000fec0000010800 */
[----:B------:R2:W-:Y:S01]  /*7380*/  MUFU.EX2 R72, R5 ;  /* 0x0000000500487308 */ /* 0x0005e20000000800 */
[----:B-1----:R-:W-:Y:S05]  /*7390*/  FFMA.FTZ R4, R17, UR4, R2 ;  /* 0x0000000411047c23 */ /* 0x002fea0008010002 */
[----:B------:R-:W-:Y:S02]  /*73a0*/  @!P0 FSEL R4, R4, -INF , !P1 ;  /* 0xff80000004048808 */ /* 0x000fe40004800000 */
[----:B------:R-:W-:Y:S01]  /*73b0*/  @!P0 ISETP.GE.AND P1, PT, R7, R10, PT ;  /* 0x0000000a0700820c */ /* 0x000fe20003f26270 */
[----:B--2---:R-:W-:Y:S02]  /*73c0*/  FFMA.FTZ R5, R16, UR4, R233 ;  /* 0x0000000410057c23 */ /* 0x004fe400080100e9 */
[----:B------:R-:W-:Y:S03]  /*73d0*/  FFMA.FTZ R6, R4, c[0x0][0x23c], -R0 ;  /* 0x00008f0004067a23 */ /* 0x000fe60000010800 */
[----:B------:R-:W-:Y:S01]  /*73e0*/  @!P0 FSEL R5, R5, -INF , !P2 ;  /* 0xff80000005058808 */ /* 0x000fe20005000000 */
[----:B------:R1:W-:Y:S01]  /*73f0*/  MUFU.EX2 R71, R6 ;  /* 0x0000000600477308 */ /* 0x0003e20000000800 */
[----:B------:R-:W-:Y:S03]  /*7400*/  @!P0 ISETP.GE.AND P2, PT, R7, R12, PT ;  /* 0x0000000c0700820c */ /* 0x000fe60003f46270 */
[----:B------:R-:W-:Y:S06]  /*7410*/  FFMA.FTZ R5, R5, c[0x0][0x23c], -R8 ;  /* 0x00008f0005057a23 */ /* 0x000fec0000010808 */
[----:B------:R2:W-:Y:S01]  /*7420*/  MUFU.EX2 R249, R5 ;  /* 0x0000000500f97308 */ /* 0x0005e20000000800 */
[----:B-1----:R-:W-:Y:S05]  /*7430*/  F2FP.PACK_AB R6, R188, R189 ;  /* 0x000000bdbc06723e */ /* 0x002fea00000000ff */
[----:B------:R1:W-:Y:S01]  /*7440*/  STS [R194+0x1c400], R6 ;  /* 0x01c40006c2007388 */ /* 0x0003e20000000800 */
[----:B--2---:R-:W-:Y:S02]  /*7450*/  FFMA.FTZ R5, R16, UR4, R160 ;  /* 0x0000000410057c23 */ /* 0x004fe400080100a0 */
[----:B----4-:R-:W-:Y:S03]  /*7460*/  FFMA.FTZ R4, R15, UR4, R224 ;  /* 0x000000040f047c23 */ /* 0x010fe600080100e0 */
[----:B------:R-:W-:Y:S02]  /*7470*/  @!P0 FSEL R5, R5, -INF , !P5 ;  /* 0xff80000005058808 */ /* 0x000fe40006800000 */
[----:B------:R-:W-:Y:S02]  /*7480*/  @!P0 FSEL R4, R4, -INF , !P1 ;  /* 0xff80000004048808 */ /* 0x000fe40004800000 */
[-C--:B------:R-:W-:Y:S03]  /*7490*/  @!P0 ISETP.GE.AND P1, PT, R252, R9.reuse, PT ;  /* 0x00000009fc00820c */ /* 0x080fe60003f26270 */
[----:B------:R-:W-:Y:S02]  /*74a0*/  FFMA.FTZ R8, R4, c[0x0][0x23c], -R8 ;  /* 0x00008f0004087a23 */ /* 0x000fe40000010808 */
[----:B------:R-:W-:Y:S02]  /*74b0*/  FFMA.FTZ R4, R16, UR4, R190 ;  /* 0x0000000410047c23 */ /* 0x000fe400080100be */
[----:B------:R2:W-:Y:S03]  /*74c0*/  MUFU.EX2 R246, R8 ;  /* 0x0000000800f67308 */ /* 0x0005e60000000800 */
[----:B------:R-:W-:Y:S02]  /*74d0*/  @!P0 FSEL R4, R4, -INF , !P1 ;  /* 0xff80000004048808 */ /* 0x000fe40004800000 */
[----:B------:R-:W-:Y:S02]  /*74e0*/  @!P0 ISETP.GE.AND P1, PT, R7, R9, PT ;  /* 0x000000090700820c */ /* 0x000fe40003f26270 */
[----:B------:R-:W-:Y:S02]  /*74f0*/  F2FP.PACK_AB R7, R157, R153 ;  /* 0x000000999d07723e */ /* 0x000fe400000000ff */
[----:B-1----:R-:W-:Y:S03]  /*7500*/  F2FP.PACK_AB R6, R121, R122 ;  /* 0x0000007a7906723e */ /* 0x002fe600000000ff */
[----:B------:R1:W-:Y:S01]  /*7510*/  STS [R194+0x1c000], R7 ;  /* 0x01c00007c2007388 */ /* 0x0003e20000000800 */
[----:B--2---:R-:W-:Y:S01]  /*7520*/  FFMA.FTZ R8, R4, c[0x0][0x23c], -R0 ;  /* 0x00008f0004087a23 */ /* 0x004fe20000010800 */
[----:B------:R-:W-:Y:S03]  /*7530*/  F2FP.PACK_AB R4, R156, R234 ;  /* 0x000000ea9c04723e */ /* 0x000fe600000000ff */
[----:B------:R2:W-:Y:S02]  /*7540*/  MUFU.EX2 R70, R8 ;  /* 0x0000000800467308 */ /* 0x0005e40000000800 */
[----:B------:R4:W-:Y:S01]  /*7550*/  STS [R197+0x1c000], R4 ;  /* 0x01c00004c5007388 */ /* 0x0009e20000000800 */
[----:B-1----:R-:W-:Y:S05]  /*7560*/  F2FP.PACK_AB R7, R131, R180 ;  /* 0x000000b48307723e */ /* 0x002fea00000000ff */
[----:B------:R1:W-:Y:S04]  /*7570*/  STS [R197+0x1c400], R7 ;  /* 0x01c40007c5007388 */ /* 0x0003e80000000800 */
[----:B------:R3:W-:Y:S01]  /*7580*/  STS [R194+0x1e000], R6 ;  /* 0x01e00006c2007388 */ /* 0x0007e20000000800 */
[----:B--2---:R-:W-:Y:S01]  /*7590*/  FFMA.FTZ R8, R5, c[0x0][0x23c], -R13 ;  /* 0x00008f0005087a23 */ /* 0x004fe2000001080d */
[----:B------:R-:W-:Y:S01]  /*75a0*/  F2FP.PACK_AB R5, R95, R96 ;  /* 0x000000605f05723e */ /* 0x000fe200000000ff */
[----:B----4-:R-:W-:Y:S02]  /*75b0*/  FFMA.FTZ R4, R15, UR4, R159 ;  /* 0x000000040f047c23 */ /* 0x010fe4000801009f */
[----:B------:R2:W-:Y:S02]  /*75c0*/  MUFU.EX2 R162, R8 ;  /* 0x0000000800a27308 */ /* 0x0005e40000000800 */
[----:B------:R4:W-:Y:S01]  /*75d0*/  STS [R194+0x1e400], R5 ;  /* 0x01e40005c2007388 */ /* 0x0009e20000000800 */
[----:B------:R-:W-:Y:S05]  /*75e0*/  @!P0 FSEL R4, R4, -INF , !P4 ;  /* 0xff80000004048808 */ /* 0x000fea0006000000 */
[----:B------:R-:W-:Y:S01]  /*75f0*/  FFMA.FTZ R13, R4, c[0x0][0x23c], -R13 ;  /* 0x00008f00040d7a23 */ /* 0x000fe2000001080d */
[----:B------:R-:W-:Y:S02]  /*7600*/  F2FP.PACK_AB R4, R154, R155 ;  /* 0x0000009b9a04723e */ /* 0x000fe400000000ff */
[----:B-1----:R-:W-:Y:S01]  /*7610*/  F2FP.PACK_AB R7, R119, R120 ;  /* 0x000000787707723e */ /* 0x002fe200000000ff */
[----:B------:R-:W1:Y:S01]  /*7620*/  MUFU.EX2 R161, R13 ;  /* 0x0000000d00a17308 */ /* 0x000e620000000800 */
[----:B---3--:R-:W-:Y:S03]  /*7630*/  F2FP.PACK_AB R6, R93, R94 ;  /* 0x0000005e5d06723e */ /* 0x008fe600000000ff */
[----:B------:R3:W-:Y:S04]  /*7640*/  STS [R197+0x1e000], R7 ;  /* 0x01e00007c5007388 */ /* 0x0007e80000000800 */
[----:B------:R1:W-:Y:S04]  /*7650*/  STS [R197+0x1e400], R6 ;  /* 0x01e40006c5007388 */ /* 0x0003e80000000800 */
[----:B------:R1:W-:Y:S01]  /*7660*/  STS [R201+0x1c000], R4 ;  /* 0x01c00004c9007388 */ /* 0x0003e20000000800 */
[----:B----4-:R-:W-:Y:S05]  /*7670*/  FFMA.FTZ R5, R16, UR4, R170 ;  /* 0x0000000410057c23 */ /* 0x010fea00080100aa */
[----:B------:R-:W-:Y:S05]  /*7680*/  @!P0 FSEL R5, R5, -INF , !P3 ;  /* 0xff80000005058808 */ /* 0x000fea0005800000 */
[----:B--2---:R-:W-:Y:S01]  /*7690*/  FFMA.FTZ R8, R5, c[0x0][0x23c], -R11 ;  /* 0x00008f0005087a23 */ /* 0x004fe2000001080b */
[----:B------:R-:W-:Y:S03]  /*76a0*/  F2FP.PACK_AB R5, R240, R242 ;  /* 0x000000f2f005723e */ /* 0x000fe600000000ff */
[----:B------:R2:W-:Y:S01]  /*76b0*/  MUFU.EX2 R174, R8 ;  /* 0x0000000800ae7308 */ /* 0x0005e20000000800 */
[----:B---3--:R-:W-:Y:S02]  /*76c0*/  F2FP.PACK_AB R7, R127, R128 ;  /* 0x000000807f07723e */ /* 0x008fe400000000ff */
[----:B-1----:R-:W-:Y:S03]  /*76d0*/  F2FP.PACK_AB R6, R176, R177 ;  /* 0x000000b1b006723e */ /* 0x002fe600000000ff */
[----:B------:R1:W-:Y:S01]  /*76e0*/  STS [R201+0x1c400], R7 ;  /* 0x01c40007c9007388 */ /* 0x0003e20000000800 */
[C---:B------:R-:W-:Y:S03]  /*76f0*/  FFMA.FTZ R4, R15.reuse, UR4, R169 ;  /* 0x000000040f047c23 */ /* 0x040fe600080100a9 */
[----:B------:R3:W-:Y:S04]  /*7700*/  STS [R200+0x1c000], R6 ;  /* 0x01c00006c8007388 */ /* 0x0007e80000000800 */
[----:B------:R4:W-:Y:S01]  /*7710*/  STS [R200+0x1c400], R5 ;  /* 0x01c40005c8007388 */ /* 0x0009e20000000800 */
[----:B------:R-:W-:Y:S05]  /*7720*/  @!P0 FSEL R4, R4, -INF , !P2 ;  /* 0xff80000004048808 */ /* 0x000fea0005000000 */
[----:B------:R-:W-:Y:S02]  /*7730*/  FFMA.FTZ R11, R4, c[0x0][0x23c], -R11 ;  /* 0x00008f00040b7a23 */ /* 0x000fe4000001080b */
[----:B------:R-:W-:Y:S01]  /*7740*/  FFMA.FTZ R4, R15, UR4, R191 ;  /* 0x000000040f047c23 */ /* 0x000fe200080100bf */
[----:B--2---:R-:W-:Y:S01]  /*7750*/  F2FP.PACK_AB R8, R87, R88 ;  /* 0x000000585708723e */ /* 0x004fe200000000ff */
[----:B------:R-:W2:Y:S03]  /*7760*/  MUFU.EX2 R173, R11 ;  /* 0x0000000b00ad7308 */ /* 0x000ea60000000800 */
[----:B------:R-:W-:Y:S01]  /*7770*/  @!P0 FSEL R4, R4, -INF , !P1 ;  /* 0xff80000004048808 */ /* 0x000fe20004800000 */
[----:B------:R-:W-:Y:S01]  /*7780*/  STS [R201+0x1e400], R8 ;  /* 0x01e40008c9007388 */ /* 0x000fe20000000800 */
[----:B-1----:R-:W-:Y:S03]  /*7790*/  F2FP.PACK_AB R7, R113, R114 ;  /* 0x000000727107723e */ /* 0x002fe600000000ff */
[----:B------:R-:W-:Y:S01]  /*77a0*/  FFMA.FTZ R0, R4, c[0x0][0x23c], -R0 ;  /* 0x00008f0004007a23 */ /* 0x000fe20000010800 */
[----:B------:R-:W-:Y:S02]  /*77b0*/  F2FP.PACK_AB R4, R165, R166 ;  /* 0x000000a6a504723e */ /* 0x000fe400000000ff */
[----:B---3--:R-:W-:Y:S01]  /*77c0*/  F2FP.PACK_AB R6, R85, R86 ;  /* 0x000000565506723e */ /* 0x008fe200000000ff */
[----:B------:R1:W-:Y:S01]  /*77d0*/  STS [R201+0x1e000], R7 ;  /* 0x01e00007c9007388 */ /* 0x0003e20000000800 */
[----:B------:R3:W1:Y:S01]  /*77e0*/  MUFU.EX2 R69, R0 ;  /* 0x0000000000457308 */ /* 0x0006620000000800 */
[----:B----4-:R-:W-:Y:S02]  /*77f0*/  F2FP.PACK_AB R5, R152, R175 ;  /* 0x000000af9805723e */ /* 0x010fe400000000ff */
[----:B------:R4:W-:Y:S01]  /*7800*/  STS [R200+0x1e400], R6 ;  /* 0x01e40006c8007388 */ /* 0x0009e20000000800 */
[----:B-1----:R-:W-:Y:S02]  /*7810*/  F2FP.PACK_AB R7, R111, R112 ;  /* 0x000000706f07723e */ /* 0x002fe400000000ff */
[----:B---3--:R-:W-:Y:S02]  /*7820*/  F2FP.PACK_AB R0, R212, R213 ;  /* 0x000000d5d400723e */ /* 0x008fe400000000ff */
[----:B----4-:R-:W-:Y:S01]  /*7830*/  F2FP.PACK_AB R6, R105, R106 ;  /* 0x0000006a6906723e */ /* 0x010fe200000000ff */
[----:B------:R1:W-:Y:S04]  /*7840*/  STS [R200+0x1e000], R7 ;  /* 0x01e00007c8007388 */ /* 0x0003e80000000800 */
[----:B------:R3:W-:Y:S01]  /*7850*/  STS [R195+0x1c000], R5 ;  /* 0x01c00005c3007388 */ /* 0x0007e20000000800 */
[----:B-1----:R-:W-:Y:S02]  /*7860*/  F2FP.PACK_AB R7, R222, R223 ;  /* 0x000000dfde07723e */ /* 0x002fe400000000ff */
[----:B---3--:R-:W-:Y:S03]  /*7870*/  F2FP.PACK_AB R5, R79, R80 ;  /* 0x000000504f05723e */ /* 0x008fe600000000ff */
[----:B------:R1:W-:Y:S04]  /*7880*/  STS [R195+0x1c400], R7 ;  /* 0x01c40007c3007388 */ /* 0x0003e80000000800 */
[----:B------:R3:W-:Y:S04]  /*7890*/  STS [R196+0x1c000], R4 ;  /* 0x01c00004c4007388 */ /* 0x0007e80000000800 */
[----:B------:R4:W-:Y:S04]  /*78a0*/  STS [R196+0x1c400], R0 ;  /* 0x01c40000c4007388 */ /* 0x0009e80000000800 */
[----:B------:R2:W-:Y:S04]  /*78b0*/  STS [R195+0x1e000], R6 ;  /* 0x01e00006c3007388 */ /* 0x0005e80000000800 */
[----:B------:R2:W-:Y:S01]  /*78c0*/  STS [R195+0x1e400], R5 ;  /* 0x01e40005c3007388 */ /* 0x0005e20000000800 */
[----:B-1----:R-:W-:Y:S02]  /*78d0*/  F2FP.PACK_AB R7, R103, R104 ;  /* 0x000000686707723e */ /* 0x002fe400000000ff */
[----:B---3--:R-:W-:Y:S03]  /*78e0*/  F2FP.PACK_AB R4, R178, R179 ;  /* 0x000000b3b204723e */ /* 0x008fe600000000ff */
[----:B------:R1:W-:Y:S01]  /*78f0*/  STS [R196+0x1e000], R7 ;  /* 0x01e00007c4007388 */ /* 0x0003e20000000800 */
[----:B----4-:R-:W-:Y:S02]  /*7900*/  F2FP.PACK_AB R0, R161, R162 ;  /* 0x000000a2a100723e */ /* 0x010fe400000000ff */
[----:B--2---:R-:W-:Y:S02]  /*7910*/  F2FP.PACK_AB R6, R77, R78 ;  /* 0x0000004e4d06723e */ /* 0x004fe400000000ff */
[----:B------:R-:W-:Y:S03]  /*7920*/  F2FP.PACK_AB R5, R163, R164 ;  /* 0x000000a4a305723e */ /* 0x000fe600000000ff */
        /* <DEDUP_REMOVED lines=8> */
[----:B------:R-:W-:Y:S01]  /*79b0*/  STS [R198+0x1c400], R5 ;  /* 0x01c40005c6007388 */ /* 0x000fe20000000800 */
[----:B------:R-:W-:Y:S03]  /*79c0*/  F2FP.PACK_AB R0, R69, R70 ;  /* 0x000000464500723e */ /* 0x000fe600000000ff */
        /* <DEDUP_REMOVED lines=79> */
[----:B------:R2:W4:Y:S08]  /*7ec0*/  LDSM.16.M88.4 R140, [R0+0xa000] ;  /* 0x00a00000008c783b */ /* 0x0005300000000200 */
[----:B--2---:R2:W2:Y:S01]  /*7ed0*/  LDG.E R0, [R146.64+0x120] ;  /* 0x0001200692007981 */ /* 0x0044a2000c1e1900 */
[-C--:B-1----:R-:W-:Y:S08]  /*7ee0*/  HMMA.16816.F32 R4, R136, R132.reuse, R4 ;  /* 0x000000848804723c */ /* 0x082ff00000001804 */
[C---:B----4-:R-:W-:Y:S08]  /*7ef0*/  HMMA.16816.F32 R8, R140.reuse, R132, R8 ;  /* 0x000000848c08723c */ /* 0x050ff00000001808 */
[-C--:B------:R-:W-:Y:S08]  /*7f00*/  HMMA.16816.F32 R12, R140, R134.reuse, R12 ;  /* 0x000000868c0c723c */ /* 0x080ff0000000180c */
[----:B---3--:R-:W-:Y:S01]  /*7f10*/  FADD.FTZ R4, -R145, R4 ;  /* 0x0000000491047221 */ /* 0x008fe20000010100 */
[C---:B------:R-:W-:Y:S01]  /*7f20*/  HMMA.16816.F32 R16, R136.reuse, R134, R16 ;  /* 0x000000868810723c */ /* 0x040fe20000001810 */
[----:B------:R-:W1:Y:S02]  /*7f30*/  LDSM.16.M88.4 R132, [R185+0x10800] ;  /* 0x01080000b984783b */ /* 0x000e640000000200 */
[----:B------:R-:W-:Y:S02]  /*7f40*/  FMUL.FTZ R150, R153, R4 ;  /* 0x0000000499967220 */ /* 0x000fe40000410000 */
[----:B------:R-:W-:Y:S04]  /*7f50*/  FADD.FTZ R5, -R145, R5 ;  /* 0x0000000591057221 */ /* 0x000fe80000010100 */
[----:B------:R-:W-:Y:S01]  /*7f60*/  FMUL.FTZ R149, R157, R5 ;  /* 0x000000059d957220 */ /* 0x000fe20000410000 */
[----:B------:R2:W3:Y:S02]  /*7f70*/  LDG.E R4, [R146.64+0x20] ;  /* 0x0000200692047981 */ /* 0x0004e4000c1e1900 */
[----:B------:R-:W-:Y:S04]  /*7f80*/  FFMA.FTZ R5, -R158, R158, 1 ;  /* 0x3f8000009e057423 */ /* 0x000fe8000001019e */
[----:B------:R-:W-:Y:S04]  /*7f90*/  FMUL.FTZ R5, R5, c[0x0][0x2ec] ;  /* 0x0000bb0005057a20 */ /* 0x000fe80000410000 */
[----:B------:R-:W-:Y:S02]  /*7fa0*/  FMUL.FTZ R157, R5, R149 ;  /* 0x00000095059d7220 */ /* 0x000fe40000410000 */
[----:B------:R-:W-:Y:S02]  /*7fb0*/  FFMA.FTZ R5, -R245, R245, 1 ;  /* 0x3f800000f5057423 */ /* 0x000fe400000101f5 */
[C---:B------:R-:W-:Y:S02]  /*7fc0*/  FADD.FTZ R16, -R145.reuse, R16 ;  /* 0x0000001091107221 */ /* 0x040fe40000010100 */
[----:B------:R-:W-:Y:S02]  /*7fd0*/  FADD.FTZ R17, -R145, R17 ;  /* 0x0000001191117221 */ /* 0x000fe40000010100 */
[----:B------:R-:W-:Y:S01]  /*7fe0*/  FMUL.FTZ R5, R5, c[0x0][0x2ec] ;  /* 0x0000bb0005057a20 */ /* 0x000fe20000410000 */
[-C--:B-1----:R-:W-:Y:S08]  /*7ff0*/  HMMA.16816.F32 R20, R136, R132.reuse, R20 ;  /* 0x000000848814723c */ /* 0x082ff00000001814 */
[C---:B------:R-:W-:Y:S08]  /*8000*/  HMMA.16816.F32 R24, R140.reuse, R132, R24 ;  /* 0x000000848c18723c */ /* 0x040ff00000001818 */
[-C--:B------:R-:W-:Y:S08]  /*8010*/  HMMA.16816.F32 R28, R140, R134.reuse, R28 ;  /* 0x000000868c1c723c */ /* 0x080ff0000000181c */
[C---:B------:R-:W-:Y:S01]  /*8020*/  FADD.FTZ R20, -R145.reuse, R20 ;  /* 0x0000001491147221 */ /* 0x040fe20000010100 */
[C---:B------:R-:W-:Y:S01]  /*8030*/  HMMA.16816.F32 R32, R136.reuse, R134, R32 ;  /* 0x000000868820723c */ /* 0x040fe20000001820 */
[----:B------:R-:W1:Y:S02]  /*8040*/  LDSM.16.M88.4 R132, [R185+0x11000] ;  /* 0x01100000b984783b */ /* 0x000e640000000200 */
[C---:B------:R-:W-:Y:S04]  /*8050*/  FADD.FTZ R21, -R145.reuse, R21 ;  /* 0x0000001591157221 */ /* 0x040fe80000010100 */
[----:B------:R-:W-:Y:S11]  /*8060*/  FMUL.FTZ R21, R154, R21 ;  /* 0x000000159a157220 */ /* 0x000ff60000410000 */
[----:B------:R-:W-:Y:S06]  /*8070*/  @!UPT UIADD3 URZ, URZ, URZ, URZ ;  /* 0x0000003f3f3ff290 */ /* 0x000fec000fffe03f */
[C---:B------:R-:W-:Y:S02]  /*8080*/  FADD.FTZ R32, -R145.reuse, R32 ;  /* 0x0000002091207221 */ /* 0x040fe40000010100 */
[----:B------:R-:W-:Y:S04]  /*8090*/  FADD.FTZ R33, -R145, R33 ;  /* 0x0000002191217221 */ /* 0x000fe80000010100 */
        /* <DEDUP_REMOVED lines=8> */
[----:B------:R-:W-:Y:S01]  /*8120*/  FFMA.FTZ R132, -R151, R151, 1 ;  /* 0x3f80000097847423 */ /* 0x000fe20000010197 */
[-C--:B------:R-:W-:Y:S01]  /*8130*/  HMMA.16816.F32 R60, R140, R134.reuse, R60 ;  /* 0x000000868c3c723c */ /* 0x080fe2000000183c */
[----:B------:R-:W-:Y:S03]  /*8140*/  FMUL.FTZ R133, R156, R17 ;  /* 0x000000119c857220 */ /* 0x000fe60000410000 */
[----:B------:R-:W-:Y:S02]  /*8150*/  FMUL.FTZ R132, R132, c[0x0][0x2ec] ;  /* 0x0000bb0084847a20 */ /* 0x000fe40000410000 */
[----:B------:R-:W-:Y:S02]  /*8160*/  FFMA.FTZ R17, -R243, R243, 1 ;  /* 0x3f800000f3117423 */ /* 0x000fe400000101f3 */
[----:B------:R-:W-:Y:S01]  /*8170*/  FMUL.FTZ R158, R132, R150 ;  /* 0x00000096849e7220 */ /* 0x000fe20000410000 */
[----:B------:R-:W-:Y:S03]  /*8180*/  HMMA.16816.F32 R64, R136, R134, R64 ;  /* 0x000000868840723c */ /* 0x000fe60000001840 */
[----:B------:R-:W-:Y:S02]  /*8190*/  FMUL.FTZ R132, R155, R20 ;  /* 0x000000149b847220 */ /* 0x000fe40000410000 */
[----:B------:R-:W-:Y:S02]  /*81a0*/  FFMA.FTZ R20, -R241, R241, 1 ;  /* 0x3f800000f1147423 */ /* 0x000fe400000101f1 */
[----:B------:R-:W-:Y:S02]  /*81b0*/  FMUL.FTZ R134, R234, R16 ;  /* 0x00000010ea867220 */ /* 0x000fe40000410000 */
[----:B------:R-:W-:Y:S03]  /*81c0*/  FFMA.FTZ R16, -R251, R251, 1 ;  /* 0x3f800000fb107423 */ /* 0x000fe600000101fb */
[----:B------:R-:W-:Y:S02]  /*81d0*/  FMUL.FTZ R155, R5, R133 ;  /* 0x00000085059b7220 */ /* 0x000fe40000410000 */
[----:B------:R-:W-:Y:S02]  /*81e0*/  FMUL.FTZ R16, R16, c[0x0][0x2ec] ;  /* 0x0000bb0010107a20 */ /* 0x000fe40000410000 */
[----:B------:R-:W-:Y:S02]  /*81f0*/  FMUL.FTZ R5, R20, c[0x0][0x2ec] ;  /* 0x0000bb0014057a20 */ /* 0x000fe40000410000 */
[----:B------:R-:W-:Y:S02]  /*8200*/  FMUL.FTZ R156, R16, R134 ;  /* 0x00000086109c7220 */ /* 0x000fe40000410000 */
[----:B------:R-:W-:Y:S02]  /*8210*/  FMUL.FTZ R16, R17, c[0x0][0x2ec] ;  /* 0x0000bb0011107a20 */ /* 0x000fe40000410000 */
[----:B------:R-:W-:Y:S02]  /*8220*/  FMUL.FTZ R153, R5, R21 ;  /* 0x0000001505997220 */ /* 0x000fe40000410000 */
[----:B------:R-:W-:Y:S02]  /*8230*/  FMUL.FTZ R154, R16, R132 ;  /* 0x00000084109a7220 */ /* 0x000fe40000410000 */
[----:B------:R-:W-:Y:S02]  /*8240*/  FFMA.FTZ R16, -R217, R217, 1 ;  /* 0x3f800000d9107423 */ /* 0x000fe400000101d9 */
[----:B------:R-:W-:Y:S02]  /*8250*/  FMUL.FTZ R132, R177, R32 ;  /* 0x00000020b1847220 */ /* 0x000fe40000410000 */
[C---:B------:R-:W-:Y:S02]  /*8260*/  FADD.FTZ R32, -R145.reuse, R36 ;  /* 0x0000002491207221 */ /* 0x040fe40000010100 */
        /* <DEDUP_REMOVED lines=10> */
[----:B------:R-:W-:Y:S02]  /*8310*/  FMUL.FTZ R151, R5, R33 ;  /* 0x0000002105977220 */ /* 0x000fe40000410000 */
[----:B------:R-:W-:Y:S02]  /*8320*/  FMUL.FTZ R5, R20, c[0x0][0x2ec] ;  /* 0x0000bb0014057a20 */ /* 0x000fe40000410000 */
[C---:B------:R-:W-:Y:S02]  /*8330*/  FADD.FTZ R20, -R145.reuse, R48 ;  /* 0x0000003091147221 */ /* 0x040fe40000010100 */
        /* <DEDUP_REMOVED lines=9> */
[C---:B------:R-:W-:Y:S02]  /*83d0*/  FADD.FTZ R32, -R145.reuse, R64 ;  /* 0x0000004091207221 */ /* 0x040fe40000010100 */
[----:B--2---:R-:W-:Y:S02]  /*83e0*/  FMUL.FTZ R147, R16, R20 ;  /* 0x0000001410937220 */ /* 0x004fe40000410000 */
[----:B------:R-:W-:Y:S01]  /*83f0*/  FFMA.FTZ R16, -R160, R160, 1 ;  /* 0x3f800000a0107423 */ /* 0x000fe200000101a0 */
[----:B------:R-:W-:Y:S01]  /*8400*/  MOV R160, R203 ;  /* 0x000000cb00a07202 */ /* 0x000fe20000000f00 */
[----:B------:R-:W-:Y:S02]  /*8410*/  FADD.FTZ R21, -R145, R65 ;  /* 0x0000004191157221 */ /* 0x000fe40000010100 */
[----:B------:R-:W-:Y:S02]  /*8420*/  FMUL.FTZ R146, R5, R17 ;  /* 0x0000001105927220 */ /* 0x000fe40000410000 */
[----:B------:R-:W-:Y:S02]  /*8430*/  FMUL.FTZ R32, R162, R32 ;  /* 0x00000020a2207220 */ /* 0x000fe40000410000 */
[----:B------:R-:W-:Y:S02]  /*8440*/  FFMA.FTZ R5, -R159, R159, 1 ;  /* 0x3f8000009f057423 */ /* 0x000fe4000001019f */
[----:B------:R-:W-:Y:S02]  /*8450*/  FMUL.FTZ R16, R16, c[0x0][0x2ec] ;  /* 0x0000bb0010107a20 */ /* 0x000fe40000410000 */
[----:B------:R-:W-:Y:S01]  /*8460*/  FMUL.FTZ R21, R161, R21 ;  /* 0x00000015a1157220 */ /* 0x000fe20000410000 */
[----:B------:R-:W-:Y:S01]  /*8470*/  MOV R161, R202 ;  /* 0x000000ca00a17202 */ /* 0x000fe20000000f00 */
[----:B------:R-:W-:Y:S02]  /*8480*/  FMUL.FTZ R5, R5, c[0x0][0x2ec] ;  /* 0x0000bb0005057a20 */ /* 0x000fe40000410000 */
[----:B------:R-:W-:Y:S02]  /*8490*/  FMUL.FTZ R142, R16, R32 ;  /* 0x00000020108e7220 */ /* 0x000fe40000410000 */
[----:B------:R-:W-:Y:S02]  /*84a0*/  FMUL.FTZ R141, R5, R21 ;  /* 0x00000015058d7220 */ /* 0x000fe40000410000 */
[----:B------:R-:W-:Y:S02]  /*84b0*/  FFMA.FTZ R5, -R192, R192, 1 ;  /* 0x3f800000c0057423 */ /* 0x000fe400000101c0 */
[C---:B------:R-:W-:Y:S02]  /*84c0*/  FADD.FTZ R36, -R145.reuse, R52 ;  /* 0x0000003491247221 */ /* 0x040fe40000010100 */
[----:B------:R-:W-:Y:S02]  /*84d0*/  FADD.FTZ R33, -R145, R53 ;  /* 0x0000003591217221 */ /* 0x000fe40000010100 */
[----:B------:R-:W-:Y:S02]  /*84e0*/  FFMA.FTZ R20, -R168, R168, 1 ;  /* 0x3f800000a8147423 */ /* 0x000fe400000101a8 */
[----:B------:R-:W-:Y:S02]  /*84f0*/  FFMA.FTZ R17, -R167, R167, 1 ;  /* 0x3f800000a7117423 */ /* 0x000fe400000101a7 */
[----:B------:R-:W-:Y:S02]  /*8500*/  FMUL.FTZ R5, R5, c[0x0][0x2ec] ;  /* 0x0000bb0005057a20 */ /* 0x000fe40000410000 */
[----:B------:R-:W-:Y:S02]  /*8510*/  FMUL.FTZ R36, R164, R36 ;  /* 0x00000024a4247220 */ /* 0x000fe40000410000 */
[C---:B---3--:R-:W-:Y:S02]  /*8520*/  FADD.FTZ R16, -R4.reuse, R6 ;  /* 0x0000000604107221 */ /* 0x048fe40000010100 */
[----:B------:R-:W-:Y:S02]  /*8530*/  FFMA.FTZ R6, -R193, R193, 1 ;  /* 0x3f800000c1067423 */ /* 0x000fe400000101c1 */
[----:B------:R-:W-:Y:S01]  /*8540*/  FADD.FTZ R7, -R4, R7 ;  /* 0x0000000704077221 */ /* 0x000fe20000010100 */
[----:B------:R1:W5:Y:S01]  /*8550*/  LDL.LU R193, [R1+0x1ec] ;  /* 0x0001ec0001c17983 */ /* 0x0003620000300800 */
[----:B------:R-:W-:Y:S02]  /*8560*/  FMUL.FTZ R16, R189, R16 ;  /* 0x00000010bd107220 */ /* 0x000fe40000410000 */
[----:B------:R-:W-:Y:S01]  /*8570*/  FMUL.FTZ R7, R188, R7 ;  /* 0x00000007bc077220 */ /* 0x000fe20000410000 */
[----:B------:R1:W5:Y:S01]  /*8580*/  LDL.LU R192, [R1+0x1e8] ;  /* 0x0001e80001c07983 */ /* 0x0003620000300800 */
[----:B------:R-:W-:Y:S02]  /*8590*/  FMUL.FTZ R33, R163, R33 ;  /* 0x00000021a3217220 */ /* 0x000fe40000410000 */
[----:B------:R-:W-:Y:S01]  /*85a0*/  FMUL.FTZ R20, R20, c[0x0][0x2ec] ;  /* 0x0000bb0014147a20 */ /* 0x000fe20000410000 */
[----:B------:R1:W5:Y:S01]  /*85b0*/  LDL.LU R189, [R1+0x1e4] ;  /* 0x0001e40001bd7983 */ /* 0x0003620000300800 */
[----:B------:R-:W-:Y:S02]  /*85c0*/  FMUL.FTZ R17, R17, c[0x0][0x2ec] ;  /* 0x0000bb0011117a20 */ /* 0x000fe40000410000 */
[----:B------:R-:W-:Y:S01]  /*85d0*/  FMUL.FTZ R6, R6, c[0x0][0x2ec] ;  /* 0x0000bb0006067a20 */ /* 0x000fe20000410000 */
[----:B------:R1:W5:Y:S01]  /*85e0*/  LDL.LU R188, [R1+0x1e0] ;  /* 0x0001e00001bc7983 */ /* 0x0003620000300800 */
[C---:B------:R-:W-:Y:S02]  /*85f0*/  FADD.FTZ R18, -R4.reuse, R18 ;  /* 0x0000001204127221 */ /* 0x040fe40000010100 */
[----:B------:R-:W-:Y:S02]  /*8600*/  FADD.FTZ R19, -R4, R19 ;  /* 0x0000001304137221 */ /* 0x000fe40000010100 */
[----:B------:R-:W-:Y:S02]  /*8610*/  FMUL.FTZ R139, R5, R7 ;  /* 0x00000007058b7220 */ /* 0x000fe40000410000 */
[----:B------:R-:W-:Y:S02]  /*8620*/  FFMA.FTZ R5, -R129, R129, 1 ;  /* 0x3f80000081057423 */ /* 0x000fe40000010181 */
[----:B------:R-:W-:Y:S02]  /*8630*/  FMUL.FTZ R145, R20, R36 ;  /* 0x0000002414917220 */ /* 0x000fe40000410000 */
[----:B------:R-:W-:Y:S02]  /*8640*/  FMUL.FTZ R143, R17, R33 ;  /* 0x00000021118f7220 */ /* 0x000fe40000410000 */
[----:B------:R-:W-:Y:S02]  /*8650*/  FMUL.FTZ R140, R6, R16 ;  /* 0x00000010068c7220 */ /* 0x000fe40000410000 */
[----:B------:R-:W-:Y:S02]  /*8660*/  FMUL.FTZ R20, R180, R18 ;  /* 0x00000012b4147220 */ /* 0x000fe40000410000 */
[----:B------:R-:W-:Y:S01]  /*8670*/  FMUL.FTZ R19, R131, R19 ;  /* 0x0000001383137220 */ /* 0x000fe20000410000 */
[----:B------:R1:W5:Y:S01]  /*8680*/  LDL.LU R180, [R1+0x1dc] ;  /* 0x0001dc0001b47983 */ /* 0x0003620000300800 */
[----:B------:R-:W-:Y:S02]  /*8690*/  FADD.FTZ R17, -R4, R23 ;  /* 0x0000001704117221 */ /* 0x000fe40000010100 */
[----:B------:R-:W-:Y:S01]  /*86a0*/  FFMA.FTZ R6, -R130, R130, 1 ;  /* 0x3f80000082067423 */ /* 0x000fe20000010182 */
[----:B------:R1:W5:Y:S01]  /*86b0*/  LDL.LU R131, [R1+0x1d8] ;  /* 0x0001d80001837983 */ /* 0x0003620000300800 */
[----:B------:R-:W-:Y:S02]  /*86c0*/  FMUL.FTZ R5, R5, c[0x0][0x2ec] ;  /* 0x0000bb0005057a20 */ /* 0x000fe40000410000 */
[----:B------:R-:W-:Y:S01]  /*86d0*/  FFMA.FTZ R16, -R125, R125, 1 ;  /* 0x3f8000007d107423 */ /* 0x000fe2000001017d */
[----:B------:R1:W5:Y:S01]  /*86e0*/  LDL.LU R130, [R1+0x1d4] ;  /* 0x0001d40001827983 */ /* 0x0003620000300800 */
[----:B------:R-:W-:Y:S02]  /*86f0*/  FADD.FTZ R18, -R4, R22 ;  /* 0x0000001604127221 */ /* 0x000fe40000010100 */
[----:B------:R-:W-:Y:S01]  /*8700*/  FMUL.FTZ R17, R127, R17 ;  /* 0x000000117f117220 */ /* 0x000fe20000410000 */
[----:B------:R1:W5:Y:S01]  /*8710*/  LDL.LU R129, [R1+0x1d0] ;  /* 0x0001d00001817983 */ /* 0x0003620000300800 */
        /* <DEDUP_REMOVED lines=8> */
[C---:B------:R-:W-:Y:S01]  /*87a0*/  FADD.FTZ R19, -R4.reuse, R35 ;  /* 0x0000002304137221 */ /* 0x040fe20000010100 */
[----:B------:R1:W5:Y:S01]  /*87b0*/  LDL.LU R127, [R1+0x1c8] ;  /* 0x0001c800017f7983 */ /* 0x0003620000300800 */
[----:B------:R-:W-:Y:S02]  /*87c0*/  FMUL.FTZ R136, R5, R17 ;  /* 0x0000001105887220 */ /* 0x000fe40000410000 */
[----:B------:R-:W-:Y:S01]  /*87d0*/  FFMA.FTZ R5, -R123, R123, 1 ;  /* 0x3f8000007b057423 */ /* 0x000fe2000001017b */
[----:B------:R1:W5:Y:S01]  /*87e0*/  LDL.LU R126, [R1+0x1c4] ;  /* 0x0001c400017e7983 */ /* 0x0003620000300800 */
[----:B------:R-:W-:Y:S02]  /*87f0*/  FADD.FTZ R20, -R4, R34 ;  /* 0x0000002204147221 */ /* 0x000fe40000010100 */
[----:B------:R-:W-:Y:S01]  /*8800*/  FMUL.FTZ R137, R6, R18 ;  /* 0x0000001206897220 */ /* 0x000fe20000410000 */
[----:B------:R1:W5:Y:S01]  /*8810*/  LDL.LU R125, [R1+0x1c0] ;  /* 0x0001c000017d7983 */ /* 0x0003620000300800 */
[----:B------:R-:W-:Y:S02]  /*8820*/  FMUL.FTZ R19, R240, R19 ;  /* 0x00000013f0137220 */ /* 0x000fe40000410000 */
[----:B------:R-:W-:Y:S02]  /*8830*/  FADD.FTZ R17, -R4, R39 ;  /* 0x0000002704117221 */ /* 0x000fe40000010100 */
[----:B------:R-:W-:Y:S02]  /*8840*/  FFMA.FTZ R6, -R124, R124, 1 ;  /* 0x3f8000007c067423 */ /* 0x000fe4000001017c */
[----:B------:R-:W-:Y:S01]  /*8850*/  FMUL.FTZ R5, R5, c[0x0][0x2ec] ;  /* 0x0000bb0005057a20 */ /* 0x000fe20000410000 */
[----:B------:R1:W5:Y:S01]  /*8860*/  LDL.LU R124, [R1+0x1bc] ;  /* 0x0001bc00017c7983 */ /* 0x0003620000300800 */
[----:B------:R-:W-:Y:S02]  /*8870*/  FFMA.FTZ R16, -R244, R244, 1 ;  /* 0x3f800000f4107423 */ /* 0x000fe400000101f4 */
[----:B------:R-:W-:Y:S01]  /*8880*/  FMUL.FTZ R20, R242, R20 ;  /* 0x00000014f2147220 */ /* 0x000fe20000410000 */
[----:B------:R1:W5:Y:S01]  /*8890*/  LDL.LU R123, [R1+0x1b8] ;  /* 0x0001b800017b7983 */ /* 0x0003620000300800 */
        /* <DEDUP_REMOVED lines=32> */
[C---:B------:R-:W-:Y:S02]  /*8aa0*/  FADD.FTZ R5, -R3.reuse, R8 ;  /* 0x0000000803057221 */ /* 0x040fe40000010100 */
        /* <DEDUP_REMOVED lines=101> */
[----:B------:R-:W-:Y:S02]  /*9100*/  FADD.FTZ R10, -R0, R10 ;  /* 0x0000000a000a7221 */ /* 0x000fe40000010100 */
        /* <DEDUP_REMOVED lines=110> */
[----:B------:R-:W-:Y:S01]  /*97f0*/  FFMA.FTZ R3, -R190, R190, 1 ;  /* 0x3f800000be037423 */ /* 0x000fe200000101be */
[----:B------:R-:W-:Y:S01]  /*9800*/  MOV R190, 0x40 ;  /* 0x0000004000be7802 */ /* 0x000fe20000000f00 */
[----:B------:R-:W-:Y:S01]  /*9810*/  FFMA.FTZ R0, -R191, R191, 1 ;  /* 0x3f800000bf007423 */ /* 0x000fe200000101bf */
[----:B------:R1:W5:Y:S01]  /*9820*/  LDL.LU R68, [R1+0xdc] ;  /* 0x0000dc0001447983 */ /* 0x0003620000300800 */
[----:B------:R-:W-:Y:S01]  /*9830*/  FMUL.FTZ R5, R5, c[0x0][0x2ec] ;  /* 0x0000bb0005057a20 */ /* 0x000fe20000410000 */
[----:B------:R-:W-:Y:S01]  /*9840*/  MOV R191, 0x20 ;  /* 0x0000002000bf7802 */ /* 0x000fe20000000f00 */
[----:B------:R-:W-:Y:S01]  /*9850*/  FMUL.FTZ R4, R4, c[0x0][0x2ec] ;  /* 0x0000bb0004047a20 */ /* 0x000fe20000410000 */
[----:B------:R1:W5:Y:S01]  /*9860*/  LDL.LU R2, [R1+0xd8] ;  /* 0x0000d80001027983 */ /* 0x0003620000300800 */
[----:B------:R-:W-:Y:S02]  /*9870*/  FMUL.FTZ R3, R3, c[0x0][0x2ec] ;  /* 0x0000bb0003037a20 */ /* 0x000fe40000410000 */
[----:B------:R-:W-:Y:S02]  /*9880*/  FMUL.FTZ R0, R0, c[0x0][0x2ec] ;  /* 0x0000bb0000007a20 */ /* 0x000fe40000410000 */
[----:B------:R-:W-:Y:S02]  /*9890*/  FMUL.FTZ R33, R5, R9 ;  /* 0x0000000905217220 */ /* 0x000fe40000410000 */
[----:B------:R-:W-:Y:S02]  /*98a0*/  FMUL.FTZ R30, R4, R8 ;  /* 0x00000008041e7220 */ /* 0x000fe40000410000 */
[----:B------:R-:W-:Y:S02]  /*98b0*/  FMUL.FTZ R34, R3, R7 ;  /* 0x0000000703227220 */ /* 0x000fe40000410000 */
[----:B------:R-:W-:Y:S01]  /*98c0*/  FMUL.FTZ R32, R0, R6 ;  /* 0x0000000600207220 */ /* 0x000fe20000410000 */
[----:B------:R-:W-:-:S05]  /*98d0*/  @!P0 BRA `(.L_x_1223) ;  /* 0x0000043000008947 */ /* 0x000fca0003800000 */
[----:B------:R-:W-:Y:S01]  /*98e0*/  ULOP3.LUT UR9, UR5, 0x1, URZ, 0xc0, !UPT ;  /* 0x0000000105097892 */ /* 0x000fe2000f8ec03f */
[----:B------:R-:W-:Y:S01]  /*98f0*/  ISETP.GE.AND P1, PT, R206, c[0x0][0x220], PT ;  /* 0x00008800ce007a0c */ /* 0x000fe20003f26270 */
[----:B------:R-:W-:Y:S02]  /*9900*/  IMAD.MOV.U32 R10, RZ, RZ, c[0x0][0x190] ;  /* 0x00006400ff0a7624 */ /* 0x000fe400078e00ff */
[----:B------:R-:W-:Y:S02]  /*9910*/  UISETP.NE.U32.AND UP1, UPT, UR9, 0x1, UPT ;  /* 0x000000010900788c */ /* 0x000fe4000bf25070 */
[----:B------:R-:W-:Y:S02]  /*9920*/  IMAD.U32 R4, R10, -0x80, RZ ;  /* 0xffffff800a047824 */ /* 0x000fe400078e00ff */
[----:B------:R-:W-:Y:S03]  /*9930*/  USEL UR9, UR41, 0x4000, !UP1 ;  /* 0x0000400029097887 */ /* 0x000fe6000c800000 */
[----:B------:R-:W-:Y:S02]  /*9940*/  LEA R6, P2, R4, R210, 0x1 ;  /* 0x000000d204067211 */ /* 0x000fe400078408ff */
[--C-:B------:R-:W-:Y:S01]  /*9950*/  SHF.R.S32.HI R5, RZ, 0x1f, R4.reuse ;  /* 0x0000001fff057819 */ /* 0x100fe20000011404 */
[----:B------:R-:W-:Y:S01]  /*9960*/  @!P1 IMAD.MOV.U32 R9, RZ, RZ, c[0x0][0x194] ;  /* 0x00006500ff099624 */ /* 0x000fe200078e00ff */
[----:B-----5:R-:W-:Y:S02]  /*9970*/  IADD3 R192, R192, UR9, RZ ;  /* 0x00000009c0c07c10 */ /* 0x020fe4000fffe0ff */
[----:B------:R-:W-:Y:S02]  /*9980*/  LEA.HI.X R7, R4, R209, R5, 0x1, P2 ;  /* 0x000000d104077211 */ /* 0x000fe400010f0c05 */
[----:B------:R-:W-:Y:S01]  /*9990*/  IADD3 R3, R205, UR9, RZ ;  /* 0x00000009cd037c10 */ /* 0x000fe2000fffe0ff */
[----:B------:R2:W-:Y:S01]  /*99a0*/  @P1 STS [R192], RZ ;  /* 0x000000ffc0001388 */ /* 0x0005e20000000800 */
[C---:B------:R-:W-:Y:S02]  /*99b0*/  @!P1 LEA R0, P2, R10.reuse, R4, 0x5 ;  /* 0x000000040a009211 */ /* 0x040fe400078428ff */
[----:B------:R-:W-:Y:S01]  /*99c0*/  IADD3 R187, R187, UR9, RZ ;  /* 0x00000009bbbb7c10 */ /* 0x000fe2000fffe0ff */
[----:B------:R2:W-:Y:S01]  /*99d0*/  @P1 STS [R192+0x4], RZ ;  /* 0x000004ffc0001388 */ /* 0x0005e20000000800 */
[----:B------:R-:W-:Y:S02]  /*99e0*/  @!P1 LEA.HI.X R9, R10, R5, R9, 0x5, P2 ;  /* 0x000000050a099211 */ /* 0x000fe400010f2c09 */
[C---:B------:R-:W-:Y:S01]  /*99f0*/  @!P1 LEA R8, P2, R0.reuse, R210, 0x1 ;  /* 0x000000d200089211 */ /* 0x040fe200078408ff */
[----:B------:R2:W-:Y:S03]  /*9a00*/  @P1 STS [R192+0x8], RZ ;  /* 0x000008ffc0001388 */ /* 0x0005e60000000800 */
[----:B------:R-:W-:Y:S01]  /*9a10*/  @!P1 LEA.HI.X R9, R0, R209, R9, 0x1, P2 ;  /* 0x000000d100099211 */ /* 0x000fe200010f0c09 */
[----:B------:R2:W-:Y:S01]  /*9a20*/  @P1 STS [R192+0xc], RZ ;  /* 0x00000cffc0001388 */ /* 0x0005e20000000800 */
[C---:B------:R-:W-:Y:S03]  /*9a30*/  @!P1 IADD3 R0, R205.reuse, UR9, RZ ;  /* 0x00000009cd009c10 */ /* 0x040fe6000fffe0ff */
        /* <DEDUP_REMOVED lines=15> */
[----:B------:R2:W-:Y:S01]  /*9b30*/  @P1 STS [R192+0x200c], RZ ;  /* 0x00200cffc0001388 */ /* 0x0005e20000000800 */
[----:B---3--:R-:W-:Y:S01]  /*9b40*/  @!P1 IMAD.MOV.U32 R9, RZ, RZ, c[0x0][0x194] ;  /* 0x00006500ff099624 */ /* 0x008fe200078e00ff */
[C---:B------:R-:W-:Y:S04]  /*9b50*/  @!P1 LEA R0, P2, R10.reuse, R4, 0x6 ;  /* 0x000000040a009211 */ /* 0x040fe800078430ff */
[C---:B------:R-:W-:Y:S01]  /*9b60*/  @!P1 LEA.HI.X R9, R10.reuse, R5, R9, 0x6, P2 ;  /* 0x000000050a099211 */ /* 0x040fe200010f3409 */
[----:B------:R-:W-:Y:S01]  /*9b70*/  @!P1 IMAD.WIDE.U32 R4, R10, 0x60, R4 ;  /* 0x000000600a049825 */ /* 0x000fe200078e0004 */
[CC--:B------:R-:W-:Y:S04]  /*9b80*/  @!P1 LEA R8, P2, R0.reuse, R210.reuse, 0x1 ;  /* 0x000000d200089211 */ /* 0x0c0fe800078408ff */
[-C--:B------:R-:W-:Y:S02]  /*9b90*/  @!P1 LEA.HI.X R9, R0, R209.reuse, R9, 0x1, P2 ;  /* 0x000000d100099211 */ /* 0x080fe400010f0c09 */
[----:B------:R-:W-:Y:S05]  /*9ba0*/  @!P1 IADD3 R0, R205, UR9, RZ ;  /* 0x00000009cd009c10 */ /* 0x000fea000fffe0ff */
        /* <DEDUP_REMOVED lines=9> */
[----:B------:R-:W-:Y:S01]  /*9c40*/  @!P1 LEA R8, P2, R4, R210, 0x1 ;  /* 0x000000d204089211 */ /* 0x000fe200078408ff */
[----:B------:R-:W-:Y:S02]  /*9c50*/  IMAD.MOV.U32 R210, RZ, RZ, R6 ;  /* 0x000000ffffd27224 */ /* 0x000fe400078e0006 */
[----:B------:R-:W-:Y:S04]  /*9c60*/  @!P1 IMAD R0, R0, 0x60, RZ ;  /* 0x0000006000009824 */ /* 0x000fe800078e02ff */
[----:B------:R-:W-:Y:S05]  /*9c70*/  @!P1 IMAD.IADD R0, R5, 0x1, R0 ;  /* 0x0000000105009824 */ /* 0x000fea00078e0200 */
[----:B------:R-:W-:Y:S01]  /*9c80*/  @!P1 LEA.HI.X R9, R4, R209, R0, 0x1, P2 ;  /* 0x000000d104099211 */ /* 0x000fe200010f0c00 */
[----:B------:R-:W-:Y:S01]  /*9c90*/  IMAD.MOV.U32 R209, RZ, RZ, R7 ;  /* 0x000000ffffd17224 */ /* 0x000fe200078e0007 */
[----:B------:R-:W-:Y:S01]  /*9ca0*/  @!P1 IADD3 R0, R205, UR9, RZ ;  /* 0x00000009cd009c10 */ /* 0x000fe2000fffe0ff */
[----:B------:R-:W-:Y:S04]  /*9cb0*/  IMAD.MOV.U32 R205, RZ, RZ, R3 ;  /* 0x000000ffffcd7224 */ /* 0x000fe800078e0003 */
[----:B------:R-:W-:Y:S01]  /*9cc0*/  @!PT LDS RZ, [RZ] ;  /* 0x00000000fffff984 */ /* 0x000fe20000000800 */
[----:B------:R-:W-:Y:S01]  /*9cd0*/  @!PT LDS RZ, [RZ] ;  /* 0x00000000fffff984 */ /* 0x000fe20000000800 */
[----:B------:R-:W-:Y:S01]  /*9ce0*/  @!PT LDS RZ, [RZ] ;  /* 0x00000000fffff984 */ /* 0x000fe20000000800 */
[----:B------:R2:W-:Y:S04]  /*9cf0*/  @!P1 LDGSTS.E.BYPASS.LTC128B.128 [R0+0x3000], [R8.64] ;  /* 0x0300000008009fae */ /* 0x0005e8000b901d46 */
[----:B------:R-:W0:Y:S02]  /*9d00*/  LDGDEPBAR ;  /* 0x00000000000079af */ /* 0x000e240000000000 */
.L_x_1223:
        /* <DEDUP_REMOVED lines=26> */
[----:B--2---:R-:W-:Y:S01]  /*9eb0*/  F2FP.PACK_AB R8, R146, R147 ;  /* 0x000000939208723e */ /* 0x004fe200000000ff */
        /* <DEDUP_REMOVED lines=38> */
[----:B--2--5:R-:W-:Y:S04]  /*a120*/  IMAD.SHL.U32 R0, R188, 0x2, RZ ;  /* 0x00000002bc007824 */ /* 0x024fe800078e00ff */
[----:B------:R-:W-:Y:S01]  /*a130*/  IMAD.IADD R64, R0, 0x1, R181 ;  /* 0x0000000100407824 */ /* 0x000fe200078e02b5 */
[----:B------:R-:W-:Y:S04]  /*a140*/  LDSM.16.MT88.4 R4, [R2+0x1c000] ;  /* 0x01c000000204783b */ /* 0x000fe80000004200 */
[----:B------:R-:W2:Y:S04]  /*a150*/  LDSM.16.MT88.4 R8, [R0+0x8000] ;  /* 0x008000000008783b */ /* 0x000ea80000004200 */
[----:B------:R-:W3:Y:S04]  /*a160*/  LDSM.16.MT88.4 R12, [R2+0x20000] ;  /* 0x02000000020c783b */ /* 0x000ee80000004200 */
[----:B------:R-:W4:Y:S04]  /*a170*/  LDSM.16.MT88.4 R16, [R64+0x8000] ;  /* 0x008000004010783b */ /* 0x000f280000004200 */
[----:B------:R-:W-:Y:S04]  /*a180*/  LDSM.16.MT88.4 R20, [R2+0x1c800] ;  /* 0x01c800000214783b */ /* 0x000fe80000004200 */
[----:B------:R-:W1:Y:S04]  /*a190*/  LDSM.16.MT88.4 R24, [R0+0x8800] ;  /* 0x008800000018783b */ /* 0x000e680000004200 */
        /* <DEDUP_REMOVED lines=14> */
[-C--:B-1----:R-:W-:Y:S08]  /*a280*/  HMMA.16816.F32 R68, R20, R24.reuse, R68 ;  /* 0x000000181444723c */ /* 0x082ff00000001844 */
        /* <DEDUP_REMOVED lines=11> */
[-C--:B--2---:R-:W-:Y:S08]  /*a340*/  HMMA.16816.F32 R68, R4, R8.reuse, R68 ;  /* 0x000000080444723c */ /* 0x084ff00000001844 */
        /* <DEDUP_REMOVED lines=110> */
.L_x_1224:
        /* <DEDUP_REMOVED lines=28> */
[----:B------:R-:W-:Y:S04]  /*abf0*/  LDSM.16.MT88.4 R56, [R0+0xd000] ;  /* 0x00d000000038783b */ /* 0x000fe80000004200 */
[----:B------:R3:W2:Y:S02]  /*ac00*/  LDL R136, [R1+0x4c] ;  /* 0x00004c0001887983 */ /* 0x0006a40000100800 */
[-C--:B------:R-:W-:Y:S02]  /*ac10*/  HMMA.16816.F32 R12, R28, R18.reuse, RZ ;  /* 0x000000121c0c723c */ /* 0x080fe400000018ff */
[----:B------:R-:W-:Y:S06]  /*ac20*/  LDSM.16.M88.4 R60, [R144+0x16000] ;  /* 0x01600000903c783b */ /* 0x000fec0000000200 */
[C---:B------:R-:W-:Y:S08]  /*ac30*/  HMMA.16816.F32 R16, R32.reuse, R18, RZ ;  /* 0x000000122010723c */ /* 0x040ff000000018ff */
[-C--:B----4-:R-:W-:Y:S08]  /*ac40*/  HMMA.16816.F32 R20, R32, R36.reuse, RZ ;  /* 0x000000242014723c */ /* 0x090ff000000018ff */
        /* <DEDUP_REMOVED lines=14> */
[----:B------:R-:W1:Y:S04]  /*ad30*/  LDSM.16.M88.4 R40, [R3+0x14000] ;  /* 0x014000000328783b */ /* 0x000e680000000200 */
[----:B------:R-:W1:Y:S03]  /*ad40*/  LDSM.16.M88.4 R52, [R3+0x16000] ;  /* 0x016000000334783b */ /* 0x000e660000000200 */
[-C--:B----4-:R-:W-:Y:S08]  /*ad50*/  HMMA.16816.F32 R4, R36, R56.reuse, R4 ;  /* 0x000000382404723c */ /* 0x090ff00000001804 */
[C---:B------:R-:W-:Y:S08]  /*ad60*/  HMMA.16816.F32 R8, R60.reuse, R56, R8 ;  /* 0x000000383c08723c */ /* 0x040ff00000001808 */
[-C--:B------:R-:W-:Y:S08]  /*ad70*/  HMMA.16816.F32 R12, R60, R58.reuse, R12 ;  /* 0x0000003a3c0c723c */ /* 0x080ff0000000180c */
[C---:B------:R-:W-:Y:S01]  /*ad80*/  HMMA.16816.F32 R16, R36.reuse, R58, R16 ;  /* 0x0000003a2410723c */ /* 0x040fe20000001810 */
[----:B------:R-:W4:Y:S07]  /*ad90*/  LDSM.16.MT88.4 R56, [R64+0xd800] ;  /* 0x00d800004038783b */ /* 0x000f2e0000004200 */
[-C--:B---3--:R-:W-:Y:S08]  /*ada0*/  HMMA.16816.F32 R20, R36, R44.reuse, R20 ;  /* 0x0000002c2414723c */ /* 0x088ff00000001814 */
[C---:B------:R-:W-:Y:S08]  /*adb0*/  HMMA.16816.F32 R24, R60.reuse, R44, R24 ;  /* 0x0000002c3c18723c */ /* 0x040ff00000001818 */
[-C--:B------:R-:W-:Y:S01]  /*adc0*/  HMMA.16816.F32 R28, R60, R46.reuse, R28 ;  /* 0x0000002e3c1c723c */ /* 0x080fe2000000181c */
[----:B------:R-:W-:Y:S07]  /*add0*/  LDSM.16.M88.4 R60, [R182+0x1a000] ;  /* 0x01a00000b63c783b */ /* 0x000fee0000000200 */
[----:B------:R-:W-:Y:S01]  /*ade0*/  HMMA.16816.F32 R32, R36, R46, R32 ;  /* 0x0000002e2420723c */ /* 0x000fe20000001820 */
[----:B------:R-:W-:Y:S04]  /*adf0*/  LDSM.16.M88.4 R36, [R182+0x18000] ;  /* 0x01800000b624783b */ /* 0x000fe80000000200 */
[----:B------:R-:W3:Y:S03]  /*ae00*/  LDSM.16.MT88.4 R44, [R0+0xe000] ;  /* 0x00e00000002c783b */ /* 0x000ee60000004200 */
[-C--:B-1----:R-:W-:Y:S08]  /*ae10*/  HMMA.16816.F32 R4, R40, R48.reuse, R4 ;  /* 0x000000302804723c */ /* 0x082ff00000001804 */
[C---:B------:R-:W-:Y:S08]  /*ae20*/  HMMA.16816.F32 R8, R52.reuse, R48, R8 ;  /* 0x000000303408723c */ /* 0x040ff00000001808 */
[-C--:B------:R-:W-:Y:S08]  /*ae30*/  HMMA.16816.F32 R12, R52, R50.reuse, R12 ;  /* 0x00000032340c723c */ /* 0x080ff0000000180c */
[C---:B------:R-:W-:Y:S01]  /*ae40*/  HMMA.16816.F32 R16, R40.reuse, R50, R16 ;  /* 0x000000322810723c */ /* 0x040fe20000001810 */
[----:B------:R-:W1:Y:S07]  /*ae50*/  LDSM.16.MT88.4 R48, [R64+0xe000] ;  /* 0x00e000004030783b */ /* 0x000e6e0000004200 */
[-C--:B----4-:R-:W-:Y:S08]  /*ae60*/  HMMA.16816.F32 R20, R40, R56.reuse, R20 ;  /* 0x000000382814723c */ /* 0x090ff00000001814 */
[C---:B------:R-:W-:Y:S08]  /*ae70*/  HMMA.16816.F32 R24, R52.reuse, R56, R24 ;  /* 0x000000383418723c */ /* 0x040ff00000001818 */
[-C--:B------:R-:W-:Y:S01]  /*ae80*/  HMMA.16816.F32 R28, R52, R58.reuse, R28 ;  /* 0x0000003a341c723c */ /* 0x080fe2000000181c */
[----:B------:R-:W-:Y:S07]  /*ae90*/  LDSM.16.MT88.4 R52, [R0+0xe800] ;  /* 0x00e800000034783b */ /* 0x000fee0000004200 */
[----:B------:R-:W-:Y:S01]  /*aea0*/  HMMA.16816.F32 R32, R40, R58, R32 ;  /* 0x0000003a2820723c */ /* 0x000fe20000001820 */
[----:B------:R-:W4:Y:S04]  /*aeb0*/  LDSM.16.M88.4 R40, [R148+0x18000] ;  /* 0x018000009428783b */ /* 0x000f280000000200 */
[----:B------:R-:W2:Y:S03]  /*aec0*/  LDSM.16.M88.4 R56, [R148+0x1a000] ;  /* 0x01a000009438783b */ /* 0x000ea60000000200 */
[-C--:B---3--:R-:W-:Y:S08]  /*aed0*/  HMMA.16816.F32 R4, R36, R44.reuse, R4 ;  /* 0x0000002c2404723c */ /* 0x088ff00000001804 */
[C---:B------:R-:W-:Y:S08]  /*aee0*/  HMMA.16816.F32 R8, R60.reuse, R44, R8 ;  /* 0x0000002c3c08723c */ /* 0x040ff00000001808 */
[-C--:B------:R-:W-:Y:S08]  /*aef0*/  HMMA.16816.F32 R12, R60, R46.reuse, R12 ;  /* 0x0000002e3c0c723c */ /* 0x080ff0000000180c */
[C---:B------:R-:W-:Y:S01]  /*af00*/  HMMA.16816.F32 R16, R36.reuse, R46, R16 ;  /* 0x0000002e2410723c */ /* 0x040fe20000001810 */
[----:B------:R-:W3:Y:S07]  /*af10*/  LDSM.16.MT88.4 R44, [R64+0xe800] ;  /* 0x00e80000402c783b */ /* 0x000eee0000004200 */
[-C--:B-1----:R-:W-:Y:S08]  /*af20*/  HMMA.16816.F32 R20, R36, R48.reuse, R20 ;  /* 0x000000302414723c */ /* 0x082ff00000001814 */
[C---:B------:R-:W-:Y:S08]  /*af30*/  HMMA.16816.F32 R24, R60.reuse, R48, R24 ;  /* 0x000000303c18723c */ /* 0x040ff00000001818 */
[-C--:B------:R-:W-:Y:S01]  /*af40*/  HMMA.16816.F32 R28, R60, R50.reuse, R28 ;  /* 0x000000323c1c723c */ /* 0x080fe2000000181c */
[----:B------:R-:W-:Y:S07]  /*af50*/  LDSM.16.M88.4 R60, [R144+0x1a000] ;  /* 0x01a00000903c783b */ /* 0x000fee0000000200 */
[----:B------:R-:W-:Y:S01]  /*af60*/  HMMA.16816.F32 R32, R36, R50, R32 ;  /* 0x000000322420723c */ /* 0x000fe20000001820 */
[----:B------:R-:W-:Y:S04]  /*af70*/  LDSM.16.M88.4 R36, [R144+0x18000] ;  /* 0x018000009024783b */ /* 0x000fe80000000200 */
[----:B------:R-:W1:Y:S03]  /*af80*/  LDSM.16.MT88.4 R48, [R0+0xf000] ;  /* 0x00f000000030783b */ /* 0x000e660000004200 */
[-C--:B----4-:R-:W-:Y:S08]  /*af90*/  HMMA.16816.F32 R4, R40, R52.reuse, R4 ;  /* 0x000000342804723c */ /* 0x090ff00000001804 */
[C---:B--2---:R-:W-:Y:S08]  /*afa0*/  HMMA.16816.F32 R8, R56.reuse, R52, R8 ;  /* 0x000000343808723c */ /* 0x044ff00000001808 */
[-C--:B------:R-:W-:Y:S08]  /*afb0*/  HMMA.16816.F32 R12, R56, R54.reuse, R12 ;  /* 0x00000036380c723c */ /* 0x080ff0000000180c */
[C---:B------:R-:W-:Y:S01]  /*afc0*/  HMMA.16816.F32 R16, R40.reuse, R54, R16 ;  /* 0x000000362810723c */ /* 0x040fe20000001810 */
[----:B------:R-:W2:Y:S04]  /*afd0*/  LDSM.16.MT88.4 R52, [R64+0xf000] ;  /* 0x00f000004034783b */ /* 0x000ea80000004200 */
[----:B------:R-:W-:Y:S03]  /*afe0*/  LDSM.16.MT88.4 R64, [R64+0xf800] ;  /* 0x00f800004040783b */ /* 0x000fe60000004200 */
[-C--:B---3--:R-:W-:Y:S08]  /*aff0*/  HMMA.16816.F32 R20, R40, R44.reuse, R20 ;  /* 0x0000002c2814723c */ /* 0x088ff00000001814 */
[C---:B------:R-:W-:Y:S08]  /*b000*/  HMMA.16816.F32 R24, R56.reuse, R44, R24 ;  /* 0x0000002c3818723c */ /* 0x040ff00000001818 */
[-C--:B------:R-:W-:Y:S01]  /*b010*/  HMMA.16816.F32 R28, R56, R46.reuse, R28 ;  /* 0x0000002e381c723c */ /* 0x080fe2000000181c */
[----:B------:R-:W-:Y:S07]  /*b020*/  LDSM.16.M88.4 R56, [R3+0x1a000] ;  /* 0x01a000000338783b */ /* 0x000fee0000000200 */
[----:B------:R-:W-:Y:S01]  /*b030*/  HMMA.16816.F32 R32, R40, R46, R32 ;  /* 0x0000002e2820723c */ /* 0x000fe20000001820 */
[----:B------:R3:W-:Y:S04]  /*b040*/  LDSM.16.MT88.4 R44, [R0+0xf800] ;  /* 0x00f80000002c783b */ /* 0x0007e80000004200 */
[----:B------:R4:W5:Y:S03]  /*b050*/  LDSM.16.M88.4 R40, [R3+0x18000] ;  /* 0x018000000328783b */ /* 0x0009660000000200 */
[-C--:B-1----:R-:W-:Y:S08]  /*b060*/  HMMA.16816.F32 R4, R36, R48.reuse, R4 ;  /* 0x000000302404723c */ /* 0x082ff00000001804 */
[C---:B------:R-:W-:Y:S07]  /*b070*/  HMMA.16816.F32 R8, R60.reuse, R48, R8 ;  /* 0x000000303c08723c */ /* 0x040fee0000001808 */
[----:B------:R-:W-:Y:S01]  /*b080*/  IMAD.MOV.U32 R48, RZ, RZ, c[0x0][0x22c] ;  /* 0x00008b00ff307624 */ /* 0x000fe200078e00ff */
[-C--:B------:R-:W-:Y:S01]  /*b090*/  HMMA.16816.F32 R12, R60, R50.reuse, R12 ;  /* 0x000000323c0c723c */ /* 0x080fe2000000180c */
[----:B---3--:R-:W-:Y:S03]  /*b0a0*/  IMAD.MOV.U32 R0, RZ, RZ, c[0x0][0x22c] ;  /* 0x00008b00ff007624 */ /* 0x008fe600078e00ff */
[----:B------:R-:W-:Y:S02]  /*b0b0*/  IMAD R48, R48, c[0x0][0x1c0], RZ ;  /* 0x0000700030307a24 */ /* 0x000fe400078e02ff */
[----:B------:R-:W-:Y:S02]  /*b0c0*/  IMAD R0, R0, c[0x0][0x1c0], RZ ;  /* 0x0000700000007a24 */ /* 0x000fe400078e02ff */
[C---:B------:R-:W-:Y:S01]  /*b0d0*/  HMMA.16816.F32 R16, R36.reuse, R50, R16 ;  /* 0x000000322410723c */ /* 0x040fe20000001810 */
[----:B----4-:R-:W-:Y:S03]  /*b0e0*/  IMAD.MOV.U32 R3, RZ, RZ, c[0x0][0x22c] ;  /* 0x00008b00ff037624 */ /* 0x010fe600078e00ff */
[----:B------:R-:W-:Y:S02]  /*b0f0*/  IMAD R0, R0, 0x30, RZ ;  /* 0x0000003000007824 */ /* 0x000fe400078e02ff */
[----:B------:R-:W-:Y:S02]  /*b100*/  IMAD R48, R48, 0x48, RZ ;  /* 0x0000004830307824 */ /* 0x000fe400078e02ff */
[-C--:B--2---:R-:W-:Y:S04]  /*b110*/  HMMA.16816.F32 R20, R36, R52.reuse, R20 ;  /* 0x000000342414723c */ /* 0x084fe80000001814 */
[----:B------:R-:W-:Y:S04]  /*b120*/  IMAD R3, R3, c[0x0][0x1c0], RZ ;  /* 0x0000700003037a24 */ /* 0x000fe800078e02ff */
[C---:B------:R-:W-:Y:S04]  /*b130*/  HMMA.16816.F32 R24, R60.reuse, R52, R24 ;  /* 0x000000343c18723c */ /* 0x040fe80000001818 */
[----:B------:R-:W-:Y:S04]  /*b140*/  IMAD R3, R3, 0x38, RZ ;  /* 0x0000003803037824 */ /* 0x000fe800078e02ff */
[-C--:B------:R-:W-:Y:S08]  /*b150*/  HMMA.16816.F32 R28, R60, R54.reuse, R28 ;  /* 0x000000363c1c723c */ /* 0x080ff0000000181c */
[----:B------:R-:W-:Y:S07]  /*b160*/  HMMA.16816.F32 R32, R36, R54, R32 ;  /* 0x000000362420723c */ /* 0x000fee0000001820 */
[----:B-----5:R-:W-:Y:S01]  /*b170*/  @P0 IADD3 R38, P2, R138, UR11, RZ ;  /* 0x0000000b8a260c10 */ /* 0x020fe2000ff5e0ff */
[-C--:B------:R-:W-:Y:S01]  /*b180*/  HMMA.16816.F32 R4, R40, R44.reuse, R4 ;  /* 0x0000002c2804723c */ /* 0x080fe20000001804 */
[----:B------:R-:W-:Y:S04]  /*b190*/  @UP0 UIADD3 UR11, UP2, UR11, -0x200, URZ ;  /* 0xfffffe000b0b0890 */ /* 0x000fe8000ff5e03f */
[----:B------:R-:W-:Y:S01]  /*b1a0*/  @P0 IADD3.X R39, R137, UR10, RZ, P2, !PT ;  /* 0x0000000a89270c10 */ /* 0x000fe200097fe4ff */
[----:B------:R-:W-:Y:S01]  /*b1b0*/  IMAD.MOV.U32 R36, RZ, RZ, R203 ;  /* 0x000000ffff247224 */ /* 0x000fe200078e00cb */
[----:B------:R-:W-:Y:S01]  /*b1c0*/  @UP0 UIADD3.X UR10, UR10, -0x1, URZ, UP2, !UPT ;  /* 0xffffffff0a0a0890 */ /* 0x000fe200097fe43f */
[C---:B------:R-:W-:Y:S02]  /*b1d0*/  HMMA.16816.F32 R8, R56.reuse, R44, R8 ;  /* 0x0000002c3808723c */ /* 0x040fe40000001808 */
[----:B------:R-:W2:Y:S02]  /*b1e0*/  @P0 LDG.E R133, [R38.64+0x20] ;  /* 0x0000200626850981 */ /* 0x000ea4000c1e1900 */
[----:B------:R-:W-:Y:S02]  /*b1f0*/  IMAD.MOV.U32 R37, RZ, RZ, R202 ;  /* 0x000000ffff257224 */ /* 0x000fe400078e00ca */
[----:B------:R-:W3:Y:S01]  /*b200*/  @P0 LDG.E R134, [R38.64+0x120] ;  /* 0x0001200626860981 */ /* 0x000ee2000c1e1900 */
[CC--:B------:R-:W-:Y:S01]  /*b210*/  LEA R44, P1, R132.reuse, R36.reuse, 0x2 ;  /* 0x00000024842c7211 */ /* 0x0c0fe200078210ff */
        /* <DEDUP_REMOVED lines=56> */
[C---:B------:R-:W-:Y:S01]  /*b5a0*/  IMAD.IADD R60, R132.reuse, 0x1, R60 ;  /* 0x00000001843c7824 */ /* 0x040fe200078e023c */
[CC--:B------:R-:W-:Y:S01]  /*b5b0*/  LEA R50, P6, R63.reuse, R36.reuse, 0x2 ;  /* 0x000000243f327211 */ /* 0x0c0fe200078c10ff */
[C---:B------:R-:W-:Y:S02]  /*b5c0*/  IMAD.IADD R61, R132.reuse, 0x1, R61 ;  /* 0x00000001843d7824 */ /* 0x040fe400078e023d */
[----:B------:R-:W-:Y:S01]  /*b5d0*/  IMAD.IADD R60, R132, 0x1, R60 ;  /* 0x00000001843c7824 */ /* 0x000fe200078e023c */
[-C--:B------:R-:W-:Y:S02]  /*b5e0*/  LEA.HI.X.SX32 R51, R63, R37.reuse, 0x2, P6 ;  /* 0x000000253f337211 */ /* 0x080fe400030f16ff */
[-C--:B-1----:R-:W-:Y:S01]  /*b5f0*/  LEA R6, P0, R0, R36.reuse, 0x2 ;  /* 0x0000002400067211 */ /* 0x082fe200078010ff */
[----:B------:R-:W-:Y:S01]  /*b600*/  IMAD.IADD R60, R132, 0x1, R60 ;  /* 0x00000001843c7824 */ /* 0x000fe200078e023c */
[CC--:B------:R-:W-:Y:S04]  /*b610*/  LEA R46, P4, R61.reuse, R36.reuse, 0x2 ;  /* 0x000000243d2e7211 */ /* 0x0c0fe800078810ff */
[-C--:B------:R-:W-:Y:S02]  /*b620*/  LEA.HI.X.SX32 R47, R61, R37.reuse, 0x2, P4 ;  /* 0x000000253d2f7211 */ /* 0x080fe400020f16ff */
[-C--:B------:R-:W-:Y:S01]  /*b630*/  LEA.HI.X.SX32 R7, R0, R37.reuse, 0x2, P0 ;  /* 0x0000002500077211 */ /* 0x080fe200000f16ff */
[----:B------:R-:W-:Y:S02]  /*b640*/  IMAD.MOV.U32 R0, RZ, RZ, c[0x0][0x22c] ;  /* 0x00008b00ff007624 */ /* 0x000fe400078e00ff */
[----:B------:R-:W-:Y:S01]  /*b650*/  IMAD.MOV.U32 R41, RZ, RZ, c[0x0][0x22c] ;  /* 0x00008b00ff297624 */ /* 0x000fe200078e00ff */
[CC--:B------:R-:W-:Y:S01]  /*b660*/  LEA R4, P1, R3.reuse, R36.reuse, 0x2 ;  /* 0x0000002403047211 */ /* 0x0c0fe200078210ff */
[----:B------:R1:W-:Y:S01]  /*b670*/  RED.E.ADD.F32.FTZ.RN.STRONG.GPU [R6.64], R10 ;  /* 0x0000000a0600798e */ /* 0x0003e2000c10e786 */
[----:B------:R-:W-:Y:S02]  /*b680*/  IMAD R0, R0, c[0x0][0x1c0], RZ ;  /* 0x0000700000007a24 */ /* 0x000fe400078e02ff */
[-C--:B------:R-:W-:Y:S01]  /*b690*/  LEA.HI.X.SX32 R5, R3, R37.reuse, 0x2, P1 ;  /* 0x0000002503057211 */ /* 0x080fe200008f16ff */
[----:B------:R-:W-:Y:S02]  /*b6a0*/  IMAD.MOV.U32 R3, RZ, RZ, c[0x0][0x22c] ;  /* 0x00008b00ff037624 */ /* 0x000fe400078e00ff */
[----:B------:R-:W-:Y:S02]  /*b6b0*/  IMAD.SHL.U32 R0, R0, 0x40, RZ ;  /* 0x0000004000007824 */ /* 0x000fe400078e00ff */
[----:B------:R1:W-:Y:S01]  /*b6c0*/  RED.E.ADD.F32.FTZ.RN.STRONG.GPU [R4.64], R11 ;  /* 0x0000000b0400798e */ /* 0x0003e2000c10e786 */
[----:B------:R-:W-:Y:S02]  /*b6d0*/  IMAD R3, R3, c[0x0][0x1c0], RZ ;  /* 0x0000700003037a24 */ /* 0x000fe400078e02ff */
[CC--:B------:R-:W-:Y:S01]  /*b6e0*/  LEA R8, P0, R0.reuse, R36.reuse, 0x2 ;  /* 0x0000002400087211 */ /* 0x0c0fe200078010ff */
[----:B------:R-:W-:Y:S02]  /*b6f0*/  IMAD R41, R41, c[0x0][0x1c0], RZ ;  /* 0x0000700029297a24 */ /* 0x000fe400078e02ff */
[----:B------:R-:W-:Y:S01]  /*b700*/  IMAD R3, R3, 0x58, RZ ;  /* 0x0000005803037824 */ /* 0x000fe200078e02ff */
[-C--:B------:R-:W-:Y:S01]  /*b710*/  LEA.HI.X.SX32 R9, R0, R37.reuse, 0x2, P0 ;  /* 0x0000002500097211 */ /* 0x080fe200000f16ff */
[----:B------:R-:W-:Y:S02]  /*b720*/  IMAD.MOV.U32 R0, RZ, RZ, c[0x0][0x22c] ;  /* 0x00008b00ff007624 */ /* 0x000fe400078e00ff */
[----:B------:R-:W-:Y:S02]  /*b730*/  IMAD.MOV.U32 R40, RZ, RZ, c[0x0][0x22c] ;  /* 0x00008b00ff287624 */ /* 0x000fe400078e00ff */
[----:B------:R1:W-:Y:S01]  /*b740*/  RED.E.ADD.F32.FTZ.RN.STRONG.GPU [R8.64], R16 ;  /* 0x000000100800798e */ /* 0x0003e2000c10e786 */
[----:B------:R-:W-:Y:S02]  /*b750*/  IMAD R0, R0, c[0x0][0x1c0], RZ ;  /* 0x0000700000007a24 */ /* 0x000fe400078e02ff */
[----:B------:R-:W-:Y:S02]  /*b760*/  IMAD R41, R41, 0x70, RZ ;  /* 0x0000007029297824 */ /* 0x000fe400078e02ff */
[----:B------:R-:W-:Y:S01]  /*b770*/  IMAD R0, R0, 0x50, RZ ;  /* 0x0000005000007824 */ /* 0x000fe200078e02ff */
[-C--:B-1----:R-:W-:Y:S01]  /*b780*/  LEA R6, P1, R48, R36.reuse, 0x2 ;  /* 0x0000002430067211 */ /* 0x082fe200078210ff */
[----:B------:R-:W-:Y:S03]  /*b790*/  IMAD R40, R40, c[0x0][0x1c0], RZ ;  /* 0x0000700028287a24 */ /* 0x000fe600078e02ff */
[-C--:B------:R-:W-:Y:S01]  /*b7a0*/  LEA.HI.X.SX32 R7, R48, R37.reuse, 0x2, P1 ;  /* 0x0000002530077211 */ /* 0x080fe200008f16ff */
[----:B------:R-:W-:Y:S01]  /*b7b0*/  IMAD R40, R40, 0x78, RZ ;  /* 0x0000007828287824 */ /* 0x000fe200078e02ff */
[-C--:B------:R-:W-:Y:S02]  /*b7c0*/  LEA R48, P5, R62, R36.reuse, 0x2 ;  /* 0x000000243e307211 */ /* 0x080fe400078a10ff */
[-C--:B------:R-:W-:Y:S01]  /*b7d0*/  LEA R4, P0, R0, R36.reuse, 0x2 ;  /* 0x0000002400047211 */ /* 0x080fe200078010ff */
[----:B------:R1:W-:Y:S01]  /*b7e0*/  RED.E.ADD.F32.FTZ.RN.STRONG.GPU [R6.64], R17 ;  /* 0x000000110600798e */ /* 0x0003e2000c10e786 */
[-C--:B------:R-:W-:Y:S02]  /*b7f0*/  LEA.HI.X.SX32 R49, R62, R37.reuse, 0x2, P5 ;  /* 0x000000253e317211 */ /* 0x080fe400028f16ff */
[-C--:B------:R-:W-:Y:S01]  /*b800*/  LEA.HI.X.SX32 R5, R0, R37.reuse, 0x2, P0 ;  /* 0x0000002500057211 */ /* 0x080fe200000f16ff */
[----:B------:R-:W-:Y:S04]  /*b810*/  IMAD.MOV.U32 R0, RZ, RZ, c[0x0][0x22c] ;  /* 0x00008b00ff007624 */ /* 0x000fe800078e00ff */
[----:B------:R-:W-:Y:S01]  /*b820*/  IMAD R0, R0, c[0x0][0x1c0], RZ ;  /* 0x0000700000007a24 */ /* 0x000fe200078e02ff */
[----:B------:R1:W-:Y:S01]  /*b830*/  RED.E.ADD.F32.FTZ.RN.STRONG.GPU [R4.64], R18 ;  /* 0x000000120400798e */ /* 0x0003e2000c10e786 */
[CC--:B------:R-:W-:Y:S02]  /*b840*/  LEA R16, P1, R3.reuse, R36.reuse, 0x2 ;  /* 0x0000002403107211 */ /* 0x0c0fe400078210ff */
[----:B------:R-:W-:Y:S01]  /*b850*/  IMAD R0, R0, 0x60, RZ ;  /* 0x0000006000007824 */ /* 0x000fe200078e02ff */
[-C--:B------:R-:W-:Y:S04]  /*b860*/  LEA R8, P2, R42, R36.reuse, 0x2 ;  /* 0x000000242a087211 */ /* 0x080fe800078410ff */
[-C--:B------:R-:W-:Y:S02]  /*b870*/  LEA R10, P0, R0, R36.reuse, 0x2 ;  /* 0x00000024000a7211 */ /* 0x080fe400078010ff */
[-C--:B------:R-:W-:Y:S02]  /*b880*/  LEA.HI.X.SX32 R9, R42, R37.reuse, 0x2, P2 ;  /* 0x000000252a097211 */ /* 0x080fe400010f16ff */
[-C--:B------:R-:W-:Y:S02]  /*b890*/  LEA.HI.X.SX32 R11, R0, R37.reuse, 0x2, P0 ;  /* 0x00000025000b7211 */ /* 0x080fe400000f16ff */
[----:B------:R-:W4:Y:S01]  /*b8a0*/  LDL R0, [R1+0x78] ;  /* 0x0000780001007983 */ /* 0x000f220000100800 */
[CC--:B------:R-:W-:Y:S02]  /*b8b0*/  LEA R42, P3, R60.reuse, R36.reuse, 0x2 ;  /* 0x000000243c2a7211 */ /* 0x0c0fe400078610ff */
[-C--:B-1----:R-:W-:Y:S02]  /*b8c0*/  LEA.HI.X.SX32 R17, R3, R37.reuse, 0x2, P1 ;  /* 0x0000002503117211 */ /* 0x082fe400008f16ff */
[----:B------:R-:W4:Y:S01]  /*b8d0*/  LDL R3, [R1+0x54] ;  /* 0x0000540001037983 */ /* 0x000f220000100800 */
[CC--:B------:R-:W-:Y:S02]  /*b8e0*/  LEA R6, P1, R41.reuse, R36.reuse, 0x2 ;  /* 0x0000002429067211 */ /* 0x0c0fe400078210ff */
[-C--:B------:R-:W-:Y:S01]  /*b8f0*/  LEA.HI.X.SX32 R43, R60, R37.reuse, 0x2, P3 ;  /* 0x000000253c2b7211 */ /* 0x080fe200018f16ff */
[----:B------:R1:W-:Y:S01]  /*b900*/  RED.E.ADD.F32.FTZ.RN.STRONG.GPU [R16.64], R19 ;  /* 0x000000131000798e */ /* 0x0003e2000c10e786 */
[-C--:B------:R-:W-:Y:S02]  /*b910*/  LEA.HI.X.SX32 R7, R41, R37.reuse, 0x2, P1 ;  /* 0x0000002529077211 */ /* 0x080fe400008f16ff */
[CC--:B------:R-:W-:Y:S01]  /*b920*/  LEA R4, P0, R40.reuse, R36.reuse, 0x2 ;  /* 0x0000002428047211 */ /* 0x0c0fe200078010ff */
[----:B------:R-:W-:Y:S03]  /*b930*/  RED.E.ADD.F32.FTZ.RN.STRONG.GPU [R10.64], R12 ;  /* 0x0000000c0a00798e */ /* 0x000fe6000c10e786 */
[-C--:B------:R-:W-:Y:S01]  /*b940*/  LEA.HI.X.SX32 R5, R40, R37.reuse, 0x2, P0 ;  /* 0x0000002528057211 */ /* 0x080fe200000f16ff */
[----:B------:R-:W-:Y:S04]  /*b950*/  RED.E.ADD.F32.FTZ.RN.STRONG.GPU [R8.64], R13 ;  /* 0x0000000d0800798e */ /* 0x000fe8000c10e786 */
[----:B------:R2:W-:Y:S04]  /*b960*/  RED.E.ADD.F32.FTZ.RN.STRONG.GPU [R6.64], R14 ;  /* 0x0000000e0600798e */ /* 0x0005e8000c10e786 */
[----:B------:R1:W-:Y:S04]  /*b970*/  RED.E.ADD.F32.FTZ.RN.STRONG.GPU [R4.64], R15 ;  /* 0x0000000f0400798e */ /* 0x0003e8000c10e786 */
        /* <DEDUP_REMOVED lines=37> */
[----:B------:R-:W-:Y:S01]  /*bbd0*/  IMAD.IADD R0, R181, 0x1, R180 ;  /* 0x00000001b5007824 */ /* 0x000fe200078e02b4 */
[C---:B------:R-:W-:Y:S02]  /*bbe0*/  LEA R6, P1, R3.reuse, R36, 0x2 ;  /* 0x0000002403067211 */ /* 0x040fe400078210ff */
[----:B------:R-:W-:Y:S02]  /*bbf0*/  PLOP3.LUT P0, PT, PT, PT, UP3, 0x80, 0x0 ;  /* 0x000000000000781c */ /* 0x000fe40003f0f038 */
[----:B------:R-:W-:Y:S01]  /*bc00*/  LEA.HI.X.SX32 R7, R3, R37, 0x2, P1 ;  /* 0x0000002503077211 */ /* 0x000fe200008f16ff */
[----:B------:R-:W-:Y:S01]  /*bc10*/  LDSM.16.MT88.4 R16, [R0] ;  /* 0x000000000010783b */ /* 0x000fe20000004200 */
[----:B------:R-:W-:Y:S01]  /*bc20*/  PLOP3.LUT P1, PT, PT, PT, UP1, 0x80, 0x0 ;  /* 0x000000000000781c */ /* 0x000fe20003f2f018 */
[----:B------:R-:W-:Y:S02]  /*bc30*/  @UP0 UIADD3 UR13, UP1, UR13, -0x200, URZ ;  /* 0xfffffe000d0d0890 */ /* 0x000fe4000ff3e03f */
[----:B------:R-:W-:Y:S02]  /*bc40*/  RED.E.ADD.F32.FTZ.RN.STRONG.GPU [R6.64], R30 ;  /* 0x0000001e0600798e */ /* 0x000fe4000c10e786 */
[----:B------:R-:W-:Y:S02]  /*bc50*/  @UP0 UIADD3.X UR12, UR12, -0x1, URZ, UP1, !UPT ;  /* 0xffffffff0c0c0890 */ /* 0x000fe40008ffe43f */
[----:B------:R-:W-:Y:S04]  /*bc60*/  RED.E.ADD.F32.FTZ.RN.STRONG.GPU [R4.64], R31 ;  /* 0x0000001f0400798e */ /* 0x000fe8000c10e786 */
[----:B------:R-:W1:Y:S04]  /*bc70*/  LDSM.16.MT88.4 R4, [R2+0x14000] ;  /* 0x014000000204783b */ /* 0x000e680000004200 */
[----:B------:R-:W2:Y:S04]  /*bc80*/  LDSM.16.MT88.4 R28, [R0+0x800] ;  /* 0x00080000001c783b */ /* 0x000ea80000004200 */
[----:B------:R-:W-:Y:S04]  /*bc90*/  LDSM.16.MT88.4 R36, [R2+0x19000] ;  /* 0x019000000224783b */ /* 0x000fe80000004200 */
[----:B------:R-:W-:Y:S01]  /*bca0*/  LDSM.16.MT88.4 R40, [R0+0x1000] ;  /* 0x001000000028783b */ /* 0x000fe20000004200 */
        /* <DEDUP_REMOVED lines=11> */
[----:B------:R-:W3:Y:S03]  /*bd60*/  LDSM.16.MT88.4 R16, [R180+0x1800] ;  /* 0x00180000b410783b */ /* 0x000ee60000004200 */
[-C--:B------:R-:W-:Y:S08]  /*bd70*/  HMMA.16816.F32 R100, R20, R24.reuse, R100 ;  /* 0x000000181464723c */ /* 0x080ff00000001864 */
[C---:B------:R-:W-:Y:S08]  /*bd80*/  HMMA.16816.F32 R104, R32.reuse, R24, R104 ;  /* 0x000000182068723c */ /* 0x040ff00000001868 */
[-C--:B------:R-:W-:Y:S08]  /*bd90*/  HMMA.16816.F32 R108, R32, R26.reuse, R108 ;  /* 0x0000001a206c723c */ /* 0x080ff0000000186c */
[C---:B------:R-:W-:Y:S01]  /*bda0*/  HMMA.16816.F32 R112, R20.reuse, R26, R112 ;  /* 0x0000001a1470723c */ /* 0x040fe20000001870 */
[----:B------:R-:W4:Y:S07]  /*bdb0*/  LDSM.16.MT88.4 R24, [R2+0x19800] ;  /* 0x019800000218783b */ /* 0x000f2e0000004200 */
[-C--:B--2---:R-:W-:Y:S08]  /*bdc0*/  HMMA.16816.F32 R116, R20, R28.reuse, R116 ;  /* 0x0000001c1474723c */ /* 0x084ff00000001874 */
[C---:B------:R-:W-:Y:S08]  /*bdd0*/  HMMA.16816.F32 R120, R32.reuse, R28, R120 ;  /* 0x0000001c2078723c */ /* 0x040ff00000001878 */
[-C--:B------:R-:W-:Y:S01]  /*bde0*/  HMMA.16816.F32 R124, R32, R30.reuse, R124 ;  /* 0x0000001e207c723c */ /* 0x080fe2000000187c */
[----:B------:R-:W2:Y:S07]  /*bdf0*/  LDSM.16.MT88.4 R32, [R0+0x1800] ;  /* 0x001800000020783b */ /* 0x000eae0000004200 */
        /* <DEDUP_REMOVED lines=15> */
[-C--:B---3--:R-:W-:Y:S08]  /*bef0*/  HMMA.16816.F32 R100, R4, R16.reuse, R100 ;  /* 0x000000100464723c */ /* 0x088ff00000001864 */
[C---:B----4-:R-:W-:Y:S08]  /*bf00*/  HMMA.16816.F32 R104, R24.reuse, R16, R104 ;  /* 0x000000101868723c */ /* 0x050ff00000001868 */
[-C--:B------:R-:W-:Y:S08]  /*bf10*/  HMMA.16816.F32 R108, R24, R18.reuse, R108 ;  /* 0x00000012186c723c */ /* 0x080ff0000000186c */
[C---:B------:R-:W-:Y:S01]  /*bf20*/  HMMA.16816.F32 R112, R4.reuse, R18, R112 ;  /* 0x000000120470723c */ /* 0x040fe20000001870 */
[----:B------:R-:W3:Y:S07]  /*bf30*/  LDSM.16.MT88.4 R16, [R180+0x2800] ;  /* 0x00280000b410783b */ /* 0x000eee0000004200 */
        /* <DEDUP_REMOVED lines=19> */
[-C--:B---3--:R-:W-:Y:S08]  /*c070*/  HMMA.16816.F32 R100, R8, R16.reuse, R100 ;  /* 0x000000100864723c */ /* 0x088ff00000001864 */
[C---:B--2---:R-:W-:Y:S08]  /*c080*/  HMMA.16816.F32 R104, R24.reuse, R16, R104 ;  /* 0x000000101868723c */ /* 0x044ff00000001868 */
        /* <DEDUP_REMOVED lines=159> */
.L_x_1226:
        /* <DEDUP_REMOVED lines=19> */
.L_x_1227:
[----:B------:R-:W-:Y:S01]  /*cbb0*/  BAR.SYNC.DEFER_BLOCKING 0x0 ;  /* 0x0000000000007b1d */ /* 0x000fe20000010000 */
[----:B------:R-:W-:Y:S01]  /*cbc0*/  USHF.R.S32.HI UR9, URZ, 0x1f, UR22 ;  /* 0x0000001f3f097899 */ /* 0x000fe20008011416 */
[--C-:B-1----:R-:W-:Y:S01]  /*cbd0*/  SHF.R.S32.HI R7, RZ, 0x1f, R206.reuse ;  /* 0x0000001fff077819 */ /* 0x102fe200000114ce */
[----:B------:R-:W-:Y:S01]  /*cbe0*/  IMAD.U32 R0, RZ, RZ, UR22 ;  /* 0x00000016ff007e24 */ /* 0x000fe2000f8e00ff */
[----:B------:R-:W-:Y:S01]  /*cbf0*/  UIMAD UR8, UR34, -0x80, UR8 ;  /* 0xffffff80220878a4 */ /* 0x000fe2000f8e0208 */
[----:B------:R-:W-:Y:S01]  /*cc00*/  IMAD.MOV.U32 R6, RZ, RZ, R206 ;  /* 0x000000ffff067224 */ /* 0x000fe200078e00ce */
[----:B------:R-:W1:Y:S01]  /*cc10*/  S2R R18, SR_TID.X ;  /* 0x0000000000127919 */ /* 0x000e620000002100 */
[----:B------:R-:W-:Y:S01]  /*cc20*/  ULDC.64 UR4, c[0x0][0x3a0] ;  /* 0x0000e80000047ab9 */ /* 0x000fe20000000a00 */
[----:B------:R-:W-:Y:S01]  /*cc30*/  ISETP.GE.AND P1, PT, R206, c[0x0][0x220], PT ;  /* 0x00008800ce007a0c */ /* 0x000fe20003f26270 */
[----:B------:R-:W-:Y:S01]  /*cc40*/  UIMAD UR4, UR9, UR4, URZ ;  /* 0x00000004090472a4 */ /* 0x000fe2000f8e023f */
[----:B------:R-:W2:Y:S01]  /*cc50*/  S2R R19, SR_TID.X ;  /* 0x0000000000137919 */ /* 0x000ea20000002100 */
[----:B------:R-:W-:Y:S01]  /*cc60*/  IMAD.WIDE.U32 R4, R0, c[0x0][0x3a0], R6 ;  /* 0x0000e80000047a25 */ /* 0x000fe200078e0006 */
[----:B------:R-:W-:Y:S01]  /*cc70*/  BSSY B0, `(.L_x_1228) ;  /* 0x0000022000007945 */ /* 0x000fe20003800000 */
[----:B------:R-:W-:-:S03]  /*cc80*/  UIMAD UR4, UR22, UR5, UR4 ;  /* 0x00000005160472a4 */ /* 0x000fc6000f8e0204 */
[----:B------:R-:W-:-:S03]  /*cc90*/  IADD3 R4, P0, R4, UR14, RZ ;  /* 0x0000000e04047c10 */ /* 0x000fc6000ff1e0ff */
[----:B------:R-:W-:Y:S01]  /*cca0*/  IMAD.U32 R0, RZ, RZ, UR4 ;  /* 0x00000004ff007e24 */ /* 0x000fe2000f8e00ff */
[----:B------:R-:W-:Y:S02]  /*ccb0*/  ULDC.64 UR4, c[0x0][0x3b8] ;  /* 0x0000ee0000047ab9 */ /* 0x000fe40000000a00 */
[----:B------:R-:W-:Y:S01]  /*ccc0*/  UIMAD UR4, UR61, UR4, URZ ;  /* 0x000000043d0472a4 */ /* 0x000fe2000f8e023f */
[----:B------:R3:W4:Y:S01]  /*ccd0*/  LDS.128 R20, [R193+0xd000] ;  /* 0x00d00000c1147984 */ /* 0x0007220000000c00 */
[----:B------:R-:W-:Y:S01]  /*cce0*/  IADD3.X R5, R5, UR15, R0, P0, !PT ;  /* 0x0000000f05057c10 */ /* 0x000fe200087fe400 */
[----:B------:R-:W-:Y:S01]  /*ccf0*/  IMAD.U32 R0, RZ, RZ, UR36 ;  /* 0x00000024ff007e24 */ /* 0x000fe2000f8e00ff */
[----:B------:R-:W-:Y:S01]  /*cd00*/  UIMAD UR4, UR36, UR5, UR4 ;  /* 0x00000005240472a4 */ /* 0x000fe2000f8e0204 */
[----:B------:R3:W3:Y:S01]  /*cd10*/  LDS.128 R24, [R193+0xe000] ;  /* 0x00e00000c1187984 */ /* 0x0006e20000000c00 */
[----:B-1----:R-:W-:Y:S01]  /*cd20*/  SHF.R.S32.HI R18, RZ, 0x1f, R18 ;  /* 0x0000001fff127819 */ /* 0x002fe20000011412 */
[----:B------:R-:W-:-:S02]  /*cd30*/  IMAD.WIDE.U32 R4, R0, c[0x0][0x3b8], R4 ;  /* 0x0000ee0000047a25 */ /* 0x000fc400078e0004 */
[----:B------:R1:W1:Y:S01]  /*cd40*/  LDS.128 R28, [R193+0xf000] ;  /* 0x00f00000c11c7984 */ /* 0x0002620000000c00 */
[----:B--2---:R-:W-:-:S03]  /*cd50*/  LEA.HI R18, R18, R19, RZ, 0x3 ;  /* 0x0000001312127211 */ /* 0x004fc600078f18ff */
        /* <DEDUP_REMOVED lines=19> */
.L_x_1229:
[----:B------:R-:W-:Y:S05]  /*ce90*/  BSYNC B0 ;  /* 0x0000000000007941 */ /* 0x000fea0003800000 */
.L_x_1228:
        /* <DEDUP_REMOVED lines=15> */
.L_x_1231:
[----:B------:R-:W-:Y:S05]  /*cf90*/  BSYNC B0 ;  /* 0x0000000000007941 */ /* 0x000fea0003800000 */
.L_x_1230:
        /* <DEDUP_REMOVED lines=15> */
.L_x_1233:
[----:B------:R-:W-:Y:S05]  /*d090*/  BSYNC B0 ;  /* 0x0000000000007941 */ /* 0x000fea0003800000 */
.L_x_1232:
        /* <DEDUP_REMOVED lines=14> */
.L_x_1235:
[----:B------:R-:W-:Y:S05]  /*d180*/  BSYNC B0 ;  /* 0x0000000000007941 */ /* 0x000fea0003800000 */
.L_x_1234:
[----:B------:R-:W-:Y:S01]  /*d190*/  ULDC.64 UR4, c[0x0][0x3a8] ;  /* 0x0000ea0000047ab9 */ /* 0x000fe20000000a00 */
[----:B------:R-:W-:Y:S01]  /*d1a0*/  IMAD.U32 R0, RZ, RZ, UR22 ;  /* 0x00000016ff007e24 */ /* 0x000fe2000f8e00ff */
[----:B------:R-:W-:Y:S01]  /*d1b0*/  UIMAD UR4, UR9, UR4, URZ ;  /* 0x00000004090472a4 */ /* 0x000fe2000f8e023f */
[----:B------:R-:W-:Y:S02]  /*d1c0*/  BSSY B0, `(.L_x_1236) ;  /* 0x0000016000007945 */ /* 0x000fe40003800000 */
[----:B------:R-:W-:Y:S01]  /*d1d0*/  IMAD.WIDE.U32 R6, R0, c[0x0][0x3a8], R6 ;  /* 0x0000ea0000067a25 */ /* 0x000fe200078e0006 */
[----:B------:R-:W-:-:S04]  /*d1e0*/  UIMAD UR4, UR22, UR5, UR4 ;  /* 0x00000005160472a4 */ /* 0x000fc8000f8e0204 */
[----:B-1----:R-:W-:Y:S02]  /*d1f0*/  IADD3 R4, P0, R6, UR10, RZ ;  /* 0x0000000a06047c10 */ /* 0x002fe4000ff1e0ff */
[----:B------:R-:W-:Y:S01]  /*d200*/  MOV R0, UR4 ;  /* 0x0000000400007c02 */ /* 0x000fe20008000f00 */
[----:B------:R-:W-:Y:S02]  /*d210*/  ULDC.64 UR4, c[0x0][0x3c0] ;  /* 0x0000f00000047ab9 */ /* 0x000fe40000000a00 */
[----:B------:R-:W-:Y:S01]  /*d220*/  UIMAD UR4, UR61, UR4, URZ ;  /* 0x000000043d0472a4 */ /* 0x000fe2000f8e023f */
[----:B------:R-:W-:Y:S01]  /*d230*/  IADD3.X R5, R7, UR11, R0, P0, !PT ;  /* 0x0000000b07057c10 */ /* 0x000fe200087fe400 */
[----:B------:R-:W-:Y:S02]  /*d240*/  IMAD.U32 R0, RZ, RZ, UR36 ;  /* 0x00000024ff007e24 */ /* 0x000fe4000f8e00ff */
[----:B------:R-:W-:Y:S02]  /*d250*/  UIMAD UR4, UR36, UR5, UR4 ;  /* 0x00000005240472a4 */ /* 0x000fe4000f8e0204 */
        /* <DEDUP_REMOVED lines=12> */
.L_x_1237:
[----:B------:R-:W-:Y:S05]  /*d320*/  BSYNC B0 ;  /* 0x0000000000007941 */ /* 0x000fea0003800000 */
.L_x_1236:
        /* <DEDUP_REMOVED lines=13> */
.L_x_1239:
[----:B------:R-:W-:Y:S05]  /*d400*/  BSYNC B0 ;  /* 0x0000000000007941 */ /* 0x000fea0003800000 */
.L_x_1238:
        /* <DEDUP_REMOVED lines=13> */
.L_x_1241:
[----:B------:R-:W-:Y:S05]  /*d4e0*/  BSYNC B0 ;  /* 0x0000000000007941 */ /* 0x000fea0003800000 */
.L_x_1240:
        /* <DEDUP_REMOVED lines=11> */
.L_x_1190:
[----:B------:R-:W-:Y:S05]  /*d5a0*/  BSYNC B1 ;  /* 0x0000000000017941 */ /* 0x000fea0003800000 */
.L_x_1168:
        /* <DEDUP_REMOVED lines=11> */
.L_x_1242:
[----:B------:R-:W-:Y:S05]  /*d660*/  EXIT ;  /* 0x000000000000794d */ /* 0x000fea0003800000 */
.L_x_1244:
        /* <DEDUP_REMOVED lines=9> */
.L_x_1278:


//--------------------- .text._ZN5flash25flash_bwd_dot_do_o_kernelILb0E23Flash_bwd_kernel_traitsILi64ELi128ELi128ELi8ELi4ELi4ELi4ELb0ELb0EN7cutlass6half_tE19Flash_kernel_traitsILi64ELi128ELi128ELi8ES3_EEEEvNS_16Flash_bwd_paramsE --------------------------
	.section	.text._ZN5flash25flash_bwd_dot_do_o_kernelILb0E23Flash_bwd_kernel_traitsILi64ELi128ELi128ELi8ELi4ELi4ELi4ELb0ELb0EN7cutlass6half_tE19Flash_kernel_traitsILi64ELi128ELi128ELi8ES3_EEEEvNS_16Flash_bwd_paramsE,"ax",@progbits
	.sectioninfo	@"SHI_REGISTERS=32"
	.align	128
        .global         _ZN5flash25flash_bwd_dot_do_o_kernelILb0E23Flash_bwd_kernel_traitsILi64ELi128ELi128ELi8ELi4ELi4ELi4ELb0ELb0EN7cutlass6half_tE19Flash_kernel_traitsILi64ELi128ELi128ELi8ES3_EEEEvNS_16Flash_bwd_paramsE
        .type           _ZN5flash25flash_bwd_dot_do_o_kernelILb0E23Flash_bwd_kernel_traitsILi64ELi128ELi128ELi8ELi4ELi4ELi4ELb0ELb0EN7cutlass6half_tE19Flash_kernel_traitsILi64ELi128ELi128ELi8ES3_EEEEvNS_16Flash_bwd_paramsE,@function
        .size           _ZN5flash25flash_bwd_dot_do_o_kernelILb0E23Flash_bwd_kernel_traitsILi64ELi128ELi128ELi8ELi4ELi4ELi4ELb0ELb0EN7cutlass6half_tE19Flash_kernel_traitsILi64ELi128ELi128ELi8ES3_EEEEvNS_16Flash_bwd_paramsE,(.L_x_1279 - _ZN5flash25flash_bwd_dot_do_o_kernelILb0E23Flash_bwd_kernel_traitsILi64ELi128ELi128ELi8ELi4ELi4ELi4ELb0ELb0EN7cutlass6half_tE19Flash_kernel_traitsILi64ELi128ELi128ELi8ES3_EEEEvNS_16Flash_bwd_paramsE)
        .other          _ZN5flash25flash_bwd_dot_do_o_kernelILb0E23Flash_bwd_kernel_traitsILi64ELi128ELi128ELi8ELi4ELi4ELi4ELb0ELb0EN7cutlass6half_tE19Flash_kernel_traitsILi64ELi128ELi128ELi8ES3_EEEEvNS_16Flash_bwd_paramsE,@"STO_CUDA_ENTRY STV_DEFAULT"
_ZN5flash25flash_bwd_dot_do_o_kernelILb0E23Flash_bwd_kernel_traitsILi64ELi128ELi128ELi8ELi4ELi4ELi4ELb0ELb0EN7cutlass6half_tE19Flash_kernel_traitsILi64ELi128ELi128ELi8ES3_EEEEvNS_16Flash_bwd_paramsE:
.text._ZN5flash25flash_bwd_dot_do_o_kernelILb0E23Flash_bwd_kernel_traitsILi64ELi128ELi128ELi8ELi4ELi4ELi4ELb0ELb0EN7cutlass6half_tE19Flash_kernel_traitsILi64ELi128ELi128ELi8ES3_EEEEvNS_16Flash_bwd_paramsE:
        /* <DEDUP_REMOVED lines=11> */
[----:B--2---:R-:W-:Y:S02]  /*00b0*/  @P0 IADD3 R8, R3, -R0, RZ ;  /* 0x8000000003080210 */ /* 0x004fe40007ffe0ff */
[----:B0-----:R-:W-:-:S02]  /*00c0*/  SHF.L.U32 R3, R2, 0x7, RZ ;  /* 0x0000000702037819 */ /* 0x001fc400000006ff */
        /* <DEDUP_REMOVED lines=8> */
[--C-:B------:R-:W-:Y:S01]  /*0150*/  @!P1 SHF.R.S32.HI R9, RZ, 0x1f, R7.reuse ;  /* 0x0000001fff099819 */ /* 0x100fe20000011407 */
[----:B------:R-:W-:Y:S01]  /*0160*/  @P1 IMAD.WIDE.U32 R12, R0, c[0x0][0x1e8], RZ ;  /* 0x00007a00000c1a25 */ /* 0x000fe200078e00ff */
[----:B------:R-:W-:-:S03]  /*0170*/  @!P1 SHF.R.S32.HI R16, RZ, 0x1f, R7 ;  /* 0x0000001fff109819 */ /* 0x000fc60000011407 */
[----:B------:R-:W-:Y:S01]  /*0180*/  @P1 IMAD.WIDE.U32 R10, R0, c[0x0][0x370], RZ ;  /* 0x0000dc00000a1a25 */ /* 0x000fe200078e00ff */
[----:B------:R-:W-:-:S03]  /*0190*/  @P1 MOV R6, R12 ;  /* 0x0000000c00061202 */ /* 0x000fc60000000f00 */
[----:B------:R-:W-:Y:S02]  /*01a0*/  @!P1 IMAD R14, R9, c[0x0][0x368], RZ ;  /* 0x0000da00090e9a24 */ /* 0x000fe400078e02ff */
[----:B------:R-:W-:Y:S02]  /*01b0*/  @!P1 IMAD R16, R16, c[0x0][0x1e0], RZ ;  /* 0x0000780010109a24 */ /* 0x000fe400078e02ff */
[C---:B------:R-:W-:Y:S02]  /*01c0*/  @P1 IMAD R4, R0.reuse, c[0x0][0x374], R11 ;  /* 0x0000dd0000041a24 */ /* 0x040fe400078e020b */
[----:B------:R-:W-:Y:S02]  /*01d0*/  @P1 IMAD R5, R0, c[0x0][0x1ec], R13 ;  /* 0x00007b0000051a24 */ /* 0x000fe400078e020d */
[C---:B------:R-:W-:Y:S02]  /*01e0*/  @!P1 IMAD R9, R7.reuse, c[0x0][0x36c], R14 ;  /* 0x0000db0007099a24 */ /* 0x040fe400078e020e */
[----:B------:R-:W-:-:S04]  /*01f0*/  @!P1 IMAD.WIDE.U32 R12, R7, c[0x0][0x368], RZ ;  /* 0x0000da00070c9a25 */ /* 0x000fc800078e00ff */
[----:B------:R-:W-:Y:S01]  /*0200*/  @!P1 IMAD.WIDE.U32 R14, R7, c[0x0][0x1e0], RZ ;  /* 0x00007800070e9a25 */ /* 0x000fe200078e00ff */
[----:B------:R-:W-:Y:S02]  /*0210*/  @!P1 MOV R10, R12 ;  /* 0x0000000c000a9202 */ /* 0x000fe40000000f00 */
        /* <DEDUP_REMOVED lines=12> */
.L_x_1245:
[----:B01----:R-:W-:-:S04]  /*02e0*/  IMAD R0, R7, c[0x0][0x1c0], R20 ;  /* 0x0000700007007a24 */ /* 0x003fc800078e0214 */
[----:B------:R-:W-:Y:S02]  /*02f0*/  IMAD R0, R0, c[0x0][0x224], RZ ;  /* 0x0000890000007a24 */ /* 0x000fe400078e02ff */
.L_x_1246:
[----:B------:R-:W-:Y:S02]  /*0300*/  SHF.R.S32.HI R7, RZ, 0x1f, R2 ;  /* 0x0000001fff077819 */ /* 0x000fe40000011402 */
[----:B------:R-:W-:Y:S02]  /*0310*/  SHF.R.S32.HI R11, RZ, 0x1f, R3 ;  /* 0x0000001fff0b7819 */ /* 0x000fe40000011403 */
[----:B------:R-:W-:Y:S02]  /*0320*/  LEA.HI R7, R7, R2, RZ, 0x3 ;  /* 0x0000000207077211 */ /* 0x000fe400078f18ff */
[----:B------:R-:W-:Y:S01]  /*0330*/  IADD3 R8, -R3, R8, RZ ;  /* 0x0000000803087210 */ /* 0x000fe20007ffe1ff */
[----:B------:R-:W-:Y:S01]  /*0340*/  IMAD R16, R11, c[0x0][0x370], RZ ;  /* 0x0000dc000b107a24 */ /* 0x000fe200078e02ff */
[----:B------:R-:W-:Y:S01]  /*0350*/  LOP3.LUT R9, R7, 0x1ffffff8, RZ, 0xc0, !PT ;  /* 0x1ffffff807097812 */ /* 0x000fe200078ec0ff */
[----:B------:R-:W-:Y:S01]  /*0360*/  IMAD R18, R11, c[0x0][0x1e8], RZ ;  /* 0x00007a000b127a24 */ /* 0x000fe200078e02ff */
[----:B------:R-:W-:Y:S01]  /*0370*/  SHF.R.S32.HI R27, RZ, 0x3, R7 ;  /* 0x00000003ff1b7819 */ /* 0x000fe20000011407 */
[----:B------:R-:W-:Y:S01]  /*0380*/  IMAD R7, R3, c[0x0][0x374], R16 ;  /* 0x0000dd0003077a24 */ /* 0x000fe200078e0210 */
[----:B------:R-:W-:Y:S01]  /*0390*/  IADD3 R9, -R9, R2, RZ ;  /* 0x0000000209097210 */ /* 0x000fe20007ffe1ff */
[----:B------:R-:W-:Y:S01]  /*03a0*/  IMAD R18, R3, c[0x0][0x1ec], R18 ;  /* 0x00007b0003127a24 */ /* 0x000fe200078e0212 */
[----:B------:R-:W-:Y:S01]  /*03b0*/  SHF.R.S32.HI R26, RZ, 0x1f, R27 ;  /* 0x0000001fff1a7819 */ /* 0x000fe2000001141b */
[----:B------:R-:W-:Y:S01]  /*03c0*/  CS2R R16, SRZ ;  /* 0x0000000000107805 */ /* 0x000fe2000001ff00 */
[----:B------:R-:W-:-:S02]  /*03d0*/  SHF.L.U32 R12, R9, 0x3, RZ ;  /* 0x00000003090c7819 */ /* 0x000fc400000006ff */
[----:B------:R-:W-:Y:S02]  /*03e0*/  SHF.R.S32.HI R9, RZ, 0x1f, R20 ;  /* 0x0000001fff097819 */ /* 0x000fe40000011414 */
[--C-:B------:R-:W-:Y:S02]  /*03f0*/  SHF.R.S32.HI R13, RZ, 0x1f, R12.reuse ;  /* 0x0000001fff0d7819 */ /* 0x100fe4000001140c */
[----:B------:R-:W-:Y:S01]  /*0400*/  ISETP.GE.AND P0, PT, R12, c[0x0][0x220], PT ;  /* 0x000088000c007a0c */ /* 0x000fe20003f06270 */
[----:B------:R-:W-:Y:S02]  /*0410*/  IMAD R11, R9, c[0x0][0x378], RZ ;  /* 0x0000de00090b7a24 */ /* 0x000fe400078e02ff */
[----:B------:R-:W-:Y:S01]  /*0420*/  IMAD.WIDE.U32 R14, R3, c[0x0][0x370], R12 ;  /* 0x0000dc00030e7a25 */ /* 0x000fe200078e000c */
[----:B------:R-:W-:-:S03]  /*0430*/  ISETP.LT.AND P1, PT, R27, R8, !P0 ;  /* 0x000000081b00720c */ /* 0x000fc60004721270 */
[----:B------:R-:W-:Y:S01]  /*0440*/  IMAD.WIDE.U32 R12, R3, c[0x0][0x1e8], R12 ;  /* 0x00007a00030c7a25 */ /* 0x000fe200078e000c */
[----:B------:R-:W-:-:S03]  /*0450*/  IADD3 R22, P2, R10, R14, RZ ;  /* 0x0000000e0a167210 */ /* 0x000fc60007f5e0ff */
[----:B------:R-:W-:Y:S01]  /*0460*/  IMAD R9, R9, c[0x0][0x1f0], RZ ;  /* 0x00007c0009097a24 */ /* 0x000fe200078e02ff */
[----:B------:R-:W-:Y:S01]  /*0470*/  IADD3 R6, P3, R6, R12, RZ ;  /* 0x0000000c06067210 */ /* 0x000fe20007f7e0ff */
[----:B------:R-:W-:Y:S01]  /*0480*/  IMAD R11, R20, c[0x0][0x37c], R11 ;  /* 0x0000df00140b7a24 */ /* 0x000fe200078e020b */
[----:B------:R-:W-:Y:S01]  /*0490*/  IADD3.X R23, R4, R15, R7, P2, !PT ;  /* 0x0000000f04177210 */ /* 0x000fe200017fe407 */
[----:B------:R-:W-:Y:S01]  /*04a0*/  IMAD R9, R20, c[0x0][0x1f4], R9 ;  /* 0x00007d0014097a24 */ /* 0x000fe200078e0209 */
[----:B------:R-:W-:Y:S01]  /*04b0*/  IADD3.X R7, R5, R13, R18, P3, !PT ;  /* 0x0000000d05077210 */ /* 0x000fe20001ffe412 */
[----:B------:R-:W-:Y:S01]  /*04c0*/  @P1 IMAD R4, R26, c[0x0][0x370], RZ ;  /* 0x0000dc001a041a24 */ /* 0x000fe200078e02ff */
[----:B------:R-:W-:Y:S01]  /*04d0*/  CS2R R14, SRZ ;  /* 0x00000000000e7805 */ /* 0x000fe2000001ff00 */
[----:B------:R-:W-:Y:S01]  /*04e0*/  IMAD.WIDE.U32 R22, R20, c[0x0][0x378], R22 ;  /* 0x0000de0014167a25 */ /* 0x000fe200078e0016 */
[----:B------:R-:W-:-:S03]  /*04f0*/  CS2R R18, SRZ ;  /* 0x0000000000127805 */ /* 0x000fc6000001ff00 */
[----:B------:R-:W-:Y:S01]  /*0500*/  IMAD.WIDE.U32 R20, R20, c[0x0][0x1f0], R6 ;  /* 0x00007c0014147a25 */ /* 0x000fe200078e0006 */
[----:B------:R-:W-:-:S03]  /*0510*/  IADD3 R23, R23, R11, RZ ;  /* 0x0000000b17177210 */ /* 0x000fc60007ffe0ff */
[----:B------:R-:W-:Y:S01]  /*0520*/  @P1 IMAD R6, R26, c[0x0][0x1e8], RZ ;  /* 0x00007a001a061a24 */ /* 0x000fe200078e02ff */
[----:B------:R-:W-:Y:S01]  /*0530*/  IADD3 R21, R21, R9, RZ ;  /* 0x0000000915157210 */ /* 0x000fe20007ffe0ff */
[C---:B------:R-:W-:Y:S02]  /*0540*/  @P1 IMAD R7, R27.reuse, c[0x0][0x374], R4 ;  /* 0x0000dd001b071a24 */ /* 0x040fe400078e0204 */
[----:B------:R-:W-:-:S04]  /*0550*/  @P1 IMAD.WIDE.U32 R12, R27, c[0x0][0x370], R22 ;  /* 0x0000dc001b0c1a25 */ /* 0x000fc800078e0016 */
[----:B------:R-:W-:Y:S01]  /*0560*/  @P1 IMAD R9, R27, c[0x0][0x1ec], R6 ;  /* 0x00007b001b091a24 */ /* 0x000fe200078e0206 */
[----:B------:R-:W-:Y:S01]  /*0570*/  @P1 IADD3 R7, R13, R7, RZ ;  /* 0x000000070d071210 */ /* 0x000fe20007ffe0ff */
[----:B------:R-:W-:Y:S01]  /*0580*/  @P1 IMAD.WIDE.U32 R4, R27, c[0x0][0x1e8], R20 ;  /* 0x00007a001b041a25 */ /* 0x000fe200078e0014 */
[----:B------:R-:W-:-:S04]  /*0590*/  @P1 LEA R10, P2, R12, c[0x0][0x330], 0x1 ;  /* 0x0000cc000c0a1a11 */ /* 0x000fc800078408ff */
[----:B------:R-:W-:Y:S02]  /*05a0*/  @P1 IADD3 R5, R5, R9, RZ ;  /* 0x0000000905051210 */ /* 0x000fe40007ffe0ff */
[----:B------:R-:W-:Y:S02]  /*05b0*/  @P1 LEA R6, P3, R4, c[0x0][0x1d0], 0x1 ;  /* 0x0000740004061a11 */ /* 0x000fe400078608ff */
[----:B------:R-:W-:Y:S02]  /*05c0*/  @P1 LEA.HI.X R11, R12, c[0x0][0x334], R7, 0x1, P2 ;  /* 0x0000cd000c0b1a11 */ /* 0x000fe400010f0c07 */
[----:B------:R-:W-:Y:S01]  /*05d0*/  CS2R R12, SRZ ;  /* 0x00000000000c7805 */ /* 0x000fe2000001ff00 */
[----:B------:R-:W-:-:S05]  /*05e0*/  @P1 LEA.HI.X R7, R4, c[0x0][0x1d4], R5, 0x1, P3 ;  /* 0x0000750004071a11 */ /* 0x000fca00018f0c05 */
[----:B------:R0:W2:Y:S04]  /*05f0*/  @P1 LDG.E.128 R12, [R10.64] ;  /* 0x000000040a0c1981 */ /* 0x0000a8000c1e1d00 */
[----:B------:R1:W3:Y:S01]  /*0600*/  @P1 LDG.E.128 R16, [R6.64] ;  /* 0x0000000406101981 */ /* 0x0002e2000c1e1d00 */
[C---:B------:R-:W-:Y:S02]  /*0610*/  IADD3 R5, R27.reuse, 0x20, RZ ;  /* 0x000000201b057810 */ /* 0x040fe40007ffe0ff */
[----:B------:R-:W-:Y:S02]  /*0620*/  IADD3 R25, R27, 0x40, RZ ;  /* 0x000000401b197810 */ /* 0x000fe40007ffe0ff */
[----:B------:R-:W-:Y:S02]  /*0630*/  ISETP.LT.AND P2, PT, R5, R8, !P0 ;  /* 0x000000080500720c */ /* 0x000fe40004741270 */
[----:B-1----:R-:W-:-:S11]  /*0640*/  IADD3 R7, R27, 0x60, RZ ;  /* 0x000000601b077810 */ /* 0x002fd60007ffe0ff */
[----:B------:R-:W-:Y:S02]  /*0650*/  @P2 IADD3 R29, P1, R27, 0x20, RZ ;  /* 0x000000201b1d2810 */ /* 0x000fe40007f3e0ff */
[----:B------:R-:W-:Y:S02]  /*0660*/  @P2 MOV R5, R23 ;  /* 0x0000001700052202 */ /* 0x000fe40000000f00 */
[----:B------:R-:W-:Y:S02]  /*0670*/  @P2 IADD3.X R4, RZ, R26, RZ, P1, !PT ;  /* 0x0000001aff042210 */ /* 0x000fe40000ffe4ff */
[-C--:B------:R-:W-:Y:S02]  /*0680*/  ISETP.LT.AND P1, PT, R25, R8.reuse, !P0 ;  /* 0x000000081900720c */ /* 0x080fe40004721270 */
[----:B------:R-:W-:Y:S01]  /*0690*/  ISETP.LT.AND P0, PT, R7, R8, !P0 ;  /* 0x000000080700720c */ /* 0x000fe20004701270 */
[----:B------:R-:W-:-:S04]  /*06a0*/  @P2 IMAD R4, R4, c[0x0][0x370], RZ ;  /* 0x0000dc0004042a24 */ /* 0x000fc800078e02ff */
[----:B------:R-:W-:Y:S01]  /*06b0*/  @P2 IMAD R9, R29, c[0x0][0x374], R4 ;  /* 0x0000dd001d092a24 */ /* 0x000fe200078e0204 */
[----:B------:R-:W-:-:S05]  /*06c0*/  @P2 MOV R4, R22 ;  /* 0x0000001600042202 */ /* 0x000fca0000000f00 */
[----:B------:R-:W-:-:S05]  /*06d0*/  @P2 IMAD.WIDE.U32 R4, R29, c[0x0][0x370], R4 ;  /* 0x0000dc001d042a25 */ /* 0x000fca00078e0004 */
[----:B------:R-:W-:Y:S02]  /*06e0*/  @P2 IADD3 R9, R5, R9, RZ ;  /* 0x0000000905092210 */ /* 0x000fe40007ffe0ff */
[----:B------:R-:W-:-:S04]  /*06f0*/  @P2 LEA R24, P3, R4, c[0x0][0x330], 0x1 ;  /* 0x0000cc0004182a11 */ /* 0x000fc800078608ff */
[----:B------:R-:W-:Y:S02]  /*0700*/  @P2 LEA.HI.X R25, R4, c[0x0][0x334], R9, 0x1, P3 ;  /* 0x0000cd0004192a11 */ /* 0x000fe400018f0c09 */
[----:B------:R-:W-:-:S04]  /*0710*/  @P2 IADD3 R7, P3, R27, 0x20, RZ ;  /* 0x000000201b072810 */ /* 0x000fc80007f7e0ff */
[----:B------:R-:W-:-:S05]  /*0720*/  @P2 IADD3.X R4, RZ, R26, RZ, P3, !PT ;  /* 0x0000001aff042210 */ /* 0x000fca0001ffe4ff */
[----:B------:R-:W-:-:S04]  /*0730*/  @P2 IMAD R4, R4, c[0x0][0x1e8], RZ ;  /* 0x00007a0004042a24 */ /* 0x000fc800078e02ff */
[----:B------:R-:W-:Y:S01]  /*0740*/  @P2 IMAD R9, R7, c[0x0][0x1ec], R4 ;  /* 0x00007b0007092a24 */ /* 0x000fe200078e0204 */
[----:B------:R-:W-:Y:S01]  /*0750*/  @P2 MOV R4, R20 ;  /* 0x0000001400042202 */ /* 0x000fe20000000f00 */
[----:B0-----:R-:W-:Y:S01]  /*0760*/  CS2R R10, SRZ ;  /* 0x00000000000a7805 */ /* 0x001fe2000001ff00 */
[----:B--2---:R-:W-:Y:S02]  /*0770*/  HADD2.F32 R5, -RZ, R12.H1_H1 ;  /* 0x3000000cff057230 */ /* 0x004fe40000004100 */
[----:B---3--:R-:W-:-:S05]  /*0780*/  HADD2.F32 R6, -RZ, R16.H1_H1 ;  /* 0x30000010ff067230 */ /* 0x008fca0000004100 */
[----:B------:R-:W-:Y:S01]  /*0790*/  FMUL.FTZ R8, R5, R6 ;  /* 0x0000000605087220 */ /* 0x000fe20000410000 */
[----:B------:R-:W-:Y:S02]  /*07a0*/  HADD2.F32 R6, -RZ, R12.H0_H0 ;  /* 0x2000000cff067230 */ /* 0x000fe40000004100 */
[----:B------:R-:W-:Y:S02]  /*07b0*/  HADD2.F32 R5, -RZ, R16.H0_H0 ;  /* 0x20000010ff057230 */ /* 0x000fe40000004100 */
[----:B------:R-:W-:-:S03]  /*07c0*/  HADD2.F32 R16, -RZ, R14.H0_H0 ;  /* 0x2000000eff107230 */ /* 0x000fc60000004100 */
[----:B------:R-:W-:Y:S01]  /*07d0*/  FFMA.FTZ R6, R6, R5, R8 ;  /* 0x0000000506067223 */ /* 0x000fe20000010008 */
[----:B------:R-:W-:Y:S01]  /*07e0*/  @P2 MOV R5, R21 ;  /* 0x0000001500052202 */ /* 0x000fe20000000f00 */
[--C-:B------:R-:W-:Y:S02]  /*07f0*/  HADD2.F32 R8, -RZ, R17.reuse.H0_H0 ;  /* 0x20000011ff087230 */ /* 0x100fe40000004100 */
[----:B------:R-:W-:Y:S02]  /*0800*/  HADD2.F32 R17, -RZ, R17.H1_H1 ;  /* 0x30000011ff117230 */ /* 0x000fe40000004100 */
[----:B------:R-:W-:Y:S01]  /*0810*/  @P2 IMAD.WIDE.U32 R4, R7, c[0x0][0x1e8], R4 ;  /* 0x00007a0007042a25 */ /* 0x000fe200078e0004 */
[----:B------:R-:W-:-:S04]  /*0820*/  HADD2.F32 R7, -RZ, R13.H0_H0 ;  /* 0x2000000dff077230 */ /* 0x000fc80000004100 */
[----:B------:R-:W-:Y:S01]  /*0830*/  @P2 IADD3 R9, R5, R9, RZ ;  /* 0x0000000905092210 */ /* 0x000fe20007ffe0ff */
[----:B------:R-:W-:Y:S01]  /*0840*/  HADD2.F32 R5, -RZ, R13.H1_H1 ;  /* 0x3000000dff057230 */ /* 0x000fe20000004100 */
[----:B------:R-:W-:Y:S01]  /*0850*/  @P2 LEA R12, P3, R4, c[0x0][0x1d0], 0x1 ;  /* 0x00007400040c2a11 */ /* 0x000fe200078608ff */
[----:B------:R-:W-:-:S03]  /*0860*/  FFMA.FTZ R6, R7, R8, R6 ;  /* 0x0000000807067223 */ /* 0x000fc60000010006 */
[----:B------:R-:W-:Y:S01]  /*0870*/  @P2 LEA.HI.X R13, R4, c[0x0][0x1d4], R9, 0x1, P3 ;  /* 0x00007500040d2a11 */ /* 0x000fe200018f0c09 */
[----:B------:R-:W-:Y:S01]  /*0880*/  HADD2.F32 R9, -RZ, R18.H0_H0 ;  /* 0x20000012ff097230 */ /* 0x000fe20000004100 */
[----:B------:R-:W-:Y:S02]  /*0890*/  FFMA.FTZ R17, R5, R17, R6 ;  /* 0x0000001105117223 */ /* 0x000fe40000010006 */
[----:B------:R-:W-:Y:S01]  /*08a0*/  CS2R R6, SRZ ;  /* 0x0000000000067805 */ /* 0x000fe2000001ff00 */
[----:B------:R-:W-:Y:S01]  /*08b0*/  CS2R R4, SRZ ;  /* 0x0000000000047805 */ /* 0x000fe2000001ff00 */
[----:B------:R-:W-:Y:S02]  /*08c0*/  FFMA.FTZ R16, R16, R9, R17 ;  /* 0x0000000910107223 */ /* 0x000fe40000010011 */
[----:B------:R-:W-:-:S03]  /*08d0*/  CS2R R8, SRZ ;  /* 0x0000000000087805 */ /* 0x000fc6000001ff00 */
[----:B------:R-:W2:Y:S04]  /*08e0*/  @P2 LDG.E.128 R4, [R24.64] ;  /* 0x0000000418042981 */ /* 0x000ea8000c1e1d00 */
[----:B------:R0:W3:Y:S01]  /*08f0*/  @P2 LDG.E.128 R8, [R12.64] ;  /* 0x000000040c082981 */ /* 0x0000e2000c1e1d00 */
[----:B------:R-:W-:Y:S02]  /*0900*/  HADD2.F32 R29, -RZ, R14.H1_H1 ;  /* 0x3000000eff1d7230 */ /* 0x000fe40000004100 */
[----:B------:R-:W-:Y:S02]  /*0910*/  HADD2.F32 R18, -RZ, R18.H1_H1 ;  /* 0x30000012ff127230 */ /* 0x000fe40000004100 */
[--C-:B0-----:R-:W-:Y:S02]  /*0920*/  HADD2.F32 R13, -RZ, R15.reuse.H0_H0 ;  /* 0x2000000fff0d7230 */ /* 0x101fe40000004100 */
[----:B------:R-:W-:-:S02]  /*0930*/  HADD2.F32 R15, -RZ, R15.H1_H1 ;  /* 0x3000000fff0f7230 */ /* 0x000fc40000004100 */
[--C-:B--2---:R-:W-:Y:S02]  /*0940*/  HADD2.F32 R17, -RZ, R4.reuse.H1_H1 ;  /* 0x30000004ff117230 */ /* 0x104fe40000004100 */
[----:B------:R-:W-:Y:S01]  /*0950*/  HADD2.F32 R14, -RZ, R4.H0_H0 ;  /* 0x20000004ff0e7230 */ /* 0x000fe20000004100 */
[----:B------:R-:W-:Y:S01]  /*0960*/  FFMA.FTZ R4, R29, R18, R16 ;  /* 0x000000121d047223 */ /* 0x000fe20000010010 */
[--C-:B---3--:R-:W-:Y:S01]  /*0970*/  HADD2.F32 R28, -RZ, R8.reuse.H1_H1 ;  /* 0x30000008ff1c7230 */ /* 0x108fe20000004100 */
[----:B------:R-:W-:Y:S01]  /*0980*/  @P1 MOV R16, R20 ;  /* 0x0000001400101202 */ /* 0x000fe20000000f00 */
[----:B------:R-:W-:-:S03]  /*0990*/  HADD2.F32 R8, -RZ, R8.H0_H0 ;  /* 0x20000008ff087230 */ /* 0x000fc60000004100 */
[----:B------:R-:W-:-:S04]  /*09a0*/  FMUL.FTZ R17, R17, R28 ;  /* 0x0000001c11117220 */ /* 0x000fc80000410000 */
[----:B------:R-:W-:Y:S01]  /*09b0*/  FFMA.FTZ R8, R14, R8, R17 ;  /* 0x000000080e087223 */ /* 0x000fe20000010011 */
[----:B------:R-:W-:Y:S01]  /*09c0*/  @P1 IADD3 R17, P2, R27, 0x40, RZ ;  /* 0x000000401b111810 */ /* 0x000fe20007f5e0ff */
[--C-:B------:R-:W-:Y:S02]  /*09d0*/  HADD2.F32 R14, -RZ, R19.reuse.H0_H0 ;  /* 0x20000013ff0e7230 */ /* 0x100fe40000004100 */
[----:B------:R-:W-:Y:S01]  /*09e0*/  HADD2.F32 R19, -RZ, R19.H1_H1 ;  /* 0x30000013ff137230 */ /* 0x000fe20000004100 */
[----:B------:R-:W-:Y:S02]  /*09f0*/  @P1 IADD3.X R12, RZ, R26, RZ, P2, !PT ;  /* 0x0000001aff0c1210 */ /* 0x000fe400017fe4ff */
[----:B------:R-:W-:Y:S01]  /*0a00*/  FFMA.FTZ R4, R13, R14, R4 ;  /* 0x0000000e0d047223 */ /* 0x000fe20000010004 */
[----:B------:R-:W-:Y:S02]  /*0a10*/  HADD2.F32 R13, -RZ, R5.H0_H0 ;  /* 0x20000005ff0d7230 */ /* 0x000fe40000004100 */
[--C-:B------:R-:W-:Y:S01]  /*0a20*/  HADD2.F32 R14, -RZ, R9.reuse.H0_H0 ;  /* 0x20000009ff0e7230 */ /* 0x100fe20000004100 */
[----:B------:R-:W-:Y:S01]  /*0a30*/  @P1 IMAD R12, R12, c[0x0][0x370], RZ ;  /* 0x0000dc000c0c1a24 */ /* 0x000fe200078e02ff */
[----:B------:R-:W-:Y:S01]  /*0a40*/  HADD2.F32 R9, -RZ, R9.H1_H1 ;  /* 0x30000009ff097230 */ /* 0x000fe20000004100 */
[----:B------:R-:W-:-:S02]  /*0a50*/  FFMA.FTZ R4, R15, R19, R4 ;  /* 0x000000130f047223 */ /* 0x000fc40000010004 */
[----:B------:R-:W-:Y:S01]  /*0a60*/  FFMA.FTZ R8, R13, R14, R8 ;  /* 0x0000000e0d087223 */ /* 0x000fe20000010008 */
[----:B------:R-:W-:Y:S01]  /*0a70*/  @P1 MOV R13, R23 ;  /* 0x00000017000d1202 */ /* 0x000fe20000000f00 */
[----:B------:R-:W-:Y:S01]  /*0a80*/  @P1 IMAD R25, R17, c[0x0][0x374], R12 ;  /* 0x0000dd0011191a24 */ /* 0x000fe200078e020c */
[----:B------:R-:W-:Y:S01]  /*0a90*/  @P1 MOV R12, R22 ;  /* 0x00000016000c1202 */ /* 0x000fe20000000f00 */
[----:B------:R-:W-:Y:S01]  /*0aa0*/  CS2R R18, SRZ ;  /* 0x0000000000127805 */ /* 0x000fe2000001ff00 */
[----:B------:R-:W-:-:S03]  /*0ab0*/  CS2R R14, SRZ ;  /* 0x00000000000e7805 */ /* 0x000fc6000001ff00 */
[----:B------:R-:W-:Y:S01]  /*0ac0*/  @P1 IMAD.WIDE.U32 R12, R17, c[0x0][0x370], R12 ;  /* 0x0000dc00110c1a25 */ /* 0x000fe200078e000c */
[----:B------:R-:W-:-:S04]  /*0ad0*/  @P1 MOV R17, R21 ;  /* 0x0000001500111202 */ /* 0x000fc80000000f00 */
[----:B------:R-:W-:Y:S02]  /*0ae0*/  @P1 IADD3 R13, R13, R25, RZ ;  /* 0x000000190d0d1210 */ /* 0x000fe40007ffe0ff */
[----:B------:R-:W-:-:S04]  /*0af0*/  @P1 LEA R28, P2, R12, c[0x0][0x330], 0x1 ;  /* 0x0000cc000c1c1a11 */ /* 0x000fc800078408ff */
[----:B------:R-:W-:Y:S02]  /*0b00*/  @P1 LEA.HI.X R29, R12, c[0x0][0x334], R13, 0x1, P2 ;  /* 0x0000cd000c1d1a11 */ /* 0x000fe400010f0c0d */
[----:B------:R-:W-:-:S04]  /*0b10*/  @P1 IADD3 R12, P2, R27, 0x40, RZ ;  /* 0x000000401b0c1810 */ /* 0x000fc80007f5e0ff */
[----:B------:R-:W-:-:S05]  /*0b20*/  @P1 IADD3.X R13, RZ, R26, RZ, P2, !PT ;  /* 0x0000001aff0d1210 */ /* 0x000fca00017fe4ff */
[----:B------:R-:W-:-:S04]  /*0b30*/  @P1 IMAD R13, R13, c[0x0][0x1e8], RZ ;  /* 0x00007a000d0d1a24 */ /* 0x000fc800078e02ff */
[C---:B------:R-:W-:Y:S02]  /*0b40*/  @P1 IMAD R25, R12.reuse, c[0x0][0x1ec], R13 ;  /* 0x00007b000c191a24 */ /* 0x040fe400078e020d */
[----:B------:R-:W-:Y:S01]  /*0b50*/  @P1 IMAD.WIDE.U32 R12, R12, c[0x0][0x1e8], R16 ;  /* 0x00007a000c0c1a25 */ /* 0x000fe200078e0010 */
[----:B------:R-:W-:-:S04]  /*0b60*/  HADD2.F32 R17, -RZ, R5.H1_H1 ;  /* 0x30000005ff117230 */ /* 0x000fc80000004100 */
[----:B------:R-:W-:Y:S01]  /*0b70*/  @P1 IADD3 R13, R13, R25, RZ ;  /* 0x000000190d0d1210 */ /* 0x000fe20007ffe0ff */
[----:B------:R-:W-:Y:S01]  /*0b80*/  FFMA.FTZ R8, R17, R9, R8 ;  /* 0x0000000911087223 */ /* 0x000fe20000010008 */
[----:B------:R-:W-:Y:S01]  /*0b90*/  @P1 LEA R24, P2, R12, c[0x0][0x1d0], 0x1 ;  /* 0x000074000c181a11 */ /* 0x000fe200078408ff */
[----:B------:R-:W-:-:S03]  /*0ba0*/  CS2R R16, SRZ ;  /* 0x0000000000107805 */ /* 0x000fc6000001ff00 */
[----:B------:R-:W-:Y:S02]  /*0bb0*/  @P1 LEA.HI.X R25, R12, c[0x0][0x1d4], R13, 0x1, P2 ;  /* 0x000075000c191a11 */ /* 0x000fe400010f0c0d */
[C---:B------:R-:W-:Y:S02]  /*0bc0*/  @P0 IADD3 R13, P2, R27.reuse, 0x60, RZ ;  /* 0x000000601b0d0810 */ /* 0x040fe40007f5e0ff */
[----:B------:R-:W-:Y:S01]  /*0bd0*/  @P0 IADD3 R27, P3, R27, 0x60, RZ ;  /* 0x000000601b1b0810 */ /* 0x000fe20007f7e0ff */
[----:B------:R0:W2:Y:S01]  /*0be0*/  @P1 LDG.E.128 R16, [R24.64] ;  /* 0x0000000418101981 */ /* 0x0000a2000c1e1d00 */
[-C--:B------:R-:W-:Y:S01]  /*0bf0*/  @P0 IADD3.X R12, RZ, R26.reuse, RZ, P2, !PT ;  /* 0x0000001aff0c0210 */ /* 0x080fe200017fe4ff */
[----:B------:R-:W-:Y:S01]  /*0c00*/  @P0 IMAD.WIDE.U32 R22, R13, c[0x0][0x370], R22 ;  /* 0x0000dc000d160a25 */ /* 0x000fe200078e0016 */
[----:B------:R-:W-:-:S03]  /*0c10*/  @P0 IADD3.X R26, RZ, R26, RZ, P3, !PT ;  /* 0x0000001aff1a0210 */ /* 0x000fc60001ffe4ff */
[----:B------:R-:W-:Y:S02]  /*0c20*/  @P0 IMAD R12, R12, c[0x0][0x370], RZ ;  /* 0x0000dc000c0c0a24 */ /* 0x000fe400078e02ff */
[----:B------:R-:W-:Y:S02]  /*0c30*/  @P0 IMAD R26, R26, c[0x0][0x1e8], RZ ;  /* 0x00007a001a1a0a24 */ /* 0x000fe400078e02ff */
[----:B------:R-:W-:Y:S01]  /*0c40*/  @P0 IMAD R5, R13, c[0x0][0x374], R12 ;  /* 0x0000dd000d050a24 */ /* 0x000fe200078e020c */
[----:B------:R-:W-:Y:S01]  /*0c50*/  HADD2.F32 R13, -RZ, R6.H0_H0 ;  /* 0x20000006ff0d7230 */ /* 0x000fe20000004100 */
[C---:B------:R-:W-:Y:S01]  /*0c60*/  @P0 IMAD R9, R27.reuse, c[0x0][0x1ec], R26 ;  /* 0x00007b001b090a24 */ /* 0x040fe200078e021a */
[--C-:B------:R-:W-:Y:S01]  /*0c70*/  HADD2.F32 R12, -RZ, R10.reuse.H0_H0 ;  /* 0x2000000aff0c7230 */ /* 0x100fe20000004100 */
[----:B------:R-:W-:Y:S01]  /*0c80*/  @P0 IMAD.WIDE.U32 R20, R27, c[0x0][0x1e8], R20 ;  /* 0x00007a001b140a25 */ /* 0x000fe200078e0014 */
[----:B------:R-:W-:Y:S01]  /*0c90*/  @P0 IADD3 R5, R23, R5, RZ ;  /* 0x0000000517050210 */ /* 0x000fe20007ffe0ff */
[----:B------:R-:W-:Y:S01]  /*0ca0*/  HADD2.F32 R10, -RZ, R10.H1_H1 ;  /* 0x3000000aff0a7230 */ /* 0x000fe20000004100 */
[----:B------:R-:W-:Y:S01]  /*0cb0*/  @P0 LEA R26, P2, R22, c[0x0][0x330], 0x1 ;  /* 0x0000cc00161a0a11 */ /* 0x000fe200078408ff */
[----:B------:R-:W-:Y:S01]  /*0cc0*/  FFMA.FTZ R12, R13, R12, R8 ;  /* 0x0000000c0d0c7223 */ /* 0x000fe20000010008 */
[----:B------:R-:W-:Y:S01]  /*0cd0*/  @P0 IADD3 R9, R21, R9, RZ ;  /* 0x0000000915090210 */ /* 0x000fe20007ffe0ff */
[----:B------:R-:W-:Y:S01]  /*0ce0*/  HADD2.F32 R13, -RZ, R6.H1_H1 ;  /* 0x30000006ff0d7230 */ /* 0x000fe20000004100 */
[----:B------:R-:W-:-:S02]  /*0cf0*/  @P0 LEA R8, P3, R20, c[0x0][0x1d0], 0x1 ;  /* 0x0000740014080a11 */ /* 0x000fc400078608ff */
[----:B------:R-:W-:Y:S02]  /*0d00*/  @P0 LEA.HI.X R27, R22, c[0x0][0x334], R5, 0x1, P2 ;  /* 0x0000cd00161b0a11 */ /* 0x000fe400010f0c05 */
[----:B------:R-:W-:Y:S01]  /*0d10*/  @P0 LEA.HI.X R9, R20, c[0x0][0x1d4], R9, 0x1, P3 ;  /* 0x0000750014090a11 */ /* 0x000fe200018f0c09 */
[----:B------:R-:W-:Y:S01]  /*0d20*/  FFMA.FTZ R5, R13, R10, R12 ;  /* 0x0000000a0d057223 */ /* 0x000fe2000001000c */
[----:B------:R-:W-:Y:S01]  /*0d30*/  CS2R R22, SRZ ;  /* 0x0000000000167805 */ /* 0x000fe2000001ff00 */
[----:B------:R-:W-:Y:S01]  /*0d40*/  CS2R R20, SRZ ;  /* 0x0000000000147805 */ /* 0x000fe2000001ff00 */
[----:B------:R-:W-:Y:S01]  /*0d50*/  CS2R R12, SRZ ;  /* 0x00000000000c7805 */ /* 0x000fe2000001ff00 */
[----:B0-----:R-:W-:-:S04]  /*0d60*/  CS2R R24, SRZ ;  /* 0x0000000000187805 */ /* 0x001fc8000001ff00 */
[----:B------:R0:W3:Y:S04]  /*0d70*/  @P0 LDG.E.128 R20, [R26.64] ;  /* 0x000000041a140981 */ /* 0x0000e8000c1e1d00 */
[----:B------:R2:W4:Y:S01]  /*0d80*/  @P1 LDG.E.128 R12, [R28.64] ;  /* 0x000000041c0c1981 */ /* 0x000522000c1e1d00 */
[----:B0-----:R-:W-:-:S06]  /*0d90*/  CS2R R26, SRZ ;  /* 0x00000000001a7805 */ /* 0x001fcc000001ff00 */
[----:B------:R-:W5:Y:S01]  /*0da0*/  @P0 LDG.E.128 R24, [R8.64] ;  /* 0x0000000408180981 */ /* 0x000f62000c1e1d00 */
[----:B------:R-:W-:Y:S02]  /*0db0*/  HADD2.F32 R6, -RZ, R7.H0_H0 ;  /* 0x20000007ff067230 */ /* 0x000fe40000004100 */
[----:B------:R-:W-:-:S05]  /*0dc0*/  HADD2.F32 R10, -RZ, R11.H0_H0 ;  /* 0x2000000bff0a7230 */ /* 0x000fca0000004100 */
[----:B------:R-:W-:Y:S01]  /*0dd0*/  FFMA.FTZ R5, R6, R10, R5 ;  /* 0x0000000a06057223 */ /* 0x000fe20000010005 */
[----:B------:R-:W-:Y:S01]  /*0de0*/  HADD2.F32 R11, -RZ, R11.H1_H1 ;  /* 0x3000000bff0b7230 */ /* 0x000fe20000004100 */
[----:B------:R-:W-:Y:S02]  /*0df0*/  IADD3 R3, R3, R0, RZ ;  /* 0x0000000003037210 */ /* 0x000fe40007ffe0ff */
[C---:B------:R-:W-:Y:S02]  /*0e00*/  LOP3.LUT P0, RZ, R2.reuse, 0x7, RZ, 0xc0, !PT ;  /* 0x0000000702ff7812 */ /* 0x040fe4000780c0ff */
[----:B------:R-:W-:-:S04]  /*0e10*/  LEA.HI R0, P1, R2, R3, RZ, 0x1d ;  /* 0x0000000302007211 */ /* 0x000fc8000783e8ff */
[----:B------:R-:W-:Y:S02]  /*0e20*/  LEA.HI.X.SX32 R3, R3, RZ, 0x1, P1 ;  /* 0x000000ff03037211 */ /* 0x000fe400008f0eff */
[----:B------:R-:W-:-:S04]  /*0e30*/  LEA R2, P1, R0, c[0x0][0x3c8], 0x2 ;  /* 0x0000f20000027a11 */ /* 0x000fc800078210ff */
[----:B------:R-:W-:Y:S01]  /*0e40*/  LEA.HI.X R3, R0, c[0x0][0x3cc], R3, 0x2, P1 ;  /* 0x0000f30000037a11 */ /* 0x000fe200008f1403 */
[--C-:B--2---:R-:W-:Y:S02]  /*0e50*/  HADD2.F32 R29, -RZ, R16.reuse.H1_H1 ;  /* 0x30000010ff1d7230 */ /* 0x104fe40000004100 */
[----:B------:R-:W-:Y:S02]  /*0e60*/  HADD2.F32 R16, -RZ, R16.H0_H0 ;  /* 0x20000010ff107230 */ /* 0x000fe40000004100 */
[----:B----4-:R-:W-:Y:S02]  /*0e70*/  HADD2.F32 R10, -RZ, R12.H1_H1 ;  /* 0x3000000cff0a7230 */ /* 0x010fe40000004100 */
[----:B---3--:R-:W-:-:S03]  /*0e80*/  HADD2.F32 R6, -RZ, R20.H1_H1 ;  /* 0x30000014ff067230 */ /* 0x008fc60000004100 */
[----:B------:R-:W-:Y:S01]  /*0e90*/  FMUL.FTZ R10, R10, R29 ;  /* 0x0000001d0a0a7220 */ /* 0x000fe20000410000 */
[----:B-----5:R-:W-:Y:S02]  /*0ea0*/  HADD2.F32 R29, -RZ, R24.H1_H1 ;  /* 0x30000018ff1d7230 */ /* 0x020fe40000004100 */
[----:B------:R-:W-:-:S03]  /*0eb0*/  HADD2.F32 R20, -RZ, R20.H0_H0 ;  /* 0x20000014ff147230 */ /* 0x000fc60000004100 */
[----:B------:R-:W-:Y:S01]  /*0ec0*/  FMUL.FTZ R6, R6, R29 ;  /* 0x0000001d06067220 */ /* 0x000fe20000410000 */
[----:B------:R-:W-:Y:S02]  /*0ed0*/  HADD2.F32 R29, -RZ, R12.H0_H0 ;  /* 0x2000000cff1d7230 */ /* 0x000fe40000004100 */
[----:B------:R-:W-:Y:S02]  /*0ee0*/  HADD2.F32 R24, -RZ, R24.H0_H0 ;  /* 0x20000018ff187230 */ /* 0x000fe40000004100 */
[----:B------:R-:W-:Y:S01]  /*0ef0*/  HADD2.F32 R12, -RZ, R25.H0_H0 ;  /* 0x20000019ff0c7230 */ /* 0x000fe20000004100 */
[----:B------:R-:W-:Y:S01]  /*0f00*/  FFMA.FTZ R8, R29, R16, R10 ;  /* 0x000000101d087223 */ /* 0x000fe2000001000a */
[----:B------:R-:W-:Y:S01]  /*0f10*/  HADD2.F32 R29, -RZ, R21.H0_H0 ;  /* 0x20000015ff1d7230 */ /* 0x000fe20000004100 */
[----:B------:R-:W-:Y:S01]  /*0f20*/  FFMA.FTZ R10, R20, R24, R6 ;  /* 0x00000018140a7223 */ /* 0x000fe20000010006 */
[----:B------:R-:W-:Y:S02]  /*0f30*/  HADD2.F32 R9, -RZ, R13.H0_H0 ;  /* 0x2000000dff097230 */ /* 0x000fe40000004100 */
[----:B------:R-:W-:Y:S01]  /*0f40*/  HADD2.F32 R6, -RZ, R17.H0_H0 ;  /* 0x20000011ff067230 */ /* 0x000fe20000004100 */
[----:B------:R-:W-:Y:S01]  /*0f50*/  FFMA.FTZ R10, R29, R12, R10 ;  /* 0x0000000c1d0a7223 */ /* 0x000fe2000001000a */
[----:B------:R-:W-:-:S02]  /*0f60*/  HADD2.F32 R13, -RZ, R13.H1_H1 ;  /* 0x3000000dff0d7230 */ /* 0x000fc40000004100 */
[----:B------:R-:W-:Y:S01]  /*0f70*/  HADD2.F32 R12, -RZ, R17.H1_H1 ;  /* 0x30000011ff0c7230 */ /* 0x000fe20000004100 */
[----:B------:R-:W-:Y:S01]  /*0f80*/  FFMA.FTZ R8, R9, R6, R8 ;  /* 0x0000000609087223 */ /* 0x000fe20000010008 */
[----:B------:R-:W-:Y:S02]  /*0f90*/  HADD2.F32 R21, -RZ, R21.H1_H1 ;  /* 0x30000015ff157230 */ /* 0x000fe40000004100 */
[----:B------:R-:W-:Y:S01]  /*0fa0*/  HADD2.F32 R25, -RZ, R25.H1_H1 ;  /* 0x30000019ff197230 */ /* 0x000fe20000004100 */
[----:B------:R-:W-:Y:S01]  /*0fb0*/  FFMA.FTZ R12, R13, R12, R8 ;  /* 0x0000000c0d0c7223 */ /* 0x000fe20000010008 */
[----:B------:R-:W-:Y:S02]  /*0fc0*/  HADD2.F32 R9, -RZ, R14.H0_H0 ;  /* 0x2000000eff097230 */ /* 0x000fe40000004100 */
[----:B------:R-:W-:Y:S01]  /*0fd0*/  HADD2.F32 R17, -RZ, R18.H0_H0 ;  /* 0x20000012ff117230 */ /* 0x000fe20000004100 */
[----:B------:R-:W-:Y:S01]  /*0fe0*/  FFMA.FTZ R13, R21, R25, R10 ;  /* 0x00000019150d7223 */ /* 0x000fe2000001000a */
[----:B------:R-:W-:-:S02]  /*0ff0*/  HADD2.F32 R14, -RZ, R14.H1_H1 ;  /* 0x3000000eff0e7230 */ /* 0x000fc40000004100 */
[----:B------:R-:W-:Y:S01]  /*1000*/  HADD2.F32 R18, -RZ, R18.H1_H1 ;  /* 0x30000012ff127230 */ /* 0x000fe20000004100 */
[----:B------:R-:W-:Y:S01]  /*1010*/  FFMA.FTZ R9, R9, R17, R12 ;  /* 0x0000001109097223 */ /* 0x000fe2000001000c */
[----:B------:R-:W-:Y:S02]  /*1020*/  HADD2.F32 R16, -RZ, R22.H0_H0 ;  /* 0x20000016ff107230 */ /* 0x000fe40000004100 */
[----:B------:R-:W-:Y:S02]  /*1030*/  HADD2.F32 R20, -RZ, R26.H0_H0 ;  /* 0x2000001aff147230 */ /* 0x000fe40000004100 */
[----:B------:R-:W-:Y:S01]  /*1040*/  HADD2.F32 R6, -RZ, R7.H1_H1 ;  /* 0x30000007ff067230 */ /* 0x000fe20000004100 */
[----:B------:R-:W-:Y:S01]  /*1050*/  FFMA.FTZ R9, R14, R18, R9 ;  /* 0x000000120e097223 */ /* 0x000fe20000010009 */
[----:B------:R-:W-:Y:S01]  /*1060*/  HADD2.F32 R7, -RZ, R15.H0_H0 ;  /* 0x2000000fff077230 */ /* 0x000fe20000004100 */
[----:B------:R-:W-:Y:S01]  /*1070*/  FFMA.FTZ R13, R16, R20, R13 ;  /* 0x00000014100d7223 */ /* 0x000fe2000001000d */
[----:B------:R-:W-:-:S02]  /*1080*/  HADD2.F32 R10, -RZ, R19.H0_H0 ;  /* 0x20000013ff0a7230 */ /* 0x000fc40000004100 */
[----:B------:R-:W-:Y:S02]  /*1090*/  HADD2.F32 R22, -RZ, R22.H1_H1 ;  /* 0x30000016ff167230 */ /* 0x000fe40000004100 */
        /* <DEDUP_REMOVED lines=8> */
[----:B------:R-:W-:Y:S01]  /*1120*/  HADD2.F32 R10, -RZ, R23.H1_H1 ;  /* 0x30000017ff0a7230 */ /* 0x000fe20000004100 */
[----:B------:R-:W-:Y:S01]  /*1130*/  FFMA.FTZ R15, R15, R8, R7 ;  /* 0x000000080f0f7223 */ /* 0x000fe20000010007 */
[----:B------:R-:W-:Y:S01]  /*1140*/  HADD2.F32 R27, -RZ, R27.H1_H1 ;  /* 0x3000001bff1b7230 */ /* 0x000fe20000004100 */
[----:B------:R-:W-:Y:S01]  /*1150*/  FFMA.FTZ R13, R12, R14, R13 ;  /* 0x0000000e0c0d7223 */ /* 0x000fe2000001000d */
[----:B------:R-:W0:Y:S03]  /*1160*/  SHFL.BFLY PT, R5, R4, 0x4, 0x1f ;  /* 0x0c801f0004057f89 */ /* 0x000e2600000e0000 */
[----:B------:R-:W-:Y:S01]  /*1170*/  FFMA.FTZ R13, R10, R27, R13 ;  /* 0x0000001b0a0d7223 */ /* 0x000fe2000001000d */
[----:B------:R-:W1:Y:S04]  /*1180*/  SHFL.BFLY PT, R6, R11, 0x4, 0x1f ;  /* 0x0c801f000b067f89 */ /* 0x000e6800000e0000 */
[----:B------:R-:W2:Y:S04]  /*1190*/  SHFL.BFLY PT, R10, R15, 0x4, 0x1f ;  /* 0x0c801f000f0a7f89 */ /* 0x000ea800000e0000 */
[----:B------:R-:W3:Y:S01]  /*11a0*/  SHFL.BFLY PT, R12, R13, 0x4, 0x1f ;  /* 0x0c801f000d0c7f89 */ /* 0x000ee200000e0000 */
[----:B0-----:R-:W-:-:S02]  /*11b0*/  FADD.FTZ R5, R4, R5 ;  /* 0x0000000504057221 */ /* 0x001fc40000010000 */
[----:B-1----:R-:W-:Y:S02]  /*11c0*/  FADD.FTZ R8, R11, R6 ;  /* 0x000000060b087221 */ /* 0x002fe40000010000 */
[----:B--2---:R-:W-:Y:S01]  /*11d0*/  FADD.FTZ R10, R15, R10 ;  /* 0x0000000a0f0a7221 */ /* 0x004fe20000010000 */
[----:B------:R-:W0:Y:S04]  /*11e0*/  SHFL.BFLY PT, R6, R5, 0x2, 0x1f ;  /* 0x0c401f0005067f89 */ /* 0x000e2800000e0000 */
[----:B------:R-:W1:Y:S04]  /*11f0*/  SHFL.BFLY PT, R7, R8, 0x2, 0x1f ;  /* 0x0c401f0008077f89 */ /* 0x000e6800000e0000 */
[----:B------:R-:W2:Y:S01]  /*1200*/  SHFL.BFLY PT, R9, R10, 0x2, 0x1f ;  /* 0x0c401f000a097f89 */ /* 0x000ea200000e0000 */
[----:B---3--:R-:W-:-:S05]  /*1210*/  FADD.FTZ R14, R13, R12 ;  /* 0x0000000c0d0e7221 */ /* 0x008fca0000010000 */
[----:B------:R-:W3:Y:S01]  /*1220*/  SHFL.BFLY PT, R17, R14, 0x2, 0x1f ;  /* 0x0c401f000e117f89 */ /* 0x000ee200000e0000 */
[----:B0-----:R-:W-:Y:S02]  /*1230*/  FADD.FTZ R6, R5, R6 ;  /* 0x0000000605067221 */ /* 0x001fe40000010000 */
        /* <DEDUP_REMOVED lines=9> */
[----:B--2---:R-:W-:Y:S02]  /*12d0*/  FADD.FTZ R12, R11, R12 ;  /* 0x0000000c0b0c7221 */ /* 0x004fe40000010000 */
[----:B------:R-:W-:Y:S02]  /*12e0*/  FMUL.FTZ R7, R7, c[0x0][0x2d4] ;  /* 0x0000b50007077a20 */ /* 0x000fe40000410000 */
[----:B------:R-:W-:Y:S02]  /*12f0*/  FMUL.FTZ R9, R9, c[0x0][0x2d4] ;  /* 0x0000b50009097a20 */ /* 0x000fe40000410000 */
[----:B------:R-:W-:Y:S01]  /*1300*/  FMUL.FTZ R5, R12, c[0x0][0x2d4] ;  /* 0x0000b5000c057a20 */ /* 0x000fe20000410000 */
[----:B------:R0:W-:Y:S01]  /*1310*/  @!P0 STG.E [R2.64], R7 ;  /* 0x0000000702008986 */ /* 0x0001e2000c101904 */
[----:B---3--:R-:W-:-:S03]  /*1320*/  FADD.FTZ R16, R17, R16 ;  /* 0x0000001011107221 */ /* 0x008fc60000010000 */
[----:B------:R0:W-:Y:S04]  /*1330*/  @!P0 STG.E [R2.64+0x80], R9 ;  /* 0x0000800902008986 */ /* 0x0001e8000c101904 */
[----:B------:R0:W-:Y:S01]  /*1340*/  @!P0 STG.E [R2.64+0x100], R5 ;  /* 0x0001000502008986 */ /* 0x0001e2000c101904 */
[----:B------:R-:W-:Y:S05]  /*1350*/  @P0 EXIT ;  /* 0x000000000000094d */ /* 0x000fea0003800000 */
[----:B0-----:R-:W-:-:S05]  /*1360*/  FMUL.FTZ R5, R16, c[0x0][0x2d4] ;  /* 0x0000b50010057a20 */ /* 0x001fca0000410000 */
[----:B------:R-:W-:Y:S01]  /*1370*/  STG.E [R2.64+0x180], R5 ;  /* 0x0001800502007986 */ /* 0x000fe2000c101904 */
[----:B------:R-:W-:Y:S05]  /*1380*/  EXIT ;  /* 0x000000000000794d */ /* 0x000fea0003800000 */
.L_x_1247:
        /* <DEDUP_REMOVED lines=15> */
.L_x_1279:


//--------------------- .text._ZN5flash25flash_bwd_dot_do_o_kernelILb1E23Flash_bwd_kernel_traitsILi64ELi128ELi128ELi8ELi4ELi4ELi4ELb0ELb0EN7cutlass6half_tE19Flash_kernel_traitsILi64ELi128ELi128ELi8ES3_EEEEvNS_16Flash_bwd_paramsE --------------------------
	.section	.text._ZN5flash25flash_bwd_dot_do_o_kernelILb1E23Flash_bwd_kernel_traitsILi64ELi128ELi128ELi8ELi4ELi4ELi4ELb0ELb0EN7cutlass6half_tE19Flash_kernel_traitsILi64ELi128ELi128ELi8ES3_EEEEvNS_16Flash_bwd_paramsE,"ax",@progbits
	.sectioninfo	@"SHI_REGISTERS=32"
	.align	128
        .global         _ZN5flash25flash_bwd_dot_do_o_kernelILb1E23Flash_bwd_kernel_traitsILi64ELi128ELi128ELi8ELi4ELi4ELi4ELb0ELb0EN7cutlass6half_tE19Flash_kernel_traitsILi64ELi128ELi128ELi8ES3_EEEEvNS_16Flash_bwd_paramsE
        .type           _ZN5flash25flash_bwd_dot_do_o_kernelILb1E23Flash_bwd_kernel_traitsILi64ELi128ELi128ELi8ELi4ELi4ELi4ELb0ELb0EN7cutlass6half_tE19Flash_kernel_traitsILi64ELi128ELi128ELi8ES3_EEEEvNS_16Flash_bwd_paramsE,@function
        .size           _ZN5flash25flash_bwd_dot_do_o_kernelILb1E23Flash_bwd_kernel_traitsILi64ELi128ELi128ELi8ELi4ELi4ELi4ELb0ELb0EN7cutlass6half_tE19Flash_kernel_traitsILi64ELi128ELi128ELi8ES3_EEEEvNS_16Flash_bwd_paramsE,(.L_x_1280 - _ZN5flash25flash_bwd_dot_do_o_kernelILb1E23Flash_bwd_kernel_traitsILi64ELi128ELi128ELi8ELi4ELi4ELi4ELb0ELb0EN7cutlass6half_tE19Flash_kernel_traitsILi64ELi128ELi128ELi8ES3_EEEEvNS_16Flash_bwd_paramsE)
        .other          _ZN5flash25flash_bwd_dot_do_o_kernelILb1E23Flash_bwd_kernel_traitsILi64ELi128ELi128ELi8ELi4ELi4ELi4ELb0ELb0EN7cutlass6half_tE19Flash_kernel_traitsILi64ELi128ELi128ELi8ES3_EEEEvNS_16Flash_bwd_paramsE,@"STO_CUDA_ENTRY STV_DEFAULT"
_ZN5flash25flash_bwd_dot_do_o_kernelILb1E23Flash_bwd_kernel_traitsILi64ELi128ELi128ELi8ELi4ELi4ELi4ELb0ELb0EN7cutlass6half_tE19Flash_kernel_traitsILi64ELi128ELi128ELi8ES3_EEEEvNS_16Flash_bwd_paramsE:
.text._ZN5flash25flash_bwd_dot_do_o_kernelILb1E23Flash_bwd_kernel_traitsILi64ELi128ELi128ELi8ELi4ELi4ELi4ELb0ELb0EN7cutlass6half_tE19Flash_kernel_traitsILi64ELi128ELi128ELi8ES3_EEEEvNS_16Flash_bwd_paramsE:
        /* <DEDUP_REMOVED lines=24> */
[----:B------:R-:W-:Y:S01]  /*0180*/  IMAD R4, R7, c[0x0][0x1c0], RZ ;  /* 0x0000700007047a24 */ /* 0x000fe200078e02ff */
[----:B------:R-:W-:-:S02]  /*0190*/  SHF.R.S32.HI R5, RZ, 0x1f, R12 ;  /* 0x0000001fff057819 */ /* 0x000fc4000001140c */
[----:B------:R-:W-:Y:S01]  /*01a0*/  MOV R19, RZ ;  /* 0x000000ff00137202 */ /* 0x000fe20000000f00 */
[----:B------:R-:W-:Y:S01]  /*01b0*/  @P1 IMAD.WIDE.U32 R14, R13, c[0x0][0x1e8], RZ ;  /* 0x00007a000d0e1a25 */ /* 0x000fe200078e00ff */
[--C-:B------:R-:W-:Y:S02]  /*01c0*/  @!P1 SHF.R.S32.HI R8, RZ, 0x1f, R2.reuse ;  /* 0x0000001fff089819 */ /* 0x100fe40000011402 */
[----:B------:R-:W-:Y:S01]  /*01d0*/  @!P1 SHF.R.S32.HI R3, RZ, 0x1f, R2 ;  /* 0x0000001fff039819 */ /* 0x000fe20000011402 */
[----:B------:R-:W-:Y:S02]  /*01e0*/  IMAD R25, R6, R5, R4 ;  /* 0x0000000506197224 */ /* 0x000fe400078e0204 */
[----:B------:R-:W-:Y:S01]  /*01f0*/  @!P1 IMAD R7, R8, c[0x0][0x1e0], RZ ;  /* 0x0000780008079a24 */ /* 0x000fe200078e02ff */
[----:B------:R-:W-:Y:S01]  /*0200*/  MOV R8, c[0x0][0x22c] ;  /* 0x00008b0000087a02 */ /* 0x000fe20000000f00 */
[----:B------:R-:W-:Y:S02]  /*0210*/  @!P1 IMAD R3, R3, c[0x0][0x368], RZ ;  /* 0x0000da0003039a24 */ /* 0x000fe400078e02ff */
[----:B------:R-:W-:-:S04]  /*0220*/  @!P1 IMAD.WIDE.U32 R4, R2, c[0x0][0x1e0], RZ ;  /* 0x0000780002049a25 */ /* 0x000fc800078e00ff */
[----:B------:R-:W-:Y:S01]  /*0230*/  @!P1 IMAD R7, R2, c[0x0][0x1e4], R7 ;  /* 0x0000790002079a24 */ /* 0x000fe200078e0207 */
[----:B------:R-:W-:Y:S01]  /*0240*/  @!P1 MOV R14, R4 ;  /* 0x00000004000e9202 */ /* 0x000fe20000000f00 */
[----:B------:R-:W-:-:S04]  /*0250*/  @P1 IMAD.WIDE.U32 R22, R13, c[0x0][0x370], RZ ;  /* 0x0000dc000d161a25 */ /* 0x000fc800078e00ff */
[----:B------:R-:W-:-:S04]  /*0260*/  @!P1 IMAD.WIDE.U32 R10, R2, c[0x0][0x368], RZ ;  /* 0x0000da00020a9a25 */ /* 0x000fc800078e00ff */
[----:B------:R-:W-:Y:S01]  /*0270*/  @!P1 IMAD R3, R2, c[0x0][0x36c], R3 ;  /* 0x0000db0002039a24 */ /* 0x000fe200078e0203 */
[----:B------:R-:W-:Y:S01]  /*0280*/  @!P1 MOV R22, R10 ;  /* 0x0000000a00169202 */ /* 0x000fe20000000f00 */
[----:B------:R-:W-:Y:S01]  /*0290*/  @P1 IMAD R15, R13, c[0x0][0x1ec], R15 ;  /* 0x00007b000d0f1a24 */ /* 0x000fe200078e020f */
[----:B------:R-:W-:Y:S01]  /*02a0*/  @!P1 IADD3 R15, R5, R7, RZ ;  /* 0x00000007050f9210 */ /* 0x000fe20007ffe0ff */
[----:B------:R-:W-:Y:S01]  /*02b0*/  @P1 IMAD R17, R13, c[0x0][0x374], R23 ;  /* 0x0000dd000d111a24 */ /* 0x000fe200078e0217 */
[----:B------:R-:W-:Y:S01]  /*02c0*/  @!P1 IADD3 R17, R11, R3, RZ ;  /* 0x000000030b119210 */ /* 0x000fe20007ffe0ff */
[----:B------:R-:W-:Y:S01]  /*02d0*/  IMAD.WIDE.U32 R6, R6, c[0x0][0x1c0], RZ ;  /* 0x0000700006067a25 */ /* 0x000fe200078e00ff */
[----:B------:R-:W0:Y:S01]  /*02e0*/  S2R R11, SR_CTAID.Z ;  /* 0x00000000000b7919 */ /* 0x000e220000002700 */
[----:B------:R-:W-:Y:S02]  /*02f0*/  @P1 MOV R23, R13 ;  /* 0x0000000d00171202 */ /* 0x000fe40000000f00 */
[----:B------:R-:W-:Y:S01]  /*0300*/  @!P1 MOV R23, 0xffffffff ;  /* 0xffffffff00179802 */ /* 0x000fe20000000f00 */
[----:B------:R-:W-:Y:S01]  /*0310*/  IMAD.WIDE R4, R12, c[0x0][0x22c], RZ ;  /* 0x00008b000c047a25 */ /* 0x000fe200078e02ff */
[----:B------:R-:W-:-:S02]  /*0320*/  IADD3 R3, R7, R25, RZ ;  /* 0x0000001907037210 */ /* 0x000fc40007ffe0ff */
[----:B------:R-:W-:Y:S02]  /*0330*/  IADD3 R25, P0, R21, R0, RZ ;  /* 0x0000000015197210 */ /* 0x000fe40007f1e0ff */
[----:B------:R-:W-:Y:S01]  /*0340*/  SHF.R.S32.HI R7, RZ, 0x1f, R8 ;  /* 0x0000001fff077819 */ /* 0x000fe20000011408 */
[----:B------:R-:W-:Y:S01]  /*0350*/  IMAD R0, R3, c[0x0][0x22c], RZ ;  /* 0x00008b0003007a24 */ /* 0x000fe200078e02ff */
[----:B------:R-:W-:Y:S01]  /*0360*/  IADD3.X R9, R16, R9, RZ, P0, !PT ;  /* 0x0000000910097210 */ /* 0x000fe200007fe4ff */
[----:B------:R-:W1:Y:S01]  /*0370*/  S2R R3, SR_TID.X ;  /* 0x0000000000037919 */ /* 0x000e620000002100 */
[----:B------:R-:W-:Y:S01]  /*0380*/  ISETP.NE.AND P0, PT, RZ, UR6, PT ;  /* 0x00000006ff007c0c */ /* 0x000fe2000bf05270 */
[----:B------:R-:W-:Y:S02]  /*0390*/  IMAD R27, R7, R6, R0 ;  /* 0x00000006071b7224 */ /* 0x000fe400078e0200 */
[----:B------:R-:W-:-:S04]  /*03a0*/  IMAD.WIDE.U32 R6, R6, c[0x0][0x22c], RZ ;  /* 0x00008b0006067a25 */ /* 0x000fc800078e00ff */
[----:B------:R-:W-:Y:S01]  /*03b0*/  IMAD R8, R5, R23, RZ ;  /* 0x0000001705087224 */ /* 0x000fe200078e02ff */
[----:B------:R-:W-:Y:S01]  /*03c0*/  IADD3 R0, R7, R27, RZ ;  /* 0x0000001b07007210 */ /* 0x000fe20007ffe0ff */
[----:B------:R-:W-:Y:S02]  /*03d0*/  IMAD R10, R9, R4, RZ ;  /* 0x00000004090a7224 */ /* 0x000fe400078e02ff */
[C---:B------:R-:W-:Y:S02]  /*03e0*/  IMAD R19, R4.reuse, R19, R8 ;  /* 0x0000001304137224 */ /* 0x040fe400078e0208 */
[----:B------:R-:W-:-:S04]  /*03f0*/  IMAD.WIDE.U32 R8, R4, R23, RZ ;  /* 0x0000001704087225 */ /* 0x000fc800078e00ff */
[----:B------:R-:W-:Y:S01]  /*0400*/  IMAD R27, R5, R25, R10 ;  /* 0x00000019051b7224 */ /* 0x000fe200078e020a */
[----:B------:R-:W-:Y:S01]  /*0410*/  SEL R7, R6, R8, !P1 ;  /* 0x0000000806077207 */ /* 0x000fe20004800000 */
[----:B0-----:R-:W-:Y:S01]  /*0420*/  IMAD R23, R11, c[0x0][0x22c], RZ ;  /* 0x00008b000b177a24 */ /* 0x001fe200078e02ff */
[----:B------:R-:W-:Y:S01]  /*0430*/  @P1 IADD3 R0, R9, R19, RZ ;  /* 0x0000001309001210 */ /* 0x000fe20007ffe0ff */
[----:B------:R-:W-:Y:S01]  /*0440*/  IMAD.WIDE.U32 R4, R25, R4, RZ ;  /* 0x0000000419047225 */ /* 0x000fe200078e00ff */
[----:B------:R-:W-:Y:S02]  /*0450*/  SHF.R.S32.HI R6, RZ, 0x1f, R11 ;  /* 0x0000001fff067819 */ /* 0x000fe4000001140b */
[----:B------:R-:W-:Y:S02]  /*0460*/  SHF.R.S32.HI R19, RZ, 0x1f, R23 ;  /* 0x0000001fff137819 */ /* 0x000fe40000011417 */
[----:B------:R-:W-:Y:S01]  /*0470*/  IADD3 R10, R5, R27, RZ ;  /* 0x0000001b050a7210 */ /* 0x000fe20007ffe0ff */
[----:B------:R-:W-:Y:S05]  /*0480*/  @!P0 BRA `(.L_x_1248) ;  /* 0x0000007000008947 */ /* 0x000fea0003800000 */
[----:B-1----:R-:W-:Y:S01]  /*0490*/  HFMA2.MMA R18, -RZ, RZ, 0, 7.62939453125e-06 ;  /* 0x00000080ff127435 */ /* 0x002fe200000001ff */
[----:B------:R-:W-:Y:S01]  /*04a0*/  @!P1 IMAD R13, R2, c[0x0][0x224], RZ ;  /* 0x00008900020d9a24 */ /* 0x000fe200078e02ff */
[----:B------:R-:W-:-:S04]  /*04b0*/  MOV R9, c[0x0][0x210] ;  /* 0x0000840000097a02 */ /* 0x000fc80000000f00 */
[----:B------:R-:W-:-:S04]  /*04c0*/  LEA R2, R2, R13, 0x7 ;  /* 0x0000000d02027211 */ /* 0x000fc800078e38ff */
[----:B------:R-:W-:-:S04]  /*04d0*/  IMAD R18, R18, R9, c[0x0][0x234] ;  /* 0x00008d0012127624 */ /* 0x000fc800078e0209 */
[----:B------:R-:W-:Y:S01]  /*04e0*/  IMAD R18, R18, R11, R2 ;  /* 0x0000000b12127224 */ /* 0x000fe200078e0202 */
[----:B------:R-:W-:Y:S05]  /*04f0*/  BRA `(.L_x_1249) ;  /* 0x0000002000007947 */ /* 0x000fea0003800000 */
.L_x_1248:
[----:B-1----:R-:W-:-:S04]  /*0500*/  IMAD R2, R2, c[0x0][0x1c0], R11 ;  /* 0x0000700002027a24 */ /* 0x002fc800078e020b */
[----:B------:R-:W-:Y:S02]  /*0510*/  IMAD R18, R2, c[0x0][0x224], RZ ;  /* 0x0000890002127a24 */ /* 0x000fe400078e02ff */
.L_x_1249:
[----:B------:R-:W-:Y:S01]  /*0520*/  SHF.R.S32.HI R13, RZ, 0x1f, R3 ;  /* 0x0000001fff0d7819 */ /* 0x000fe20000011403 */
[----:B------:R-:W-:-:S03]  /*0530*/  IMAD R24, R16, c[0x0][0x1e8], RZ ;  /* 0x00007a0010187a24 */ /* 0x000fc600078e02ff */
[----:B------:R-:W-:Y:S01]  /*0540*/  LEA.HI R5, R13, R3, RZ, 0x3 ;  /* 0x000000030d057211 */ /* 0x000fe200078f18ff */
[----:B------:R-:W-:-:S03]  /*0550*/  IMAD R24, R21, c[0x0][0x1ec], R24 ;  /* 0x00007b0015187a24 */ /* 0x000fc600078e0218 */
[----:B------:R-:W-:-:S04]  /*0560*/  LOP3.LUT R2, R5, 0x1ffffff8, RZ, 0xc0, !PT ;  /* 0x1ffffff805027812 */ /* 0x000fc800078ec0ff */
[----:B------:R-:W-:-:S04]  /*0570*/  IADD3 R2, -R2, R3, RZ ;  /* 0x0000000302027210 */ /* 0x000fc80007ffe1ff */
[----:B------:R-:W-:Y:S02]  /*0580*/  SHF.L.U32 R8, R2, 0x3, RZ ;  /* 0x0000000302087819 */ /* 0x000fe400000006ff */
[----:B------:R-:W-:Y:S02]  /*0590*/  IADD3 R2, P2, P3, R4, R7, R23 ;  /* 0x0000000704027210 */ /* 0x000fe40007b5e017 */
[--C-:B------:R-:W-:Y:S02]  /*05a0*/  SHF.R.S32.HI R9, RZ, 0x1f, R8.reuse ;  /* 0x0000001fff097819 */ /* 0x100fe40000011408 */
[C---:B------:R-:W-:Y:S01]  /*05b0*/  IADD3 R7, -R21.reuse, R20, RZ ;  /* 0x0000001415077210 */ /* 0x040fe20007ffe1ff */
[----:B------:R-:W-:Y:S01]  /*05c0*/  IMAD R20, R16, c[0x0][0x370], RZ ;  /* 0x0000dc0010147a24 */ /* 0x000fe200078e02ff */
[----:B------:R-:W-:Y:S01]  /*05d0*/  SHF.R.S32.HI R16, RZ, 0x3, R5 ;  /* 0x00000003ff107819 */ /* 0x000fe20000011405 */
[----:B------:R-:W-:Y:S01]  /*05e0*/  IMAD.WIDE.U32 R4, R21, c[0x0][0x370], R8 ;  /* 0x0000dc0015047a25 */ /* 0x000fe200078e0008 */
[----:B------:R-:W-:-:S02]  /*05f0*/  ISETP.GE.AND P0, PT, R8, c[0x0][0x220], PT ;  /* 0x0000880008007a0c */ /* 0x000fc40003f06270 */
[----:B------:R-:W-:Y:S01]  /*0600*/  IADD3.X R0, R10, R0, R19, P2, P3 ;  /* 0x000000000a007210 */ /* 0x000fe200017e6413 */
[C---:B------:R-:W-:Y:S01]  /*0610*/  IMAD R20, R21.reuse, c[0x0][0x374], R20 ;  /* 0x0000dd0015147a24 */ /* 0x040fe200078e0214 */
[----:B------:R-:W-:Y:S01]  /*0620*/  IADD3 R22, P4, R22, R4, RZ ;  /* 0x0000000416167210 */ /* 0x000fe20007f9e0ff */
[----:B------:R-:W-:Y:S01]  /*0630*/  IMAD.WIDE.U32 R8, R21, c[0x0][0x1e8], R8 ;  /* 0x00007a0015087a25 */ /* 0x000fe200078e0008 */
[----:B------:R-:W-:Y:S02]  /*0640*/  ISETP.LT.AND P1, PT, R16, R7, !P0 ;  /* 0x000000071000720c */ /* 0x000fe40004721270 */
[----:B------:R-:W-:Y:S01]  /*0650*/  IADD3.X R23, R17, R5, R20, P4, !PT ;  /* 0x0000000511177210 */ /* 0x000fe200027fe414 */
[----:B------:R-:W-:Y:S01]  /*0660*/  IMAD R4, R6, c[0x0][0x378], RZ ;  /* 0x0000de0006047a24 */ /* 0x000fe200078e02ff */
[----:B------:R-:W-:Y:S01]  /*0670*/  IADD3 R14, P5, R14, R8, RZ ;  /* 0x000000080e0e7210 */ /* 0x000fe20007fbe0ff */
[----:B------:R-:W-:Y:S01]  /*0680*/  IMAD R6, R6, c[0x0][0x1f0], RZ ;  /* 0x00007c0006067a24 */ /* 0x000fe200078e02ff */
[----:B------:R-:W-:Y:S01]  /*0690*/  SHF.R.S32.HI R17, RZ, 0x1f, R16 ;  /* 0x0000001fff117819 */ /* 0x000fe20000011410 */
[----:B------:R-:W-:Y:S01]  /*06a0*/  IMAD R5, R11, c[0x0][0x37c], R4 ;  /* 0x0000df000b057a24 */ /* 0x000fe200078e0204 */
[----:B------:R-:W-:Y:S01]  /*06b0*/  IADD3.X R15, R15, R9, R24, P5, !PT ;  /* 0x000000090f0f7210 */ /* 0x000fe20002ffe418 */
[----:B------:R-:W-:Y:S01]  /*06c0*/  IMAD.WIDE.U32 R22, R11, c[0x0][0x378], R22 ;  /* 0x0000de000b167a25 */ /* 0x000fe200078e0016 */
[----:B------:R-:W-:-:S02]  /*06d0*/  IADD3 R4, R16, 0x20, RZ ;  /* 0x0000002010047810 */ /* 0x000fc40007ffe0ff */
[----:B------:R-:W-:Y:S01]  /*06e0*/  IADD3 R8, R16, 0x60, RZ ;  /* 0x0000006010087810 */ /* 0x000fe20007ffe0ff */
[----:B------:R-:W-:Y:S01]  /*06f0*/  IMAD R19, R11, c[0x0][0x1f4], R6 ;  /* 0x00007d000b137a24 */ /* 0x000fe200078e0206 */
[----:B------:R-:W-:Y:S01]  /*0700*/  IADD3 R23, R23, R5, RZ ;  /* 0x0000000517177210 */ /* 0x000fe20007ffe0ff */
[----:B------:R-:W-:Y:S01]  /*0710*/  @P1 IMAD R9, R17, c[0x0][0x370], RZ ;  /* 0x0000dc0011091a24 */ /* 0x000fe200078e02ff */
[----:B------:R-:W-:Y:S01]  /*0720*/  ISETP.LT.AND P3, PT, R4, R7, !P0 ;  /* 0x000000070400720c */ /* 0x000fe20004761270 */
[----:B------:R-:W-:Y:S01]  /*0730*/  IMAD.WIDE.U32 R14, R11, c[0x0][0x1f0], R14 ;  /* 0x00007c000b0e7a25 */ /* 0x000fe200078e000e */
[----:B------:R-:W-:-:S03]  /*0740*/  IADD3 R6, R16, 0x40, RZ ;  /* 0x0000004010067810 */ /* 0x000fc60007ffe0ff */
[C---:B------:R-:W-:Y:S01]  /*0750*/  @P1 IMAD R9, R16.reuse, c[0x0][0x374], R9 ;  /* 0x0000dd0010091a24 */ /* 0x040fe200078e0209 */
[----:B------:R-:W-:Y:S01]  /*0760*/  IADD3 R15, R15, R19, RZ ;  /* 0x000000130f0f7210 */ /* 0x000fe20007ffe0ff */
[----:B------:R-:W-:Y:S01]  /*0770*/  @P1 IMAD.WIDE.U32 R4, R16, c[0x0][0x370], R22 ;  /* 0x0000dc0010041a25 */ /* 0x000fe200078e0016 */
[-C--:B------:R-:W-:Y:S02]  /*0780*/  ISETP.LT.AND P2, PT, R6, R7.reuse, !P0 ;  /* 0x000000070600720c */ /* 0x080fe40004741270 */
[----:B------:R-:W-:Y:S01]  /*0790*/  ISETP.LT.AND P0, PT, R8, R7, !P0 ;  /* 0x000000070800720c */ /* 0x000fe20004701270 */
[----:B------:R-:W-:Y:S01]  /*07a0*/  @P1 IMAD R11, R17, c[0x0][0x1e8], RZ ;  /* 0x00007a00110b1a24 */ /* 0x000fe200078e02ff */
[----:B------:R-:W-:Y:S01]  /*07b0*/  @P1 IADD3 R5, R5, R9, RZ ;  /* 0x0000000905051210 */ /* 0x000fe20007ffe0ff */
[----:B------:R-:W-:Y:S01]  /*07c0*/  @P1 IMAD.WIDE.U32 R8, R16, c[0x0][0x1e8], R14 ;  /* 0x00007a0010081a25 */ /* 0x000fe200078e000e */
[----:B------:R-:W-:-:S03]  /*07d0*/  @P1 LEA R10, P4, R4, c[0x0][0x330], 0x1 ;  /* 0x0000cc00040a1a11 */ /* 0x000fc600078808ff */
[----:B------:R-:W-:Y:S01]  /*07e0*/  @P1 IMAD R7, R16, c[0x0][0x1ec], R11 ;  /* 0x00007b0010071a24 */ /* 0x000fe200078e020b */
[----:B------:R-:W-:Y:S02]  /*07f0*/  @P1 LEA.HI.X R11, R4, c[0x0][0x334], R5, 0x1, P4 ;  /* 0x0000cd00040b1a11 */ /* 0x000fe400020f0c05 */
[----:B------:R-:W-:Y:S01]  /*0800*/  CS2R R4, SRZ ;  /* 0x0000000000047805 */ /* 0x000fe2000001ff00 */
[C---:B------:R-:W-:Y:S02]  /*0810*/  @P1 LEA R24, P4, R8.reuse, c[0x0][0x1d0], 0x1 ;  /* 0x0000740008181a11 */ /* 0x040fe400078808ff */
[----:B------:R-:W-:Y:S02]  /*0820*/  @P1 IADD3 R9, R9, R7, RZ ;  /* 0x0000000709091210 */ /* 0x000fe40007ffe0ff */
[----:B------:R-:W-:Y:S02]  /*0830*/  CS2R R6, SRZ ;  /* 0x0000000000067805 */ /* 0x000fe4000001ff00 */
[----:B------:R-:W-:-:S02]  /*0840*/  @P1 LEA.HI.X R25, R8, c[0x0][0x1d4], R9, 0x1, P4 ;  /* 0x0000750008191a11 */ /* 0x000fc400020f0c09 */
[----:B------:R-:W-:Y:S02]  /*0850*/  CS2R R8, SRZ ;  /* 0x0000000000087805 */ /* 0x000fe4000001ff00 */
[----:B------:R0:W2:Y:S02]  /*0860*/  @P1 LDG.E.128 R4, [R10.64] ;  /* 0x000000040a041981 */ /* 0x0000a4000c1e1d00 */
[----:B0-----:R-:W-:-:S06]  /*0870*/  CS2R R10, SRZ ;  /* 0x00000000000a7805 */ /* 0x001fcc000001ff00 */
[----:B------:R0:W3:Y:S01]  /*0880*/  @P1 LDG.E.128 R8, [R24.64] ;  /* 0x0000000418081981 */ /* 0x0000e2000c1e1d00 */
[----:B------:R-:W-:Y:S02]  /*0890*/  @P3 IADD3 R27, P1, R16, 0x20, RZ ;  /* 0x00000020101b3810 */ /* 0x000fe40007f3e0ff */
[----:B0-----:R-:W-:Y:S02]  /*08a0*/  @P3 MOV R24, R22 ;  /* 0x0000001600183202 */ /* 0x001fe40000000f00 */
[----:B------:R-:W-:-:S05]  /*08b0*/  @P3 MOV R25, R23 ;  /* 0x0000001700193202 */ /* 0x000fca0000000f00 */
[----:B------:R-:W-:Y:S01]  /*08c0*/  @P3 IMAD.WIDE.U32 R24, R27, c[0x0][0x370], R24 ;  /* 0x0000dc001b183a25 */ /* 0x000fe200078e0018 */
[--C-:B--2---:R-:W-:Y:S02]  /*08d0*/  HADD2.F32 R19, -RZ, R4.reuse.H1_H1 ;  /* 0x30000004ff137230 */ /* 0x104fe40000004100 */
[----:B------:R-:W-:Y:S02]  /*08e0*/  HADD2.F32 R4, -RZ, R4.H0_H0 ;  /* 0x20000004ff047230 */ /* 0x000fe40000004100 */
[----:B---3--:R-:W-:-:S05]  /*08f0*/  HADD2.F32 R20, -RZ, R8.H1_H1 ;  /* 0x30000008ff147230 */ /* 0x008fca0000004100 */
[----:B------:R-:W-:Y:S01]  /*0900*/  FMUL.FTZ R20, R19, R20 ;  /* 0x0000001413147220 */ /* 0x000fe20000410000 */
[----:B------:R-:W-:Y:S01]  /*0910*/  HADD2.F32 R19, -RZ, R8.H0_H0 ;  /* 0x20000008ff137230 */ /* 0x000fe20000004100 */
[----:B------:R-:W-:-:S04]  /*0920*/  @P3 IADD3.X R8, RZ, R17, RZ, P1, !PT ;  /* 0x00000011ff083210 */ /* 0x000fc80000ffe4ff */
[----:B------:R-:W-:Y:S01]  /*0930*/  FFMA.FTZ R20, R4, R19, R20 ;  /* 0x0000001304147223 */ /* 0x000fe20000010014 */
[----:B------:R-:W-:Y:S01]  /*0940*/  HADD2.F32 R4, -RZ, R5.H0_H0 ;  /* 0x20000005ff047230 */ /* 0x000fe20000004100 */
[----:B------:R-:W-:Y:S01]  /*0950*/  @P3 IMAD R8, R8, c[0x0][0x370], RZ ;  /* 0x0000dc0008083a24 */ /* 0x000fe200078e02ff */
[----:B------:R-:W-:Y:S02]  /*0960*/  HADD2.F32 R19, -RZ, R9.H0_H0 ;  /* 0x20000009ff137230 */ /* 0x000fe40000004100 */
[----:B------:R-:W-:-:S03]  /*0970*/  HADD2.F32 R5, -RZ, R5.H1_H1 ;  /* 0x30000005ff057230 */ /* 0x000fc60000004100 */
[----:B------:R-:W-:Y:S01]  /*0980*/  FFMA.FTZ R4, R4, R19, R20 ;  /* 0x0000001304047223 */ /* 0x000fe20000010014 */
[----:B------:R-:W-:Y:S01]  /*0990*/  HADD2.F32 R20, -RZ, R9.H1_H1 ;  /* 0x30000009ff147230 */ /* 0x000fe20000004100 */
[----:B------:R-:W-:Y:S01]  /*09a0*/  @P3 IMAD R19, R27, c[0x0][0x374], R8 ;  /* 0x0000dd001b133a24 */ /* 0x000fe200078e0208 */
[----:B------:R-:W-:-:S04]  /*09b0*/  @P3 LEA R8, P1, R24, c[0x0][0x330], 0x1 ;  /* 0x0000cc0018083a11 */ /* 0x000fc800078208ff */
[----:B------:R-:W-:-:S04]  /*09c0*/  @P3 IADD3 R19, R25, R19, RZ ;  /* 0x0000001319133210 */ /* 0x000fc80007ffe0ff */
[----:B------:R-:W-:Y:S01]  /*09d0*/  @P3 LEA.HI.X R9, R24, c[0x0][0x334], R19, 0x1, P1 ;  /* 0x0000cd0018093a11 */ /* 0x000fe200008f0c13 */
[----:B------:R-:W-:Y:S01]  /*09e0*/  FFMA.FTZ R19, R5, R20, R4 ;  /* 0x0000001405137223 */ /* 0x000fe20000010004 */
[----:B------:R-:W-:Y:S01]  /*09f0*/  @P3 IADD3 R4, P1, R16, 0x20, RZ ;  /* 0x0000002010043810 */ /* 0x000fe20007f3e0ff */
[----:B------:R-:W-:Y:S02]  /*0a00*/  HADD2.F32 R5, -RZ, R6.H0_H0 ;  /* 0x20000006ff057230 */ /* 0x000fe40000004100 */
[----:B------:R-:W-:Y:S01]  /*0a10*/  HADD2.F32 R20, -RZ, R10.H0_H0 ;  /* 0x2000000aff147230 */ /* 0x000fe20000004100 */
[----:B------:R-:W-:Y:S01]  /*0a20*/  @P3 IADD3.X R25, RZ, R17, RZ, P1, !PT ;  /* 0x00000011ff193210 */ /* 0x000fe20000ffe4ff */
[----:B------:R-:W-:-:S03]  /*0a30*/  HADD2.F32 R6, -RZ, R6.H1_H1 ;  /* 0x30000006ff067230 */ /* 0x000fc60000004100 */
[----:B------:R-:W-:Y:S01]  /*0a40*/  FFMA.FTZ R19, R5, R20, R19 ;  /* 0x0000001405137223 */ /* 0x000fe20000010013 */
[----:B------:R-:W-:Y:S01]  /*0a50*/  HADD2.F32 R5, -RZ, R10.H1_H1 ;  /* 0x3000000aff057230 */ /* 0x000fe20000004100 */
[----:B------:R-:W-:Y:S01]  /*0a60*/  @P3 IMAD R25, R25, c[0x0][0x1e8], RZ ;  /* 0x00007a0019193a24 */ /* 0x000fe200078e02ff */
[--C-:B------:R-:W-:Y:S02]  /*0a70*/  HADD2.F32 R20, -RZ, R11.reuse.H0_H0 ;  /* 0x2000000bff147230 */ /* 0x100fe40000004100 */
[----:B------:R-:W-:Y:S01]  /*0a80*/  HADD2.F32 R11, -RZ, R11.H1_H1 ;  /* 0x3000000bff0b7230 */ /* 0x000fe20000004100 */
[----:B------:R-:W-:Y:S01]  /*0a90*/  FFMA.FTZ R6, R6, R5, R19 ;  /* 0x0000000506067223 */ /* 0x000fe20000010013 */
[--C-:B------:R-:W-:Y:S01]  /*0aa0*/  HADD2.F32 R19, -RZ, R7.reuse.H0_H0 ;  /* 0x20000007ff137230 */ /* 0x100fe20000004100 */
[C---:B------:R-:W-:Y:S01]  /*0ab0*/  @P3 IMAD R10, R4.reuse, c[0x0][0x1ec], R25 ;  /* 0x00007b00040a3a24 */ /* 0x040fe200078e0219 */
[----:B------:R-:W-:Y:S01]  /*0ac0*/  HADD2.F32 R7, -RZ, R7.H1_H1 ;  /* 0x30000007ff077230 */ /* 0x000fe20000004100 */
[----:B------:R-:W-:-:S04]  /*0ad0*/  @P3 IMAD.WIDE.U32 R4, R4, c[0x0][0x1e8], R14 ;  /* 0x00007a0004043a25 */ /* 0x000fc800078e000e */
[----:B------:R-:W-:Y:S01]  /*0ae0*/  FFMA.FTZ R20, R19, R20, R6 ;  /* 0x0000001413147223 */ /* 0x000fe20000010006 */
[----:B------:R-:W-:Y:S02]  /*0af0*/  @P3 IADD3 R5, R5, R10, RZ ;  /* 0x0000000a05053210 */ /* 0x000fe40007ffe0ff */
[C---:B------:R-:W-:Y:S01]  /*0b00*/  @P3 LEA R24, P1, R4.reuse, c[0x0][0x1d0], 0x1 ;  /* 0x0000740004183a11 */ /* 0x040fe200078208ff */
[----:B------:R-:W-:Y:S02]  /*0b10*/  FFMA.FTZ R20, R7, R11, R20 ;  /* 0x0000000b07147223 */ /* 0x000fe40000010014 */
[----:B------:R-:W-:Y:S01]  /*0b20*/  CS2R R6, SRZ ;  /* 0x0000000000067805 */ /* 0x000fe2000001ff00 */
[----:B------:R-:W-:Y:S02]  /*0b30*/  @P3 LEA.HI.X R25, R4, c[0x0][0x1d4], R5, 0x1, P1 ;  /* 0x0000750004193a11 */ /* 0x000fe400008f0c05 */
[----:B------:R-:W-:Y:S01]  /*0b40*/  CS2R R4, SRZ ;  /* 0x0000000000047805 */ /* 0x000fe2000001ff00 */
[----:B------:R-:W-:-:S05]  /*0b50*/  CS2R R10, SRZ ;  /* 0x00000000000a7805 */ /* 0x000fca000001ff00 */
[----:B------:R0:W2:Y:S02]  /*0b60*/  @P3 LDG.E.128 R4, [R8.64] ;  /* 0x0000000408043981 */ /* 0x0000a4000c1e1d00 */
[----:B0-----:R-:W-:-:S06]  /*0b70*/  CS2R R8, SRZ ;  /* 0x0000000000087805 */ /* 0x001fcc000001ff00 */
[----:B------:R-:W3:Y:S01]  /*0b80*/  @P3 LDG.E.128 R8, [R24.64] ;  /* 0x0000000418083981 */ /* 0x000ee2000c1e1d00 */
[----:B------:R-:W-:Y:S02]  /*0b90*/  IADD3 R21, R21, R18, RZ ;  /* 0x0000001215157210 */ /* 0x000fe40007ffe0ff */
[----:B------:R-:W-:Y:S02]  /*0ba0*/  @P2 MOV R18, R14 ;  /* 0x0000000e00122202 */ /* 0x000fe40000000f00 */
[----:B------:R-:W-:Y:S01]  /*0bb0*/  @P0 IADD3 R29, P3, R16, 0x60, RZ ;  /* 0x00000060101d0810 */ /* 0x000fe20007f7e0ff */
[--C-:B--2---:R-:W-:Y:S02]  /*0bc0*/  HADD2.F32 R19, -RZ, R4.reuse.H1_H1 ;  /* 0x30000004ff137230 */ /* 0x104fe40000004100 */
[----:B------:R-:W-:Y:S02]  /*0bd0*/  HADD2.F32 R4, -RZ, R4.H0_H0 ;  /* 0x20000004ff047230 */ /* 0x000fe40000004100 */
[----:B---3--:R-:W-:-:S05]  /*0be0*/  HADD2.F32 R26, -RZ, R8.H1_H1 ;  /* 0x30000008ff1a7230 */ /* 0x008fca0000004100 */
[----:B------:R-:W-:Y:S01]  /*0bf0*/  FMUL.FTZ R19, R19, R26 ;  /* 0x0000001a13137220 */ /* 0x000fe20000410000 */
[----:B------:R-:W-:Y:S02]  /*0c00*/  HADD2.F32 R26, -RZ, R8.H0_H0 ;  /* 0x20000008ff1a7230 */ /* 0x000fe40000004100 */
[----:B------:R-:W-:-:S03]  /*0c10*/  HADD2.F32 R8, -RZ, R9.H0_H0 ;  /* 0x20000009ff087230 */ /* 0x000fc60000004100 */
[----:B------:R-:W-:Y:S01]  /*0c20*/  FFMA.FTZ R19, R4, R26, R19 ;  /* 0x0000001a04137223 */ /* 0x000fe20000010013 */
[----:B------:R-:W-:-:S05]  /*0c30*/  HADD2.F32 R4, -RZ, R5.H0_H0 ;  /* 0x20000005ff047230 */ /* 0x000fca0000004100 */
[----:B------:R-:W-:Y:S01]  /*0c40*/  FFMA.FTZ R19, R4, R8, R19 ;  /* 0x0000000804137223 */ /* 0x000fe20000010013 */
[----:B------:R-:W-:Y:S02]  /*0c50*/  HADD2.F32 R8, -RZ, R5.H1_H1 ;  /* 0x30000005ff087230 */ /* 0x000fe40000004100 */
[----:B------:R-:W-:Y:S01]  /*0c60*/  HADD2.F32 R4, -RZ, R9.H1_H1 ;  /* 0x30000009ff047230 */ /* 0x000fe20000004100 */
[----:B------:R-:W-:Y:S01]  /*0c70*/  @P2 IADD3 R9, P1, R16, 0x40, RZ ;  /* 0x0000004010092810 */ /* 0x000fe20007f3e0ff */
[--C-:B------:R-:W-:Y:S02]  /*0c80*/  HADD2.F32 R5, -RZ, R6.reuse.H0_H0 ;  /* 0x20000006ff057230 */ /* 0x100fe40000004100 */
[----:B------:R-:W-:Y:S01]  /*0c90*/  HADD2.F32 R6, -RZ, R6.H1_H1 ;  /* 0x30000006ff067230 */ /* 0x000fe20000004100 */
[----:B------:R-:W-:Y:S01]  /*0ca0*/  FFMA.FTZ R8, R8, R4, R19 ;  /* 0x0000000408087223 */ /* 0x000fe20000010013 */
[----:B------:R-:W-:Y:S01]  /*0cb0*/  @P2 IADD3.X R4, RZ, R17, RZ, P1, !PT ;  /* 0x00000011ff042210 */ /* 0x000fe20000ffe4ff */
[----:B------:R-:W-:-:S02]  /*0cc0*/  HADD2.F32 R19, -RZ, R10.H0_H0 ;  /* 0x2000000aff137230 */ /* 0x000fc40000004100 */
[----:B------:R-:W-:Y:S02]  /*0cd0*/  HADD2.F32 R10, -RZ, R10.H1_H1 ;  /* 0x3000000aff0a7230 */ /* 0x000fe40000004100 */
[----:B------:R-:W-:Y:S02]  /*0ce0*/  @P2 IMAD R4, R4, c[0x0][0x370], RZ ;  /* 0x0000dc0004042a24 */ /* 0x000fe400078e02ff */
[----:B------:R-:W-:Y:S01]  /*0cf0*/  FFMA.FTZ R8, R5, R19, R8 ;  /* 0x0000001305087223 */ /* 0x000fe20000010008 */
[----:B------:R-:W-:Y:S01]  /*0d00*/  @P2 MOV R5, R23 ;  /* 0x0000001700052202 */ /* 0x000fe20000000f00 */
[C---:B------:R-:W-:Y:S01]  /*0d10*/  @P2 IMAD R19, R9.reuse, c[0x0][0x374], R4 ;  /* 0x0000dd0009132a24 */ /* 0x040fe200078e0204 */
[----:B------:R-:W-:Y:S01]  /*0d20*/  @P2 MOV R4, R22 ;  /* 0x0000001600042202 */ /* 0x000fe20000000f00 */
[----:B------:R-:W-:Y:S01]  /*0d30*/  FFMA.FTZ R8, R6, R10, R8 ;  /* 0x0000000a06087223 */ /* 0x000fe20000010008 */
[--C-:B------:R-:W-:Y:S02]  /*0d40*/  HADD2.F32 R10, -RZ, R7.reuse.H0_H0 ;  /* 0x20000007ff0a7230 */ /* 0x100fe40000004100 */
[----:B------:R-:W-:Y:S01]  /*0d50*/  HADD2.F32 R7, -RZ, R7.H1_H1 ;  /* 0x30000007ff077230 */ /* 0x000fe20000004100 */
[----:B------:R-:W-:Y:S01]  /*0d60*/  @P2 IMAD.WIDE.U32 R4, R9, c[0x0][0x370], R4 ;  /* 0x0000dc0009042a25 */ /* 0x000fe200078e0004 */
[----:B------:R-:W-:-:S04]  /*0d70*/  HADD2.F32 R6, -RZ, R11.H1_H1 ;  /* 0x3000000bff067230 */ /* 0x000fc80000004100 */
[----:B------:R-:W-:Y:S02]  /*0d80*/  @P2 IADD3 R5, R5, R19, RZ ;  /* 0x0000001305052210 */ /* 0x000fe40007ffe0ff */
[C---:B------:R-:W-:Y:S02]  /*0d90*/  @P2 LEA R24, P1, R4.reuse, c[0x0][0x330], 0x1 ;  /* 0x0000cc0004182a11 */ /* 0x040fe400078208ff */
[----:B------:R-:W-:Y:S02]  /*0da0*/  @P2 MOV R19, R15 ;  /* 0x0000000f00132202 */ /* 0x000fe40000000f00 */
[----:B------:R-:W-:Y:S02]  /*0db0*/  @P2 LEA.HI.X R25, R4, c[0x0][0x334], R5, 0x1, P1 ;  /* 0x0000cd0004192a11 */ /* 0x000fe400008f0c05 */
[----:B------:R-:W-:-:S04]  /*0dc0*/  @P2 IADD3 R4, P1, R16, 0x40, RZ ;  /* 0x0000004010042810 */ /* 0x000fc80007f3e0ff */
[-C--:B------:R-:W-:Y:S02]  /*0dd0*/  @P2 IADD3.X R5, RZ, R17.reuse, RZ, P1, !PT ;  /* 0x00000011ff052210 */ /* 0x080fe40000ffe4ff */
[----:B------:R-:W-:Y:S02]  /*0de0*/  @P0 IADD3 R27, P1, R16, 0x60, RZ ;  /* 0x00000060101b0810 */ /* 0x000fe40007f3e0ff */
[----:B------:R-:W-:Y:S01]  /*0df0*/  @P0 IADD3.X R16, RZ, R17, RZ, P3, !PT ;  /* 0x00000011ff100210 */ /* 0x000fe20001ffe4ff */
[----:B------:R-:W-:-:S04]  /*0e00*/  @P2 IMAD R5, R5, c[0x0][0x1e8], RZ ;  /* 0x00007a0005052a24 */ /* 0x000fc800078e02ff */
[C---:B------:R-:W-:Y:S02]  /*0e10*/  @P2 IMAD R9, R4.reuse, c[0x0][0x1ec], R5 ;  /* 0x00007b0004092a24 */ /* 0x040fe400078e0205 */
[----:B------:R-:W-:Y:S01]  /*0e20*/  @P2 IMAD.WIDE.U32 R4, R4, c[0x0][0x1e8], R18 ;  /* 0x00007a0004042a25 */ /* 0x000fe200078e0012 */
[----:B------:R-:W-:-:S03]  /*0e30*/  @P0 IADD3.X R18, RZ, R17, RZ, P1, !PT ;  /* 0x00000011ff120210 */ /* 0x000fc60000ffe4ff */
[----:B------:R-:W-:Y:S01]  /*0e40*/  @P0 IMAD R16, R16, c[0x0][0x1e8], RZ ;  /* 0x00007a0010100a24 */ /* 0x000fe200078e02ff */
[----:B------:R-:W-:Y:S01]  /*0e50*/  @P2 IADD3 R9, R5, R9, RZ ;  /* 0x0000000905092210 */ /* 0x000fe20007ffe0ff */
[----:B------:R-:W-:-:S04]  /*0e60*/  @P0 IMAD R18, R18, c[0x0][0x370], RZ ;  /* 0x0000dc0012120a24 */ /* 0x000fc800078e02ff */
[C---:B------:R-:W-:Y:S02]  /*0e70*/  @P0 IMAD R17, R27.reuse, c[0x0][0x374], R18 ;  /* 0x0000dd001b110a24 */ /* 0x040fe400078e0212 */
[----:B------:R-:W-:Y:S01]  /*0e80*/  @P0 IMAD.WIDE.U32 R18, R27, c[0x0][0x370], R22 ;  /* 0x0000dc001b120a25 */ /* 0x000fe200078e0016 */
[----:B------:R-:W-:-:S03]  /*0e90*/  HADD2.F32 R22, -RZ, R11.H0_H0 ;  /* 0x2000000bff167230 */ /* 0x000fc60000004100 */
[----:B------:R-:W-:Y:S01]  /*0ea0*/  @P0 IMAD R23, R29, c[0x0][0x1ec], R16 ;  /* 0x00007b001d170a24 */ /* 0x000fe200078e0210 */
[----:B------:R-:W-:Y:S01]  /*0eb0*/  @P0 IADD3 R17, R19, R17, RZ ;  /* 0x0000001113110210 */ /* 0x000fe20007ffe0ff */
[----:B------:R-:W-:Y:S01]  /*0ec0*/  @P0 IMAD.WIDE.U32 R26, R29, c[0x0][0x1e8], R14 ;  /* 0x00007a001d1a0a25 */ /* 0x000fe200078e000e */
[----:B------:R-:W-:Y:S02]  /*0ed0*/  @P2 LEA R14, P3, R4, c[0x0][0x1d0], 0x1 ;  /* 0x00007400040e2a11 */ /* 0x000fe400078608ff */
[----:B------:R-:W-:Y:S01]  /*0ee0*/  @P0 LEA R16, P1, R18, c[0x0][0x330], 0x1 ;  /* 0x0000cc0012100a11 */ /* 0x000fe200078208ff */
[----:B------:R-:W-:Y:S01]  /*0ef0*/  FFMA.FTZ R8, R10, R22, R8 ;  /* 0x000000160a087223 */ /* 0x000fe20000010008 */
[----:B------:R-:W-:Y:S01]  /*0f00*/  @P0 IADD3 R23, R27, R23, RZ ;  /* 0x000000171b170210 */ /* 0x000fe20007ffe0ff */
[----:B------:R-:W-:Y:S01]  /*0f10*/  CS2R R10, SRZ ;  /* 0x00000000000a7805 */ /* 0x000fe2000001ff00 */
[----:B------:R-:W-:Y:S02]  /*0f20*/  @P0 LEA R22, P4, R26, c[0x0][0x1d0], 0x1 ;  /* 0x000074001a160a11 */ /* 0x000fe400078808ff */
[----:B------:R-:W-:-:S02]  /*0f30*/  @P2 LEA.HI.X R15, R4, c[0x0][0x1d4], R9, 0x1, P3 ;  /* 0x00007500040f2a11 */ /* 0x000fc400018f0c09 */
[----:B------:R-:W-:Y:S01]  /*0f40*/  @P0 LEA.HI.X R23, R26, c[0x0][0x1d4], R23, 0x1, P4 ;  /* 0x000075001a170a11 */ /* 0x000fe200020f0c17 */
[----:B------:R-:W-:Y:S01]  /*0f50*/  FFMA.FTZ R26, R7, R6, R8 ;  /* 0x00000006071a7223 */ /* 0x000fe20000010008 */
[----:B------:R-:W-:Y:S01]  /*0f60*/  CS2R R4, SRZ ;  /* 0x0000000000047805 */ /* 0x000fe2000001ff00 */
[----:B------:R-:W-:Y:S01]  /*0f70*/  CS2R R6, SRZ ;  /* 0x0000000000067805 */ /* 0x000fe2000001ff00 */
[----:B------:R-:W-:Y:S01]  /*0f80*/  CS2R R8, SRZ ;  /* 0x0000000000087805 */ /* 0x000fe2000001ff00 */
[----:B------:R-:W-:Y:S02]  /*0f90*/  @P0 LEA.HI.X R17, R18, c[0x0][0x334], R17, 0x1, P1 ;  /* 0x0000cd0012110a11 */ /* 0x000fe400008f0c11 */
[----:B------:R-:W-:Y:S02]  /*0fa0*/  LEA.HI R18, R13, R3, RZ, 0x4 ;  /* 0x000000030d127211 */ /* 0x000fe400078f20ff */
[----:B------:R0:W2:Y:S02]  /*0fb0*/  @P2 LDG.E.128 R4, [R24.64] ;  /* 0x0000000418042981 */ /* 0x0000a4000c1e1d00 */
[----:B------:R-:W-:-:S02]  /*0fc0*/  LOP3.LUT R28, R18, 0x3ffffff0, RZ, 0xc0, !PT ;  /* 0x3ffffff0121c7812 */ /* 0x000fc400078ec0ff */
[----:B------:R1:W3:Y:S01]  /*0fd0*/  @P2 LDG.E.128 R8, [R14.64] ;  /* 0x000000040e082981 */ /* 0x0002e2000c1e1d00 */
[----:B------:R-:W-:Y:S01]  /*0fe0*/  IMAD R27, R12, c[0x0][0x22c], RZ ;  /* 0x00008b000c1b7a24 */ /* 0x000fe200078e02ff */
[----:B------:R-:W-:Y:S01]  /*0ff0*/  IADD3 R28, -R28, R3, RZ ;  /* 0x000000031c1c7210 */ /* 0x000fe20007ffe1ff */
[----:B------:R-:W-:Y:S01]  /*1000*/  CS2R R12, SRZ ;  /* 0x00000000000c7805 */ /* 0x000fe2000001ff00 */
[----:B------:R-:W-:Y:S02]  /*1010*/  SHF.R.S32.HI R18, RZ, 0x4, R18 ;  /* 0x00000004ff127819 */ /* 0x000fe40000011412 */
[----:B------:R-:W-:Y:S01]  /*1020*/  SHF.L.U32 R28, R28, 0x2, RZ ;  /* 0x000000021c1c7819 */ /* 0x000fe200000006ff */
[----:B-1----:R-:W-:-:S04]  /*1030*/  CS2R R14, SRZ ;  /* 0x00000000000e7805 */ /* 0x002fc8000001ff00 */
[----:B0-----:R-:W-:Y:S02]  /*1040*/  IMAD R25, R18, R27, R28 ;  /* 0x0000001b12197224 */ /* 0x001fe400078e021c */
[----:B------:R-:W-:Y:S01]  /*1050*/  CS2R R18, SRZ ;  /* 0x0000000000127805 */ /* 0x000fe2000001ff00 */
[----:B------:R0:W4:Y:S02]  /*1060*/  @P0 LDG.E.128 R12, [R16.64] ;  /* 0x00000004100c0981 */ /* 0x000124000c1e1d00 */
[----:B0-----:R-:W-:-:S06]  /*1070*/  CS2R R16, SRZ ;  /* 0x0000000000107805 */ /* 0x001fcc000001ff00 */
[----:B------:R0:W5:Y:S01]  /*1080*/  @P0 LDG.E.128 R16, [R22.64] ;  /* 0x0000000416100981 */ /* 0x000162000c1e1d00 */
[----:B------:R-:W-:Y:S02]  /*1090*/  LOP3.LUT P0, RZ, R3, 0x7, RZ, 0xc0, !PT ;  /* 0x0000000703ff7812 */ /* 0x000fe4000780c0ff */
[----:B------:R-:W-:Y:S01]  /*10a0*/  IADD3 R24, P1, R25, R2, RZ ;  /* 0x0000000219187210 */ /* 0x000fe20007f3e0ff */
[----:B------:R-:W1:Y:S01]  /*10b0*/  SHFL.BFLY PT, R29, R20, 0x4, 0x1f ;  /* 0x0c801f00141d7f89 */ /* 0x000e6200000e0000 */
[----:B------:R-:W-:Y:S02]  /*10c0*/  LEA.HI R3, P2, R3, R21, RZ, 0x1d ;  /* 0x0000001503037211 */ /* 0x000fe4000785e8ff */
[----:B------:R-:W-:Y:S02]  /*10d0*/  LEA.HI.X.SX32 R25, R25, R0, 0x1, P1 ;  /* 0x0000000019197211 */ /* 0x000fe400008f0eff */
[----:B------:R-:W-:Y:S02]  /*10e0*/  LEA.HI.X.SX32 R0, R21, RZ, 0x1, P2 ;  /* 0x000000ff15007211 */ /* 0x000fe400010f0eff */
[----:B------:R-:W-:-:S04]  /*10f0*/  LEA R2, P1, R3, c[0x0][0x3c8], 0x2 ;  /* 0x0000f20003027a11 */ /* 0x000fc800078210ff */
[----:B------:R-:W-:Y:S01]  /*1100*/  LEA.HI.X R3, R3, c[0x0][0x3cc], R0, 0x2, P1 ;  /* 0x0000f30003037a11 */ /* 0x000fe200008f1400 */
[----:B-1----:R-:W-:Y:S01]  /*1110*/  FADD.FTZ R20, R20, R29 ;  /* 0x0000001d14147221 */ /* 0x002fe20000010000 */
[----:B--2---:R-:W-:Y:S02]  /*1120*/  HADD2.F32 R0, -RZ, R4.H1_H1 ;  /* 0x30000004ff007230 */ /* 0x004fe40000004100 */
[----:B0-----:R-:W-:Y:S02]  /*1130*/  HADD2.F32 R23, -RZ, R5.H0_H0 ;  /* 0x20000005ff177230 */ /* 0x001fe40000004100 */
[--C-:B---3--:R-:W-:Y:S02]  /*1140*/  HADD2.F32 R21, -RZ, R8.reuse.H1_H1 ;  /* 0x30000008ff157230 */ /* 0x108fe40000004100 */
[----:B------:R-:W-:-:S03]  /*1150*/  HADD2.F32 R8, -RZ, R8.H0_H0 ;  /* 0x20000008ff087230 */ /* 0x000fc60000004100 */
[----:B------:R-:W-:Y:S01]  /*1160*/  FMUL.FTZ R0, R0, R21 ;  /* 0x0000001500007220 */ /* 0x000fe20000410000 */
[----:B------:R-:W-:Y:S02]  /*1170*/  HADD2.F32 R21, -RZ, R4.H0_H0 ;  /* 0x20000004ff157230 */ /* 0x000fe40000004100 */
[--C-:B------:R-:W-:Y:S02]  /*1180*/  HADD2.F32 R4, -RZ, R9.reuse.H0_H0 ;  /* 0x20000009ff047230 */ /* 0x100fe40000004100 */
[----:B------:R-:W-:Y:S01]  /*1190*/  HADD2.F32 R9, -RZ, R9.H1_H1 ;  /* 0x30000009ff097230 */ /* 0x000fe20000004100 */
[----:B------:R-:W-:Y:S02]  /*11a0*/  FFMA.FTZ R0, R21, R8, R0 ;  /* 0x0000000815007223 */ /* 0x000fe40000010000 */
[----:B------:R-:W0:Y:S02]  /*11b0*/  SHFL.BFLY PT, R21, R26, 0x4, 0x1f ;  /* 0x0c801f001a157f89 */ /* 0x000e2400000e0000 */
[----:B------:R-:W-:Y:S01]  /*11c0*/  FFMA.FTZ R4, R23, R4, R0 ;  /* 0x0000000417047223 */ /* 0x000fe20000010000 */
[----:B----4-:R-:W-:-:S02]  /*11d0*/  HADD2.F32 R0, -RZ, R12.H1_H1 ;  /* 0x3000000cff007230 */ /* 0x010fc40000004100 */
[----:B-----5:R-:W-:Y:S02]  /*11e0*/  HADD2.F32 R23, -RZ, R16.H1_H1 ;  /* 0x30000010ff177230 */ /* 0x020fe40000004100 */
[--C-:B------:R-:W-:Y:S02]  /*11f0*/  HADD2.F32 R8, -RZ, R17.reuse.H0_H0 ;  /* 0x20000011ff087230 */ /* 0x100fe40000004100 */
[----:B------:R-:W-:Y:S01]  /*1200*/  HADD2.F32 R17, -RZ, R17.H1_H1 ;  /* 0x30000011ff117230 */ /* 0x000fe20000004100 */
[----:B------:R-:W-:Y:S01]  /*1210*/  FMUL.FTZ R0, R0, R23 ;  /* 0x0000001700007220 */ /* 0x000fe20000410000 */
[----:B------:R-:W-:Y:S02]  /*1220*/  HADD2.F32 R23, -RZ, R12.H0_H0 ;  /* 0x2000000cff177230 */ /* 0x000fe40000004100 */
[----:B------:R-:W-:Y:S02]  /*1230*/  HADD2.F32 R12, -RZ, R16.H0_H0 ;  /* 0x20000010ff0c7230 */ /* 0x000fe40000004100 */
[----:B------:R-:W-:-:S03]  /*1240*/  HADD2.F32 R16, -RZ, R10.H0_H0 ;  /* 0x2000000aff107230 */ /* 0x000fc60000004100 */
[----:B------:R-:W-:Y:S01]  /*1250*/  FFMA.FTZ R12, R23, R12, R0 ;  /* 0x0000000c170c7223 */ /* 0x000fe20000010000 */
[----:B------:R-:W-:Y:S01]  /*1260*/  HADD2.F32 R23, -RZ, R13.H0_H0 ;  /* 0x2000000dff177230 */ /* 0x000fe20000004100 */
[----:B0-----:R-:W-:Y:S01]  /*1270*/  FADD.FTZ R0, R26, R21 ;  /* 0x000000151a007221 */ /* 0x001fe20000010000 */
[----:B------:R-:W-:Y:S02]  /*1280*/  HADD2.F32 R21, -RZ, R5.H1_H1 ;  /* 0x30000005ff157230 */ /* 0x000fe40000004100 */
[----:B------:R-:W-:Y:S01]  /*1290*/  HADD2.F32 R13, -RZ, R13.H1_H1 ;  /* 0x3000000dff0d7230 */ /* 0x000fe20000004100 */
[----:B------:R-:W-:Y:S01]  /*12a0*/  FFMA.FTZ R12, R23, R8, R12 ;  /* 0x00000008170c7223 */ /* 0x000fe2000001000c */
[----:B------:R-:W-:Y:S01]  /*12b0*/  HADD2.F32 R8, -RZ, R6.H0_H0 ;  /* 0x20000006ff087230 */ /* 0x000fe20000004100 */
[----:B------:R-:W-:Y:S01]  /*12c0*/  FFMA.FTZ R9, R21, R9, R4 ;  /* 0x0000000915097223 */ /* 0x000fe20000010004 */
[----:B------:R-:W-:Y:S01]  /*12d0*/  HADD2.F32 R21, -RZ, R18.H0_H0 ;  /* 0x20000012ff157230 */ /* 0x000fe20000004100 */
[----:B------:R-:W-:Y:S01]  /*12e0*/  FFMA.FTZ R12, R13, R17, R12 ;  /* 0x000000110d0c7223 */ /* 0x000fe2000001000c */
[----:B------:R-:W-:-:S02]  /*12f0*/  HADD2.F32 R13, -RZ, R14.H0_H0 ;  /* 0x2000000eff0d7230 */ /* 0x000fc40000004100 */
[----:B------:R-:W-:Y:S02]  /*1300*/  HADD2.F32 R17, -RZ, R10.H1_H1 ;  /* 0x3000000aff117230 */ /* 0x000fe40000004100 */
[----:B------:R-:W-:Y:S01]  /*1310*/  HADD2.F32 R6, -RZ, R6.H1_H1 ;  /* 0x30000006ff067230 */ /* 0x000fe20000004100 */
[----:B------:R-:W-:Y:S01]  /*1320*/  FFMA.FTZ R12, R13, R21, R12 ;  /* 0x000000150d0c7223 */ /* 0x000fe2000001000c */
[--C-:B------:R-:W-:Y:S02]  /*1330*/  HADD2.F32 R10, -RZ, R11.reuse.H0_H0 ;  /* 0x2000000bff0a7230 */ /* 0x100fe40000004100 */
[----:B------:R-:W-:Y:S01]  /*1340*/  HADD2.F32 R4, -RZ, R11.H1_H1 ;  /* 0x3000000bff047230 */ /* 0x000fe20000004100 */
[----:B------:R-:W-:Y:S01]  /*1350*/  FFMA.FTZ R11, R8, R16, R9 ;  /* 0x00000010080b7223 */ /* 0x000fe20000010009 */
[----:B------:R-:W-:Y:S01]  /*1360*/  HADD2.F32 R13, -RZ, R14.H1_H1 ;  /* 0x3000000eff0d7230 */ /* 0x000fe20000004100 */
[----:B------:R-:W0:Y:S01]  /*1370*/  SHFL.BFLY PT, R9, R20, 0x2, 0x1f ;  /* 0x0c401f0014097f89 */ /* 0x000e2200000e0000 */
[----:B------:R-:W-:Y:S01]  /*1380*/  HADD2.F32 R18, -RZ, R18.H1_H1 ;  /* 0x30000012ff127230 */ /* 0x000fe20000004100 */
[----:B------:R-:W-:Y:S01]  /*1390*/  FFMA.FTZ R6, R6, R17, R11 ;  /* 0x0000001106067223 */ /* 0x000fe2000001000b */
[----:B------:R-:W-:-:S02]  /*13a0*/  HADD2.F32 R5, -RZ, R7.H0_H0 ;  /* 0x20000007ff057230 */ /* 0x000fc40000004100 */
[----:B------:R-:W-:Y:S01]  /*13b0*/  HADD2.F32 R11, -RZ, R15.H0_H0 ;  /* 0x2000000fff0b7230 */ /* 0x000fe20000004100 */
[----:B------:R-:W-:Y:S01]  /*13c0*/  FFMA.FTZ R12, R13, R18, R12 ;  /* 0x000000120d0c7223 */ /* 0x000fe2000001000c */
[----:B------:R-:W-:Y:S01]  /*13d0*/  HADD2.F32 R8, -RZ, R19.H0_H0 ;  /* 0x20000013ff087230 */ /* 0x000fe20000004100 */
[----:B------:R-:W-:Y:S01]  /*13e0*/  FFMA.FTZ R5, R5, R10, R6 ;  /* 0x0000000a05057223 */ /* 0x000fe20000010006 */
[----:B------:R-:W-:Y:S02]  /*13f0*/  HADD2.F32 R7, -RZ, R7.H1_H1 ;  /* 0x30000007ff077230 */ /* 0x000fe40000004100 */
[----:B------:R-:W-:Y:S01]  /*1400*/  HADD2.F32 R15, -RZ, R15.H1_H1 ;  /* 0x3000000fff0f7230 */ /* 0x000fe20000004100 */
[----:B------:R-:W-:Y:S01]  /*1410*/  FFMA.FTZ R12, R11, R8, R12 ;  /* 0x000000080b0c7223 */ /* 0x000fe2000001000c */
[----:B------:R-:W-:Y:S01]  /*1420*/  HADD2.F32 R19, -RZ, R19.H1_H1 ;  /* 0x30000013ff137230 */ /* 0x000fe20000004100 */
[----:B------:R-:W-:Y:S02]  /*1430*/  FFMA.FTZ R7, R7, R4, R5 ;  /* 0x0000000407077223 */ /* 0x000fe40000010005 */
[----:B------:R-:W1:Y:S02]  /*1440*/  SHFL.BFLY PT, R5, R0, 0x2, 0x1f ;  /* 0x0c401f0000057f89 */ /* 0x000e6400000e0000 */
[----:B------:R-:W-:-:S02]  /*1450*/  FFMA.FTZ R12, R15, R19, R12 ;  /* 0x000000130f0c7223 */ /* 0x000fc4000001000c */
[----:B------:R-:W2:Y:S04]  /*1460*/  SHFL.BFLY PT, R4, R7, 0x4, 0x1f ;  /* 0x0c801f0007047f89 */ /* 0x000ea800000e0000 */
[----:B------:R-:W3:Y:S01]  /*1470*/  SHFL.BFLY PT, R11, R12, 0x4, 0x1f ;  /* 0x0c801f000c0b7f89 */ /* 0x000ee200000e0000 */
[----:B0-----:R-:W-:-:S05]  /*1480*/  FADD.FTZ R9, R20, R9 ;  /* 0x0000000914097221 */ /* 0x001fca0000010000 */
[----:B------:R-:W0:Y:S01]  /*1490*/  SHFL.BFLY PT, R8, R9, 0x1, 0x1f ;  /* 0x0c201f0009087f89 */ /* 0x000e2200000e0000 */
[----:B-1----:R-:W-:Y:S02]  /*14a0*/  FADD.FTZ R16, R0, R5 ;  /* 0x0000000500107221 */ /* 0x002fe40000010000 */
[----:B--2---:R-:W-:Y:S01]  /*14b0*/  FADD.FTZ R10, R7, R4 ;  /* 0x00000004070a7221 */ /* 0x004fe20000010000 */
[----:B------:R-:W-:Y:S02]  /*14c0*/  LEA R4, P1, R24, c[0x0][0x350], 0x2 ;  /* 0x0000d40018047a11 */ /* 0x000fe400078210ff */
[----:B------:R-:W1:Y:S01]  /*14d0*/  SHFL.BFLY PT, R17, R16, 0x1, 0x1f ;  /* 0x0c201f0010117f89 */ /* 0x000e6200000e0000 */
[----:B------:R-:W-:Y:S01]  /*14e0*/  SHF.L.U32 R7, R27, 0x2, RZ ;  /* 0x000000021b077819 */ /* 0x000fe200000006ff */
[----:B---3--:R-:W-:Y:S01]  /*14f0*/  FADD.FTZ R13, R12, R11 ;  /* 0x0000000b0c0d7221 */ /* 0x008fe20000010000 */
[----:B------:R-:W-:Y:S01]  /*1500*/  LEA.HI.X R5, R24, c[0x0][0x354], R25, 0x2, P1 ;  /* 0x0000d50018057a11 */ /* 0x000fe200008f1419 */
[----:B------:R-:W2:Y:S04]  /*1510*/  SHFL.BFLY PT, R11, R10, 0x2, 0x1f ;  /* 0x0c401f000a0b7f89 */ /* 0x000ea800000e0000 */
[----:B------:R-:W3:Y:S01]  /*1520*/  SHFL.BFLY PT, R6, R13, 0x2, 0x1f ;  /* 0x0c401f000d067f89 */ /* 0x000ee200000e0000 */
[----:B0-----:R-:W-:-:S04]  /*1530*/  FADD.FTZ R0, R9, R8 ;  /* 0x0000000809007221 */ /* 0x001fc80000010000 */
[----:B------:R-:W-:-:S05]  /*1540*/  FMUL.FTZ R25, R0, c[0x0][0x2d4] ;  /* 0x0000b50000197a20 */ /* 0x000fca0000410000 */
[----:B------:R-:W-:Y:S01]  /*1550*/  @!P0 STG.E [R2.64], R25 ;  /* 0x0000001902008986 */ /* 0x000fe2000c101904 */
[----:B-1----:R-:W-:Y:S02]  /*1560*/  FADD.FTZ R17, R16, R17 ;  /* 0x0000001110117221 */ /* 0x002fe40000010000 */
[----:B--2---:R-:W-:Y:S02]  /*1570*/  FADD.FTZ R20, R10, R11 ;  /* 0x0000000b0a147221 */ /* 0x004fe40000010000 */
[----:B------:R-:W-:Y:S02]  /*1580*/  FMUL.FTZ R29, R17, c[0x0][0x2d4] ;  /* 0x0000b500111d7a20 */ /* 0x000fe40000410000 */
[----:B---3--:R-:W-:Y:S01]  /*1590*/  FADD.FTZ R22, R13, R6 ;  /* 0x000000060d167221 */ /* 0x008fe20000010000 */
[----:B------:R-:W0:Y:S01]  /*15a0*/  SHFL.BFLY PT, R19, R20, 0x1, 0x1f ;  /* 0x0c201f0014137f89 */ /* 0x000e2200000e0000 */
[----:B------:R-:W-:-:S03]  /*15b0*/  IMAD.WIDE R6, R7, 0x10, R4 ;  /* 0x0000001007067825 */ /* 0x000fc600078e0204 */
[----:B------:R-:W1:Y:S03]  /*15c0*/  SHFL.BFLY PT, R23, R22, 0x1, 0x1f ;  /* 0x0c201f0016177f89 */ /* 0x000e6600000e0000 */
[C---:B------:R-:W-:Y:S01]  /*15d0*/  IMAD.WIDE R8, R27.reuse, 0x40, R6 ;  /* 0x000000401b087825 */ /* 0x040fe200078e0206 */
[----:B------:R-:W-:Y:S05]  /*15e0*/  @!P0 STG.E [R2.64+0x80], R29 ;  /* 0x0000801d02008986 */ /* 0x000fea000c101904 */
[----:B------:R-:W-:-:S06]  /*15f0*/  IMAD.WIDE R10, R27, 0x40, R8 ;  /* 0x000000401b0a7825 */ /* 0x000fcc00078e0208 */
[----:B------:R-:W-:-:S04]  /*1600*/  IMAD.WIDE R12, R27, 0x40, R10 ;  /* 0x000000401b0c7825 */ /* 0x000fc800078e020a */
[----:B0-----:R-:W-:Y:S02]  /*1610*/  FADD.FTZ R21, R20, R19 ;  /* 0x0000001314157221 */ /* 0x001fe40000010000 */
[----:B------:R-:W-:-:S04]  /*1620*/  IMAD.WIDE R14, R27, 0x40, R12 ;  /* 0x000000401b0e7825 */ /* 0x000fc800078e020c */
[----:B-1----:R-:W-:Y:S02]  /*1630*/  FADD.FTZ R23, R22, R23 ;  /* 0x0000001716177221 */ /* 0x002fe40000010000 */
[----:B------:R-:W-:Y:S02]  /*1640*/  FMUL.FTZ R21, R21, c[0x0][0x2d4] ;  /* 0x0000b50015157a20 */ /* 0x000fe40000410000 */
[----:B------:R-:W-:Y:S02]  /*1650*/  FMUL.FTZ R23, R23, c[0x0][0x2d4] ;  /* 0x0000b50017177a20 */ /* 0x000fe40000410000 */
[C---:B------:R-:W-:Y:S01]  /*1660*/  IMAD.WIDE R18, R27.reuse, 0x40, R14 ;  /* 0x000000401b127825 */ /* 0x040fe200078e020e */
[----:B------:R-:W-:Y:S04]  /*1670*/  @!P0 STG.E [R2.64+0x100], R21 ;  /* 0x0001001502008986 */ /* 0x000fe8000c101904 */
[----:B------:R-:W-:Y:S01]  /*1680*/  @!P0 STG.E [R2.64+0x180], R23 ;  /* 0x0001801702008986 */ /* 0x000fe2000c101904 */
[----:B------:R-:W-:-:S03]  /*1690*/  IMAD.WIDE R16, R27, 0x40, R18 ;  /* 0x000000401b107825 */ /* 0x000fc600078e0212 */
[----:B------:R-:W-:Y:S04]  /*16a0*/  STG.E.128 [R4.64], RZ ;  /* 0x000000ff04007986 */ /* 0x000fe8000c101d04 */
[----:B------:R-:W-:Y:S04]  /*16b0*/  STG.E.128 [R6.64], RZ ;  /* 0x000000ff06007986 */ /* 0x000fe8000c101d04 */
[----:B------:R-:W-:Y:S04]  /*16c0*/  STG.E.128 [R8.64], RZ ;  /* 0x000000ff08007986 */ /* 0x000fe8000c101d04 */
[----:B------:R-:W-:Y:S04]  /*16d0*/  STG.E.128 [R10.64], RZ ;  /* 0x000000ff0a007986 */ /* 0x000fe8000c101d04 */
[----:B------:R-:W-:Y:S04]  /*16e0*/  STG.E.128 [R12.64], RZ ;  /* 0x000000ff0c007986 */ /* 0x000fe8000c101d04 */
[----:B------:R-:W-:Y:S04]  /*16f0*/  STG.E.128 [R14.64], RZ ;  /* 0x000000ff0e007986 */ /* 0x000fe8000c101d04 */
[----:B------:R-:W-:Y:S04]  /*1700*/  STG.E.128 [R18.64], RZ ;  /* 0x000000ff12007986 */ /* 0x000fe8000c101d04 */
[----:B------:R-:W-:Y:S01]  /*1710*/  STG.E.128 [R16.64], RZ ;  /* 0x000000ff10007986 */ /* 0x000fe2000c101d04 */
[----:B------:R-:W-:Y:S05]  /*1720*/  EXIT ;  /* 0x000000000000794d */ /* 0x000fea0003800000 */
.L_x_1250:
        /* <DEDUP_REMOVED lines=13> */
.L_x_1280:


//--------------------- .nv.shared._ZN5flash44flash_bwd_dq_dk_dv_loop_seqk_parallel_kernelI23Flash_bwd_kernel_traitsILi64ELi64ELi128ELi8ELi2ELi4ELi4ELb1ELb0EN7cutlass6half_tE19Flash_kernel_traitsILi64ELi64ELi128ELi8ES3_EELb0ELb1ELb0ELb0ELb0ELb0ELb0EEEvNS_16Flash_bwd_paramsE --------------------------
	.section	.nv.shared._ZN5flash44flash_bwd_dq_dk_dv_loop_seqk_parallel_kernelI23Flash_bwd_kernel_traitsILi64ELi64ELi128ELi8ELi2ELi4ELi4ELb1ELb0EN7cutlass6half_tE19Flash_kernel_traitsILi64ELi64ELi128ELi8ES3_EELb0ELb1ELb0ELb0ELb0ELb0ELb0EEEvNS_16Flash_bwd_paramsE,"aw",@nobits
	.sectionflags	@""
	.align	16


//--------------------- .nv.global                --------------------------
	.section	.nv.global,"aw",@nobits
.nv.global:
	.type		_ZN72_INTERNAL_5bd93074_36_flash_bwd_hdim64_fp16_causal_sm80_cu_ea41c527_28254cute1_E,@object
	.size		_ZN72_INTERNAL_5bd93074_36_flash_bwd_hdim64_fp16_causal_sm80_cu_ea41c527_28254cute1_E,(_ZN72_INTERNAL_5bd93074_36_flash_bwd_hdim64_fp16_causal_sm80_cu_ea41c527_28254cuda3std3__45__cpo6cbeginE - _ZN72_INTERNAL_5bd93074_36_flash_bwd_hdim64_fp16_causal_sm80_cu_ea41c527_28254cute1_E)
_ZN72_INTERNAL_5bd93074_36_flash_bwd_hdim64_fp16_causal_sm80_cu_ea41c527_28254cute1_E:
	.zero		1
	.type		_ZN72_INTERNAL_5bd93074_36_flash_bwd_hdim64_fp16_causal_sm80_cu_ea41c527_28254cuda3std3__45__cpo6cbeginE,@object
	.size		_ZN72_INTERNAL_5bd93074_36_flash_bwd_hdim64_fp16_causal_sm80_cu_ea41c527_28254cuda3std3__45__cpo6cbeginE,(_ZN72_INTERNAL_5bd93074_36_flash_bwd_hdim64_fp16_causal_sm80_cu_ea41c527_28254cuda3std3__48in_placeE - _ZN72_INTERNAL_5bd93074_36_flash_bwd_hdim64_fp16_causal_sm80_cu_ea41c527_28254cuda3std3__45__cpo6cbeginE)
_ZN72_INTERNAL_5bd93074_36_flash_bwd_hdim64_fp16_causal_sm80_cu_ea41c527_28254cuda3std3__45__cpo6cbeginE:
	.zero		1
	.type		_ZN72_INTERNAL_5bd93074_36_flash_bwd_hdim64_fp16_causal_sm80_cu_ea41c527_28254cuda3std3__48in_placeE,@object
	.size		_ZN72_INTERNAL_5bd93074_36_flash_bwd_hdim64_fp16_causal_sm80_cu_ea41c527_28254cuda3std3__48in_placeE,(_ZN72_INTERNAL_5bd93074_36_flash_bwd_hdim64_fp16_causal_sm80_cu_ea41c527_28254cuda3std6ranges3__45__cpo9iter_moveE - _ZN72_INTERNAL_5bd93074_36_flash_bwd_hdim64_fp16_causal_sm80_cu_ea41c527_28254cuda3std3__48in_placeE)
_ZN72_INTERNAL_5bd93074_36_flash_bwd_hdim64_fp16_causal_sm80_cu_ea41c527_28254cuda3std3__48in_placeE:
	.zero		1
	.type		_ZN72_INTERNAL_5bd93074_36_flash_bwd_hdim64_fp16_causal_sm80_cu_ea41c527_28254cuda3std6ranges3__45__cpo9iter_moveE,@object
	.size		_ZN72_INTERNAL_5bd93074_36_flash_bwd_hdim64_fp16_causal_sm80_cu_ea41c527_28254cuda3std6ranges3__45__cpo9iter_moveE,(_ZN72_INTERNAL_5bd93074_36_flash_bwd_hdim64_fp16_causal_sm80_cu_ea41c527_28254cuda3std3__45__cpo5beginE - _ZN72_INTERNAL_5bd93074_36_flash_bwd_hdim64_fp16_causal_sm80_cu_ea41c527_28254cuda3std6ranges3__45__cpo9iter_moveE)
_ZN72_INTERNAL_5bd93074_36_flash_bwd_hdim64_fp16_causal_sm80_cu_ea41c527_28254cuda3std6ranges3__45__cpo9iter_moveE:
	.zero		1
	.type		_ZN72_INTERNAL_5bd93074_36_flash_bwd_hdim64_fp16_causal_sm80_cu_ea41c527_28254cuda3std3__45__cpo5beginE,@object
	.size		_ZN72_INTERNAL_5bd93074_36_flash_bwd_hdim64_fp16_causal_sm80_cu_ea41c527_28254cuda3std3__45__cpo5beginE,(_ZN72_INTERNAL_5bd93074_36_flash_bwd_hdim64_fp16_causal_sm80_cu_ea41c527_28254cuda3std3__474_GLOBAL__N__5bd93074_36_flash_bwd_hdim64_fp16_causal_sm80_cu_ea41c527_28256ignoreE - _ZN72_INTERNAL_5bd93074_36_flash_bwd_hdim64_fp16_causal_sm80_cu_ea41c527_28254cuda3std3__45__cpo5beginE)
_ZN72_INTERNAL_5bd93074_36_flash_bwd_hdim64_fp16_causal_sm80_cu_ea41c527_28254cuda3std3__45__cpo5beginE:
	.zero		1
	.type		_ZN72_INTERNAL_5bd93074_36_flash_bwd_hdim64_fp16_causal_sm80_cu_ea41c527_28254cuda3std3__474_GLOBAL__N__5bd93074_36_flash_bwd_hdim64_fp16_causal_sm80_cu_ea41c527_28256ignoreE,@object
	.size		_ZN72_INTERNAL_5bd93074_36_flash_bwd_hdim64_fp16_causal_sm80_cu_ea41c527_28254cuda3std3__474_GLOBAL__N__5bd93074_36_flash_bwd_hdim64_fp16_causal_sm80_cu_ea41c527_28256ignoreE,(_ZN72_INTERNAL_5bd93074_36_flash_bwd_hdim64_fp16_causal_sm80_cu_ea41c527_28254cute7productE - _ZN72_INTERNAL_5bd93074_36_flash_bwd_hdim64_fp16_causal_sm80_cu_ea41c527_28254cuda3std3__474_GLOBAL__N__5bd93074_36_flash_bwd_hdim64_fp16_causal_sm80_cu_ea41c527_28256ignoreE)
_ZN72_INTERNAL_5bd93074_36_flash_bwd_hdim64_fp16_causal_sm80_cu_ea41c527_28254cuda3std3__474_GLOBAL__N__5bd93074_36_flash_bwd_hdim64_fp16_causal_sm80_cu_ea41c527_28256ignoreE:
	.zero		1
	.type		_ZN72_INTERNAL_5bd93074_36_flash_bwd_hdim64_fp16_causal_sm80_cu_ea41c527_28254cute7productE,@object
	.size		_ZN72_INTERNAL_5bd93074_36_flash_bwd_hdim64_fp16_causal_sm80_cu_ea41c527_28254cute7productE,(_ZN72_INTERNAL_5bd93074_36_flash_bwd_hdim64_fp16_causal_sm80_cu_ea41c527_28254cuda3std3__45__cpo3endE - _ZN72_INTERNAL_5bd93074_36_flash_bwd_hdim64_fp16_causal_sm80_cu_ea41c527_28254cute7productE)
_ZN72_INTERNAL_5bd93074_36_flash_bwd_hdim64_fp16_causal_sm80_cu_ea41c527_28254cute7productE:
	.zero		1
	.type		_ZN72_INTERNAL_5bd93074_36_flash_bwd_hdim64_fp16_causal_sm80_cu_ea41c527_28254cuda3std3__45__cpo3endE,@object
	.size		_ZN72_INTERNAL_5bd93074_36_flash_bwd_hdim64_fp16_causal_sm80_cu_ea41c527_28254cuda3std3__45__cpo3endE,(_ZN72_INTERNAL_5bd93074_36_flash_bwd_hdim64_fp16_causal_sm80_cu_ea41c527_28254cuda3std3__419piecewise_constructE - _ZN72_INTERNAL_5bd93074_36_flash_bwd_hdim64_fp16_causal_sm80_cu_ea41c527_28254cuda3std3__45__cpo3endE)
_ZN72_INTERNAL_5bd93074_36_flash_bwd_hdim64_fp16_causal_sm80_cu_ea41c527_28254cuda3std3__45__cpo3endE:
	.zero		1
	.type		_ZN72_INTERNAL_5bd93074_36_flash_bwd_hdim64_fp16_causal_sm80_cu_ea41c527_28254cuda3std3__419piecewise_constructE,@object
	.size		_ZN72_INTERNAL_5bd93074_36_flash_bwd_hdim64_fp16_causal_sm80_cu_ea41c527_28254cuda3std3__419piecewise_constructE,(_ZN72_INTERNAL_5bd93074_36_flash_bwd_hdim64_fp16_causal_sm80_cu_ea41c527_28254cuda3std3__45__cpo4cendE - _ZN72_INTERNAL_5bd93074_36_flash_bwd_hdim64_fp16_causal_sm80_cu_ea41c527_28254cuda3std3__419piecewise_constructE)
_ZN72_INTERNAL_5bd93074_36_flash_bwd_hdim64_fp16_causal_sm80_cu_ea41c527_28254cuda3std3__419piecewise_constructE:
	.zero		1
	.type		_ZN72_INTERNAL_5bd93074_36_flash_bwd_hdim64_fp16_causal_sm80_cu_ea41c527_28254cuda3std3__45__cpo4cendE,@object
	.size		_ZN72_INTERNAL_5bd93074_36_flash_bwd_hdim64_fp16_causal_sm80_cu_ea41c527_28254cuda3std3__45__cpo4cendE,(_ZN72_INTERNAL_5bd93074_36_flash_bwd_hdim64_fp16_causal_sm80_cu_ea41c527_28254cuda3std6ranges3__45__cpo4swapE - _ZN72_INTERNAL_5bd93074_36_flash_bwd_hdim64_fp16_causal_sm80_cu_ea41c527_28254cuda3std3__45__cpo4cendE)
_ZN72_INTERNAL_5bd93074_36_flash_bwd_hdim64_fp16_causal_sm80_cu_ea41c527_28254cuda3std3__45__cpo4cendE:
	.zero		1
	.type		_ZN72_INTERNAL_5bd93074_36_flash_bwd_hdim64_fp16_causal_sm80_cu_ea41c527_28254cuda3std6ranges3__45__cpo4swapE,@object
	.size		_ZN72_INTERNAL_5bd93074_36_flash_bwd_hdim64_fp16_causal_sm80_cu_ea41c527_28254cuda3std6ranges3__45__cpo4swapE,(.L_7 - _ZN72_INTERNAL_5bd93074_36_flash_bwd_hdim64_fp16_causal_sm80_cu_ea41c527_28254cuda3std6ranges3__45__cpo4swapE)
_ZN72_INTERNAL_5bd93074_36_flash_bwd_hdim64_fp16_causal_sm80_cu_ea41c527_28254cuda3std6ranges3__45__cpo4swapE:
	.zero		1
.L_7:


//--------------------- .nv.shared._ZN5flash44flash_bwd_dq_dk_dv_loop_seqk_parallel_kernelI23Flash_bwd_kernel_traitsILi64ELi64ELi128ELi8ELi2ELi4ELi4ELb1ELb0EN7cutlass6half_tE19Flash_kernel_traitsILi64ELi64ELi128ELi8ES3_EELb0ELb1ELb0ELb0ELb1ELb1ELb0EEEvNS_16Flash_bwd_paramsE --------------------------
	.section	.nv.shared._ZN5flash44flash_bwd_dq_dk_dv_loop_seqk_parallel_kernelI23Flash_bwd_kernel_traitsILi64ELi64ELi128ELi8ELi2ELi4ELi4ELb1ELb0EN7cutlass6half_tE19Flash_kernel_traitsILi64ELi64ELi128ELi8ES3_EELb0ELb1ELb0ELb0ELb1ELb1ELb0EEEvNS_16Flash_bwd_paramsE,"aw",@nobits
	.sectionflags	@""
	.align	16


//--------------------- .nv.shared._ZN5flash44flash_bwd_dq_dk_dv_loop_seqk_parallel_kernelI23Flash_bwd_kernel_traitsILi64ELi64ELi128ELi8ELi2ELi4ELi4ELb1ELb0EN7cutlass6half_tE19Flash_kernel_traitsILi64ELi64ELi128ELi8ES3_EELb0ELb1ELb0ELb0ELb0ELb1ELb0EEEvNS_16Flash_bwd_paramsE --------------------------
	.section	.nv.shared._ZN5flash44flash_bwd_dq_dk_dv_loop_seqk_parallel_kernelI23Flash_bwd_kernel_traitsILi64ELi64ELi128ELi8ELi2ELi4ELi4ELb1ELb0EN7cutlass6half_tE19Flash_kernel_traitsILi64ELi64ELi128ELi8ES3_EELb0ELb1ELb0ELb0ELb0ELb1ELb0EEEvNS_16Flash_bwd_paramsE,"aw",@nobits
	.sectionflags	@""
	.align	16


//--------------------- .nv.shared._ZN5flash44flash_bwd_dq_dk_dv_loop_seqk_parallel_kernelI23Flash_bwd_kernel_traitsILi64ELi64ELi128ELi8ELi2ELi4ELi4ELb1ELb0EN7cutlass6half_tE19Flash_kernel_traitsILi64ELi64ELi128ELi8ES3_EELb0ELb1ELb0ELb1ELb0ELb0ELb0EEEvNS_16Flash_bwd_paramsE --------------------------
	.section	.nv.shared._ZN5flash44flash_bwd_dq_dk_dv_loop_seqk_parallel_kernelI23Flash_bwd_kernel_traitsILi64ELi64ELi128ELi8ELi2ELi4ELi4ELb1ELb0EN7cutlass6half_tE19Flash_kernel_traitsILi64ELi64ELi128ELi8ES3_EELb0ELb1ELb0ELb1ELb0ELb0ELb0EEEvNS_16Flash_bwd_paramsE,"aw",@nobits
	.sectionflags	@""
	.align	16


//--------------------- .nv.shared._ZN5flash44flash_bwd_dq_dk_dv_loop_seqk_parallel_kernelI23Flash_bwd_kernel_traitsILi64ELi128ELi128ELi8ELi4ELi4ELi4ELb0ELb0EN7cutlass6half_tE19Flash_kernel_traitsILi64ELi128ELi128ELi8ES3_EELb0ELb1ELb0ELb0ELb0ELb0ELb0EEEvNS_16Flash_bwd_paramsE --------------------------
	.section	.nv.shared._ZN5flash44flash_bwd_dq_dk_dv_loop_seqk_parallel_kernelI23Flash_bwd_kernel_traitsILi64ELi128ELi128ELi8ELi4ELi4ELi4ELb0ELb0EN7cutlass6half_tE19Flash_kernel_traitsILi64ELi128ELi128ELi8ES3_EELb0ELb1ELb0ELb0ELb0ELb0ELb0EEEvNS_16Flash_bwd_paramsE,"aw",@nobits
	.sectionflags	@""
	.align	16


//--------------------- .nv.shared._ZN5flash44flash_bwd_dq_dk_dv_loop_seqk_parallel_kernelI23Flash_bwd_kernel_traitsILi64ELi128ELi128ELi8ELi4ELi4ELi4ELb0ELb0EN7cutlass6half_tE19Flash_kernel_traitsILi64ELi128ELi128ELi8ES3_EELb0ELb1ELb0ELb0ELb1ELb1ELb0EEEvNS_16Flash_bwd_paramsE --------------------------
	.section	.nv.shared._ZN5flash44flash_bwd_dq_dk_dv_loop_seqk_parallel_kernelI23Flash_bwd_kernel_traitsILi64ELi128ELi128ELi8ELi4ELi4ELi4ELb0ELb0EN7cutlass6half_tE19Flash_kernel_traitsILi64ELi128ELi128ELi8ES3_EELb0ELb1ELb0ELb0ELb1ELb1ELb0EEEvNS_16Flash_bwd_paramsE,"aw",@nobits
	.sectionflags	@""
	.align	16


//--------------------- .nv.shared._ZN5flash44flash_bwd_dq_dk_dv_loop_seqk_parallel_kernelI23Flash_bwd_kernel_traitsILi64ELi128ELi128ELi8ELi4ELi4ELi4ELb0ELb0EN7cutlass6half_tE19Flash_kernel_traitsILi64ELi128ELi128ELi8ES3_EELb0ELb1ELb0ELb0ELb0ELb1ELb0EEEvNS_16Flash_bwd_paramsE --------------------------
	.section	.nv.shared._ZN5flash44flash_bwd_dq_dk_dv_loop_seqk_parallel_kernelI23Flash_bwd_kernel_traitsILi64ELi128ELi128ELi8ELi4ELi4ELi4ELb0ELb0EN7cutlass6half_tE19Flash_kernel_traitsILi64ELi128ELi128ELi8ES3_EELb0ELb1ELb0ELb0ELb0ELb1ELb0EEEvNS_16Flash_bwd_paramsE,"aw",@nobits
	.sectionflags	@""
	.align	16


//--------------------- .nv.shared._ZN5flash44flash_bwd_dq_dk_dv_loop_seqk_parallel_kernelI23Flash_bwd_kernel_traitsILi64ELi128ELi128ELi8ELi4ELi4ELi4ELb0ELb0EN7cutlass6half_tE19Flash_kernel_traitsILi64ELi128ELi128ELi8ES3_EELb0ELb1ELb0ELb1ELb0ELb0ELb0EEEvNS_16Flash_bwd_paramsE --------------------------
	.section	.nv.shared._ZN5flash44flash_bwd_dq_dk_dv_loop_seqk_parallel_kernelI23Flash_bwd_kernel_traitsILi64ELi128ELi128ELi8ELi4ELi4ELi4ELb0ELb0EN7cutlass6half_tE19Flash_kernel_traitsILi64ELi128ELi128ELi8ES3_EELb0ELb1ELb0ELb1ELb0ELb0ELb0EEEvNS_16Flash_bwd_paramsE,"aw",@nobits
	.sectionflags	@""
	.align	16


//--------------------- .nv.shared._ZN5flash27flash_bwd_convert_dq_kernelI23Flash_bwd_kernel_traitsILi64ELi64ELi128ELi8ELi2ELi4ELi4ELb1ELb0EN7cutlass6half_tE19Flash_kernel_traitsILi64ELi64ELi128ELi8ES3_EEEEvNS_16Flash_bwd_paramsEi --------------------------
	.section	.nv.shared._ZN5flash27flash_bwd_convert_dq_kernelI23Flash_bwd_kernel_traitsILi64ELi64ELi128ELi8ELi2ELi4ELi4ELb1ELb0EN7cutlass6half_tE19Flash_kernel_traitsILi64ELi64ELi128ELi8ES3_EEEEvNS_16Flash_bwd_paramsEi,"aw",@nobits
	.sectionflags	@""
	.align	16


//--------------------- .nv.shared._ZN5flash44flash_bwd_dq_dk_dv_loop_seqk_parallel_kernelI23Flash_bwd_kernel_traitsILi64ELi64ELi128ELi8ELi2ELi4ELi4ELb1ELb0EN7cutlass6half_tE19Flash_kernel_traitsILi64ELi64ELi128ELi8ES3_EELb1ELb1ELb0ELb0ELb0ELb0ELb0EEEvNS_16Flash_bwd_paramsE --------------------------
	.section	.nv.shared._ZN5flash44flash_bwd_dq_dk_dv_loop_seqk_parallel_kernelI23Flash_bwd_kernel_traitsILi64ELi64ELi128ELi8ELi2ELi4ELi4ELb1ELb0EN7cutlass6half_tE19Flash_kernel_traitsILi64ELi64ELi128ELi8ES3_EELb1ELb1ELb0ELb0ELb0ELb0ELb0EEEvNS_16Flash_bwd_paramsE,"aw",@nobits
	.sectionflags	@""
	.align	16


//--------------------- .nv.shared._ZN5flash44flash_bwd_dq_dk_dv_loop_seqk_parallel_kernelI23Flash_bwd_kernel_traitsILi64ELi64ELi128ELi8ELi2ELi4ELi4ELb1ELb0EN7cutlass6half_tE19Flash_kernel_traitsILi64ELi64ELi128ELi8ES3_EELb0ELb1ELb0ELb0ELb0ELb0ELb1EEEvNS_16Flash_bwd_paramsE --------------------------
	.section	.nv.shared._ZN5flash44flash_bwd_dq_dk_dv_loop_seqk_parallel_kernelI23Flash_bwd_kernel_traitsILi64ELi64ELi128ELi8ELi2ELi4ELi4ELb1ELb0EN7cutlass6half_tE19Flash_kernel_traitsILi64ELi64ELi128ELi8ES3_EELb0ELb1ELb0ELb0ELb0ELb0ELb1EEEvNS_16Flash_bwd_paramsE,"aw",@nobits
	.sectionflags	@""
	.align	16


//--------------------- .nv.shared._ZN5flash44flash_bwd_dq_dk_dv_loop_seqk_parallel_kernelI23Flash_bwd_kernel_traitsILi64ELi64ELi128ELi8ELi2ELi4ELi4ELb1ELb0EN7cutlass6half_tE19Flash_kernel_traitsILi64ELi64ELi128ELi8ES3_EELb1ELb1ELb0ELb0ELb1ELb1ELb0EEEvNS_16Flash_bwd_paramsE --------------------------
	.section	.nv.shared._ZN5flash44flash_bwd_dq_dk_dv_loop_seqk_parallel_kernelI23Flash_bwd_kernel_traitsILi64ELi64ELi128ELi8ELi2ELi4ELi4ELb1ELb0EN7cutlass6half_tE19Flash_kernel_traitsILi64ELi64ELi128ELi8ES3_EELb1ELb1ELb0ELb0ELb1ELb1ELb0EEEvNS_16Flash_bwd_paramsE,"aw",@nobits
	.sectionflags	@""
	.align	16


//--------------------- .nv.shared._ZN5flash44flash_bwd_dq_dk_dv_loop_seqk_parallel_kernelI23Flash_bwd_kernel_traitsILi64ELi64ELi128ELi8ELi2ELi4ELi4ELb1ELb0EN7cutlass6half_tE19Flash_kernel_traitsILi64ELi64ELi128ELi8ES3_EELb0ELb1ELb0ELb0ELb1ELb1ELb1EEEvNS_16Flash_bwd_paramsE --------------------------
	.section	.nv.shared._ZN5flash44flash_bwd_dq_dk_dv_loop_seqk_parallel_kernelI23Flash_bwd_kernel_traitsILi64ELi64ELi128ELi8ELi2ELi4ELi4ELb1ELb0EN7cutlass6half_tE19Flash_kernel_traitsILi64ELi64ELi128ELi8ES3_EELb0ELb1ELb0ELb0ELb1ELb1ELb1EEEvNS_16Flash_bwd_paramsE,"aw",@nobits
	.sectionflags	@""
	.align	16


//--------------------- .nv.shared._ZN5flash44flash_bwd_dq_dk_dv_loop_seqk_parallel_kernelI23Flash_bwd_kernel_traitsILi64ELi64ELi128ELi8ELi2ELi4ELi4ELb1ELb0EN7cutlass6half_tE19Flash_kernel_traitsILi64ELi64ELi128ELi8ES3_EELb1ELb1ELb0ELb0ELb0ELb1ELb0EEEvNS_16Flash_bwd_paramsE --------------------------
	.section	.nv.shared._ZN5flash44flash_bwd_dq_dk_dv_loop_seqk_parallel_kernelI23Flash_bwd_kernel_traitsILi64ELi64ELi128ELi8ELi2ELi4ELi4ELb1ELb0EN7cutlass6half_tE19Flash_kernel_traitsILi64ELi64ELi128ELi8ES3_EELb1ELb1ELb0ELb0ELb0ELb1ELb0EEEvNS_16Flash_bwd_paramsE,"aw",@nobits
	.sectionflags	@""
	.align	16


//--------------------- .nv.shared._ZN5flash44flash_bwd_dq_dk_dv_loop_seqk_parallel_kernelI23Flash_bwd_kernel_traitsILi64ELi64ELi128ELi8ELi2ELi4ELi4ELb1ELb0EN7cutlass6half_tE19Flash_kernel_traitsILi64ELi64ELi128ELi8ES3_EELb0ELb1ELb0ELb0ELb0ELb1ELb1EEEvNS_16Flash_bwd_paramsE --------------------------
	.section	.nv.shared._ZN5flash44flash_bwd_dq_dk_dv_loop_seqk_parallel_kernelI23Flash_bwd_kernel_traitsILi64ELi64ELi128ELi8ELi2ELi4ELi4ELb1ELb0EN7cutlass6half_tE19Flash_kernel_traitsILi64ELi64ELi128ELi8ES3_EELb0ELb1ELb0ELb0ELb0ELb1ELb1EEEvNS_16Flash_bwd_paramsE,"aw",@nobits
	.sectionflags	@""
	.align	16


//--------------------- .nv.shared._ZN5flash44flash_bwd_dq_dk_dv_loop_seqk_parallel_kernelI23Flash_bwd_kernel_traitsILi64ELi64ELi128ELi8ELi2ELi4ELi4ELb1ELb0EN7cutlass6half_tE19Flash_kernel_traitsILi64ELi64ELi128ELi8ES3_EELb1ELb1ELb0ELb1ELb0ELb0ELb0EEEvNS_16Flash_bwd_paramsE --------------------------
	.section	.nv.shared._ZN5flash44flash_bwd_dq_dk_dv_loop_seqk_parallel_kernelI23Flash_bwd_kernel_traitsILi64ELi64ELi128ELi8ELi2ELi4ELi4ELb1ELb0EN7cutlass6half_tE19Flash_kernel_traitsILi64ELi64ELi128ELi8ES3_EELb1ELb1ELb0ELb1ELb0ELb0ELb0EEEvNS_16Flash_bwd_paramsE,"aw",@nobits
	.sectionflags	@""
	.align	16


//--------------------- .nv.shared._ZN5flash44flash_bwd_dq_dk_dv_loop_seqk_parallel_kernelI23Flash_bwd_kernel_traitsILi64ELi64ELi128ELi8ELi2ELi4ELi4ELb1ELb0EN7cutlass6half_tE19Flash_kernel_traitsILi64ELi64ELi128ELi8ES3_EELb0ELb1ELb0ELb1ELb0ELb0ELb1EEEvNS_16Flash_bwd_paramsE --------------------------
	.section	.nv.shared._ZN5flash44flash_bwd_dq_dk_dv_loop_seqk_parallel_kernelI23Flash_bwd_kernel_traitsILi64ELi64ELi128ELi8ELi2ELi4ELi4ELb1ELb0EN7cutlass6half_tE19Flash_kernel_traitsILi64ELi64ELi128ELi8ES3_EELb0ELb1ELb0ELb1ELb0ELb0ELb1EEEvNS_16Flash_bwd_paramsE,"aw",@nobits
	.sectionflags	@""
	.align	16


//--------------------- .nv.shared._ZN5flash25flash_bwd_dot_do_o_kernelILb0E23Flash_bwd_kernel_traitsILi64ELi64ELi128ELi8ELi2ELi4ELi4ELb1ELb0EN7cutlass6half_tE19Flash_kernel_traitsILi64ELi64ELi128ELi8ES3_EEEEvNS_16Flash_bwd_paramsE --------------------------
	.section	.nv.shared._ZN5flash25flash_bwd_dot_do_o_kernelILb0E23Flash_bwd_kernel_traitsILi64ELi64ELi128ELi8ELi2ELi4ELi4ELb1ELb0EN7cutlass6half_tE19Flash_kernel_traitsILi64ELi64ELi128ELi8ES3_EEEEvNS_16Flash_bwd_paramsE,"aw",@nobits
	.sectionflags	@""
	.align	16


//--------------------- .nv.shared._ZN5flash25flash_bwd_dot_do_o_kernelILb1E23Flash_bwd_kernel_traitsILi64ELi64ELi128ELi8ELi2ELi4ELi4ELb1ELb0EN7cutlass6half_tE19Flash_kernel_traitsILi64ELi64ELi128ELi8ES3_EEEEvNS_16Flash_bwd_paramsE --------------------------
	.section	.nv.shared._ZN5flash25flash_bwd_dot_do_o_kernelILb1E23Flash_bwd_kernel_traitsILi64ELi64ELi128ELi8ELi2ELi4ELi4ELb1ELb0EN7cutlass6half_tE19Flash_kernel_traitsILi64ELi64ELi128ELi8ES3_EEEEvNS_16Flash_bwd_paramsE,"aw",@nobits
	.sectionflags	@""
	.align	16


//--------------------- .nv.shared._ZN5flash27flash_bwd_convert_dq_kernelI23Flash_bwd_kernel_traitsILi64ELi128ELi128ELi8ELi4ELi4ELi4ELb0ELb0EN7cutlass6half_tE19Flash_kernel_traitsILi64ELi128ELi128ELi8ES3_EEEEvNS_16Flash_bwd_paramsEi --------------------------
	.section	.nv.shared._ZN5flash27flash_bwd_convert_dq_kernelI23Flash_bwd_kernel_traitsILi64ELi128ELi128ELi8ELi4ELi4ELi4ELb0ELb0EN7cutlass6half_tE19Flash_kernel_traitsILi64ELi128ELi128ELi8ES3_EEEEvNS_16Flash_bwd_paramsEi,"aw",@nobits
	.sectionflags	@""
	.align	16


//--------------------- .nv.shared._ZN5flash44flash_bwd_dq_dk_dv_loop_seqk_parallel_kernelI23Flash_bwd_kernel_traitsILi64ELi128ELi128ELi8ELi4ELi4ELi4ELb0ELb0EN7cutlass6half_tE19Flash_kernel_traitsILi64ELi128ELi128ELi8ES3_EELb1ELb1ELb0ELb0ELb0ELb0ELb0EEEvNS_16Flash_bwd_paramsE --------------------------
	.section	.nv.shared._ZN5flash44flash_bwd_dq_dk_dv_loop_seqk_parallel_kernelI23Flash_bwd_kernel_traitsILi64ELi128ELi128ELi8ELi4ELi4ELi4ELb0ELb0EN7cutlass6half_tE19Flash_kernel_traitsILi64ELi128ELi128ELi8ES3_EELb1ELb1ELb0ELb0ELb0ELb0ELb0EEEvNS_16Flash_bwd_paramsE,"aw",@nobits
	.sectionflags	@""
	.align	16


//--------------------- .nv.shared._ZN5flash44flash_bwd_dq_dk_dv_loop_seqk_parallel_kernelI23Flash_bwd_kernel_traitsILi64ELi128ELi128ELi8ELi4ELi4ELi4ELb0ELb0EN7cutlass6half_tE19Flash_kernel_traitsILi64ELi128ELi128ELi8ES3_EELb0ELb1ELb0ELb0ELb0ELb0ELb1EEEvNS_16Flash_bwd_paramsE --------------------------
	.section	.nv.shared._ZN5flash44flash_bwd_dq_dk_dv_loop_seqk_parallel_kernelI23Flash_bwd_kernel_traitsILi64ELi128ELi128ELi8ELi4ELi4ELi4ELb0ELb0EN7cutlass6half_tE19Flash_kernel_traitsILi64ELi128ELi128ELi8ES3_EELb0ELb1ELb0ELb0ELb0ELb0ELb1EEEvNS_16Flash_bwd_paramsE,"aw",@nobits
	.sectionflags	@""
	.align	16


//--------------------- .nv.shared._ZN5flash44flash_bwd_dq_dk_dv_loop_seqk_parallel_kernelI23Flash_bwd_kernel_traitsILi64ELi128ELi128ELi8ELi4ELi4ELi4ELb0ELb0EN7cutlass6half_tE19Flash_kernel_traitsILi64ELi128ELi128ELi8ES3_EELb1ELb1ELb0ELb0ELb1ELb1ELb0EEEvNS_16Flash_bwd_paramsE --------------------------
	.section	.nv.shared._ZN5flash44flash_bwd_dq_dk_dv_loop_seqk_parallel_kernelI23Flash_bwd_kernel_traitsILi64ELi128ELi128ELi8ELi4ELi4ELi4ELb0ELb0EN7cutlass6half_tE19Flash_kernel_traitsILi64ELi128ELi128ELi8ES3_EELb1ELb1ELb0ELb0ELb1ELb1ELb0EEEvNS_16Flash_bwd_paramsE,"aw",@nobits
	.sectionflags	@""
	.align	16


//--------------------- .nv.shared._ZN5flash44flash_bwd_dq_dk_dv_loop_seqk_parallel_kernelI23Flash_bwd_kernel_traitsILi64ELi128ELi128ELi8ELi4ELi4ELi4ELb0ELb0EN7cutlass6half_tE19Flash_kernel_traitsILi64ELi128ELi128ELi8ES3_EELb0ELb1ELb0ELb0ELb1ELb1ELb1EEEvNS_16Flash_bwd_paramsE --------------------------
	.section	.nv.shared._ZN5flash44flash_bwd_dq_dk_dv_loop_seqk_parallel_kernelI23Flash_bwd_kernel_traitsILi64ELi128ELi128ELi8ELi4ELi4ELi4ELb0ELb0EN7cutlass6half_tE19Flash_kernel_traitsILi64ELi128ELi128ELi8ES3_EELb0ELb1ELb0ELb0ELb1ELb1ELb1EEEvNS_16Flash_bwd_paramsE,"aw",@nobits
	.sectionflags	@""
	.align	16


//--------------------- .nv.shared._ZN5flash44flash_bwd_dq_dk_dv_loop_seqk_parallel_kernelI23Flash_bwd_kernel_traitsILi64ELi128ELi128ELi8ELi4ELi4ELi4ELb0ELb0EN7cutlass6half_tE19Flash_kernel_traitsILi64ELi128ELi128ELi8ES3_EELb1ELb1ELb0ELb0ELb0ELb1ELb0EEEvNS_16Flash_bwd_paramsE --------------------------
	.section	.nv.shared._ZN5flash44flash_bwd_dq_dk_dv_loop_seqk_parallel_kernelI23Flash_bwd_kernel_traitsILi64ELi128ELi128ELi8ELi4ELi4ELi4ELb0ELb0EN7cutlass6half_tE19Flash_kernel_traitsILi64ELi128ELi128ELi8ES3_EELb1ELb1ELb0ELb0ELb0ELb1ELb0EEEvNS_16Flash_bwd_paramsE,"aw",@nobits
	.sectionflags	@""
	.align	16


//--------------------- .nv.shared._ZN5flash44flash_bwd_dq_dk_dv_loop_seqk_parallel_kernelI23Flash_bwd_kernel_traitsILi64ELi128ELi128ELi8ELi4ELi4ELi4ELb0ELb0EN7cutlass6half_tE19Flash_kernel_traitsILi64ELi128ELi128ELi8ES3_EELb0ELb1ELb0ELb0ELb0ELb1ELb1EEEvNS_16Flash_bwd_paramsE --------------------------
	.section	.nv.shared._ZN5flash44flash_bwd_dq_dk_dv_loop_seqk_parallel_kernelI23Flash_bwd_kernel_traitsILi64ELi128ELi128ELi8ELi4ELi4ELi4ELb0ELb0EN7cutlass6half_tE19Flash_kernel_traitsILi64ELi128ELi128ELi8ES3_EELb0ELb1ELb0ELb0ELb0ELb1ELb1EEEvNS_16Flash_bwd_paramsE,"aw",@nobits
	.sectionflags	@""
	.align	16


//--------------------- .nv.shared._ZN5flash44flash_bwd_dq_dk_dv_loop_seqk_parallel_kernelI23Flash_bwd_kernel_traitsILi64ELi128ELi128ELi8ELi4ELi4ELi4ELb0ELb0EN7cutlass6half_tE19Flash_kernel_traitsILi64ELi128ELi128ELi8ES3_EELb1ELb1ELb0ELb1ELb0ELb0ELb0EEEvNS_16Flash_bwd_paramsE --------------------------
	.section	.nv.shared._ZN5flash44flash_bwd_dq_dk_dv_loop_seqk_parallel_kernelI23Flash_bwd_kernel_traitsILi64ELi128ELi128ELi8ELi4ELi4ELi4ELb0ELb0EN7cutlass6half_tE19Flash_kernel_traitsILi64ELi128ELi128ELi8ES3_EELb1ELb1ELb0ELb1ELb0ELb0ELb0EEEvNS_16Flash_bwd_paramsE,"aw",@nobits
	.sectionflags	@""
	.align	16


//--------------------- .nv.shared._ZN5flash44flash_bwd_dq_dk_dv_loop_seqk_parallel_kernelI23Flash_bwd_kernel_traitsILi64ELi128ELi128ELi8ELi4ELi4ELi4ELb0ELb0EN7cutlass6half_tE19Flash_kernel_traitsILi64ELi128ELi128ELi8ES3_EELb0ELb1ELb0ELb1ELb0ELb0ELb1EEEvNS_16Flash_bwd_paramsE --------------------------
	.section	.nv.shared._ZN5flash44flash_bwd_dq_dk_dv_loop_seqk_parallel_kernelI23Flash_bwd_kernel_traitsILi64ELi128ELi128ELi8ELi4ELi4ELi4ELb0ELb0EN7cutlass6half_tE19Flash_kernel_traitsILi64ELi128ELi128ELi8ES3_EELb0ELb1ELb0ELb1ELb0ELb0ELb1EEEvNS_16Flash_bwd_paramsE,"aw",@nobits
	.sectionflags	@""
	.align	16


//--------------------- .nv.shared._ZN5flash25flash_bwd_dot_do_o_kernelILb0E23Flash_bwd_kernel_traitsILi64ELi128ELi128ELi8ELi4ELi4ELi4ELb0ELb0EN7cutlass6half_tE19Flash_kernel_traitsILi64ELi128ELi128ELi8ES3_EEEEvNS_16Flash_bwd_paramsE --------------------------
	.section	.nv.shared._ZN5flash25flash_bwd_dot_do_o_kernelILb0E23Flash_bwd_kernel_traitsILi64ELi128ELi128ELi8ELi4ELi4ELi4ELb0ELb0EN7cutlass6half_tE19Flash_kernel_traitsILi64ELi128ELi128ELi8ES3_EEEEvNS_16Flash_bwd_paramsE,"aw",@nobits
	.sectionflags	@""
	.align	16


//--------------------- .nv.shared._ZN5flash25flash_bwd_dot_do_o_kernelILb1E23Flash_bwd_kernel_traitsILi64ELi128ELi128ELi8ELi4ELi4ELi4ELb0ELb0EN7cutlass6half_tE19Flash_kernel_traitsILi64ELi128ELi128ELi8ES3_EEEEvNS_16Flash_bwd_paramsE --------------------------
	.section	.nv.shared._ZN5flash25flash_bwd_dot_do_o_kernelILb1E23Flash_bwd_kernel_traitsILi64ELi128ELi128ELi8ELi4ELi4ELi4ELb0ELb0EN7cutlass6half_tE19Flash_kernel_traitsILi64ELi128ELi128ELi8ES3_EEEEvNS_16Flash_bwd_paramsE,"aw",@nobits
	.sectionflags	@""
	.align	16
